	.target	sm_80

	.elftype	@"ET_EXEC"


//--------------------- .note.nv.tkinfo           --------------------------
	.section	.note.nv.tkinfo,"",@"SHT_NOTE"
	.sectionflags	@"SHF_NOTE_NV_TKINFO"
	.tkinfo
        /*0018*/ 	.word	0x00000002
        /*0030*/ 	.string	""
        /*0030*/ 	.string	"ptxas"
        /*0030*/ 	.string	"Cuda compilation tools, release 13.0, V13.0.88"
        /*0030*/ 	.string	"Build cuda_13.0.r13.0/compiler.36424714_0"
        /*0030*/ 	.string	"-arch sm_80 -m 64 "



//--------------------- .note.nv.cuinfo           --------------------------
	.section	.note.nv.cuinfo,"",@"SHT_NOTE"
	.sectionflags	@"SHF_NOTE_NV_CUINFO"
        /*0018*/ 	.short	0x0002
        /*001a*/ 	.short	0x0050
        /*001c*/ 	.short	0x0082
	.zero		2


//--------------------- .nv.info                  --------------------------
	.section	.nv.info,"",@"SHT_CUDA_INFO"
	.align	4


	//----- nvinfo : EIATTR_REGCOUNT
	.align		4
        /*0000*/ 	.byte	0x04, 0x2f
        /*0002*/ 	.short	(.L_12 - .L_11)
	.align		4
.L_11:
        /*0004*/ 	.word	index@(_ZN7cutlass13device_kernelIN5flash22FlashAttnBwdPreprocessIN4cute5tupleIJNS3_1CILi128EEENS5_ILi64EEEEEENS_6half_tEfNS_4arch4Sm80ELb1ELb1EEEEEvNT_6ParamsE)
        /*0008*/ 	.word	0x00000040


	//----- nvinfo : EIATTR_FRAME_SIZE
	.align		4
.L_12:
        /*000c*/ 	.byte	0x04, 0x11
        /*000e*/ 	.short	(.L_14 - .L_13)
	.align		4
.L_13:
        /*0010*/ 	.word	index@(_ZN7cutlass13device_kernelIN5flash22FlashAttnBwdPreprocessIN4cute5tupleIJNS3_1CILi128EEENS5_ILi64EEEEEENS_6half_tEfNS_4arch4Sm80ELb1ELb1EEEEEvNT_6ParamsE)
        /*0014*/ 	.word	0x00000000


	//----- nvinfo : EIATTR_REGCOUNT
	.align		4
.L_14:
        /*0018*/ 	.byte	0x04, 0x2f
        /*001a*/ 	.short	(.L_16 - .L_15)
	.align		4
.L_15:
        /*001c*/ 	.word	index@(_ZN7cutlass13device_kernelIN5flash19enable_sm80_to_sm89INS1_16FlashAttnBwdSm80INS1_25CollectiveMainloopBwdSm80ILi2ELi2EN4cute5tupleIJNS5_1CILi128EEES8_NS7_ILi64EEEEEENS_6half_tEfNS_4arch4Sm80ELb1ELb0ELb0ELb1ELb1ELb0ELb0ELb0ELi2ELi4ELi4ELi4ELb0EEENS1_24CollectiveEpilogueBwdGQAISA_fSD_Li256ELb1ELb1EEENS1_25SingleTileBwdLPTSchedulerILb1ELi128ELb1EEEEEEEEEvNT_6ParamsE)
        /*0020*/ 	.word	0x000000ff


	//----- nvinfo : EIATTR_FRAME_SIZE
	.align		4
.L_16:
        /*0024*/ 	.byte	0x04, 0x11
        /*0026*/ 	.short	(.L_18 - .L_17)
	.align		4
.L_17:
        /*0028*/ 	.word	index@($__internal_11_$__cuda_sm70_warpsync)
        /*002c*/ 	.word	0x00000000


	//----- nvinfo : EIATTR_FRAME_SIZE
	.align		4
.L_18:
        /*0030*/ 	.byte	0x04, 0x11
        /*0032*/ 	.short	(.L_20 - .L_19)
	.align		4
.L_19:
        /*0034*/ 	.word	index@(_ZN7cutlass13device_kernelIN5flash19enable_sm80_to_sm89INS1_16FlashAttnBwdSm80INS1_25CollectiveMainloopBwdSm80ILi2ELi2EN4cute5tupleIJNS5_1CILi128EEES8_NS7_ILi64EEEEEENS_6half_tEfNS_4arch4Sm80ELb1ELb0ELb0ELb1ELb1ELb0ELb0ELb0ELi2ELi4ELi4ELi4ELb0EEENS1_24CollectiveEpilogueBwdGQAISA_fSD_Li256ELb1ELb1EEENS1_25SingleTileBwdLPTSchedulerILb1ELi128ELb1EEEEEEEEEvNT_6ParamsE)
        /*0038*/ 	.word	0x00000058


	//----- nvinfo : EIATTR_REGCOUNT
	.align		4
.L_20:
        /*003c*/ 	.byte	0x04, 0x2f
        /*003e*/ 	.short	(.L_22 - .L_21)
	.align		4
.L_21:
        /*0040*/ 	.word	index@(_ZN7cutlass13device_kernelIN5flash32FlashAttnBwdPostprocessConvertdQIN4cute5tupleIJNS3_1CILi128EEENS5_ILi64EEEEEENS_6half_tEfNS_4arch4Sm80ELi256ENS3_8TiledMMAINS3_8MMA_AtomIJNS3_28SM80_16x8x16_F32F16F16F32_TNEEEENS3_6LayoutINS4_IJNS5_ILi4EEENS5_ILi2EEENS5_ILi1EEEEEENS4_IJSJ_SH_NS5_ILi0EEEEEEEENS4_IJS7_NS5_ILi32EEENS5_ILi16EEEEEEEELb0EEEEEvNT_6ParamsE)
        /*0044*/ 	.word	0x00000038


	//----- nvinfo : EIATTR_FRAME_SIZE
	.align		4
.L_22:
        /*0048*/ 	.byte	0x04, 0x11
        /*004a*/ 	.short	(.L_24 - .L_23)
	.align		4
.L_23:
        /*004c*/ 	.word	index@(_ZN7cutlass13device_kernelIN5flash32FlashAttnBwdPostprocessConvertdQIN4cute5tupleIJNS3_1CILi128EEENS5_ILi64EEEEEENS_6half_tEfNS_4arch4Sm80ELi256ENS3_8TiledMMAINS3_8MMA_AtomIJNS3_28SM80_16x8x16_F32F16F16F32_TNEEEENS3_6LayoutINS4_IJNS5_ILi4EEENS5_ILi2EEENS5_ILi1EEEEEENS4_IJSJ_SH_NS5_ILi0EEEEEEEENS4_IJS7_NS5_ILi32EEENS5_ILi16EEEEEEEELb0EEEEEvNT_6ParamsE)
        /*0050*/ 	.word	0x00000000


	//----- nvinfo : EIATTR_REGCOUNT
	.align		4
.L_24:
        /*0054*/ 	.byte	0x04, 0x2f
        /*0056*/ 	.short	(.L_26 - .L_25)
	.align		4
.L_25:
        /*0058*/ 	.word	index@(_ZN7cutlass13device_kernelIN5flash19enable_sm80_to_sm89INS1_16FlashAttnBwdSm80INS1_25CollectiveMainloopBwdSm80ILi2ELi2EN4cute5tupleIJNS5_1CILi128EEES8_NS7_ILi64EEEEEENS_6half_tEfNS_4arch4Sm80ELb1ELb0ELb0ELb1ELb0ELb0ELb0ELb0ELi2ELi4ELi4ELi4ELb0EEENS1_24CollectiveEpilogueBwdGQAISA_fSD_Li256ELb1ELb0EEENS1_25SingleTileBwdLPTSchedulerILb1ELi128ELb0EEEEEEEEEvNT_6ParamsE)
        /*005c*/ 	.word	0x000000ff


	//----- nvinfo : EIATTR_FRAME_SIZE
	.align		4
.L_26:
        /*0060*/ 	.byte	0x04, 0x11
        /*0062*/ 	.short	(.L_28 - .L_27)
	.align		4
.L_27:
        /*0064*/ 	.word	index@(_ZN7cutlass13device_kernelIN5flash19enable_sm80_to_sm89INS1_16FlashAttnBwdSm80INS1_25CollectiveMainloopBwdSm80ILi2ELi2EN4cute5tupleIJNS5_1CILi128EEES8_NS7_ILi64EEEEEENS_6half_tEfNS_4arch4Sm80ELb1ELb0ELb0ELb1ELb0ELb0ELb0ELb0ELi2ELi4ELi4ELi4ELb0EEENS1_24CollectiveEpilogueBwdGQAISA_fSD_Li256ELb1ELb0EEENS1_25SingleTileBwdLPTSchedulerILb1ELi128ELb0EEEEEEEEEvNT_6ParamsE)
        /*0068*/ 	.word	0x00000060


	//----- nvinfo : EIATTR_REGCOUNT
	.align		4
.L_28:
        /*006c*/ 	.byte	0x04, 0x2f
        /*006e*/ 	.short	(.L_30 - .L_29)
	.align		4
.L_29:
        /*0070*/ 	.word	index@(_ZN7cutlass13device_kernelIN5flash19enable_sm80_to_sm89INS1_16FlashAttnBwdSm80INS1_25CollectiveMainloopBwdSm80ILi2ELi2EN4cute5tupleIJNS5_1CILi128EEES8_NS7_ILi64EEEEEENS_6half_tEfNS_4arch4Sm80ELb1ELb0ELb0ELb1ELb1ELb0ELb0ELb0ELi2ELi4ELi4ELi4ELb0EEENS1_21CollectiveEpilogueBwdISA_SB_SD_Li256ELb1ELb0ELi2EEENS1_25SingleTileBwdLPTSchedulerILb1ELi128ELb1EEEEEEEEEvNT_6ParamsE)
        /*0074*/ 	.word	0x000000ff


	//----- nvinfo : EIATTR_FRAME_SIZE
	.align		4
.L_30:
        /*0078*/ 	.byte	0x04, 0x11
        /*007a*/ 	.short	(.L_32 - .L_31)
	.align		4
.L_31:
        /*007c*/ 	.word	index@(_ZN7cutlass13device_kernelIN5flash19enable_sm80_to_sm89INS1_16FlashAttnBwdSm80INS1_25CollectiveMainloopBwdSm80ILi2ELi2EN4cute5tupleIJNS5_1CILi128EEES8_NS7_ILi64EEEEEENS_6half_tEfNS_4arch4Sm80ELb1ELb0ELb0ELb1ELb1ELb0ELb0ELb0ELi2ELi4ELi4ELi4ELb0EEENS1_21CollectiveEpilogueBwdISA_SB_SD_Li256ELb1ELb0ELi2EEENS1_25SingleTileBwdLPTSchedulerILb1ELi128ELb1EEEEEEEEEvNT_6ParamsE)
        /*0080*/ 	.word	0x00000058


	//----- nvinfo : EIATTR_REGCOUNT
	.align		4
.L_32:
        /*0084*/ 	.byte	0x04, 0x2f
        /*0086*/ 	.short	(.L_34 - .L_33)
	.align		4
.L_33:
        /*0088*/ 	.word	index@(_ZN7cutlass13device_kernelIN5flash19enable_sm80_to_sm89INS1_16FlashAttnBwdSm80INS1_25CollectiveMainloopBwdSm80ILi2ELi2EN4cute5tupleIJNS5_1CILi128EEES8_NS7_ILi64EEEEEENS_6half_tEfNS_4arch4Sm80ELb1ELb0ELb0ELb1ELb0ELb0ELb0ELb0ELi2ELi4ELi4ELi4ELb0EEENS1_21CollectiveEpilogueBwdISA_SB_SD_Li256ELb1ELb0ELi2EEENS1_25SingleTileBwdLPTSchedulerILb1ELi128ELb0EEEEEEEEEvNT_6ParamsE)
        /*008c*/ 	.word	0x000000ff


	//----- nvinfo : EIATTR_FRAME_SIZE
	.align		4
.L_34:
        /*0090*/ 	.byte	0x04, 0x11
        /*0092*/ 	.short	(.L_36 - .L_35)
	.align		4
.L_35:
        /*0094*/ 	.word	index@(_ZN7cutlass13device_kernelIN5flash19enable_sm80_to_sm89INS1_16FlashAttnBwdSm80INS1_25CollectiveMainloopBwdSm80ILi2ELi2EN4cute5tupleIJNS5_1CILi128EEES8_NS7_ILi64EEEEEENS_6half_tEfNS_4arch4Sm80ELb1ELb0ELb0ELb1ELb0ELb0ELb0ELb0ELi2ELi4ELi4ELi4ELb0EEENS1_21CollectiveEpilogueBwdISA_SB_SD_Li256ELb1ELb0ELi2EEENS1_25SingleTileBwdLPTSchedulerILb1ELi128ELb0EEEEEEEEEvNT_6ParamsE)
        /*0098*/ 	.word	0x00000058


	//----- nvinfo : EIATTR_REGCOUNT
	.align		4
.L_36:
        /*009c*/ 	.byte	0x04, 0x2f
        /*009e*/ 	.short	(.L_38 - .L_37)
	.align		4
.L_37:
        /*00a0*/ 	.word	index@(_ZN7cutlass13device_kernelIN5flash22FlashAttnBwdPreprocessIN4cute5tupleIJNS3_1CILi128EEENS5_ILi64EEEEEENS_6half_tEfNS_4arch4Sm80ELb1ELb0EEEEEvNT_6ParamsE)
        /*00a4*/ 	.word	0x0000003e


	//----- nvinfo : EIATTR_FRAME_SIZE
	.align		4
.L_38:
        /*00a8*/ 	.byte	0x04, 0x11
        /*00aa*/ 	.short	(.L_40 - .L_39)
	.align		4
.L_39:
        /*00ac*/ 	.word	index@(_ZN7cutlass13device_kernelIN5flash22FlashAttnBwdPreprocessIN4cute5tupleIJNS3_1CILi128EEENS5_ILi64EEEEEENS_6half_tEfNS_4arch4Sm80ELb1ELb0EEEEEvNT_6ParamsE)
        /*00b0*/ 	.word	0x00000000


	//----- nvinfo : EIATTR_REGCOUNT
	.align		4
.L_40:
        /*00b4*/ 	.byte	0x04, 0x2f
        /*00b6*/ 	.short	(.L_42 - .L_41)
	.align		4
.L_41:
        /*00b8*/ 	.word	index@(_ZN7cutlass13device_kernelIN5flash19enable_sm80_to_sm89INS1_16FlashAttnBwdSm80INS1_25CollectiveMainloopBwdSm80ILi2ELi2EN4cute5tupleIJNS5_1CILi128EEES8_NS7_ILi64EEEEEENS_6half_tEfNS_4arch4Sm80ELb1ELb0ELb0ELb0ELb1ELb0ELb0ELb0ELi2ELi4ELi4ELi4ELb0EEENS1_24CollectiveEpilogueBwdGQAISA_fSD_Li256ELb0ELb1EEENS1_25SingleTileBwdLPTSchedulerILb0ELi128ELb1EEEEEEEEEvNT_6ParamsE)
        /*00bc*/ 	.word	0x000000ff


	//----- nvinfo : EIATTR_FRAME_SIZE
	.align		4
.L_42:
        /*00c0*/ 	.byte	0x04, 0x11
        /*00c2*/ 	.short	(.L_44 - .L_43)
	.align		4
.L_43:
        /*00c4*/ 	.word	index@($__internal_10_$__cuda_sm70_warpsync)
        /*00c8*/ 	.word	0x00000000


	//----- nvinfo : EIATTR_FRAME_SIZE
	.align		4
.L_44:
        /*00cc*/ 	.byte	0x04, 0x11
        /*00ce*/ 	.short	(.L_46 - .L_45)
	.align		4
.L_45:
        /*00d0*/ 	.word	index@(_ZN7cutlass13device_kernelIN5flash19enable_sm80_to_sm89INS1_16FlashAttnBwdSm80INS1_25CollectiveMainloopBwdSm80ILi2ELi2EN4cute5tupleIJNS5_1CILi128EEES8_NS7_ILi64EEEEEENS_6half_tEfNS_4arch4Sm80ELb1ELb0ELb0ELb0ELb1ELb0ELb0ELb0ELi2ELi4ELi4ELi4ELb0EEENS1_24CollectiveEpilogueBwdGQAISA_fSD_Li256ELb0ELb1EEENS1_25SingleTileBwdLPTSchedulerILb0ELi128ELb1EEEEEEEEEvNT_6ParamsE)
        /*00d4*/ 	.word	0x00000060


	//----- nvinfo : EIATTR_REGCOUNT
	.align		4
.L_46:
        /*00d8*/ 	.byte	0x04, 0x2f
        /*00da*/ 	.short	(.L_48 - .L_47)
	.align		4
.L_47:
        /*00dc*/ 	.word	index@(_ZN7cutlass13device_kernelIN5flash19enable_sm80_to_sm89INS1_16FlashAttnBwdSm80INS1_25CollectiveMainloopBwdSm80ILi2ELi2EN4cute5tupleIJNS5_1CILi128EEES8_NS7_ILi64EEEEEENS_6half_tEfNS_4arch4Sm80ELb1ELb0ELb0ELb0ELb0ELb0ELb0ELb0ELi2ELi4ELi4ELi4ELb0EEENS1_24CollectiveEpilogueBwdGQAISA_fSD_Li256ELb0ELb0EEENS1_25SingleTileBwdLPTSchedulerILb0ELi128ELb0EEEEEEEEEvNT_6ParamsE)
        /*00e0*/ 	.word	0x000000ff


	//----- nvinfo : EIATTR_FRAME_SIZE
	.align		4
.L_48:
        /*00e4*/ 	.byte	0x04, 0x11
        /*00e6*/ 	.short	(.L_50 - .L_49)
	.align		4
.L_49:
        /*00e8*/ 	.word	index@(_ZN7cutlass13device_kernelIN5flash19enable_sm80_to_sm89INS1_16FlashAttnBwdSm80INS1_25CollectiveMainloopBwdSm80ILi2ELi2EN4cute5tupleIJNS5_1CILi128EEES8_NS7_ILi64EEEEEENS_6half_tEfNS_4arch4Sm80ELb1ELb0ELb0ELb0ELb0ELb0ELb0ELb0ELi2ELi4ELi4ELi4ELb0EEENS1_24CollectiveEpilogueBwdGQAISA_fSD_Li256ELb0ELb0EEENS1_25SingleTileBwdLPTSchedulerILb0ELi128ELb0EEEEEEEEEvNT_6ParamsE)
        /*00ec*/ 	.word	0x00000060


	//----- nvinfo : EIATTR_REGCOUNT
	.align		4
.L_50:
        /*00f0*/ 	.byte	0x04, 0x2f
        /*00f2*/ 	.short	(.L_52 - .L_51)
	.align		4
.L_51:
        /*00f4*/ 	.word	index@(_ZN7cutlass13device_kernelIN5flash19enable_sm80_to_sm89INS1_16FlashAttnBwdSm80INS1_25CollectiveMainloopBwdSm80ILi2ELi2EN4cute5tupleIJNS5_1CILi128EEES8_NS7_ILi64EEEEEENS_6half_tEfNS_4arch4Sm80ELb1ELb0ELb0ELb0ELb1ELb0ELb0ELb0ELi2ELi4ELi4ELi4ELb0EEENS1_21CollectiveEpilogueBwdISA_SB_SD_Li256ELb0ELb0ELi2EEENS1_25SingleTileBwdLPTSchedulerILb0ELi128ELb1EEEEEEEEEvNT_6ParamsE)
        /*00f8*/ 	.word	0x000000ff


	//----- nvinfo : EIATTR_FRAME_SIZE
	.align		4
.L_52:
        /*00fc*/ 	.byte	0x04, 0x11
        /*00fe*/ 	.short	(.L_54 - .L_53)
	.align		4
.L_53:
        /*0100*/ 	.word	index@(_ZN7cutlass13device_kernelIN5flash19enable_sm80_to_sm89INS1_16FlashAttnBwdSm80INS1_25CollectiveMainloopBwdSm80ILi2ELi2EN4cute5tupleIJNS5_1CILi128EEES8_NS7_ILi64EEEEEENS_6half_tEfNS_4arch4Sm80ELb1ELb0ELb0ELb0ELb1ELb0ELb0ELb0ELi2ELi4ELi4ELi4ELb0EEENS1_21CollectiveEpilogueBwdISA_SB_SD_Li256ELb0ELb0ELi2EEENS1_25SingleTileBwdLPTSchedulerILb0ELi128ELb1EEEEEEEEEvNT_6ParamsE)
        /*0104*/ 	.word	0x00000060


	//----- nvinfo : EIATTR_REGCOUNT
	.align		4
.L_54:
        /*0108*/ 	.byte	0x04, 0x2f
        /*010a*/ 	.short	(.L_56 - .L_55)
	.align		4
.L_55:
        /*010c*/ 	.word	index@(_ZN7cutlass13device_kernelIN5flash19enable_sm80_to_sm89INS1_16FlashAttnBwdSm80INS1_25CollectiveMainloopBwdSm80ILi2ELi2EN4cute5tupleIJNS5_1CILi128EEES8_NS7_ILi64EEEEEENS_6half_tEfNS_4arch4Sm80ELb1ELb0ELb0ELb0ELb0ELb0ELb0ELb0ELi2ELi4ELi4ELi4ELb0EEENS1_21CollectiveEpilogueBwdISA_SB_SD_Li256ELb0ELb0ELi2EEENS1_25SingleTileBwdLPTSchedulerILb0ELi128ELb0EEEEEEEEEvNT_6ParamsE)
        /*0110*/ 	.word	0x000000ff


	//----- nvinfo : EIATTR_FRAME_SIZE
	.align		4
.L_56:
        /*0114*/ 	.byte	0x04, 0x11
        /*0116*/ 	.short	(.L_58 - .L_57)
	.align		4
.L_57:
        /*0118*/ 	.word	index@(_ZN7cutlass13device_kernelIN5flash19enable_sm80_to_sm89INS1_16FlashAttnBwdSm80INS1_25CollectiveMainloopBwdSm80ILi2ELi2EN4cute5tupleIJNS5_1CILi128EEES8_NS7_ILi64EEEEEENS_6half_tEfNS_4arch4Sm80ELb1ELb0ELb0ELb0ELb0ELb0ELb0ELb0ELi2ELi4ELi4ELi4ELb0EEENS1_21CollectiveEpilogueBwdISA_SB_SD_Li256ELb0ELb0ELi2EEENS1_25SingleTileBwdLPTSchedulerILb0ELi128ELb0EEEEEEEEEvNT_6ParamsE)
        /*011c*/ 	.word	0x00000060


	//----- nvinfo : EIATTR_REGCOUNT
	.align		4
.L_58:
        /*0120*/ 	.byte	0x04, 0x2f
        /*0122*/ 	.short	(.L_60 - .L_59)
	.align		4
.L_59:
        /*0124*/ 	.word	index@(_ZN7cutlass13device_kernelIN5flash19enable_sm80_to_sm89INS1_16FlashAttnBwdSm80INS1_25CollectiveMainloopBwdSm80ILi2ELi2EN4cute5tupleIJNS5_1CILi128EEES8_NS7_ILi64EEEEEENS_6half_tEfNS_4arch4Sm80ELb0ELb1ELb0ELb1ELb1ELb0ELb0ELb0ELi2ELi4ELi4ELi4ELb0EEENS1_24CollectiveEpilogueBwdGQAISA_fSD_Li256ELb1ELb1EEENS1_19SingleTileSchedulerILb1ELb0ELb0ELi128EEEEEEEEEvNT_6ParamsE)
        /*0128*/ 	.word	0x000000ff


	//----- nvinfo : EIATTR_FRAME_SIZE
	.align		4
.L_60:
        /*012c*/ 	.byte	0x04, 0x11
        /*012e*/ 	.short	(.L_62 - .L_61)
	.align		4
.L_61:
        /*0130*/ 	.word	index@($__internal_9_$__cuda_sm70_warpsync)
        /*0134*/ 	.word	0x00000000


	//----- nvinfo : EIATTR_FRAME_SIZE
	.align		4
.L_62:
        /*0138*/ 	.byte	0x04, 0x11
        /*013a*/ 	.short	(.L_64 - .L_63)
	.align		4
.L_63:
        /*013c*/ 	.word	index@(_ZN7cutlass13device_kernelIN5flash19enable_sm80_to_sm89INS1_16FlashAttnBwdSm80INS1_25CollectiveMainloopBwdSm80ILi2ELi2EN4cute5tupleIJNS5_1CILi128EEES8_NS7_ILi64EEEEEENS_6half_tEfNS_4arch4Sm80ELb0ELb1ELb0ELb1ELb1ELb0ELb0ELb0ELi2ELi4ELi4ELi4ELb0EEENS1_24CollectiveEpilogueBwdGQAISA_fSD_Li256ELb1ELb1EEENS1_19SingleTileSchedulerILb1ELb0ELb0ELi128EEEEEEEEEvNT_6ParamsE)
        /*0140*/ 	.word	0x00000068


	//----- nvinfo : EIATTR_REGCOUNT
	.align		4
.L_64:
        /*0144*/ 	.byte	0x04, 0x2f
        /*0146*/ 	.short	(.L_66 - .L_65)
	.align		4
.L_65:
        /*0148*/ 	.word	index@(_ZN7cutlass13device_kernelIN5flash19enable_sm80_to_sm89INS1_16FlashAttnBwdSm80INS1_25CollectiveMainloopBwdSm80ILi2ELi2EN4cute5tupleIJNS5_1CILi128EEES8_NS7_ILi64EEEEEENS_6half_tEfNS_4arch4Sm80ELb0ELb1ELb0ELb1ELb0ELb0ELb0ELb0ELi2ELi4ELi4ELi4ELb0EEENS1_24CollectiveEpilogueBwdGQAISA_fSD_Li256ELb1ELb0EEENS1_19SingleTileSchedulerILb1ELb0ELb0ELi128EEEEEEEEEvNT_6ParamsE)
        /*014c*/ 	.word	0x000000ff


	//----- nvinfo : EIATTR_FRAME_SIZE
	.align		4
.L_66:
        /*0150*/ 	.byte	0x04, 0x11
        /*0152*/ 	.short	(.L_68 - .L_67)
	.align		4
.L_67:
        /*0154*/ 	.word	index@(_ZN7cutlass13device_kernelIN5flash19enable_sm80_to_sm89INS1_16FlashAttnBwdSm80INS1_25CollectiveMainloopBwdSm80ILi2ELi2EN4cute5tupleIJNS5_1CILi128EEES8_NS7_ILi64EEEEEENS_6half_tEfNS_4arch4Sm80ELb0ELb1ELb0ELb1ELb0ELb0ELb0ELb0ELi2ELi4ELi4ELi4ELb0EEENS1_24CollectiveEpilogueBwdGQAISA_fSD_Li256ELb1ELb0EEENS1_19SingleTileSchedulerILb1ELb0ELb0ELi128EEEEEEEEEvNT_6ParamsE)
        /*0158*/ 	.word	0x00000068


	//----- nvinfo : EIATTR_REGCOUNT
	.align		4
.L_68:
        /*015c*/ 	.byte	0x04, 0x2f
        /*015e*/ 	.short	(.L_70 - .L_69)
	.align		4
.L_69:
        /*0160*/ 	.word	index@(_ZN7cutlass13device_kernelIN5flash19enable_sm80_to_sm89INS1_16FlashAttnBwdSm80INS1_25CollectiveMainloopBwdSm80ILi2ELi2EN4cute5tupleIJNS5_1CILi128EEES8_NS7_ILi64EEEEEENS_6half_tEfNS_4arch4Sm80ELb0ELb1ELb0ELb1ELb1ELb0ELb0ELb0ELi2ELi4ELi4ELi4ELb0EEENS1_21CollectiveEpilogueBwdISA_SB_SD_Li256ELb1ELb0ELi2EEENS1_19SingleTileSchedulerILb1ELb0ELb0ELi128EEEEEEEEEvNT_6ParamsE)
        /*0164*/ 	.word	0x000000ff


	//----- nvinfo : EIATTR_FRAME_SIZE
	.align		4
.L_70:
        /*0168*/ 	.byte	0x04, 0x11
        /*016a*/ 	.short	(.L_72 - .L_71)
	.align		4
.L_71:
        /*016c*/ 	.word	index@(_ZN7cutlass13device_kernelIN5flash19enable_sm80_to_sm89INS1_16FlashAttnBwdSm80INS1_25CollectiveMainloopBwdSm80ILi2ELi2EN4cute5tupleIJNS5_1CILi128EEES8_NS7_ILi64EEEEEENS_6half_tEfNS_4arch4Sm80ELb0ELb1ELb0ELb1ELb1ELb0ELb0ELb0ELi2ELi4ELi4ELi4ELb0EEENS1_21CollectiveEpilogueBwdISA_SB_SD_Li256ELb1ELb0ELi2EEENS1_19SingleTileSchedulerILb1ELb0ELb0ELi128EEEEEEEEEvNT_6ParamsE)
        /*0170*/ 	.word	0x00000068


	//----- nvinfo : EIATTR_REGCOUNT
	.align		4
.L_72:
        /*0174*/ 	.byte	0x04, 0x2f
        /*0176*/ 	.short	(.L_74 - .L_73)
	.align		4
.L_73:
        /*0178*/ 	.word	index@(_ZN7cutlass13device_kernelIN5flash19enable_sm80_to_sm89INS1_16FlashAttnBwdSm80INS1_25CollectiveMainloopBwdSm80ILi2ELi2EN4cute5tupleIJNS5_1CILi128EEES8_NS7_ILi64EEEEEENS_6half_tEfNS_4arch4Sm80ELb0ELb1ELb0ELb1ELb0ELb0ELb0ELb0ELi2ELi4ELi4ELi4ELb0EEENS1_21CollectiveEpilogueBwdISA_SB_SD_Li256ELb1ELb0ELi2EEENS1_19SingleTileSchedulerILb1ELb0ELb0ELi128EEEEEEEEEvNT_6ParamsE)
        /*017c*/ 	.word	0x000000ff


	//----- nvinfo : EIATTR_FRAME_SIZE
	.align		4
.L_74:
        /*0180*/ 	.byte	0x04, 0x11
        /*0182*/ 	.short	(.L_76 - .L_75)
	.align		4
.L_75:
        /*0184*/ 	.word	index@(_ZN7cutlass13device_kernelIN5flash19enable_sm80_to_sm89INS1_16FlashAttnBwdSm80INS1_25CollectiveMainloopBwdSm80ILi2ELi2EN4cute5tupleIJNS5_1CILi128EEES8_NS7_ILi64EEEEEENS_6half_tEfNS_4arch4Sm80ELb0ELb1ELb0ELb1ELb0ELb0ELb0ELb0ELi2ELi4ELi4ELi4ELb0EEENS1_21CollectiveEpilogueBwdISA_SB_SD_Li256ELb1ELb0ELi2EEENS1_19SingleTileSchedulerILb1ELb0ELb0ELi128EEEEEEEEEvNT_6ParamsE)
        /*0188*/ 	.word	0x00000068


	//----- nvinfo : EIATTR_REGCOUNT
	.align		4
.L_76:
        /*018c*/ 	.byte	0x04, 0x2f
        /*018e*/ 	.short	(.L_78 - .L_77)
	.align		4
.L_77:
        /*0190*/ 	.word	index@(_ZN7cutlass13device_kernelIN5flash19enable_sm80_to_sm89INS1_16FlashAttnBwdSm80INS1_25CollectiveMainloopBwdSm80ILi2ELi2EN4cute5tupleIJNS5_1CILi128EEES8_NS7_ILi64EEEEEENS_6half_tEfNS_4arch4Sm80ELb0ELb1ELb0ELb0ELb1ELb0ELb0ELb0ELi2ELi4ELi4ELi4ELb0EEENS1_24CollectiveEpilogueBwdGQAISA_fSD_Li256ELb0ELb1EEENS1_19SingleTileSchedulerILb0ELb0ELb0ELi128EEEEEEEEEvNT_6ParamsE)
        /*0194*/ 	.word	0x000000ff


	//----- nvinfo : EIATTR_FRAME_SIZE
	.align		4
.L_78:
        /*0198*/ 	.byte	0x04, 0x11
        /*019a*/ 	.short	(.L_80 - .L_79)
	.align		4
.L_79:
        /*019c*/ 	.word	index@($__internal_8_$__cuda_sm70_warpsync)
        /*01a0*/ 	.word	0x00000000


	//----- nvinfo : EIATTR_FRAME_SIZE
	.align		4
.L_80:
        /*01a4*/ 	.byte	0x04, 0x11
        /*01a6*/ 	.short	(.L_82 - .L_81)
	.align		4
.L_81:
        /*01a8*/ 	.word	index@(_ZN7cutlass13device_kernelIN5flash19enable_sm80_to_sm89INS1_16FlashAttnBwdSm80INS1_25CollectiveMainloopBwdSm80ILi2ELi2EN4cute5tupleIJNS5_1CILi128EEES8_NS7_ILi64EEEEEENS_6half_tEfNS_4arch4Sm80ELb0ELb1ELb0ELb0ELb1ELb0ELb0ELb0ELi2ELi4ELi4ELi4ELb0EEENS1_24CollectiveEpilogueBwdGQAISA_fSD_Li256ELb0ELb1EEENS1_19SingleTileSchedulerILb0ELb0ELb0ELi128EEEEEEEEEvNT_6ParamsE)
        /*01ac*/ 	.word	0x00000010


	//----- nvinfo : EIATTR_REGCOUNT
	.align		4
.L_82:
        /*01b0*/ 	.byte	0x04, 0x2f
        /*01b2*/ 	.short	(.L_84 - .L_83)
	.align		4
.L_83:
        /*01b4*/ 	.word	index@(_ZN7cutlass13device_kernelIN5flash19enable_sm80_to_sm89INS1_16FlashAttnBwdSm80INS1_25CollectiveMainloopBwdSm80ILi2ELi2EN4cute5tupleIJNS5_1CILi128EEES8_NS7_ILi64EEEEEENS_6half_tEfNS_4arch4Sm80ELb0ELb1ELb0ELb0ELb0ELb0ELb0ELb0ELi2ELi4ELi4ELi4ELb0EEENS1_24CollectiveEpilogueBwdGQAISA_fSD_Li256ELb0ELb0EEENS1_19SingleTileSchedulerILb0ELb0ELb0ELi128EEEEEEEEEvNT_6ParamsE)
        /*01b8*/ 	.word	0x000000ff


	//----- nvinfo : EIATTR_FRAME_SIZE
	.align		4
.L_84:
        /*01bc*/ 	.byte	0x04, 0x11
        /*01be*/ 	.short	(.L_86 - .L_85)
	.align		4
.L_85:
        /*01c0*/ 	.word	index@(_ZN7cutlass13device_kernelIN5flash19enable_sm80_to_sm89INS1_16FlashAttnBwdSm80INS1_25CollectiveMainloopBwdSm80ILi2ELi2EN4cute5tupleIJNS5_1CILi128EEES8_NS7_ILi64EEEEEENS_6half_tEfNS_4arch4Sm80ELb0ELb1ELb0ELb0ELb0ELb0ELb0ELb0ELi2ELi4ELi4ELi4ELb0EEENS1_24CollectiveEpilogueBwdGQAISA_fSD_Li256ELb0ELb0EEENS1_19SingleTileSchedulerILb0ELb0ELb0ELi128EEEEEEEEEvNT_6ParamsE)
        /*01c4*/ 	.word	0x00000010


	//----- nvinfo : EIATTR_REGCOUNT
	.align		4
.L_86:
        /*01c8*/ 	.byte	0x04, 0x2f
        /*01ca*/ 	.short	(.L_88 - .L_87)
	.align		4
.L_87:
        /*01cc*/ 	.word	index@(_ZN7cutlass13device_kernelIN5flash19enable_sm80_to_sm89INS1_16FlashAttnBwdSm80INS1_25CollectiveMainloopBwdSm80ILi2ELi2EN4cute5tupleIJNS5_1CILi128EEES8_NS7_ILi64EEEEEENS_6half_tEfNS_4arch4Sm80ELb0ELb1ELb0ELb0ELb1ELb0ELb0ELb0ELi2ELi4ELi4ELi4ELb0EEENS1_21CollectiveEpilogueBwdISA_SB_SD_Li256ELb0ELb0ELi2EEENS1_19SingleTileSchedulerILb0ELb0ELb0ELi128EEEEEEEEEvNT_6ParamsE)
        /*01d0*/ 	.word	0x000000ff


	//----- nvinfo : EIATTR_FRAME_SIZE
	.align		4
.L_88:
        /*01d4*/ 	.byte	0x04, 0x11
        /*01d6*/ 	.short	(.L_90 - .L_89)
	.align		4
.L_89:
        /*01d8*/ 	.word	index@(_ZN7cutlass13device_kernelIN5flash19enable_sm80_to_sm89INS1_16FlashAttnBwdSm80INS1_25CollectiveMainloopBwdSm80ILi2ELi2EN4cute5tupleIJNS5_1CILi128EEES8_NS7_ILi64EEEEEENS_6half_tEfNS_4arch4Sm80ELb0ELb1ELb0ELb0ELb1ELb0ELb0ELb0ELi2ELi4ELi4ELi4ELb0EEENS1_21CollectiveEpilogueBwdISA_SB_SD_Li256ELb0ELb0ELi2EEENS1_19SingleTileSchedulerILb0ELb0ELb0ELi128EEEEEEEEEvNT_6ParamsE)
        /*01dc*/ 	.word	0x00000010


	//----- nvinfo : EIATTR_REGCOUNT
	.align		4
.L_90:
        /*01e0*/ 	.byte	0x04, 0x2f
        /*01e2*/ 	.short	(.L_92 - .L_91)
	.align		4
.L_91:
        /*01e4*/ 	.word	index@(_ZN7cutlass13device_kernelIN5flash19enable_sm80_to_sm89INS1_16FlashAttnBwdSm80INS1_25CollectiveMainloopBwdSm80ILi2ELi2EN4cute5tupleIJNS5_1CILi128EEES8_NS7_ILi64EEEEEENS_6half_tEfNS_4arch4Sm80ELb0ELb1ELb0ELb0ELb0ELb0ELb0ELb0ELi2ELi4ELi4ELi4ELb0EEENS1_21CollectiveEpilogueBwdISA_SB_SD_Li256ELb0ELb0ELi2EEENS1_19SingleTileSchedulerILb0ELb0ELb0ELi128EEEEEEEEEvNT_6ParamsE)
        /*01e8*/ 	.word	0x000000ff


	//----- nvinfo : EIATTR_FRAME_SIZE
	.align		4
.L_92:
        /*01ec*/ 	.byte	0x04, 0x11
        /*01ee*/ 	.short	(.L_94 - .L_93)
	.align		4
.L_93:
        /*01f0*/ 	.word	index@(_ZN7cutlass13device_kernelIN5flash19enable_sm80_to_sm89INS1_16FlashAttnBwdSm80INS1_25CollectiveMainloopBwdSm80ILi2ELi2EN4cute5tupleIJNS5_1CILi128EEES8_NS7_ILi64EEEEEENS_6half_tEfNS_4arch4Sm80ELb0ELb1ELb0ELb0ELb0ELb0ELb0ELb0ELi2ELi4ELi4ELi4ELb0EEENS1_21CollectiveEpilogueBwdISA_SB_SD_Li256ELb0ELb0ELi2EEENS1_19SingleTileSchedulerILb0ELb0ELb0ELi128EEEEEEEEEvNT_6ParamsE)
        /*01f4*/ 	.word	0x00000010


	//----- nvinfo : EIATTR_REGCOUNT
	.align		4
.L_94:
        /*01f8*/ 	.byte	0x04, 0x2f
        /*01fa*/ 	.short	(.L_96 - .L_95)
	.align		4
.L_95:
        /*01fc*/ 	.word	index@(_ZN7cutlass13device_kernelIN5flash19enable_sm80_to_sm89INS1_16FlashAttnBwdSm80INS1_25CollectiveMainloopBwdSm80ILi2ELi2EN4cute5tupleIJNS5_1CILi128EEES8_NS7_ILi64EEEEEENS_6half_tEfNS_4arch4Sm80ELb0ELb0ELb0ELb1ELb1ELb0ELb0ELb0ELi2ELi4ELi4ELi4ELb0EEENS1_24CollectiveEpilogueBwdGQAISA_fSD_Li256ELb1ELb1EEENS1_19SingleTileSchedulerILb1ELb0ELb0ELi128EEEEEEEEEvNT_6ParamsE)
        /*0200*/ 	.word	0x000000ff


	//----- nvinfo : EIATTR_FRAME_SIZE
	.align		4
.L_96:
        /*0204*/ 	.byte	0x04, 0x11
        /*0206*/ 	.short	(.L_98 - .L_97)
	.align		4
.L_97:
        /*0208*/ 	.word	index@($__internal_7_$__cuda_sm70_warpsync)
        /*020c*/ 	.word	0x00000000


	//----- nvinfo : EIATTR_FRAME_SIZE
	.align		4
.L_98:
        /*0210*/ 	.byte	0x04, 0x11
        /*0212*/ 	.short	(.L_100 - .L_99)
	.align		4
.L_99:
        /*0214*/ 	.word	index@(_ZN7cutlass13device_kernelIN5flash19enable_sm80_to_sm89INS1_16FlashAttnBwdSm80INS1_25CollectiveMainloopBwdSm80ILi2ELi2EN4cute5tupleIJNS5_1CILi128EEES8_NS7_ILi64EEEEEENS_6half_tEfNS_4arch4Sm80ELb0ELb0ELb0ELb1ELb1ELb0ELb0ELb0ELi2ELi4ELi4ELi4ELb0EEENS1_24CollectiveEpilogueBwdGQAISA_fSD_Li256ELb1ELb1EEENS1_19SingleTileSchedulerILb1ELb0ELb0ELi128EEEEEEEEEvNT_6ParamsE)
        /*0218*/ 	.word	0x00000048


	//----- nvinfo : EIATTR_REGCOUNT
	.align		4
.L_100:
        /*021c*/ 	.byte	0x04, 0x2f
        /*021e*/ 	.short	(.L_102 - .L_101)
	.align		4
.L_101:
        /*0220*/ 	.word	index@(_ZN7cutlass13device_kernelIN5flash19enable_sm80_to_sm89INS1_16FlashAttnBwdSm80INS1_25CollectiveMainloopBwdSm80ILi2ELi2EN4cute5tupleIJNS5_1CILi128EEES8_NS7_ILi64EEEEEENS_6half_tEfNS_4arch4Sm80ELb0ELb0ELb0ELb1ELb0ELb0ELb0ELb0ELi2ELi4ELi4ELi4ELb0EEENS1_24CollectiveEpilogueBwdGQAISA_fSD_Li256ELb1ELb0EEENS1_19SingleTileSchedulerILb1ELb0ELb0ELi128EEEEEEEEEvNT_6ParamsE)
        /*0224*/ 	.word	0x000000ff


	//----- nvinfo : EIATTR_FRAME_SIZE
	.align		4
.L_102:
        /*0228*/ 	.byte	0x04, 0x11
        /*022a*/ 	.short	(.L_104 - .L_103)
	.align		4
.L_103:
        /*022c*/ 	.word	index@(_ZN7cutlass13device_kernelIN5flash19enable_sm80_to_sm89INS1_16FlashAttnBwdSm80INS1_25CollectiveMainloopBwdSm80ILi2ELi2EN4cute5tupleIJNS5_1CILi128EEES8_NS7_ILi64EEEEEENS_6half_tEfNS_4arch4Sm80ELb0ELb0ELb0ELb1ELb0ELb0ELb0ELb0ELi2ELi4ELi4ELi4ELb0EEENS1_24CollectiveEpilogueBwdGQAISA_fSD_Li256ELb1ELb0EEENS1_19SingleTileSchedulerILb1ELb0ELb0ELi128EEEEEEEEEvNT_6ParamsE)
        /*0230*/ 	.word	0x00000048


	//----- nvinfo : EIATTR_REGCOUNT
	.align		4
.L_104:
        /*0234*/ 	.byte	0x04, 0x2f
        /*0236*/ 	.short	(.L_106 - .L_105)
	.align		4
.L_105:
        /*0238*/ 	.word	index@(_ZN7cutlass13device_kernelIN5flash19enable_sm80_to_sm89INS1_16FlashAttnBwdSm80INS1_25CollectiveMainloopBwdSm80ILi2ELi2EN4cute5tupleIJNS5_1CILi128EEES8_NS7_ILi64EEEEEENS_6half_tEfNS_4arch4Sm80ELb0ELb0ELb0ELb1ELb1ELb0ELb0ELb0ELi2ELi4ELi4ELi4ELb0EEENS1_21CollectiveEpilogueBwdISA_SB_SD_Li256ELb1ELb0ELi2EEENS1_19SingleTileSchedulerILb1ELb0ELb0ELi128EEEEEEEEEvNT_6ParamsE)
        /*023c*/ 	.word	0x000000ff


	//----- nvinfo : EIATTR_FRAME_SIZE
	.align		4
.L_106:
        /*0240*/ 	.byte	0x04, 0x11
        /*0242*/ 	.short	(.L_108 - .L_107)
	.align		4
.L_107:
        /*0244*/ 	.word	index@(_ZN7cutlass13device_kernelIN5flash19enable_sm80_to_sm89INS1_16FlashAttnBwdSm80INS1_25CollectiveMainloopBwdSm80ILi2ELi2EN4cute5tupleIJNS5_1CILi128EEES8_NS7_ILi64EEEEEENS_6half_tEfNS_4arch4Sm80ELb0ELb0ELb0ELb1ELb1ELb0ELb0ELb0ELi2ELi4ELi4ELi4ELb0EEENS1_21CollectiveEpilogueBwdISA_SB_SD_Li256ELb1ELb0ELi2EEENS1_19SingleTileSchedulerILb1ELb0ELb0ELi128EEEEEEEEEvNT_6ParamsE)
        /*0248*/ 	.word	0x00000048


	//----- nvinfo : EIATTR_REGCOUNT
	.align		4
.L_108:
        /*024c*/ 	.byte	0x04, 0x2f
        /*024e*/ 	.short	(.L_110 - .L_109)
	.align		4
.L_109:
        /*0250*/ 	.word	index@(_ZN7cutlass13device_kernelIN5flash19enable_sm80_to_sm89INS1_16FlashAttnBwdSm80INS1_25CollectiveMainloopBwdSm80ILi2ELi2EN4cute5tupleIJNS5_1CILi128EEES8_NS7_ILi64EEEEEENS_6half_tEfNS_4arch4Sm80ELb0ELb0ELb0ELb1ELb0ELb0ELb0ELb0ELi2ELi4ELi4ELi4ELb0EEENS1_21CollectiveEpilogueBwdISA_SB_SD_Li256ELb1ELb0ELi2EEENS1_19SingleTileSchedulerILb1ELb0ELb0ELi128EEEEEEEEEvNT_6ParamsE)
        /*0254*/ 	.word	0x000000ff


	//----- nvinfo : EIATTR_FRAME_SIZE
	.align		4
.L_110:
        /*0258*/ 	.byte	0x04, 0x11
        /*025a*/ 	.short	(.L_112 - .L_111)
	.align		4
.L_111:
        /*025c*/ 	.word	index@(_ZN7cutlass13device_kernelIN5flash19enable_sm80_to_sm89INS1_16FlashAttnBwdSm80INS1_25CollectiveMainloopBwdSm80ILi2ELi2EN4cute5tupleIJNS5_1CILi128EEES8_NS7_ILi64EEEEEENS_6half_tEfNS_4arch4Sm80ELb0ELb0ELb0ELb1ELb0ELb0ELb0ELb0ELi2ELi4ELi4ELi4ELb0EEENS1_21CollectiveEpilogueBwdISA_SB_SD_Li256ELb1ELb0ELi2EEENS1_19SingleTileSchedulerILb1ELb0ELb0ELi128EEEEEEEEEvNT_6ParamsE)
        /*0260*/ 	.word	0x00000048


	//----- nvinfo : EIATTR_REGCOUNT
	.align		4
.L_112:
        /*0264*/ 	.byte	0x04, 0x2f
        /*0266*/ 	.short	(.L_114 - .L_113)
	.align		4
.L_113:
        /*0268*/ 	.word	index@(_ZN7cutlass13device_kernelIN5flash19enable_sm80_to_sm89INS1_16FlashAttnBwdSm80INS1_25CollectiveMainloopBwdSm80ILi2ELi2EN4cute5tupleIJNS5_1CILi128EEES8_NS7_ILi64EEEEEENS_6half_tEfNS_4arch4Sm80ELb0ELb0ELb0ELb0ELb1ELb0ELb0ELb0ELi2ELi4ELi4ELi4ELb0EEENS1_24CollectiveEpilogueBwdGQAISA_fSD_Li256ELb0ELb1EEENS1_19SingleTileSchedulerILb0ELb0ELb0ELi128EEEEEEEEEvNT_6ParamsE)
        /*026c*/ 	.word	0x000000ff


	//----- nvinfo : EIATTR_FRAME_SIZE
	.align		4
.L_114:
        /*0270*/ 	.byte	0x04, 0x11
        /*0272*/ 	.short	(.L_116 - .L_115)
	.align		4
.L_115:
        /*0274*/ 	.word	index@($__internal_6_$__cuda_sm70_warpsync)
        /*0278*/ 	.word	0x00000000


	//----- nvinfo : EIATTR_FRAME_SIZE
	.align		4
.L_116:
        /*027c*/ 	.byte	0x04, 0x11
        /*027e*/ 	.short	(.L_118 - .L_117)
	.align		4
.L_117:
        /*0280*/ 	.word	index@(_ZN7cutlass13device_kernelIN5flash19enable_sm80_to_sm89INS1_16FlashAttnBwdSm80INS1_25CollectiveMainloopBwdSm80ILi2ELi2EN4cute5tupleIJNS5_1CILi128EEES8_NS7_ILi64EEEEEENS_6half_tEfNS_4arch4Sm80ELb0ELb0ELb0ELb0ELb1ELb0ELb0ELb0ELi2ELi4ELi4ELi4ELb0EEENS1_24CollectiveEpilogueBwdGQAISA_fSD_Li256ELb0ELb1EEENS1_19SingleTileSchedulerILb0ELb0ELb0ELi128EEEEEEEEEvNT_6ParamsE)
        /*0284*/ 	.word	0x00000038


	//----- nvinfo : EIATTR_REGCOUNT
	.align		4
.L_118:
        /*0288*/ 	.byte	0x04, 0x2f
        /*028a*/ 	.short	(.L_120 - .L_119)
	.align		4
.L_119:
        /*028c*/ 	.word	index@(_ZN7cutlass13device_kernelIN5flash19enable_sm80_to_sm89INS1_16FlashAttnBwdSm80INS1_25CollectiveMainloopBwdSm80ILi2ELi2EN4cute5tupleIJNS5_1CILi128EEES8_NS7_ILi64EEEEEENS_6half_tEfNS_4arch4Sm80ELb0ELb0ELb0ELb0ELb0ELb0ELb0ELb0ELi2ELi4ELi4ELi4ELb0EEENS1_24CollectiveEpilogueBwdGQAISA_fSD_Li256ELb0ELb0EEENS1_19SingleTileSchedulerILb0ELb0ELb0ELi128EEEEEEEEEvNT_6ParamsE)
        /*0290*/ 	.word	0x000000ff


	//----- nvinfo : EIATTR_FRAME_SIZE
	.align		4
.L_120:
        /*0294*/ 	.byte	0x04, 0x11
        /*0296*/ 	.short	(.L_122 - .L_121)
	.align		4
.L_121:
        /*0298*/ 	.word	index@(_ZN7cutlass13device_kernelIN5flash19enable_sm80_to_sm89INS1_16FlashAttnBwdSm80INS1_25CollectiveMainloopBwdSm80ILi2ELi2EN4cute5tupleIJNS5_1CILi128EEES8_NS7_ILi64EEEEEENS_6half_tEfNS_4arch4Sm80ELb0ELb0ELb0ELb0ELb0ELb0ELb0ELb0ELi2ELi4ELi4ELi4ELb0EEENS1_24CollectiveEpilogueBwdGQAISA_fSD_Li256ELb0ELb0EEENS1_19SingleTileSchedulerILb0ELb0ELb0ELi128EEEEEEEEEvNT_6ParamsE)
        /*029c*/ 	.word	0x00000038


	//----- nvinfo : EIATTR_REGCOUNT
	.align		4
.L_122:
        /*02a0*/ 	.byte	0x04, 0x2f
        /*02a2*/ 	.short	(.L_124 - .L_123)
	.align		4
.L_123:
        /*02a4*/ 	.word	index@(_ZN7cutlass13device_kernelIN5flash19enable_sm80_to_sm89INS1_16FlashAttnBwdSm80INS1_25CollectiveMainloopBwdSm80ILi2ELi2EN4cute5tupleIJNS5_1CILi128EEES8_NS7_ILi64EEEEEENS_6half_tEfNS_4arch4Sm80ELb0ELb0ELb0ELb0ELb1ELb0ELb0ELb0ELi2ELi4ELi4ELi4ELb0EEENS1_21CollectiveEpilogueBwdISA_SB_SD_Li256ELb0ELb0ELi2EEENS1_19SingleTileSchedulerILb0ELb0ELb0ELi128EEEEEEEEEvNT_6ParamsE)
        /*02a8*/ 	.word	0x000000ff


	//----- nvinfo : EIATTR_FRAME_SIZE
	.align		4
.L_124:
        /*02ac*/ 	.byte	0x04, 0x11
        /*02ae*/ 	.short	(.L_126 - .L_125)
	.align		4
.L_125:
        /*02b0*/ 	.word	index@(_ZN7cutlass13device_kernelIN5flash19enable_sm80_to_sm89INS1_16FlashAttnBwdSm80INS1_25CollectiveMainloopBwdSm80ILi2ELi2EN4cute5tupleIJNS5_1CILi128EEES8_NS7_ILi64EEEEEENS_6half_tEfNS_4arch4Sm80ELb0ELb0ELb0ELb0ELb1ELb0ELb0ELb0ELi2ELi4ELi4ELi4ELb0EEENS1_21CollectiveEpilogueBwdISA_SB_SD_Li256ELb0ELb0ELi2EEENS1_19SingleTileSchedulerILb0ELb0ELb0ELi128EEEEEEEEEvNT_6ParamsE)
        /*02b4*/ 	.word	0x00000008


	//----- nvinfo : EIATTR_REGCOUNT
	.align		4
.L_126:
        /*02b8*/ 	.byte	0x04, 0x2f
        /*02ba*/ 	.short	(.L_128 - .L_127)
	.align		4
.L_127:
        /*02bc*/ 	.word	index@(_ZN7cutlass13device_kernelIN5flash19enable_sm80_to_sm89INS1_16FlashAttnBwdSm80INS1_25CollectiveMainloopBwdSm80ILi2ELi2EN4cute5tupleIJNS5_1CILi128EEES8_NS7_ILi64EEEEEENS_6half_tEfNS_4arch4Sm80ELb0ELb0ELb0ELb0ELb0ELb0ELb0ELb0ELi2ELi4ELi4ELi4ELb0EEENS1_21CollectiveEpilogueBwdISA_SB_SD_Li256ELb0ELb0ELi2EEENS1_19SingleTileSchedulerILb0ELb0ELb0ELi128EEEEEEEEEvNT_6ParamsE)
        /*02c0*/ 	.word	0x000000ff


	//----- nvinfo : EIATTR_FRAME_SIZE
	.align		4
.L_128:
        /*02c4*/ 	.byte	0x04, 0x11
        /*02c6*/ 	.short	(.L_130 - .L_129)
	.align		4
.L_129:
        /*02c8*/ 	.word	index@(_ZN7cutlass13device_kernelIN5flash19enable_sm80_to_sm89INS1_16FlashAttnBwdSm80INS1_25CollectiveMainloopBwdSm80ILi2ELi2EN4cute5tupleIJNS5_1CILi128EEES8_NS7_ILi64EEEEEENS_6half_tEfNS_4arch4Sm80ELb0ELb0ELb0ELb0ELb0ELb0ELb0ELb0ELi2ELi4ELi4ELi4ELb0EEENS1_21CollectiveEpilogueBwdISA_SB_SD_Li256ELb0ELb0ELi2EEENS1_19SingleTileSchedulerILb0ELb0ELb0ELi128EEEEEEEEEvNT_6ParamsE)
        /*02cc*/ 	.word	0x00000008


	//----- nvinfo : EIATTR_REGCOUNT
	.align		4
.L_130:
        /*02d0*/ 	.byte	0x04, 0x2f
        /*02d2*/ 	.short	(.L_132 - .L_131)
	.align		4
.L_131:
        /*02d4*/ 	.word	index@(_ZN7cutlass13device_kernelIN5flash22FlashAttnBwdPreprocessIN4cute5tupleIJNS3_1CILi64EEES6_EEENS_6half_tEfNS_4arch4Sm80ELb1ELb1EEEEEvNT_6ParamsE)
        /*02d8*/ 	.word	0x0000002d


	//----- nvinfo : EIATTR_FRAME_SIZE
	.align		4
.L_132:
        /*02dc*/ 	.byte	0x04, 0x11
        /*02de*/ 	.short	(.L_134 - .L_133)
	.align		4
.L_133:
        /*02e0*/ 	.word	index@(_ZN7cutlass13device_kernelIN5flash22FlashAttnBwdPreprocessIN4cute5tupleIJNS3_1CILi64EEES6_EEENS_6half_tEfNS_4arch4Sm80ELb1ELb1EEEEEvNT_6ParamsE)
        /*02e4*/ 	.word	0x00000000


	//----- nvinfo : EIATTR_REGCOUNT
	.align		4
.L_134:
        /*02e8*/ 	.byte	0x04, 0x2f
        /*02ea*/ 	.short	(.L_136 - .L_135)
	.align		4
.L_135:
        /*02ec*/ 	.word	index@(_ZN7cutlass13device_kernelIN5flash19enable_sm80_to_sm89INS1_16FlashAttnBwdSm80INS1_25CollectiveMainloopBwdSm80ILi2ELi2EN4cute5tupleIJNS5_1CILi64EEENS7_ILi128EEES8_EEENS_6half_tEfNS_4arch4Sm80ELb1ELb0ELb0ELb1ELb1ELb0ELb0ELb0ELi2ELi2ELi4ELi2ELb1EEENS1_24CollectiveEpilogueBwdGQAISA_fSD_Li256ELb1ELb1EEENS1_25SingleTileBwdLPTSchedulerILb1ELi128ELb1EEEEEEEEEvNT_6ParamsE)
        /*02f0*/ 	.word	0x000000fe


	//----- nvinfo : EIATTR_FRAME_SIZE
	.align		4
.L_136:
        /*02f4*/ 	.byte	0x04, 0x11
        /*02f6*/ 	.short	(.L_138 - .L_137)
	.align		4
.L_137:
        /*02f8*/ 	.word	index@($__internal_5_$__cuda_sm70_warpsync)
        /*02fc*/ 	.word	0x00000000


	//----- nvinfo : EIATTR_FRAME_SIZE
	.align		4
.L_138:
        /*0300*/ 	.byte	0x04, 0x11
        /*0302*/ 	.short	(.L_140 - .L_139)
	.align		4
.L_139:
        /*0304*/ 	.word	index@(_ZN7cutlass13device_kernelIN5flash19enable_sm80_to_sm89INS1_16FlashAttnBwdSm80INS1_25CollectiveMainloopBwdSm80ILi2ELi2EN4cute5tupleIJNS5_1CILi64EEENS7_ILi128EEES8_EEENS_6half_tEfNS_4arch4Sm80ELb1ELb0ELb0ELb1ELb1ELb0ELb0ELb0ELi2ELi2ELi4ELi2ELb1EEENS1_24CollectiveEpilogueBwdGQAISA_fSD_Li256ELb1ELb1EEENS1_25SingleTileBwdLPTSchedulerILb1ELi128ELb1EEEEEEEEEvNT_6ParamsE)
        /*0308*/ 	.word	0x00000000


	//----- nvinfo : EIATTR_REGCOUNT
	.align		4
.L_140:
        /*030c*/ 	.byte	0x04, 0x2f
        /*030e*/ 	.short	(.L_142 - .L_141)
	.align		4
.L_141:
        /*0310*/ 	.word	index@(_ZN7cutlass13device_kernelIN5flash32FlashAttnBwdPostprocessConvertdQIN4cute5tupleIJNS3_1CILi64EEES6_EEENS_6half_tEfNS_4arch4Sm80ELi256ENS3_8TiledMMAINS3_8MMA_AtomIJNS3_28SM80_16x8x16_F32F16F16F32_TNEEEENS3_6LayoutINS4_IJNS5_ILi2EEENS5_ILi4EEENS5_ILi1EEEEEENS4_IJSI_SG_NS5_ILi0EEEEEEEENS4_IJNS5_ILi32EEES6_NS5_ILi16EEEEEEEELb0EEEEEvNT_6ParamsE)
        /*0314*/ 	.word	0x00000028


	//----- nvinfo : EIATTR_FRAME_SIZE
	.align		4
.L_142:
        /*0318*/ 	.byte	0x04, 0x11
        /*031a*/ 	.short	(.L_144 - .L_143)
	.align		4
.L_143:
        /*031c*/ 	.word	index@(_ZN7cutlass13device_kernelIN5flash32FlashAttnBwdPostprocessConvertdQIN4cute5tupleIJNS3_1CILi64EEES6_EEENS_6half_tEfNS_4arch4Sm80ELi256ENS3_8TiledMMAINS3_8MMA_AtomIJNS3_28SM80_16x8x16_F32F16F16F32_TNEEEENS3_6LayoutINS4_IJNS5_ILi2EEENS5_ILi4EEENS5_ILi1EEEEEENS4_IJSI_SG_NS5_ILi0EEEEEEEENS4_IJNS5_ILi32EEES6_NS5_ILi16EEEEEEEELb0EEEEEvNT_6ParamsE)
        /*0320*/ 	.word	0x00000000


	//----- nvinfo : EIATTR_REGCOUNT
	.align		4
.L_144:
        /*0324*/ 	.byte	0x04, 0x2f
        /*0326*/ 	.short	(.L_146 - .L_145)
	.align		4
.L_145:
        /*0328*/ 	.word	index@(_ZN7cutlass13device_kernelIN5flash19enable_sm80_to_sm89INS1_16FlashAttnBwdSm80INS1_25CollectiveMainloopBwdSm80ILi2ELi2EN4cute5tupleIJNS5_1CILi64EEENS7_ILi128EEES8_EEENS_6half_tEfNS_4arch4Sm80ELb1ELb0ELb0ELb1ELb0ELb0ELb0ELb0ELi2ELi2ELi4ELi2ELb1EEENS1_24CollectiveEpilogueBwdGQAISA_fSD_Li256ELb1ELb0EEENS1_25SingleTileBwdLPTSchedulerILb1ELi128ELb0EEEEEEEEEvNT_6ParamsE)
        /*032c*/ 	.word	0x000000fe


	//----- nvinfo : EIATTR_FRAME_SIZE
	.align		4
.L_146:
        /*0330*/ 	.byte	0x04, 0x11
        /*0332*/ 	.short	(.L_148 - .L_147)
	.align		4
.L_147:
        /*0334*/ 	.word	index@(_ZN7cutlass13device_kernelIN5flash19enable_sm80_to_sm89INS1_16FlashAttnBwdSm80INS1_25CollectiveMainloopBwdSm80ILi2ELi2EN4cute5tupleIJNS5_1CILi64EEENS7_ILi128EEES8_EEENS_6half_tEfNS_4arch4Sm80ELb1ELb0ELb0ELb1ELb0ELb0ELb0ELb0ELi2ELi2ELi4ELi2ELb1EEENS1_24CollectiveEpilogueBwdGQAISA_fSD_Li256ELb1ELb0EEENS1_25SingleTileBwdLPTSchedulerILb1ELi128ELb0EEEEEEEEEvNT_6ParamsE)
        /*0338*/ 	.word	0x00000000


	//----- nvinfo : EIATTR_REGCOUNT
	.align		4
.L_148:
        /*033c*/ 	.byte	0x04, 0x2f
        /*033e*/ 	.short	(.L_150 - .L_149)
	.align		4
.L_149:
        /*0340*/ 	.word	index@(_ZN7cutlass13device_kernelIN5flash19enable_sm80_to_sm89INS1_16FlashAttnBwdSm80INS1_25CollectiveMainloopBwdSm80ILi2ELi2EN4cute5tupleIJNS5_1CILi64EEENS7_ILi128EEES8_EEENS_6half_tEfNS_4arch4Sm80ELb1ELb0ELb0ELb1ELb1ELb0ELb0ELb0ELi2ELi2ELi4ELi2ELb1EEENS1_21CollectiveEpilogueBwdISA_SB_SD_Li256ELb1ELb0ELi2EEENS1_25SingleTileBwdLPTSchedulerILb1ELi128ELb1EEEEEEEEEvNT_6ParamsE)
        /*0344*/ 	.word	0x000000fe


	//----- nvinfo : EIATTR_FRAME_SIZE
	.align		4
.L_150:
        /*0348*/ 	.byte	0x04, 0x11
        /*034a*/ 	.short	(.L_152 - .L_151)
	.align		4
.L_151:
        /*034c*/ 	.word	index@(_ZN7cutlass13device_kernelIN5flash19enable_sm80_to_sm89INS1_16FlashAttnBwdSm80INS1_25CollectiveMainloopBwdSm80ILi2ELi2EN4cute5tupleIJNS5_1CILi64EEENS7_ILi128EEES8_EEENS_6half_tEfNS_4arch4Sm80ELb1ELb0ELb0ELb1ELb1ELb0ELb0ELb0ELi2ELi2ELi4ELi2ELb1EEENS1_21CollectiveEpilogueBwdISA_SB_SD_Li256ELb1ELb0ELi2EEENS1_25SingleTileBwdLPTSchedulerILb1ELi128ELb1EEEEEEEEEvNT_6ParamsE)
        /*0350*/ 	.word	0x00000000


	//----- nvinfo : EIATTR_REGCOUNT
	.align		4
.L_152:
        /*0354*/ 	.byte	0x04, 0x2f
        /*0356*/ 	.short	(.L_154 - .L_153)
	.align		4
.L_153:
        /*0358*/ 	.word	index@(_ZN7cutlass13device_kernelIN5flash19enable_sm80_to_sm89INS1_16FlashAttnBwdSm80INS1_25CollectiveMainloopBwdSm80ILi2ELi2EN4cute5tupleIJNS5_1CILi64EEENS7_ILi128EEES8_EEENS_6half_tEfNS_4arch4Sm80ELb1ELb0ELb0ELb1ELb0ELb0ELb0ELb0ELi2ELi2ELi4ELi2ELb1EEENS1_21CollectiveEpilogueBwdISA_SB_SD_Li256ELb1ELb0ELi2EEENS1_25SingleTileBwdLPTSchedulerILb1ELi128ELb0EEEEEEEEEvNT_6ParamsE)
        /*035c*/ 	.word	0x000000fe


	//----- nvinfo : EIATTR_FRAME_SIZE
	.align		4
.L_154:
        /*0360*/ 	.byte	0x04, 0x11
        /*0362*/ 	.short	(.L_156 - .L_155)
	.align		4
.L_155:
        /*0364*/ 	.word	index@(_ZN7cutlass13device_kernelIN5flash19enable_sm80_to_sm89INS1_16FlashAttnBwdSm80INS1_25CollectiveMainloopBwdSm80ILi2ELi2EN4cute5tupleIJNS5_1CILi64EEENS7_ILi128EEES8_EEENS_6half_tEfNS_4arch4Sm80ELb1ELb0ELb0ELb1ELb0ELb0ELb0ELb0ELi2ELi2ELi4ELi2ELb1EEENS1_21CollectiveEpilogueBwdISA_SB_SD_Li256ELb1ELb0ELi2EEENS1_25SingleTileBwdLPTSchedulerILb1ELi128ELb0EEEEEEEEEvNT_6ParamsE)
        /*0368*/ 	.word	0x00000000


	//----- nvinfo : EIATTR_REGCOUNT
	.align		4
.L_156:
        /*036c*/ 	.byte	0x04, 0x2f
        /*036e*/ 	.short	(.L_158 - .L_157)
	.align		4
.L_157:
        /*0370*/ 	.word	index@(_ZN7cutlass13device_kernelIN5flash22FlashAttnBwdPreprocessIN4cute5tupleIJNS3_1CILi64EEES6_EEENS_6half_tEfNS_4arch4Sm80ELb1ELb0EEEEEvNT_6ParamsE)
        /*0374*/ 	.word	0x00000027


	//----- nvinfo : EIATTR_FRAME_SIZE
	.align		4
.L_158:
        /*0378*/ 	.byte	0x04, 0x11
        /*037a*/ 	.short	(.L_160 - .L_159)
	.align		4
.L_159:
        /*037c*/ 	.word	index@(_ZN7cutlass13device_kernelIN5flash22FlashAttnBwdPreprocessIN4cute5tupleIJNS3_1CILi64EEES6_EEENS_6half_tEfNS_4arch4Sm80ELb1ELb0EEEEEvNT_6ParamsE)
        /*0380*/ 	.word	0x00000000


	//----- nvinfo : EIATTR_REGCOUNT
	.align		4
.L_160:
        /*0384*/ 	.byte	0x04, 0x2f
        /*0386*/ 	.short	(.L_162 - .L_161)
	.align		4
.L_161:
        /*0388*/ 	.word	index@(_ZN7cutlass13device_kernelIN5flash19enable_sm80_to_sm89INS1_16FlashAttnBwdSm80INS1_25CollectiveMainloopBwdSm80ILi2ELi2EN4cute5tupleIJNS5_1CILi64EEENS7_ILi128EEES8_EEENS_6half_tEfNS_4arch4Sm80ELb1ELb0ELb0ELb0ELb1ELb0ELb0ELb0ELi2ELi2ELi4ELi2ELb1EEENS1_24CollectiveEpilogueBwdGQAISA_fSD_Li256ELb0ELb1EEENS1_25SingleTileBwdLPTSchedulerILb0ELi128ELb1EEEEEEEEEvNT_6ParamsE)
        /*038c*/ 	.word	0x000000fe


	//----- nvinfo : EIATTR_FRAME_SIZE
	.align		4
.L_162:
        /*0390*/ 	.byte	0x04, 0x11
        /*0392*/ 	.short	(.L_164 - .L_163)
	.align		4
.L_163:
        /*0394*/ 	.word	index@($__internal_4_$__cuda_sm70_warpsync)
        /*0398*/ 	.word	0x00000000


	//----- nvinfo : EIATTR_FRAME_SIZE
	.align		4
.L_164:
        /*039c*/ 	.byte	0x04, 0x11
        /*039e*/ 	.short	(.L_166 - .L_165)
	.align		4
.L_165:
        /*03a0*/ 	.word	index@(_ZN7cutlass13device_kernelIN5flash19enable_sm80_to_sm89INS1_16FlashAttnBwdSm80INS1_25CollectiveMainloopBwdSm80ILi2ELi2EN4cute5tupleIJNS5_1CILi64EEENS7_ILi128EEES8_EEENS_6half_tEfNS_4arch4Sm80ELb1ELb0ELb0ELb0ELb1ELb0ELb0ELb0ELi2ELi2ELi4ELi2ELb1EEENS1_24CollectiveEpilogueBwdGQAISA_fSD_Li256ELb0ELb1EEENS1_25SingleTileBwdLPTSchedulerILb0ELi128ELb1EEEEEEEEEvNT_6ParamsE)
        /*03a4*/ 	.word	0x00000000


	//----- nvinfo : EIATTR_REGCOUNT
	.align		4
.L_166:
        /*03a8*/ 	.byte	0x04, 0x2f
        /*03aa*/ 	.short	(.L_168 - .L_167)
	.align		4
.L_167:
        /*03ac*/ 	.word	index@(_ZN7cutlass13device_kernelIN5flash19enable_sm80_to_sm89INS1_16FlashAttnBwdSm80INS1_25CollectiveMainloopBwdSm80ILi2ELi2EN4cute5tupleIJNS5_1CILi64EEENS7_ILi128EEES8_EEENS_6half_tEfNS_4arch4Sm80ELb1ELb0ELb0ELb0ELb0ELb0ELb0ELb0ELi2ELi2ELi4ELi2ELb1EEENS1_24CollectiveEpilogueBwdGQAISA_fSD_Li256ELb0ELb0EEENS1_25SingleTileBwdLPTSchedulerILb0ELi128ELb0EEEEEEEEEvNT_6ParamsE)
        /*03b0*/ 	.word	0x000000fe


	//----- nvinfo : EIATTR_FRAME_SIZE
	.align		4
.L_168:
        /*03b4*/ 	.byte	0x04, 0x11
        /*03b6*/ 	.short	(.L_170 - .L_169)
	.align		4
.L_169:
        /*03b8*/ 	.word	index@(_ZN7cutlass13device_kernelIN5flash19enable_sm80_to_sm89INS1_16FlashAttnBwdSm80INS1_25CollectiveMainloopBwdSm80ILi2ELi2EN4cute5tupleIJNS5_1CILi64EEENS7_ILi128EEES8_EEENS_6half_tEfNS_4arch4Sm80ELb1ELb0ELb0ELb0ELb0ELb0ELb0ELb0ELi2ELi2ELi4ELi2ELb1EEENS1_24CollectiveEpilogueBwdGQAISA_fSD_Li256ELb0ELb0EEENS1_25SingleTileBwdLPTSchedulerILb0ELi128ELb0EEEEEEEEEvNT_6ParamsE)
        /*03bc*/ 	.word	0x00000000


	//----- nvinfo : EIATTR_REGCOUNT
	.align		4
.L_170:
        /*03c0*/ 	.byte	0x04, 0x2f
        /*03c2*/ 	.short	(.L_172 - .L_171)
	.align		4
.L_171:
        /*03c4*/ 	.word	index@(_ZN7cutlass13device_kernelIN5flash19enable_sm80_to_sm89INS1_16FlashAttnBwdSm80INS1_25CollectiveMainloopBwdSm80ILi2ELi2EN4cute5tupleIJNS5_1CILi64EEENS7_ILi128EEES8_EEENS_6half_tEfNS_4arch4Sm80ELb1ELb0ELb0ELb0ELb1ELb0ELb0ELb0ELi2ELi2ELi4ELi2ELb1EEENS1_21CollectiveEpilogueBwdISA_SB_SD_Li256ELb0ELb0ELi2EEENS1_25SingleTileBwdLPTSchedulerILb0ELi128ELb1EEEEEEEEEvNT_6ParamsE)
        /*03c8*/ 	.word	0x000000fe


	//----- nvinfo : EIATTR_FRAME_SIZE
	.align		4
.L_172:
        /*03cc*/ 	.byte	0x04, 0x11
        /*03ce*/ 	.short	(.L_174 - .L_173)
	.align		4
.L_173:
        /*03d0*/ 	.word	index@(_ZN7cutlass13device_kernelIN5flash19enable_sm80_to_sm89INS1_16FlashAttnBwdSm80INS1_25CollectiveMainloopBwdSm80ILi2ELi2EN4cute5tupleIJNS5_1CILi64EEENS7_ILi128EEES8_EEENS_6half_tEfNS_4arch4Sm80ELb1ELb0ELb0ELb0ELb1ELb0ELb0ELb0ELi2ELi2ELi4ELi2ELb1EEENS1_21CollectiveEpilogueBwdISA_SB_SD_Li256ELb0ELb0ELi2EEENS1_25SingleTileBwdLPTSchedulerILb0ELi128ELb1EEEEEEEEEvNT_6ParamsE)
        /*03d4*/ 	.word	0x00000000


	//----- nvinfo : EIATTR_REGCOUNT
	.align		4
.L_174:
        /*03d8*/ 	.byte	0x04, 0x2f
        /*03da*/ 	.short	(.L_176 - .L_175)
	.align		4
.L_175:
        /*03dc*/ 	.word	index@(_ZN7cutlass13device_kernelIN5flash19enable_sm80_to_sm89INS1_16FlashAttnBwdSm80INS1_25CollectiveMainloopBwdSm80ILi2ELi2EN4cute5tupleIJNS5_1CILi64EEENS7_ILi128EEES8_EEENS_6half_tEfNS_4arch4Sm80ELb1ELb0ELb0ELb0ELb0ELb0ELb0ELb0ELi2ELi2ELi4ELi2ELb1EEENS1_21CollectiveEpilogueBwdISA_SB_SD_Li256ELb0ELb0ELi2EEENS1_25SingleTileBwdLPTSchedulerILb0ELi128ELb0EEEEEEEEEvNT_6ParamsE)
        /*03e0*/ 	.word	0x000000fe


	//----- nvinfo : EIATTR_FRAME_SIZE
	.align		4
.L_176:
        /*03e4*/ 	.byte	0x04, 0x11
        /*03e6*/ 	.short	(.L_178 - .L_177)
	.align		4
.L_177:
        /*03e8*/ 	.word	index@(_ZN7cutlass13device_kernelIN5flash19enable_sm80_to_sm89INS1_16FlashAttnBwdSm80INS1_25CollectiveMainloopBwdSm80ILi2ELi2EN4cute5tupleIJNS5_1CILi64EEENS7_ILi128EEES8_EEENS_6half_tEfNS_4arch4Sm80ELb1ELb0ELb0ELb0ELb0ELb0ELb0ELb0ELi2ELi2ELi4ELi2ELb1EEENS1_21CollectiveEpilogueBwdISA_SB_SD_Li256ELb0ELb0ELi2EEENS1_25SingleTileBwdLPTSchedulerILb0ELi128ELb0EEEEEEEEEvNT_6ParamsE)
        /*03ec*/ 	.word	0x00000000


	//----- nvinfo : EIATTR_REGCOUNT
	.align		4
.L_178:
        /*03f0*/ 	.byte	0x04, 0x2f
        /*03f2*/ 	.short	(.L_180 - .L_179)
	.align		4
.L_179:
        /*03f4*/ 	.word	index@(_ZN7cutlass13device_kernelIN5flash19enable_sm80_to_sm89INS1_16FlashAttnBwdSm80INS1_25CollectiveMainloopBwdSm80ILi2ELi2EN4cute5tupleIJNS5_1CILi64EEENS7_ILi128EEES8_EEENS_6half_tEfNS_4arch4Sm80ELb0ELb1ELb0ELb1ELb1ELb0ELb0ELb0ELi2ELi2ELi4ELi2ELb1EEENS1_24CollectiveEpilogueBwdGQAISA_fSD_Li256ELb1ELb1EEENS1_19SingleTileSchedulerILb1ELb0ELb0ELi128EEEEEEEEEvNT_6ParamsE)
        /*03f8*/ 	.word	0x000000ff


	//----- nvinfo : EIATTR_FRAME_SIZE
	.align		4
.L_180:
        /*03fc*/ 	.byte	0x04, 0x11
        /*03fe*/ 	.short	(.L_182 - .L_181)
	.align		4
.L_181:
        /*0400*/ 	.word	index@($__internal_3_$__cuda_sm70_warpsync)
        /*0404*/ 	.word	0x00000000


	//----- nvinfo : EIATTR_FRAME_SIZE
	.align		4
.L_182:
        /*0408*/ 	.byte	0x04, 0x11
        /*040a*/ 	.short	(.L_184 - .L_183)
	.align		4
.L_183:
        /*040c*/ 	.word	index@(_ZN7cutlass13device_kernelIN5flash19enable_sm80_to_sm89INS1_16FlashAttnBwdSm80INS1_25CollectiveMainloopBwdSm80ILi2ELi2EN4cute5tupleIJNS5_1CILi64EEENS7_ILi128EEES8_EEENS_6half_tEfNS_4arch4Sm80ELb0ELb1ELb0ELb1ELb1ELb0ELb0ELb0ELi2ELi2ELi4ELi2ELb1EEENS1_24CollectiveEpilogueBwdGQAISA_fSD_Li256ELb1ELb1EEENS1_19SingleTileSchedulerILb1ELb0ELb0ELi128EEEEEEEEEvNT_6ParamsE)
        /*0410*/ 	.word	0x00000000


	//----- nvinfo : EIATTR_REGCOUNT
	.align		4
.L_184:
        /*0414*/ 	.byte	0x04, 0x2f
        /*0416*/ 	.short	(.L_186 - .L_185)
	.align		4
.L_185:
        /*0418*/ 	.word	index@(_ZN7cutlass13device_kernelIN5flash19enable_sm80_to_sm89INS1_16FlashAttnBwdSm80INS1_25CollectiveMainloopBwdSm80ILi2ELi2EN4cute5tupleIJNS5_1CILi64EEENS7_ILi128EEES8_EEENS_6half_tEfNS_4arch4Sm80ELb0ELb1ELb0ELb1ELb0ELb0ELb0ELb0ELi2ELi2ELi4ELi2ELb1EEENS1_24CollectiveEpilogueBwdGQAISA_fSD_Li256ELb1ELb0EEENS1_19SingleTileSchedulerILb1ELb0ELb0ELi128EEEEEEEEEvNT_6ParamsE)
        /*041c*/ 	.word	0x000000ff


	//----- nvinfo : EIATTR_FRAME_SIZE
	.align		4
.L_186:
        /*0420*/ 	.byte	0x04, 0x11
        /*0422*/ 	.short	(.L_188 - .L_187)
	.align		4
.L_187:
        /*0424*/ 	.word	index@(_ZN7cutlass13device_kernelIN5flash19enable_sm80_to_sm89INS1_16FlashAttnBwdSm80INS1_25CollectiveMainloopBwdSm80ILi2ELi2EN4cute5tupleIJNS5_1CILi64EEENS7_ILi128EEES8_EEENS_6half_tEfNS_4arch4Sm80ELb0ELb1ELb0ELb1ELb0ELb0ELb0ELb0ELi2ELi2ELi4ELi2ELb1EEENS1_24CollectiveEpilogueBwdGQAISA_fSD_Li256ELb1ELb0EEENS1_19SingleTileSchedulerILb1ELb0ELb0ELi128EEEEEEEEEvNT_6ParamsE)
        /*0428*/ 	.word	0x00000000


	//----- nvinfo : EIATTR_REGCOUNT
	.align		4
.L_188:
        /*042c*/ 	.byte	0x04, 0x2f
        /*042e*/ 	.short	(.L_190 - .L_189)
	.align		4
.L_189:
        /*0430*/ 	.word	index@(_ZN7cutlass13device_kernelIN5flash19enable_sm80_to_sm89INS1_16FlashAttnBwdSm80INS1_25CollectiveMainloopBwdSm80ILi2ELi2EN4cute5tupleIJNS5_1CILi64EEENS7_ILi128EEES8_EEENS_6half_tEfNS_4arch4Sm80ELb0ELb1ELb0ELb1ELb1ELb0ELb0ELb0ELi2ELi2ELi4ELi2ELb1EEENS1_21CollectiveEpilogueBwdISA_SB_SD_Li256ELb1ELb0ELi2EEENS1_19SingleTileSchedulerILb1ELb0ELb0ELi128EEEEEEEEEvNT_6ParamsE)
        /*0434*/ 	.word	0x000000ff


	//----- nvinfo : EIATTR_FRAME_SIZE
	.align		4
.L_190:
        /*0438*/ 	.byte	0x04, 0x11
        /*043a*/ 	.short	(.L_192 - .L_191)
	.align		4
.L_191:
        /*043c*/ 	.word	index@(_ZN7cutlass13device_kernelIN5flash19enable_sm80_to_sm89INS1_16FlashAttnBwdSm80INS1_25CollectiveMainloopBwdSm80ILi2ELi2EN4cute5tupleIJNS5_1CILi64EEENS7_ILi128EEES8_EEENS_6half_tEfNS_4arch4Sm80ELb0ELb1ELb0ELb1ELb1ELb0ELb0ELb0ELi2ELi2ELi4ELi2ELb1EEENS1_21CollectiveEpilogueBwdISA_SB_SD_Li256ELb1ELb0ELi2EEENS1_19SingleTileSchedulerILb1ELb0ELb0ELi128EEEEEEEEEvNT_6ParamsE)
        /*0440*/ 	.word	0x00000000


	//----- nvinfo : EIATTR_REGCOUNT
	.align		4
.L_192:
        /*0444*/ 	.byte	0x04, 0x2f
        /*0446*/ 	.short	(.L_194 - .L_193)
	.align		4
.L_193:
        /*0448*/ 	.word	index@(_ZN7cutlass13device_kernelIN5flash19enable_sm80_to_sm89INS1_16FlashAttnBwdSm80INS1_25CollectiveMainloopBwdSm80ILi2ELi2EN4cute5tupleIJNS5_1CILi64EEENS7_ILi128EEES8_EEENS_6half_tEfNS_4arch4Sm80ELb0ELb1ELb0ELb1ELb0ELb0ELb0ELb0ELi2ELi2ELi4ELi2ELb1EEENS1_21CollectiveEpilogueBwdISA_SB_SD_Li256ELb1ELb0ELi2EEENS1_19SingleTileSchedulerILb1ELb0ELb0ELi128EEEEEEEEEvNT_6ParamsE)
        /*044c*/ 	.word	0x000000ff


	//----- nvinfo : EIATTR_FRAME_SIZE
	.align		4
.L_194:
        /*0450*/ 	.byte	0x04, 0x11
        /*0452*/ 	.short	(.L_196 - .L_195)
	.align		4
.L_195:
        /*0454*/ 	.word	index@(_ZN7cutlass13device_kernelIN5flash19enable_sm80_to_sm89INS1_16FlashAttnBwdSm80INS1_25CollectiveMainloopBwdSm80ILi2ELi2EN4cute5tupleIJNS5_1CILi64EEENS7_ILi128EEES8_EEENS_6half_tEfNS_4arch4Sm80ELb0ELb1ELb0ELb1ELb0ELb0ELb0ELb0ELi2ELi2ELi4ELi2ELb1EEENS1_21CollectiveEpilogueBwdISA_SB_SD_Li256ELb1ELb0ELi2EEENS1_19SingleTileSchedulerILb1ELb0ELb0ELi128EEEEEEEEEvNT_6ParamsE)
        /*0458*/ 	.word	0x00000000


	//----- nvinfo : EIATTR_REGCOUNT
	.align		4
.L_196:
        /*045c*/ 	.byte	0x04, 0x2f
        /*045e*/ 	.short	(.L_198 - .L_197)
	.align		4
.L_197:
        /*0460*/ 	.word	index@(_ZN7cutlass13device_kernelIN5flash19enable_sm80_to_sm89INS1_16FlashAttnBwdSm80INS1_25CollectiveMainloopBwdSm80ILi2ELi2EN4cute5tupleIJNS5_1CILi64EEENS7_ILi128EEES8_EEENS_6half_tEfNS_4arch4Sm80ELb0ELb1ELb0ELb0ELb1ELb0ELb0ELb0ELi2ELi2ELi4ELi2ELb1EEENS1_24CollectiveEpilogueBwdGQAISA_fSD_Li256ELb0ELb1EEENS1_19SingleTileSchedulerILb0ELb0ELb0ELi128EEEEEEEEEvNT_6ParamsE)
        /*0464*/ 	.word	0x000000f5


	//----- nvinfo : EIATTR_FRAME_SIZE
	.align		4
.L_198:
        /*0468*/ 	.byte	0x04, 0x11
        /*046a*/ 	.short	(.L_200 - .L_199)
	.align		4
.L_199:
        /*046c*/ 	.word	index@($__internal_2_$__cuda_sm70_warpsync)
        /*0470*/ 	.word	0x00000000


	//----- nvinfo : EIATTR_FRAME_SIZE
	.align		4
.L_200:
        /*0474*/ 	.byte	0x04, 0x11
        /*0476*/ 	.short	(.L_202 - .L_201)
	.align		4
.L_201:
        /*0478*/ 	.word	index@(_ZN7cutlass13device_kernelIN5flash19enable_sm80_to_sm89INS1_16FlashAttnBwdSm80INS1_25CollectiveMainloopBwdSm80ILi2ELi2EN4cute5tupleIJNS5_1CILi64EEENS7_ILi128EEES8_EEENS_6half_tEfNS_4arch4Sm80ELb0ELb1ELb0ELb0ELb1ELb0ELb0ELb0ELi2ELi2ELi4ELi2ELb1EEENS1_24CollectiveEpilogueBwdGQAISA_fSD_Li256ELb0ELb1EEENS1_19SingleTileSchedulerILb0ELb0ELb0ELi128EEEEEEEEEvNT_6ParamsE)
        /*047c*/ 	.word	0x00000000


	//----- nvinfo : EIATTR_REGCOUNT
	.align		4
.L_202:
        /*0480*/ 	.byte	0x04, 0x2f
        /*0482*/ 	.short	(.L_204 - .L_203)
	.align		4
.L_203:
        /*0484*/ 	.word	index@(_ZN7cutlass13device_kernelIN5flash19enable_sm80_to_sm89INS1_16FlashAttnBwdSm80INS1_25CollectiveMainloopBwdSm80ILi2ELi2EN4cute5tupleIJNS5_1CILi64EEENS7_ILi128EEES8_EEENS_6half_tEfNS_4arch4Sm80ELb0ELb1ELb0ELb0ELb0ELb0ELb0ELb0ELi2ELi2ELi4ELi2ELb1EEENS1_24CollectiveEpilogueBwdGQAISA_fSD_Li256ELb0ELb0EEENS1_19SingleTileSchedulerILb0ELb0ELb0ELi128EEEEEEEEEvNT_6ParamsE)
        /*0488*/ 	.word	0x000000f5


	//----- nvinfo : EIATTR_FRAME_SIZE
	.align		4
.L_204:
        /*048c*/ 	.byte	0x04, 0x11
        /*048e*/ 	.short	(.L_206 - .L_205)
	.align		4
.L_205:
        /*0490*/ 	.word	index@(_ZN7cutlass13device_kernelIN5flash19enable_sm80_to_sm89INS1_16FlashAttnBwdSm80INS1_25CollectiveMainloopBwdSm80ILi2ELi2EN4cute5tupleIJNS5_1CILi64EEENS7_ILi128EEES8_EEENS_6half_tEfNS_4arch4Sm80ELb0ELb1ELb0ELb0ELb0ELb0ELb0ELb0ELi2ELi2ELi4ELi2ELb1EEENS1_24CollectiveEpilogueBwdGQAISA_fSD_Li256ELb0ELb0EEENS1_19SingleTileSchedulerILb0ELb0ELb0ELi128EEEEEEEEEvNT_6ParamsE)
        /*0494*/ 	.word	0x00000000


	//----- nvinfo : EIATTR_REGCOUNT
	.align		4
.L_206:
        /*0498*/ 	.byte	0x04, 0x2f
        /*049a*/ 	.short	(.L_208 - .L_207)
	.align		4
.L_207:
        /*049c*/ 	.word	index@(_ZN7cutlass13device_kernelIN5flash19enable_sm80_to_sm89INS1_16FlashAttnBwdSm80INS1_25CollectiveMainloopBwdSm80ILi2ELi2EN4cute5tupleIJNS5_1CILi64EEENS7_ILi128EEES8_EEENS_6half_tEfNS_4arch4Sm80ELb0ELb1ELb0ELb0ELb1ELb0ELb0ELb0ELi2ELi2ELi4ELi2ELb1EEENS1_21CollectiveEpilogueBwdISA_SB_SD_Li256ELb0ELb0ELi2EEENS1_19SingleTileSchedulerILb0ELb0ELb0ELi128EEEEEEEEEvNT_6ParamsE)
        /*04a0*/ 	.word	0x000000f5


	//----- nvinfo : EIATTR_FRAME_SIZE
	.align		4
.L_208:
        /*04a4*/ 	.byte	0x04, 0x11
        /*04a6*/ 	.short	(.L_210 - .L_209)
	.align		4
.L_209:
        /*04a8*/ 	.word	index@(_ZN7cutlass13device_kernelIN5flash19enable_sm80_to_sm89INS1_16FlashAttnBwdSm80INS1_25CollectiveMainloopBwdSm80ILi2ELi2EN4cute5tupleIJNS5_1CILi64EEENS7_ILi128EEES8_EEENS_6half_tEfNS_4arch4Sm80ELb0ELb1ELb0ELb0ELb1ELb0ELb0ELb0ELi2ELi2ELi4ELi2ELb1EEENS1_21CollectiveEpilogueBwdISA_SB_SD_Li256ELb0ELb0ELi2EEENS1_19SingleTileSchedulerILb0ELb0ELb0ELi128EEEEEEEEEvNT_6ParamsE)
        /*04ac*/ 	.word	0x00000000


	//----- nvinfo : EIATTR_REGCOUNT
	.align		4
.L_210:
        /*04b0*/ 	.byte	0x04, 0x2f
        /*04b2*/ 	.short	(.L_212 - .L_211)
	.align		4
.L_211:
        /*04b4*/ 	.word	index@(_ZN7cutlass13device_kernelIN5flash19enable_sm80_to_sm89INS1_16FlashAttnBwdSm80INS1_25CollectiveMainloopBwdSm80ILi2ELi2EN4cute5tupleIJNS5_1CILi64EEENS7_ILi128EEES8_EEENS_6half_tEfNS_4arch4Sm80ELb0ELb1ELb0ELb0ELb0ELb0ELb0ELb0ELi2ELi2ELi4ELi2ELb1EEENS1_21CollectiveEpilogueBwdISA_SB_SD_Li256ELb0ELb0ELi2EEENS1_19SingleTileSchedulerILb0ELb0ELb0ELi128EEEEEEEEEvNT_6ParamsE)
        /*04b8*/ 	.word	0x000000f5


	//----- nvinfo : EIATTR_FRAME_SIZE
	.align		4
.L_212:
        /*04bc*/ 	.byte	0x04, 0x11
        /*04be*/ 	.short	(.L_214 - .L_213)
	.align		4
.L_213:
        /*04c0*/ 	.word	index@(_ZN7cutlass13device_kernelIN5flash19enable_sm80_to_sm89INS1_16FlashAttnBwdSm80INS1_25CollectiveMainloopBwdSm80ILi2ELi2EN4cute5tupleIJNS5_1CILi64EEENS7_ILi128EEES8_EEENS_6half_tEfNS_4arch4Sm80ELb0ELb1ELb0ELb0ELb0ELb0ELb0ELb0ELi2ELi2ELi4ELi2ELb1EEENS1_21CollectiveEpilogueBwdISA_SB_SD_Li256ELb0ELb0ELi2EEENS1_19SingleTileSchedulerILb0ELb0ELb0ELi128EEEEEEEEEvNT_6ParamsE)
        /*04c4*/ 	.word	0x00000000


	//----- nvinfo : EIATTR_REGCOUNT
	.align		4
.L_214:
        /*04c8*/ 	.byte	0x04, 0x2f
        /*04ca*/ 	.short	(.L_216 - .L_215)
	.align		4
.L_215:
        /*04cc*/ 	.word	index@(_ZN7cutlass13device_kernelIN5flash19enable_sm80_to_sm89INS1_16FlashAttnBwdSm80INS1_25CollectiveMainloopBwdSm80ILi2ELi2EN4cute5tupleIJNS5_1CILi64EEENS7_ILi128EEES8_EEENS_6half_tEfNS_4arch4Sm80ELb0ELb0ELb0ELb1ELb1ELb0ELb0ELb0ELi2ELi2ELi4ELi2ELb1EEENS1_24CollectiveEpilogueBwdGQAISA_fSD_Li256ELb1ELb1EEENS1_19SingleTileSchedulerILb1ELb0ELb0ELi128EEEEEEEEEvNT_6ParamsE)
        /*04d0*/ 	.word	0x000000f6


	//----- nvinfo : EIATTR_FRAME_SIZE
	.align		4
.L_216:
        /*04d4*/ 	.byte	0x04, 0x11
        /*04d6*/ 	.short	(.L_218 - .L_217)
	.align		4
.L_217:
        /*04d8*/ 	.word	index@($__internal_1_$__cuda_sm70_warpsync)
        /*04dc*/ 	.word	0x00000000


	//----- nvinfo : EIATTR_FRAME_SIZE
	.align		4
.L_218:
        /*04e0*/ 	.byte	0x04, 0x11
        /*04e2*/ 	.short	(.L_220 - .L_219)
	.align		4
.L_219:
        /*04e4*/ 	.word	index@(_ZN7cutlass13device_kernelIN5flash19enable_sm80_to_sm89INS1_16FlashAttnBwdSm80INS1_25CollectiveMainloopBwdSm80ILi2ELi2EN4cute5tupleIJNS5_1CILi64EEENS7_ILi128EEES8_EEENS_6half_tEfNS_4arch4Sm80ELb0ELb0ELb0ELb1ELb1ELb0ELb0ELb0ELi2ELi2ELi4ELi2ELb1EEENS1_24CollectiveEpilogueBwdGQAISA_fSD_Li256ELb1ELb1EEENS1_19SingleTileSchedulerILb1ELb0ELb0ELi128EEEEEEEEEvNT_6ParamsE)
        /*04e8*/ 	.word	0x00000000


	//----- nvinfo : EIATTR_REGCOUNT
	.align		4
.L_220:
        /*04ec*/ 	.byte	0x04, 0x2f
        /*04ee*/ 	.short	(.L_222 - .L_221)
	.align		4
.L_221:
        /*04f0*/ 	.word	index@(_ZN7cutlass13device_kernelIN5flash19enable_sm80_to_sm89INS1_16FlashAttnBwdSm80INS1_25CollectiveMainloopBwdSm80ILi2ELi2EN4cute5tupleIJNS5_1CILi64EEENS7_ILi128EEES8_EEENS_6half_tEfNS_4arch4Sm80ELb0ELb0ELb0ELb1ELb0ELb0ELb0ELb0ELi2ELi2ELi4ELi2ELb1EEENS1_24CollectiveEpilogueBwdGQAISA_fSD_Li256ELb1ELb0EEENS1_19SingleTileSchedulerILb1ELb0ELb0ELi128EEEEEEEEEvNT_6ParamsE)
        /*04f4*/ 	.word	0x000000f6


	//----- nvinfo : EIATTR_FRAME_SIZE
	.align		4
.L_222:
        /*04f8*/ 	.byte	0x04, 0x11
        /*04fa*/ 	.short	(.L_224 - .L_223)
	.align		4
.L_223:
        /*04fc*/ 	.word	index@(_ZN7cutlass13device_kernelIN5flash19enable_sm80_to_sm89INS1_16FlashAttnBwdSm80INS1_25CollectiveMainloopBwdSm80ILi2ELi2EN4cute5tupleIJNS5_1CILi64EEENS7_ILi128EEES8_EEENS_6half_tEfNS_4arch4Sm80ELb0ELb0ELb0ELb1ELb0ELb0ELb0ELb0ELi2ELi2ELi4ELi2ELb1EEENS1_24CollectiveEpilogueBwdGQAISA_fSD_Li256ELb1ELb0EEENS1_19SingleTileSchedulerILb1ELb0ELb0ELi128EEEEEEEEEvNT_6ParamsE)
        /*0500*/ 	.word	0x00000000


	//----- nvinfo : EIATTR_REGCOUNT
	.align		4
.L_224:
        /*0504*/ 	.byte	0x04, 0x2f
        /*0506*/ 	.short	(.L_226 - .L_225)
	.align		4
.L_225:
        /*0508*/ 	.word	index@(_ZN7cutlass13device_kernelIN5flash19enable_sm80_to_sm89INS1_16FlashAttnBwdSm80INS1_25CollectiveMainloopBwdSm80ILi2ELi2EN4cute5tupleIJNS5_1CILi64EEENS7_ILi128EEES8_EEENS_6half_tEfNS_4arch4Sm80ELb0ELb0ELb0ELb1ELb1ELb0ELb0ELb0ELi2ELi2ELi4ELi2ELb1EEENS1_21CollectiveEpilogueBwdISA_SB_SD_Li256ELb1ELb0ELi2EEENS1_19SingleTileSchedulerILb1ELb0ELb0ELi128EEEEEEEEEvNT_6ParamsE)
        /*050c*/ 	.word	0x000000f6


	//----- nvinfo : EIATTR_FRAME_SIZE
	.align		4
.L_226:
        /*0510*/ 	.byte	0x04, 0x11
        /*0512*/ 	.short	(.L_228 - .L_227)
	.align		4
.L_227:
        /*0514*/ 	.word	index@(_ZN7cutlass13device_kernelIN5flash19enable_sm80_to_sm89INS1_16FlashAttnBwdSm80INS1_25CollectiveMainloopBwdSm80ILi2ELi2EN4cute5tupleIJNS5_1CILi64EEENS7_ILi128EEES8_EEENS_6half_tEfNS_4arch4Sm80ELb0ELb0ELb0ELb1ELb1ELb0ELb0ELb0ELi2ELi2ELi4ELi2ELb1EEENS1_21CollectiveEpilogueBwdISA_SB_SD_Li256ELb1ELb0ELi2EEENS1_19SingleTileSchedulerILb1ELb0ELb0ELi128EEEEEEEEEvNT_6ParamsE)
        /*0518*/ 	.word	0x00000000


	//----- nvinfo : EIATTR_REGCOUNT
	.align		4
.L_228:
        /*051c*/ 	.byte	0x04, 0x2f
        /*051e*/ 	.short	(.L_230 - .L_229)
	.align		4
.L_229:
        /*0520*/ 	.word	index@(_ZN7cutlass13device_kernelIN5flash19enable_sm80_to_sm89INS1_16FlashAttnBwdSm80INS1_25CollectiveMainloopBwdSm80ILi2ELi2EN4cute5tupleIJNS5_1CILi64EEENS7_ILi128EEES8_EEENS_6half_tEfNS_4arch4Sm80ELb0ELb0ELb0ELb1ELb0ELb0ELb0ELb0ELi2ELi2ELi4ELi2ELb1EEENS1_21CollectiveEpilogueBwdISA_SB_SD_Li256ELb1ELb0ELi2EEENS1_19SingleTileSchedulerILb1ELb0ELb0ELi128EEEEEEEEEvNT_6ParamsE)
        /*0524*/ 	.word	0x000000f6


	//----- nvinfo : EIATTR_FRAME_SIZE
	.align		4
.L_230:
        /*0528*/ 	.byte	0x04, 0x11
        /*052a*/ 	.short	(.L_232 - .L_231)
	.align		4
.L_231:
        /*052c*/ 	.word	index@(_ZN7cutlass13device_kernelIN5flash19enable_sm80_to_sm89INS1_16FlashAttnBwdSm80INS1_25CollectiveMainloopBwdSm80ILi2ELi2EN4cute5tupleIJNS5_1CILi64EEENS7_ILi128EEES8_EEENS_6half_tEfNS_4arch4Sm80ELb0ELb0ELb0ELb1ELb0ELb0ELb0ELb0ELi2ELi2ELi4ELi2ELb1EEENS1_21CollectiveEpilogueBwdISA_SB_SD_Li256ELb1ELb0ELi2EEENS1_19SingleTileSchedulerILb1ELb0ELb0ELi128EEEEEEEEEvNT_6ParamsE)
        /*0530*/ 	.word	0x00000000


	//----- nvinfo : EIATTR_REGCOUNT
	.align		4
.L_232:
        /*0534*/ 	.byte	0x04, 0x2f
        /*0536*/ 	.short	(.L_234 - .L_233)
	.align		4
.L_233:
        /*0538*/ 	.word	index@(_ZN7cutlass13device_kernelIN5flash19enable_sm80_to_sm89INS1_16FlashAttnBwdSm80INS1_25CollectiveMainloopBwdSm80ILi2ELi2EN4cute5tupleIJNS5_1CILi64EEENS7_ILi128EEES8_EEENS_6half_tEfNS_4arch4Sm80ELb0ELb0ELb0ELb0ELb1ELb0ELb0ELb0ELi2ELi2ELi4ELi2ELb1EEENS1_24CollectiveEpilogueBwdGQAISA_fSD_Li256ELb0ELb1EEENS1_19SingleTileSchedulerILb0ELb0ELb0ELi128EEEEEEEEEvNT_6ParamsE)
        /*053c*/ 	.word	0x000000fe


	//----- nvinfo : EIATTR_FRAME_SIZE
	.align		4
.L_234:
        /*0540*/ 	.byte	0x04, 0x11
        /*0542*/ 	.short	(.L_236 - .L_235)
	.align		4
.L_235:
        /*0544*/ 	.word	index@($__internal_0_$__cuda_sm70_warpsync)
        /*0548*/ 	.word	0x00000000


	//----- nvinfo : EIATTR_FRAME_SIZE
	.align		4
.L_236:
        /*054c*/ 	.byte	0x04, 0x11
        /*054e*/ 	.short	(.L_238 - .L_237)
	.align		4
.L_237:
        /*0550*/ 	.word	index@(_ZN7cutlass13device_kernelIN5flash19enable_sm80_to_sm89INS1_16FlashAttnBwdSm80INS1_25CollectiveMainloopBwdSm80ILi2ELi2EN4cute5tupleIJNS5_1CILi64EEENS7_ILi128EEES8_EEENS_6half_tEfNS_4arch4Sm80ELb0ELb0ELb0ELb0ELb1ELb0ELb0ELb0ELi2ELi2ELi4ELi2ELb1EEENS1_24CollectiveEpilogueBwdGQAISA_fSD_Li256ELb0ELb1EEENS1_19SingleTileSchedulerILb0ELb0ELb0ELi128EEEEEEEEEvNT_6ParamsE)
        /*0554*/ 	.word	0x00000000


	//----- nvinfo : EIATTR_REGCOUNT
	.align		4
.L_238:
        /*0558*/ 	.byte	0x04, 0x2f
        /*055a*/ 	.short	(.L_240 - .L_239)
	.align		4
.L_239:
        /*055c*/ 	.word	index@(_ZN7cutlass13device_kernelIN5flash19enable_sm80_to_sm89INS1_16FlashAttnBwdSm80INS1_25CollectiveMainloopBwdSm80ILi2ELi2EN4cute5tupleIJNS5_1CILi64EEENS7_ILi128EEES8_EEENS_6half_tEfNS_4arch4Sm80ELb0ELb0ELb0ELb0ELb0ELb0ELb0ELb0ELi2ELi2ELi4ELi2ELb1EEENS1_24CollectiveEpilogueBwdGQAISA_fSD_Li256ELb0ELb0EEENS1_19SingleTileSchedulerILb0ELb0ELb0ELi128EEEEEEEEEvNT_6ParamsE)
        /*0560*/ 	.word	0x000000fe


	//----- nvinfo : EIATTR_FRAME_SIZE
	.align		4
.L_240:
        /*0564*/ 	.byte	0x04, 0x11
        /*0566*/ 	.short	(.L_242 - .L_241)
	.align		4
.L_241:
        /*0568*/ 	.word	index@(_ZN7cutlass13device_kernelIN5flash19enable_sm80_to_sm89INS1_16FlashAttnBwdSm80INS1_25CollectiveMainloopBwdSm80ILi2ELi2EN4cute5tupleIJNS5_1CILi64EEENS7_ILi128EEES8_EEENS_6half_tEfNS_4arch4Sm80ELb0ELb0ELb0ELb0ELb0ELb0ELb0ELb0ELi2ELi2ELi4ELi2ELb1EEENS1_24CollectiveEpilogueBwdGQAISA_fSD_Li256ELb0ELb0EEENS1_19SingleTileSchedulerILb0ELb0ELb0ELi128EEEEEEEEEvNT_6ParamsE)
        /*056c*/ 	.word	0x00000000


	//----- nvinfo : EIATTR_REGCOUNT
	.align		4
.L_242:
        /*0570*/ 	.byte	0x04, 0x2f
        /*0572*/ 	.short	(.L_244 - .L_243)
	.align		4
.L_243:
        /*0574*/ 	.word	index@(_ZN7cutlass13device_kernelIN5flash19enable_sm80_to_sm89INS1_16FlashAttnBwdSm80INS1_25CollectiveMainloopBwdSm80ILi2ELi2EN4cute5tupleIJNS5_1CILi64EEENS7_ILi128EEES8_EEENS_6half_tEfNS_4arch4Sm80ELb0ELb0ELb0ELb0ELb1ELb0ELb0ELb0ELi2ELi2ELi4ELi2ELb1EEENS1_21CollectiveEpilogueBwdISA_SB_SD_Li256ELb0ELb0ELi2EEENS1_19SingleTileSchedulerILb0ELb0ELb0ELi128EEEEEEEEEvNT_6ParamsE)
        /*0578*/ 	.word	0x000000ff


	//----- nvinfo : EIATTR_FRAME_SIZE
	.align		4
.L_244:
        /*057c*/ 	.byte	0x04, 0x11
        /*057e*/ 	.short	(.L_246 - .L_245)
	.align		4
.L_245:
        /*0580*/ 	.word	index@(_ZN7cutlass13device_kernelIN5flash19enable_sm80_to_sm89INS1_16FlashAttnBwdSm80INS1_25CollectiveMainloopBwdSm80ILi2ELi2EN4cute5tupleIJNS5_1CILi64EEENS7_ILi128EEES8_EEENS_6half_tEfNS_4arch4Sm80ELb0ELb0ELb0ELb0ELb1ELb0ELb0ELb0ELi2ELi2ELi4ELi2ELb1EEENS1_21CollectiveEpilogueBwdISA_SB_SD_Li256ELb0ELb0ELi2EEENS1_19SingleTileSchedulerILb0ELb0ELb0ELi128EEEEEEEEEvNT_6ParamsE)
        /*0584*/ 	.word	0x00000000


	//----- nvinfo : EIATTR_REGCOUNT
	.align		4
.L_246:
        /*0588*/ 	.byte	0x04, 0x2f
        /*058a*/ 	.short	(.L_248 - .L_247)
	.align		4
.L_247:
        /*058c*/ 	.word	index@(_ZN7cutlass13device_kernelIN5flash19enable_sm80_to_sm89INS1_16FlashAttnBwdSm80INS1_25CollectiveMainloopBwdSm80ILi2ELi2EN4cute5tupleIJNS5_1CILi64EEENS7_ILi128EEES8_EEENS_6half_tEfNS_4arch4Sm80ELb0ELb0ELb0ELb0ELb0ELb0ELb0ELb0ELi2ELi2ELi4ELi2ELb1EEENS1_21CollectiveEpilogueBwdISA_SB_SD_Li256ELb0ELb0ELi2EEENS1_19SingleTileSchedulerILb0ELb0ELb0ELi128EEEEEEEEEvNT_6ParamsE)
        /*0590*/ 	.word	0x000000ff


	//----- nvinfo : EIATTR_FRAME_SIZE
	.align		4
.L_248:
        /*0594*/ 	.byte	0x04, 0x11
        /*0596*/ 	.short	(.L_250 - .L_249)
	.align		4
.L_249:
        /*0598*/ 	.word	index@(_ZN7cutlass13device_kernelIN5flash19enable_sm80_to_sm89INS1_16FlashAttnBwdSm80INS1_25CollectiveMainloopBwdSm80ILi2ELi2EN4cute5tupleIJNS5_1CILi64EEENS7_ILi128EEES8_EEENS_6half_tEfNS_4arch4Sm80ELb0ELb0ELb0ELb0ELb0ELb0ELb0ELb0ELi2ELi2ELi4ELi2ELb1EEENS1_21CollectiveEpilogueBwdISA_SB_SD_Li256ELb0ELb0ELi2EEENS1_19SingleTileSchedulerILb0ELb0ELb0ELi128EEEEEEEEEvNT_6ParamsE)
        /*059c*/ 	.word	0x00000000


	//----- nvinfo : EIATTR_MIN_STACK_SIZE
	.align		4
.L_250:
        /*05a0*/ 	.byte	0x04, 0x12
        /*05a2*/ 	.short	(.L_252 - .L_251)
	.align		4
.L_251:
        /*05a4*/ 	.word	index@(_ZN7cutlass13device_kernelIN5flash19enable_sm80_to_sm89INS1_16FlashAttnBwdSm80INS1_25CollectiveMainloopBwdSm80ILi2ELi2EN4cute5tupleIJNS5_1CILi64EEENS7_ILi128EEES8_EEENS_6half_tEfNS_4arch4Sm80ELb0ELb0ELb0ELb0ELb0ELb0ELb0ELb0ELi2ELi2ELi4ELi2ELb1EEENS1_21CollectiveEpilogueBwdISA_SB_SD_Li256ELb0ELb0ELi2EEENS1_19SingleTileSchedulerILb0ELb0ELb0ELi128EEEEEEEEEvNT_6ParamsE)
        /*05a8*/ 	.word	0x00000000


	//----- nvinfo : EIATTR_MIN_STACK_SIZE
	.align		4
.L_252:
        /*05ac*/ 	.byte	0x04, 0x12
        /*05ae*/ 	.short	(.L_254 - .L_253)
	.align		4
.L_253:
        /*05b0*/ 	.word	index@(_ZN7cutlass13device_kernelIN5flash19enable_sm80_to_sm89INS1_16FlashAttnBwdSm80INS1_25CollectiveMainloopBwdSm80ILi2ELi2EN4cute5tupleIJNS5_1CILi64EEENS7_ILi128EEES8_EEENS_6half_tEfNS_4arch4Sm80ELb0ELb0ELb0ELb0ELb1ELb0ELb0ELb0ELi2ELi2ELi4ELi2ELb1EEENS1_21CollectiveEpilogueBwdISA_SB_SD_Li256ELb0ELb0ELi2EEENS1_19SingleTileSchedulerILb0ELb0ELb0ELi128EEEEEEEEEvNT_6ParamsE)
        /*05b4*/ 	.word	0x00000000


	//----- nvinfo : EIATTR_MIN_STACK_SIZE
	.align		4
.L_254:
        /*05b8*/ 	.byte	0x04, 0x12
        /*05ba*/ 	.short	(.L_256 - .L_255)
	.align		4
.L_255:
        /*05bc*/ 	.word	index@(_ZN7cutlass13device_kernelIN5flash19enable_sm80_to_sm89INS1_16FlashAttnBwdSm80INS1_25CollectiveMainloopBwdSm80ILi2ELi2EN4cute5tupleIJNS5_1CILi64EEENS7_ILi128EEES8_EEENS_6half_tEfNS_4arch4Sm80ELb0ELb0ELb0ELb0ELb0ELb0ELb0ELb0ELi2ELi2ELi4ELi2ELb1EEENS1_24CollectiveEpilogueBwdGQAISA_fSD_Li256ELb0ELb0EEENS1_19SingleTileSchedulerILb0ELb0ELb0ELi128EEEEEEEEEvNT_6ParamsE)
        /*05c0*/ 	.word	0x00000000


	//----- nvinfo : EIATTR_MIN_STACK_SIZE
	.align		4
.L_256:
        /*05c4*/ 	.byte	0x04, 0x12
        /*05c6*/ 	.short	(.L_258 - .L_257)
	.align		4
.L_257:
        /*05c8*/ 	.word	index@(_ZN7cutlass13device_kernelIN5flash19enable_sm80_to_sm89INS1_16FlashAttnBwdSm80INS1_25CollectiveMainloopBwdSm80ILi2ELi2EN4cute5tupleIJNS5_1CILi64EEENS7_ILi128EEES8_EEENS_6half_tEfNS_4arch4Sm80ELb0ELb0ELb0ELb0ELb1ELb0ELb0ELb0ELi2ELi2ELi4ELi2ELb1EEENS1_24CollectiveEpilogueBwdGQAISA_fSD_Li256ELb0ELb1EEENS1_19SingleTileSchedulerILb0ELb0ELb0ELi128EEEEEEEEEvNT_6ParamsE)
        /*05cc*/ 	.word	0x00000000


	//----- nvinfo : EIATTR_MIN_STACK_SIZE
	.align		4
.L_258:
        /*05d0*/ 	.byte	0x04, 0x12
        /*05d2*/ 	.short	(.L_260 - .L_259)
	.align		4
.L_259:
        /*05d4*/ 	.word	index@(_ZN7cutlass13device_kernelIN5flash19enable_sm80_to_sm89INS1_16FlashAttnBwdSm80INS1_25CollectiveMainloopBwdSm80ILi2ELi2EN4cute5tupleIJNS5_1CILi64EEENS7_ILi128EEES8_EEENS_6half_tEfNS_4arch4Sm80ELb0ELb0ELb0ELb1ELb0ELb0ELb0ELb0ELi2ELi2ELi4ELi2ELb1EEENS1_21CollectiveEpilogueBwdISA_SB_SD_Li256ELb1ELb0ELi2EEENS1_19SingleTileSchedulerILb1ELb0ELb0ELi128EEEEEEEEEvNT_6ParamsE)
        /*05d8*/ 	.word	0x00000000


	//----- nvinfo : EIATTR_MIN_STACK_SIZE
	.align		4
.L_260:
        /*05dc*/ 	.byte	0x04, 0x12
        /*05de*/ 	.short	(.L_262 - .L_261)
	.align		4
.L_261:
        /*05e0*/ 	.word	index@(_ZN7cutlass13device_kernelIN5flash19enable_sm80_to_sm89INS1_16FlashAttnBwdSm80INS1_25CollectiveMainloopBwdSm80ILi2ELi2EN4cute5tupleIJNS5_1CILi64EEENS7_ILi128EEES8_EEENS_6half_tEfNS_4arch4Sm80ELb0ELb0ELb0ELb1ELb1ELb0ELb0ELb0ELi2ELi2ELi4ELi2ELb1EEENS1_21CollectiveEpilogueBwdISA_SB_SD_Li256ELb1ELb0ELi2EEENS1_19SingleTileSchedulerILb1ELb0ELb0ELi128EEEEEEEEEvNT_6ParamsE)
        /*05e4*/ 	.word	0x00000000


	//----- nvinfo : EIATTR_MIN_STACK_SIZE
	.align		4
.L_262:
        /*05e8*/ 	.byte	0x04, 0x12
        /*05ea*/ 	.short	(.L_264 - .L_263)
	.align		4
.L_263:
        /*05ec*/ 	.word	index@(_ZN7cutlass13device_kernelIN5flash19enable_sm80_to_sm89INS1_16FlashAttnBwdSm80INS1_25CollectiveMainloopBwdSm80ILi2ELi2EN4cute5tupleIJNS5_1CILi64EEENS7_ILi128EEES8_EEENS_6half_tEfNS_4arch4Sm80ELb0ELb0ELb0ELb1ELb0ELb0ELb0ELb0ELi2ELi2ELi4ELi2ELb1EEENS1_24CollectiveEpilogueBwdGQAISA_fSD_Li256ELb1ELb0EEENS1_19SingleTileSchedulerILb1ELb0ELb0ELi128EEEEEEEEEvNT_6ParamsE)
        /*05f0*/ 	.word	0x00000000


	//----- nvinfo : EIATTR_MIN_STACK_SIZE
	.align		4
.L_264:
        /*05f4*/ 	.byte	0x04, 0x12
        /*05f6*/ 	.short	(.L_266 - .L_265)
	.align		4
.L_265:
        /*05f8*/ 	.word	index@(_ZN7cutlass13device_kernelIN5flash19enable_sm80_to_sm89INS1_16FlashAttnBwdSm80INS1_25CollectiveMainloopBwdSm80ILi2ELi2EN4cute5tupleIJNS5_1CILi64EEENS7_ILi128EEES8_EEENS_6half_tEfNS_4arch4Sm80ELb0ELb0ELb0ELb1ELb1ELb0ELb0ELb0ELi2ELi2ELi4ELi2ELb1EEENS1_24CollectiveEpilogueBwdGQAISA_fSD_Li256ELb1ELb1EEENS1_19SingleTileSchedulerILb1ELb0ELb0ELi128EEEEEEEEEvNT_6ParamsE)
        /*05fc*/ 	.word	0x00000000


	//----- nvinfo : EIATTR_MIN_STACK_SIZE
	.align		4
.L_266:
        /*0600*/ 	.byte	0x04, 0x12
        /*0602*/ 	.short	(.L_268 - .L_267)
	.align		4
.L_267:
        /*0604*/ 	.word	index@(_ZN7cutlass13device_kernelIN5flash19enable_sm80_to_sm89INS1_16FlashAttnBwdSm80INS1_25CollectiveMainloopBwdSm80ILi2ELi2EN4cute5tupleIJNS5_1CILi64EEENS7_ILi128EEES8_EEENS_6half_tEfNS_4arch4Sm80ELb0ELb1ELb0ELb0ELb0ELb0ELb0ELb0ELi2ELi2ELi4ELi2ELb1EEENS1_21CollectiveEpilogueBwdISA_SB_SD_Li256ELb0ELb0ELi2EEENS1_19SingleTileSchedulerILb0ELb0ELb0ELi128EEEEEEEEEvNT_6ParamsE)
        /*0608*/ 	.word	0x00000000


	//----- nvinfo : EIATTR_MIN_STACK_SIZE
	.align		4
.L_268:
        /*060c*/ 	.byte	0x04, 0x12
        /*060e*/ 	.short	(.L_270 - .L_269)
	.align		4
.L_269:
        /*0610*/ 	.word	index@(_ZN7cutlass13device_kernelIN5flash19enable_sm80_to_sm89INS1_16FlashAttnBwdSm80INS1_25CollectiveMainloopBwdSm80ILi2ELi2EN4cute5tupleIJNS5_1CILi64EEENS7_ILi128EEES8_EEENS_6half_tEfNS_4arch4Sm80ELb0ELb1ELb0ELb0ELb1ELb0ELb0ELb0ELi2ELi2ELi4ELi2ELb1EEENS1_21CollectiveEpilogueBwdISA_SB_SD_Li256ELb0ELb0ELi2EEENS1_19SingleTileSchedulerILb0ELb0ELb0ELi128EEEEEEEEEvNT_6ParamsE)
        /*0614*/ 	.word	0x00000000


	//----- nvinfo : EIATTR_MIN_STACK_SIZE
	.align		4
.L_270:
        /*0618*/ 	.byte	0x04, 0x12
        /*061a*/ 	.short	(.L_272 - .L_271)
	.align		4
.L_271:
        /*061c*/ 	.word	index@(_ZN7cutlass13device_kernelIN5flash19enable_sm80_to_sm89INS1_16FlashAttnBwdSm80INS1_25CollectiveMainloopBwdSm80ILi2ELi2EN4cute5tupleIJNS5_1CILi64EEENS7_ILi128EEES8_EEENS_6half_tEfNS_4arch4Sm80ELb0ELb1ELb0ELb0ELb0ELb0ELb0ELb0ELi2ELi2ELi4ELi2ELb1EEENS1_24CollectiveEpilogueBwdGQAISA_fSD_Li256ELb0ELb0EEENS1_19SingleTileSchedulerILb0ELb0ELb0ELi128EEEEEEEEEvNT_6ParamsE)
        /*0620*/ 	.word	0x00000000


	//----- nvinfo : EIATTR_MIN_STACK_SIZE
	.align		4
.L_272:
        /*0624*/ 	.byte	0x04, 0x12
        /*0626*/ 	.short	(.L_274 - .L_273)
	.align		4
.L_273:
        /*0628*/ 	.word	index@(_ZN7cutlass13device_kernelIN5flash19enable_sm80_to_sm89INS1_16FlashAttnBwdSm80INS1_25CollectiveMainloopBwdSm80ILi2ELi2EN4cute5tupleIJNS5_1CILi64EEENS7_ILi128EEES8_EEENS_6half_tEfNS_4arch4Sm80ELb0ELb1ELb0ELb0ELb1ELb0ELb0ELb0ELi2ELi2ELi4ELi2ELb1EEENS1_24CollectiveEpilogueBwdGQAISA_fSD_Li256ELb0ELb1EEENS1_19SingleTileSchedulerILb0ELb0ELb0ELi128EEEEEEEEEvNT_6ParamsE)
        /*062c*/ 	.word	0x00000000


	//----- nvinfo : EIATTR_MIN_STACK_SIZE
	.align		4
.L_274:
        /*0630*/ 	.byte	0x04, 0x12
        /*0632*/ 	.short	(.L_276 - .L_275)
	.align		4
.L_275:
        /*0634*/ 	.word	index@(_ZN7cutlass13device_kernelIN5flash19enable_sm80_to_sm89INS1_16FlashAttnBwdSm80INS1_25CollectiveMainloopBwdSm80ILi2ELi2EN4cute5tupleIJNS5_1CILi64EEENS7_ILi128EEES8_EEENS_6half_tEfNS_4arch4Sm80ELb0ELb1ELb0ELb1ELb0ELb0ELb0ELb0ELi2ELi2ELi4ELi2ELb1EEENS1_21CollectiveEpilogueBwdISA_SB_SD_Li256ELb1ELb0ELi2EEENS1_19SingleTileSchedulerILb1ELb0ELb0ELi128EEEEEEEEEvNT_6ParamsE)
        /*0638*/ 	.word	0x00000000


	//----- nvinfo : EIATTR_MIN_STACK_SIZE
	.align		4
.L_276:
        /*063c*/ 	.byte	0x04, 0x12
        /*063e*/ 	.short	(.L_278 - .L_277)
	.align		4
.L_277:
        /*0640*/ 	.word	index@(_ZN7cutlass13device_kernelIN5flash19enable_sm80_to_sm89INS1_16FlashAttnBwdSm80INS1_25CollectiveMainloopBwdSm80ILi2ELi2EN4cute5tupleIJNS5_1CILi64EEENS7_ILi128EEES8_EEENS_6half_tEfNS_4arch4Sm80ELb0ELb1ELb0ELb1ELb1ELb0ELb0ELb0ELi2ELi2ELi4ELi2ELb1EEENS1_21CollectiveEpilogueBwdISA_SB_SD_Li256ELb1ELb0ELi2EEENS1_19SingleTileSchedulerILb1ELb0ELb0ELi128EEEEEEEEEvNT_6ParamsE)
        /*0644*/ 	.word	0x00000000


	//----- nvinfo : EIATTR_MIN_STACK_SIZE
	.align		4
.L_278:
        /*0648*/ 	.byte	0x04, 0x12
        /*064a*/ 	.short	(.L_280 - .L_279)
	.align		4
.L_279:
        /*064c*/ 	.word	index@(_ZN7cutlass13device_kernelIN5flash19enable_sm80_to_sm89INS1_16FlashAttnBwdSm80INS1_25CollectiveMainloopBwdSm80ILi2ELi2EN4cute5tupleIJNS5_1CILi64EEENS7_ILi128EEES8_EEENS_6half_tEfNS_4arch4Sm80ELb0ELb1ELb0ELb1ELb0ELb0ELb0ELb0ELi2ELi2ELi4ELi2ELb1EEENS1_24CollectiveEpilogueBwdGQAISA_fSD_Li256ELb1ELb0EEENS1_19SingleTileSchedulerILb1ELb0ELb0ELi128EEEEEEEEEvNT_6ParamsE)
        /*0650*/ 	.word	0x00000000


	//----- nvinfo : EIATTR_MIN_STACK_SIZE
	.align		4
.L_280:
        /*0654*/ 	.byte	0x04, 0x12
        /*0656*/ 	.short	(.L_282 - .L_281)
	.align		4
.L_281:
        /*0658*/ 	.word	index@(_ZN7cutlass13device_kernelIN5flash19enable_sm80_to_sm89INS1_16FlashAttnBwdSm80INS1_25CollectiveMainloopBwdSm80ILi2ELi2EN4cute5tupleIJNS5_1CILi64EEENS7_ILi128EEES8_EEENS_6half_tEfNS_4arch4Sm80ELb0ELb1ELb0ELb1ELb1ELb0ELb0ELb0ELi2ELi2ELi4ELi2ELb1EEENS1_24CollectiveEpilogueBwdGQAISA_fSD_Li256ELb1ELb1EEENS1_19SingleTileSchedulerILb1ELb0ELb0ELi128EEEEEEEEEvNT_6ParamsE)
        /*065c*/ 	.word	0x00000000


	//----- nvinfo : EIATTR_MIN_STACK_SIZE
	.align		4
.L_282:
        /*0660*/ 	.byte	0x04, 0x12
        /*0662*/ 	.short	(.L_284 - .L_283)
	.align		4
.L_283:
        /*0664*/ 	.word	index@(_ZN7cutlass13device_kernelIN5flash19enable_sm80_to_sm89INS1_16FlashAttnBwdSm80INS1_25CollectiveMainloopBwdSm80ILi2ELi2EN4cute5tupleIJNS5_1CILi64EEENS7_ILi128EEES8_EEENS_6half_tEfNS_4arch4Sm80ELb1ELb0ELb0ELb0ELb0ELb0ELb0ELb0ELi2ELi2ELi4ELi2ELb1EEENS1_21CollectiveEpilogueBwdISA_SB_SD_Li256ELb0ELb0ELi2EEENS1_25SingleTileBwdLPTSchedulerILb0ELi128ELb0EEEEEEEEEvNT_6ParamsE)
        /*0668*/ 	.word	0x00000000


	//----- nvinfo : EIATTR_MIN_STACK_SIZE
	.align		4
.L_284:
        /*066c*/ 	.byte	0x04, 0x12
        /*066e*/ 	.short	(.L_286 - .L_285)
	.align		4
.L_285:
        /*0670*/ 	.word	index@(_ZN7cutlass13device_kernelIN5flash19enable_sm80_to_sm89INS1_16FlashAttnBwdSm80INS1_25CollectiveMainloopBwdSm80ILi2ELi2EN4cute5tupleIJNS5_1CILi64EEENS7_ILi128EEES8_EEENS_6half_tEfNS_4arch4Sm80ELb1ELb0ELb0ELb0ELb1ELb0ELb0ELb0ELi2ELi2ELi4ELi2ELb1EEENS1_21CollectiveEpilogueBwdISA_SB_SD_Li256ELb0ELb0ELi2EEENS1_25SingleTileBwdLPTSchedulerILb0ELi128ELb1EEEEEEEEEvNT_6ParamsE)
        /*0674*/ 	.word	0x00000000


	//----- nvinfo : EIATTR_MIN_STACK_SIZE
	.align		4
.L_286:
        /*0678*/ 	.byte	0x04, 0x12
        /*067a*/ 	.short	(.L_288 - .L_287)
	.align		4
.L_287:
        /*067c*/ 	.word	index@(_ZN7cutlass13device_kernelIN5flash19enable_sm80_to_sm89INS1_16FlashAttnBwdSm80INS1_25CollectiveMainloopBwdSm80ILi2ELi2EN4cute5tupleIJNS5_1CILi64EEENS7_ILi128EEES8_EEENS_6half_tEfNS_4arch4Sm80ELb1ELb0ELb0ELb0ELb0ELb0ELb0ELb0ELi2ELi2ELi4ELi2ELb1EEENS1_24CollectiveEpilogueBwdGQAISA_fSD_Li256ELb0ELb0EEENS1_25SingleTileBwdLPTSchedulerILb0ELi128ELb0EEEEEEEEEvNT_6ParamsE)
        /*0680*/ 	.word	0x00000000


	//----- nvinfo : EIATTR_MIN_STACK_SIZE
	.align		4
.L_288:
        /*0684*/ 	.byte	0x04, 0x12
        /*0686*/ 	.short	(.L_290 - .L_289)
	.align		4
.L_289:
        /*0688*/ 	.word	index@(_ZN7cutlass13device_kernelIN5flash19enable_sm80_to_sm89INS1_16FlashAttnBwdSm80INS1_25CollectiveMainloopBwdSm80ILi2ELi2EN4cute5tupleIJNS5_1CILi64EEENS7_ILi128EEES8_EEENS_6half_tEfNS_4arch4Sm80ELb1ELb0ELb0ELb0ELb1ELb0ELb0ELb0ELi2ELi2ELi4ELi2ELb1EEENS1_24CollectiveEpilogueBwdGQAISA_fSD_Li256ELb0ELb1EEENS1_25SingleTileBwdLPTSchedulerILb0ELi128ELb1EEEEEEEEEvNT_6ParamsE)
        /*068c*/ 	.word	0x00000000


	//----- nvinfo : EIATTR_MIN_STACK_SIZE
	.align		4
.L_290:
        /*0690*/ 	.byte	0x04, 0x12
        /*0692*/ 	.short	(.L_292 - .L_291)
	.align		4
.L_291:
        /*0694*/ 	.word	index@(_ZN7cutlass13device_kernelIN5flash22FlashAttnBwdPreprocessIN4cute5tupleIJNS3_1CILi64EEES6_EEENS_6half_tEfNS_4arch4Sm80ELb1ELb0EEEEEvNT_6ParamsE)
        /*0698*/ 	.word	0x00000000


	//----- nvinfo : EIATTR_MIN_STACK_SIZE
	.align		4
.L_292:
        /*069c*/ 	.byte	0x04, 0x12
        /*069e*/ 	.short	(.L_294 - .L_293)
	.align		4
.L_293:
        /*06a0*/ 	.word	index@(_ZN7cutlass13device_kernelIN5flash19enable_sm80_to_sm89INS1_16FlashAttnBwdSm80INS1_25CollectiveMainloopBwdSm80ILi2ELi2EN4cute5tupleIJNS5_1CILi64EEENS7_ILi128EEES8_EEENS_6half_tEfNS_4arch4Sm80ELb1ELb0ELb0ELb1ELb0ELb0ELb0ELb0ELi2ELi2ELi4ELi2ELb1EEENS1_21CollectiveEpilogueBwdISA_SB_SD_Li256ELb1ELb0ELi2EEENS1_25SingleTileBwdLPTSchedulerILb1ELi128ELb0EEEEEEEEEvNT_6ParamsE)
        /*06a4*/ 	.word	0x00000000


	//----- nvinfo : EIATTR_MIN_STACK_SIZE
	.align		4
.L_294:
        /*06a8*/ 	.byte	0x04, 0x12
        /*06aa*/ 	.short	(.L_296 - .L_295)
	.align		4
.L_295:
        /*06ac*/ 	.word	index@(_ZN7cutlass13device_kernelIN5flash19enable_sm80_to_sm89INS1_16FlashAttnBwdSm80INS1_25CollectiveMainloopBwdSm80ILi2ELi2EN4cute5tupleIJNS5_1CILi64EEENS7_ILi128EEES8_EEENS_6half_tEfNS_4arch4Sm80ELb1ELb0ELb0ELb1ELb1ELb0ELb0ELb0ELi2ELi2ELi4ELi2ELb1EEENS1_21CollectiveEpilogueBwdISA_SB_SD_Li256ELb1ELb0ELi2EEENS1_25SingleTileBwdLPTSchedulerILb1ELi128ELb1EEEEEEEEEvNT_6ParamsE)
        /*06b0*/ 	.word	0x00000000


	//----- nvinfo : EIATTR_MIN_STACK_SIZE
	.align		4
.L_296:
        /*06b4*/ 	.byte	0x04, 0x12
        /*06b6*/ 	.short	(.L_298 - .L_297)
	.align		4
.L_297:
        /*06b8*/ 	.word	index@(_ZN7cutlass13device_kernelIN5flash19enable_sm80_to_sm89INS1_16FlashAttnBwdSm80INS1_25CollectiveMainloopBwdSm80ILi2ELi2EN4cute5tupleIJNS5_1CILi64EEENS7_ILi128EEES8_EEENS_6half_tEfNS_4arch4Sm80ELb1ELb0ELb0ELb1ELb0ELb0ELb0ELb0ELi2ELi2ELi4ELi2ELb1EEENS1_24CollectiveEpilogueBwdGQAISA_fSD_Li256ELb1ELb0EEENS1_25SingleTileBwdLPTSchedulerILb1ELi128ELb0EEEEEEEEEvNT_6ParamsE)
        /*06bc*/ 	.word	0x00000000


	//----- nvinfo : EIATTR_MIN_STACK_SIZE
	.align		4
.L_298:
        /*06c0*/ 	.byte	0x04, 0x12
        /*06c2*/ 	.short	(.L_300 - .L_299)
	.align		4
.L_299:
        /*06c4*/ 	.word	index@(_ZN7cutlass13device_kernelIN5flash32FlashAttnBwdPostprocessConvertdQIN4cute5tupleIJNS3_1CILi64EEES6_EEENS_6half_tEfNS_4arch4Sm80ELi256ENS3_8TiledMMAINS3_8MMA_AtomIJNS3_28SM80_16x8x16_F32F16F16F32_TNEEEENS3_6LayoutINS4_IJNS5_ILi2EEENS5_ILi4EEENS5_ILi1EEEEEENS4_IJSI_SG_NS5_ILi0EEEEEEEENS4_IJNS5_ILi32EEES6_NS5_ILi16EEEEEEEELb0EEEEEvNT_6ParamsE)
        /*06c8*/ 	.word	0x00000000


	//----- nvinfo : EIATTR_MIN_STACK_SIZE
	.align		4
.L_300:
        /*06cc*/ 	.byte	0x04, 0x12
        /*06ce*/ 	.short	(.L_302 - .L_301)
	.align		4
.L_301:
        /*06d0*/ 	.word	index@(_ZN7cutlass13device_kernelIN5flash19enable_sm80_to_sm89INS1_16FlashAttnBwdSm80INS1_25CollectiveMainloopBwdSm80ILi2ELi2EN4cute5tupleIJNS5_1CILi64EEENS7_ILi128EEES8_EEENS_6half_tEfNS_4arch4Sm80ELb1ELb0ELb0ELb1ELb1ELb0ELb0ELb0ELi2ELi2ELi4ELi2ELb1EEENS1_24CollectiveEpilogueBwdGQAISA_fSD_Li256ELb1ELb1EEENS1_25SingleTileBwdLPTSchedulerILb1ELi128ELb1EEEEEEEEEvNT_6ParamsE)
        /*06d4*/ 	.word	0x00000000


	//----- nvinfo : EIATTR_MIN_STACK_SIZE
	.align		4
.L_302:
        /*06d8*/ 	.byte	0x04, 0x12
        /*06da*/ 	.short	(.L_304 - .L_303)
	.align		4
.L_303:
        /*06dc*/ 	.word	index@(_ZN7cutlass13device_kernelIN5flash22FlashAttnBwdPreprocessIN4cute5tupleIJNS3_1CILi64EEES6_EEENS_6half_tEfNS_4arch4Sm80ELb1ELb1EEEEEvNT_6ParamsE)
        /*06e0*/ 	.word	0x00000000


	//----- nvinfo : EIATTR_MIN_STACK_SIZE
	.align		4
.L_304:
        /*06e4*/ 	.byte	0x04, 0x12
        /*06e6*/ 	.short	(.L_306 - .L_305)
	.align		4
.L_305:
        /*06e8*/ 	.word	index@(_ZN7cutlass13device_kernelIN5flash19enable_sm80_to_sm89INS1_16FlashAttnBwdSm80INS1_25CollectiveMainloopBwdSm80ILi2ELi2EN4cute5tupleIJNS5_1CILi128EEES8_NS7_ILi64EEEEEENS_6half_tEfNS_4arch4Sm80ELb0ELb0ELb0ELb0ELb0ELb0ELb0ELb0ELi2ELi4ELi4ELi4ELb0EEENS1_21CollectiveEpilogueBwdISA_SB_SD_Li256ELb0ELb0ELi2EEENS1_19SingleTileSchedulerILb0ELb0ELb0ELi128EEEEEEEEEvNT_6ParamsE)
        /*06ec*/ 	.word	0x00000008


	//----- nvinfo : EIATTR_MIN_STACK_SIZE
	.align		4
.L_306:
        /*06f0*/ 	.byte	0x04, 0x12
        /*06f2*/ 	.short	(.L_308 - .L_307)
	.align		4
.L_307:
        /*06f4*/ 	.word	index@(_ZN7cutlass13device_kernelIN5flash19enable_sm80_to_sm89INS1_16FlashAttnBwdSm80INS1_25CollectiveMainloopBwdSm80ILi2ELi2EN4cute5tupleIJNS5_1CILi128EEES8_NS7_ILi64EEEEEENS_6half_tEfNS_4arch4Sm80ELb0ELb0ELb0ELb0ELb1ELb0ELb0ELb0ELi2ELi4ELi4ELi4ELb0EEENS1_21CollectiveEpilogueBwdISA_SB_SD_Li256ELb0ELb0ELi2EEENS1_19SingleTileSchedulerILb0ELb0ELb0ELi128EEEEEEEEEvNT_6ParamsE)
        /*06f8*/ 	.word	0x00000008


	//----- nvinfo : EIATTR_MIN_STACK_SIZE
	.align		4
.L_308:
        /*06fc*/ 	.byte	0x04, 0x12
        /*06fe*/ 	.short	(.L_310 - .L_309)
	.align		4
.L_309:
        /*0700*/ 	.word	index@(_ZN7cutlass13device_kernelIN5flash19enable_sm80_to_sm89INS1_16FlashAttnBwdSm80INS1_25CollectiveMainloopBwdSm80ILi2ELi2EN4cute5tupleIJNS5_1CILi128EEES8_NS7_ILi64EEEEEENS_6half_tEfNS_4arch4Sm80ELb0ELb0ELb0ELb0ELb0ELb0ELb0ELb0ELi2ELi4ELi4ELi4ELb0EEENS1_24CollectiveEpilogueBwdGQAISA_fSD_Li256ELb0ELb0EEENS1_19SingleTileSchedulerILb0ELb0ELb0ELi128EEEEEEEEEvNT_6ParamsE)
        /*0704*/ 	.word	0x00000038


	//----- nvinfo : EIATTR_MIN_STACK_SIZE
	.align		4
.L_310:
        /*0708*/ 	.byte	0x04, 0x12
        /*070a*/ 	.short	(.L_312 - .L_311)
	.align		4
.L_311:
        /*070c*/ 	.word	index@(_ZN7cutlass13device_kernelIN5flash19enable_sm80_to_sm89INS1_16FlashAttnBwdSm80INS1_25CollectiveMainloopBwdSm80ILi2ELi2EN4cute5tupleIJNS5_1CILi128EEES8_NS7_ILi64EEEEEENS_6half_tEfNS_4arch4Sm80ELb0ELb0ELb0ELb0ELb1ELb0ELb0ELb0ELi2ELi4ELi4ELi4ELb0EEENS1_24CollectiveEpilogueBwdGQAISA_fSD_Li256ELb0ELb1EEENS1_19SingleTileSchedulerILb0ELb0ELb0ELi128EEEEEEEEEvNT_6ParamsE)
        /*0710*/ 	.word	0x00000038


	//----- nvinfo : EIATTR_MIN_STACK_SIZE
	.align		4
.L_312:
        /*0714*/ 	.byte	0x04, 0x12
        /*0716*/ 	.short	(.L_314 - .L_313)
	.align		4
.L_313:
        /*0718*/ 	.word	index@(_ZN7cutlass13device_kernelIN5flash19enable_sm80_to_sm89INS1_16FlashAttnBwdSm80INS1_25CollectiveMainloopBwdSm80ILi2ELi2EN4cute5tupleIJNS5_1CILi128EEES8_NS7_ILi64EEEEEENS_6half_tEfNS_4arch4Sm80ELb0ELb0ELb0ELb1ELb0ELb0ELb0ELb0ELi2ELi4ELi4ELi4ELb0EEENS1_21CollectiveEpilogueBwdISA_SB_SD_Li256ELb1ELb0ELi2EEENS1_19SingleTileSchedulerILb1ELb0ELb0ELi128EEEEEEEEEvNT_6ParamsE)
        /*071c*/ 	.word	0x00000048


	//----- nvinfo : EIATTR_MIN_STACK_SIZE
	.align		4
.L_314:
        /*0720*/ 	.byte	0x04, 0x12
        /*0722*/ 	.short	(.L_316 - .L_315)
	.align		4
.L_315:
        /*0724*/ 	.word	index@(_ZN7cutlass13device_kernelIN5flash19enable_sm80_to_sm89INS1_16FlashAttnBwdSm80INS1_25CollectiveMainloopBwdSm80ILi2ELi2EN4cute5tupleIJNS5_1CILi128EEES8_NS7_ILi64EEEEEENS_6half_tEfNS_4arch4Sm80ELb0ELb0ELb0ELb1ELb1ELb0ELb0ELb0ELi2ELi4ELi4ELi4ELb0EEENS1_21CollectiveEpilogueBwdISA_SB_SD_Li256ELb1ELb0ELi2EEENS1_19SingleTileSchedulerILb1ELb0ELb0ELi128EEEEEEEEEvNT_6ParamsE)
        /*0728*/ 	.word	0x00000048


	//----- nvinfo : EIATTR_MIN_STACK_SIZE
	.align		4
.L_316:
        /*072c*/ 	.byte	0x04, 0x12
        /*072e*/ 	.short	(.L_318 - .L_317)
	.align		4
.L_317:
        /*0730*/ 	.word	index@(_ZN7cutlass13device_kernelIN5flash19enable_sm80_to_sm89INS1_16FlashAttnBwdSm80INS1_25CollectiveMainloopBwdSm80ILi2ELi2EN4cute5tupleIJNS5_1CILi128EEES8_NS7_ILi64EEEEEENS_6half_tEfNS_4arch4Sm80ELb0ELb0ELb0ELb1ELb0ELb0ELb0ELb0ELi2ELi4ELi4ELi4ELb0EEENS1_24CollectiveEpilogueBwdGQAISA_fSD_Li256ELb1ELb0EEENS1_19SingleTileSchedulerILb1ELb0ELb0ELi128EEEEEEEEEvNT_6ParamsE)
        /*0734*/ 	.word	0x00000048


	//----- nvinfo : EIATTR_MIN_STACK_SIZE
	.align		4
.L_318:
        /*0738*/ 	.byte	0x04, 0x12
        /*073a*/ 	.short	(.L_320 - .L_319)
	.align		4
.L_319:
        /*073c*/ 	.word	index@(_ZN7cutlass13device_kernelIN5flash19enable_sm80_to_sm89INS1_16FlashAttnBwdSm80INS1_25CollectiveMainloopBwdSm80ILi2ELi2EN4cute5tupleIJNS5_1CILi128EEES8_NS7_ILi64EEEEEENS_6half_tEfNS_4arch4Sm80ELb0ELb0ELb0ELb1ELb1ELb0ELb0ELb0ELi2ELi4ELi4ELi4ELb0EEENS1_24CollectiveEpilogueBwdGQAISA_fSD_Li256ELb1ELb1EEENS1_19SingleTileSchedulerILb1ELb0ELb0ELi128EEEEEEEEEvNT_6ParamsE)
        /*0740*/ 	.word	0x00000048


	//----- nvinfo : EIATTR_MIN_STACK_SIZE
	.align		4
.L_320:
        /*0744*/ 	.byte	0x04, 0x12
        /*0746*/ 	.short	(.L_322 - .L_321)
	.align		4
.L_321:
        /*0748*/ 	.word	index@(_ZN7cutlass13device_kernelIN5flash19enable_sm80_to_sm89INS1_16FlashAttnBwdSm80INS1_25CollectiveMainloopBwdSm80ILi2ELi2EN4cute5tupleIJNS5_1CILi128EEES8_NS7_ILi64EEEEEENS_6half_tEfNS_4arch4Sm80ELb0ELb1ELb0ELb0ELb0ELb0ELb0ELb0ELi2ELi4ELi4ELi4ELb0EEENS1_21CollectiveEpilogueBwdISA_SB_SD_Li256ELb0ELb0ELi2EEENS1_19SingleTileSchedulerILb0ELb0ELb0ELi128EEEEEEEEEvNT_6ParamsE)
        /*074c*/ 	.word	0x00000010


	//----- nvinfo : EIATTR_MIN_STACK_SIZE
	.align		4
.L_322:
        /*0750*/ 	.byte	0x04, 0x12
        /*0752*/ 	.short	(.L_324 - .L_323)
	.align		4
.L_323:
        /*0754*/ 	.word	index@(_ZN7cutlass13device_kernelIN5flash19enable_sm80_to_sm89INS1_16FlashAttnBwdSm80INS1_25CollectiveMainloopBwdSm80ILi2ELi2EN4cute5tupleIJNS5_1CILi128EEES8_NS7_ILi64EEEEEENS_6half_tEfNS_4arch4Sm80ELb0ELb1ELb0ELb0ELb1ELb0ELb0ELb0ELi2ELi4ELi4ELi4ELb0EEENS1_21CollectiveEpilogueBwdISA_SB_SD_Li256ELb0ELb0ELi2EEENS1_19SingleTileSchedulerILb0ELb0ELb0ELi128EEEEEEEEEvNT_6ParamsE)
        /*0758*/ 	.word	0x00000010


	//----- nvinfo : EIATTR_MIN_STACK_SIZE
	.align		4
.L_324:
        /*075c*/ 	.byte	0x04, 0x12
        /*075e*/ 	.short	(.L_326 - .L_325)
	.align		4
.L_325:
        /*0760*/ 	.word	index@(_ZN7cutlass13device_kernelIN5flash19enable_sm80_to_sm89INS1_16FlashAttnBwdSm80INS1_25CollectiveMainloopBwdSm80ILi2ELi2EN4cute5tupleIJNS5_1CILi128EEES8_NS7_ILi64EEEEEENS_6half_tEfNS_4arch4Sm80ELb0ELb1ELb0ELb0ELb0ELb0ELb0ELb0ELi2ELi4ELi4ELi4ELb0EEENS1_24CollectiveEpilogueBwdGQAISA_fSD_Li256ELb0ELb0EEENS1_19SingleTileSchedulerILb0ELb0ELb0ELi128EEEEEEEEEvNT_6ParamsE)
        /*0764*/ 	.word	0x00000010


	//----- nvinfo : EIATTR_MIN_STACK_SIZE
	.align		4
.L_326:
        /*0768*/ 	.byte	0x04, 0x12
        /*076a*/ 	.short	(.L_328 - .L_327)
	.align		4
.L_327:
        /*076c*/ 	.word	index@(_ZN7cutlass13device_kernelIN5flash19enable_sm80_to_sm89INS1_16FlashAttnBwdSm80INS1_25CollectiveMainloopBwdSm80ILi2ELi2EN4cute5tupleIJNS5_1CILi128EEES8_NS7_ILi64EEEEEENS_6half_tEfNS_4arch4Sm80ELb0ELb1ELb0ELb0ELb1ELb0ELb0ELb0ELi2ELi4ELi4ELi4ELb0EEENS1_24CollectiveEpilogueBwdGQAISA_fSD_Li256ELb0ELb1EEENS1_19SingleTileSchedulerILb0ELb0ELb0ELi128EEEEEEEEEvNT_6ParamsE)
        /*0770*/ 	.word	0x00000010


	//----- nvinfo : EIATTR_MIN_STACK_SIZE
	.align		4
.L_328:
        /*0774*/ 	.byte	0x04, 0x12
        /*0776*/ 	.short	(.L_330 - .L_329)
	.align		4
.L_329:
        /*0778*/ 	.word	index@(_ZN7cutlass13device_kernelIN5flash19enable_sm80_to_sm89INS1_16FlashAttnBwdSm80INS1_25CollectiveMainloopBwdSm80ILi2ELi2EN4cute5tupleIJNS5_1CILi128EEES8_NS7_ILi64EEEEEENS_6half_tEfNS_4arch4Sm80ELb0ELb1ELb0ELb1ELb0ELb0ELb0ELb0ELi2ELi4ELi4ELi4ELb0EEENS1_21CollectiveEpilogueBwdISA_SB_SD_Li256ELb1ELb0ELi2EEENS1_19SingleTileSchedulerILb1ELb0ELb0ELi128EEEEEEEEEvNT_6ParamsE)
        /*077c*/ 	.word	0x00000068


	//----- nvinfo : EIATTR_MIN_STACK_SIZE
	.align		4
.L_330:
        /*0780*/ 	.byte	0x04, 0x12
        /*0782*/ 	.short	(.L_332 - .L_331)
	.align		4
.L_331:
        /*0784*/ 	.word	index@(_ZN7cutlass13device_kernelIN5flash19enable_sm80_to_sm89INS1_16FlashAttnBwdSm80INS1_25CollectiveMainloopBwdSm80ILi2ELi2EN4cute5tupleIJNS5_1CILi128EEES8_NS7_ILi64EEEEEENS_6half_tEfNS_4arch4Sm80ELb0ELb1ELb0ELb1ELb1ELb0ELb0ELb0ELi2ELi4ELi4ELi4ELb0EEENS1_21CollectiveEpilogueBwdISA_SB_SD_Li256ELb1ELb0ELi2EEENS1_19SingleTileSchedulerILb1ELb0ELb0ELi128EEEEEEEEEvNT_6ParamsE)
        /*0788*/ 	.word	0x00000068


	//----- nvinfo : EIATTR_MIN_STACK_SIZE
	.align		4
.L_332:
        /*078c*/ 	.byte	0x04, 0x12
        /*078e*/ 	.short	(.L_334 - .L_333)
	.align		4
.L_333:
        /*0790*/ 	.word	index@(_ZN7cutlass13device_kernelIN5flash19enable_sm80_to_sm89INS1_16FlashAttnBwdSm80INS1_25CollectiveMainloopBwdSm80ILi2ELi2EN4cute5tupleIJNS5_1CILi128EEES8_NS7_ILi64EEEEEENS_6half_tEfNS_4arch4Sm80ELb0ELb1ELb0ELb1ELb0ELb0ELb0ELb0ELi2ELi4ELi4ELi4ELb0EEENS1_24CollectiveEpilogueBwdGQAISA_fSD_Li256ELb1ELb0EEENS1_19SingleTileSchedulerILb1ELb0ELb0ELi128EEEEEEEEEvNT_6ParamsE)
        /*0794*/ 	.word	0x00000068


	//----- nvinfo : EIATTR_MIN_STACK_SIZE
	.align		4
.L_334:
        /*0798*/ 	.byte	0x04, 0x12
        /*079a*/ 	.short	(.L_336 - .L_335)
	.align		4
.L_335:
        /*079c*/ 	.word	index@(_ZN7cutlass13device_kernelIN5flash19enable_sm80_to_sm89INS1_16FlashAttnBwdSm80INS1_25CollectiveMainloopBwdSm80ILi2ELi2EN4cute5tupleIJNS5_1CILi128EEES8_NS7_ILi64EEEEEENS_6half_tEfNS_4arch4Sm80ELb0ELb1ELb0ELb1ELb1ELb0ELb0ELb0ELi2ELi4ELi4ELi4ELb0EEENS1_24CollectiveEpilogueBwdGQAISA_fSD_Li256ELb1ELb1EEENS1_19SingleTileSchedulerILb1ELb0ELb0ELi128EEEEEEEEEvNT_6ParamsE)
        /*07a0*/ 	.word	0x00000068


	//----- nvinfo : EIATTR_MIN_STACK_SIZE
	.align		4
.L_336:
        /*07a4*/ 	.byte	0x04, 0x12
        /*07a6*/ 	.short	(.L_338 - .L_337)
	.align		4
.L_337:
        /*07a8*/ 	.word	index@(_ZN7cutlass13device_kernelIN5flash19enable_sm80_to_sm89INS1_16FlashAttnBwdSm80INS1_25CollectiveMainloopBwdSm80ILi2ELi2EN4cute5tupleIJNS5_1CILi128EEES8_NS7_ILi64EEEEEENS_6half_tEfNS_4arch4Sm80ELb1ELb0ELb0ELb0ELb0ELb0ELb0ELb0ELi2ELi4ELi4ELi4ELb0EEENS1_21CollectiveEpilogueBwdISA_SB_SD_Li256ELb0ELb0ELi2EEENS1_25SingleTileBwdLPTSchedulerILb0ELi128ELb0EEEEEEEEEvNT_6ParamsE)
        /*07ac*/ 	.word	0x00000060


	//----- nvinfo : EIATTR_MIN_STACK_SIZE
	.align		4
.L_338:
        /*07b0*/ 	.byte	0x04, 0x12
        /*07b2*/ 	.short	(.L_340 - .L_339)
	.align		4
.L_339:
        /*07b4*/ 	.word	index@(_ZN7cutlass13device_kernelIN5flash19enable_sm80_to_sm89INS1_16FlashAttnBwdSm80INS1_25CollectiveMainloopBwdSm80ILi2ELi2EN4cute5tupleIJNS5_1CILi128EEES8_NS7_ILi64EEEEEENS_6half_tEfNS_4arch4Sm80ELb1ELb0ELb0ELb0ELb1ELb0ELb0ELb0ELi2ELi4ELi4ELi4ELb0EEENS1_21CollectiveEpilogueBwdISA_SB_SD_Li256ELb0ELb0ELi2EEENS1_25SingleTileBwdLPTSchedulerILb0ELi128ELb1EEEEEEEEEvNT_6ParamsE)
        /*07b8*/ 	.word	0x00000060


	//----- nvinfo : EIATTR_MIN_STACK_SIZE
	.align		4
.L_340:
        /*07bc*/ 	.byte	0x04, 0x12
        /*07be*/ 	.short	(.L_342 - .L_341)
	.align		4
.L_341:
        /*07c0*/ 	.word	index@(_ZN7cutlass13device_kernelIN5flash19enable_sm80_to_sm89INS1_16FlashAttnBwdSm80INS1_25CollectiveMainloopBwdSm80ILi2ELi2EN4cute5tupleIJNS5_1CILi128EEES8_NS7_ILi64EEEEEENS_6half_tEfNS_4arch4Sm80ELb1ELb0ELb0ELb0ELb0ELb0ELb0ELb0ELi2ELi4ELi4ELi4ELb0EEENS1_24CollectiveEpilogueBwdGQAISA_fSD_Li256ELb0ELb0EEENS1_25SingleTileBwdLPTSchedulerILb0ELi128ELb0EEEEEEEEEvNT_6ParamsE)
        /*07c4*/ 	.word	0x00000060


	//----- nvinfo : EIATTR_MIN_STACK_SIZE
	.align		4
.L_342:
        /*07c8*/ 	.byte	0x04, 0x12
        /*07ca*/ 	.short	(.L_344 - .L_343)
	.align		4
.L_343:
        /*07cc*/ 	.word	index@(_ZN7cutlass13device_kernelIN5flash19enable_sm80_to_sm89INS1_16FlashAttnBwdSm80INS1_25CollectiveMainloopBwdSm80ILi2ELi2EN4cute5tupleIJNS5_1CILi128EEES8_NS7_ILi64EEEEEENS_6half_tEfNS_4arch4Sm80ELb1ELb0ELb0ELb0ELb1ELb0ELb0ELb0ELi2ELi4ELi4ELi4ELb0EEENS1_24CollectiveEpilogueBwdGQAISA_fSD_Li256ELb0ELb1EEENS1_25SingleTileBwdLPTSchedulerILb0ELi128ELb1EEEEEEEEEvNT_6ParamsE)
        /*07d0*/ 	.word	0x00000060


	//----- nvinfo : EIATTR_MIN_STACK_SIZE
	.align		4
.L_344:
        /*07d4*/ 	.byte	0x04, 0x12
        /*07d6*/ 	.short	(.L_346 - .L_345)
	.align		4
.L_345:
        /*07d8*/ 	.word	index@(_ZN7cutlass13device_kernelIN5flash22FlashAttnBwdPreprocessIN4cute5tupleIJNS3_1CILi128EEENS5_ILi64EEEEEENS_6half_tEfNS_4arch4Sm80ELb1ELb0EEEEEvNT_6ParamsE)
        /*07dc*/ 	.word	0x00000000


	//----- nvinfo : EIATTR_MIN_STACK_SIZE
	.align		4
.L_346:
        /*07e0*/ 	.byte	0x04, 0x12
        /*07e2*/ 	.short	(.L_348 - .L_347)
	.align		4
.L_347:
        /*07e4*/ 	.word	index@(_ZN7cutlass13device_kernelIN5flash19enable_sm80_to_sm89INS1_16FlashAttnBwdSm80INS1_25CollectiveMainloopBwdSm80ILi2ELi2EN4cute5tupleIJNS5_1CILi128EEES8_NS7_ILi64EEEEEENS_6half_tEfNS_4arch4Sm80ELb1ELb0ELb0ELb1ELb0ELb0ELb0ELb0ELi2ELi4ELi4ELi4ELb0EEENS1_21CollectiveEpilogueBwdISA_SB_SD_Li256ELb1ELb0ELi2EEENS1_25SingleTileBwdLPTSchedulerILb1ELi128ELb0EEEEEEEEEvNT_6ParamsE)
        /*07e8*/ 	.word	0x00000058


	//----- nvinfo : EIATTR_MIN_STACK_SIZE
	.align		4
.L_348:
        /*07ec*/ 	.byte	0x04, 0x12
        /*07ee*/ 	.short	(.L_350 - .L_349)
	.align		4
.L_349:
        /*07f0*/ 	.word	index@(_ZN7cutlass13device_kernelIN5flash19enable_sm80_to_sm89INS1_16FlashAttnBwdSm80INS1_25CollectiveMainloopBwdSm80ILi2ELi2EN4cute5tupleIJNS5_1CILi128EEES8_NS7_ILi64EEEEEENS_6half_tEfNS_4arch4Sm80ELb1ELb0ELb0ELb1ELb1ELb0ELb0ELb0ELi2ELi4ELi4ELi4ELb0EEENS1_21CollectiveEpilogueBwdISA_SB_SD_Li256ELb1ELb0ELi2EEENS1_25SingleTileBwdLPTSchedulerILb1ELi128ELb1EEEEEEEEEvNT_6ParamsE)
        /*07f4*/ 	.word	0x00000058


	//----- nvinfo : EIATTR_MIN_STACK_SIZE
	.align		4
.L_350:
        /*07f8*/ 	.byte	0x04, 0x12
        /*07fa*/ 	.short	(.L_352 - .L_351)
	.align		4
.L_351:
        /*07fc*/ 	.word	index@(_ZN7cutlass13device_kernelIN5flash19enable_sm80_to_sm89INS1_16FlashAttnBwdSm80INS1_25CollectiveMainloopBwdSm80ILi2ELi2EN4cute5tupleIJNS5_1CILi128EEES8_NS7_ILi64EEEEEENS_6half_tEfNS_4arch4Sm80ELb1ELb0ELb0ELb1ELb0ELb0ELb0ELb0ELi2ELi4ELi4ELi4ELb0EEENS1_24CollectiveEpilogueBwdGQAISA_fSD_Li256ELb1ELb0EEENS1_25SingleTileBwdLPTSchedulerILb1ELi128ELb0EEEEEEEEEvNT_6ParamsE)
        /*0800*/ 	.word	0x00000060


	//----- nvinfo : EIATTR_MIN_STACK_SIZE
	.align		4
.L_352:
        /*0804*/ 	.byte	0x04, 0x12
        /*0806*/ 	.short	(.L_354 - .L_353)
	.align		4
.L_353:
        /*0808*/ 	.word	index@(_ZN7cutlass13device_kernelIN5flash32FlashAttnBwdPostprocessConvertdQIN4cute5tupleIJNS3_1CILi128EEENS5_ILi64EEEEEENS_6half_tEfNS_4arch4Sm80ELi256ENS3_8TiledMMAINS3_8MMA_AtomIJNS3_28SM80_16x8x16_F32F16F16F32_TNEEEENS3_6LayoutINS4_IJNS5_ILi4EEENS5_ILi2EEENS5_ILi1EEEEEENS4_IJSJ_SH_NS5_ILi0EEEEEEEENS4_IJS7_NS5_ILi32EEENS5_ILi16EEEEEEEELb0EEEEEvNT_6ParamsE)
        /*080c*/ 	.word	0x00000000


	//----- nvinfo : EIATTR_MIN_STACK_SIZE
	.align		4
.L_354:
        /*0810*/ 	.byte	0x04, 0x12
        /*0812*/ 	.short	(.L_356 - .L_355)
	.align		4
.L_355:
        /*0814*/ 	.word	index@(_ZN7cutlass13device_kernelIN5flash19enable_sm80_to_sm89INS1_16FlashAttnBwdSm80INS1_25CollectiveMainloopBwdSm80ILi2ELi2EN4cute5tupleIJNS5_1CILi128EEES8_NS7_ILi64EEEEEENS_6half_tEfNS_4arch4Sm80ELb1ELb0ELb0ELb1ELb1ELb0ELb0ELb0ELi2ELi4ELi4ELi4ELb0EEENS1_24CollectiveEpilogueBwdGQAISA_fSD_Li256ELb1ELb1EEENS1_25SingleTileBwdLPTSchedulerILb1ELi128ELb1EEEEEEEEEvNT_6ParamsE)
        /*0818*/ 	.word	0x00000058


	//----- nvinfo : EIATTR_MIN_STACK_SIZE
	.align		4
.L_356:
        /*081c*/ 	.byte	0x04, 0x12
        /*081e*/ 	.short	(.L_358 - .L_357)
	.align		4
.L_357:
        /*0820*/ 	.word	index@(_ZN7cutlass13device_kernelIN5flash22FlashAttnBwdPreprocessIN4cute5tupleIJNS3_1CILi128EEENS5_ILi64EEEEEENS_6half_tEfNS_4arch4Sm80ELb1ELb1EEEEEvNT_6ParamsE)
        /*0824*/ 	.word	0x00000000
.L_358:


//--------------------- .nv.info._ZN7cutlass13device_kernelIN5flash19enable_sm80_to_sm89INS1_16FlashAttnBwdSm80INS1_25CollectiveMainloopBwdSm80ILi2ELi2EN4cute5tupleIJNS5_1CILi64EEENS7_ILi128EEES8_EEENS_6half_tEfNS_4arch4Sm80ELb0ELb0ELb0ELb0ELb0ELb0ELb0ELb0ELi2ELi2ELi4ELi2ELb1EEENS1_21CollectiveEpilogueBwdISA_SB_SD_Li256ELb0ELb0ELi2EEENS1_19SingleTileSchedulerILb0ELb0ELb0ELi128EEEEEEEEEvNT_6ParamsE --------------------------
	.section	.nv.info._ZN7cutlass13device_kernelIN5flash19enable_sm80_to_sm89INS1_16FlashAttnBwdSm80INS1_25CollectiveMainloopBwdSm80ILi2ELi2EN4cute5tupleIJNS5_1CILi64EEENS7_ILi128EEES8_EEENS_6half_tEfNS_4arch4Sm80ELb0ELb0ELb0ELb0ELb0ELb0ELb0ELb0ELi2ELi2ELi4ELi2ELb1EEENS1_21CollectiveEpilogueBwdISA_SB_SD_Li256ELb0ELb0ELi2EEENS1_19SingleTileSchedulerILb0ELb0ELb0ELi128EEEEEEEEEvNT_6ParamsE,"",@"SHT_CUDA_INFO"
	.sectionflags	@""
	.align	4


	//----- nvinfo : EIATTR_CUDA_API_VERSION
	.align		4
        /*0000*/ 	.byte	0x04, 0x37
        /*0002*/ 	.short	(.L_360 - .L_359)
.L_359:
        /*0004*/ 	.word	0x00000082


	//----- nvinfo : EIATTR_SW2861232_WAR
	.align		4
.L_360:
        /*0008*/ 	.byte	0x01, 0x35
	.zero		2


	//----- nvinfo : EIATTR_PARAM_CBANK
	.align		4
        /*000c*/ 	.byte	0x04, 0x0a
        /*000e*/ 	.short	(.L_362 - .L_361)
	.align		4
.L_361:
        /*0010*/ 	.word	index@(.nv.constant0._ZN7cutlass13device_kernelIN5flash19enable_sm80_to_sm89INS1_16FlashAttnBwdSm80INS1_25CollectiveMainloopBwdSm80ILi2ELi2EN4cute5tupleIJNS5_1CILi64EEENS7_ILi128EEES8_EEENS_6half_tEfNS_4arch4Sm80ELb0ELb0ELb0ELb0ELb0ELb0ELb0ELb0ELi2ELi2ELi4ELi2ELb1EEENS1_21CollectiveEpilogueBwdISA_SB_SD_Li256ELb0ELb0ELi2EEENS1_19SingleTileSchedulerILb0ELb0ELb0ELi128EEEEEEEEEvNT_6ParamsE)
        /*0014*/ 	.short	0x0160
        /*0016*/ 	.short	0x0270


	//----- nvinfo : EIATTR_CBANK_PARAM_SIZE
	.align		4
.L_362:
        /*0018*/ 	.byte	0x03, 0x19
        /*001a*/ 	.short	0x0270


	//----- nvinfo : EIATTR_KPARAM_INFO
	.align		4
        /*001c*/ 	.byte	0x04, 0x17
        /*001e*/ 	.short	(.L_364 - .L_363)
.L_363:
        /*0020*/ 	.word	0x00000000
        /*0024*/ 	.short	0x0000
        /*0026*/ 	.short	0x0000
        /*0028*/ 	.byte	0x00, 0xf0, 0xc1, 0x09


	//----- nvinfo : EIATTR_MAXREG_COUNT
	.align		4
.L_364:
        /*002c*/ 	.byte	0x03, 0x1b
        /*002e*/ 	.short	0x00ff


	//----- nvinfo : EIATTR_NUM_BARRIERS
	.align		4
        /*0030*/ 	.byte	0x02, 0x4c
        /*0032*/ 	.byte	0x02
	.zero		1


	//----- nvinfo : EIATTR_MERCURY_ISA_VERSION
	.align		4
        /*0034*/ 	.byte	0x03, 0x5f
        /*0036*/ 	.short	0x0000


	//----- nvinfo : EIATTR_EXIT_INSTR_OFFSETS
	.align		4
        /*0038*/ 	.byte	0x04, 0x1c
        /*003a*/ 	.short	(.L_366 - .L_365)


	//   ....[0]....
.L_365:
        /*003c*/ 	.word	0x00000030


	//   ....[1]....
        /*0040*/ 	.word	0x000053a0


	//   ....[2]....
        /*0044*/ 	.word	0x00005460


	//----- nvinfo : EIATTR_CTAIDZ_USED
	.align		4
.L_366:
        /*0048*/ 	.byte	0x01, 0x04
	.zero		2


	//----- nvinfo : EIATTR_MAX_THREADS
	.align		4
        /*004c*/ 	.byte	0x04, 0x05
        /*004e*/ 	.short	(.L_368 - .L_367)
.L_367:
        /*0050*/ 	.word	0x00000100
        /*0054*/ 	.word	0x00000001
        /*0058*/ 	.word	0x00000001


	//----- nvinfo : EIATTR_CRS_STACK_SIZE
	.align		4
.L_368:
        /*005c*/ 	.byte	0x04, 0x1e
        /*005e*/ 	.short	(.L_370 - .L_369)
.L_369:
        /*0060*/ 	.word	0x00000000
.L_370:


//--------------------- .nv.info._ZN7cutlass13device_kernelIN5flash19enable_sm80_to_sm89INS1_16FlashAttnBwdSm80INS1_25CollectiveMainloopBwdSm80ILi2ELi2EN4cute5tupleIJNS5_1CILi64EEENS7_ILi128EEES8_EEENS_6half_tEfNS_4arch4Sm80ELb0ELb0ELb0ELb0ELb1ELb0ELb0ELb0ELi2ELi2ELi4ELi2ELb1EEENS1_21CollectiveEpilogueBwdISA_SB_SD_Li256ELb0ELb0ELi2EEENS1_19SingleTileSchedulerILb0ELb0ELb0ELi128EEEEEEEEEvNT_6ParamsE --------------------------
	.section	.nv.info._ZN7cutlass13device_kernelIN5flash19enable_sm80_to_sm89INS1_16FlashAttnBwdSm80INS1_25CollectiveMainloopBwdSm80ILi2ELi2EN4cute5tupleIJNS5_1CILi64EEENS7_ILi128EEES8_EEENS_6half_tEfNS_4arch4Sm80ELb0ELb0ELb0ELb0ELb1ELb0ELb0ELb0ELi2ELi2ELi4ELi2ELb1EEENS1_21CollectiveEpilogueBwdISA_SB_SD_Li256ELb0ELb0ELi2EEENS1_19SingleTileSchedulerILb0ELb0ELb0ELi128EEEEEEEEEvNT_6ParamsE,"",@"SHT_CUDA_INFO"
	.sectionflags	@""
	.align	4


	//----- nvinfo : EIATTR_CUDA_API_VERSION
	.align		4
        /*0000*/ 	.byte	0x04, 0x37
        /*0002*/ 	.short	(.L_372 - .L_371)
.L_371:
        /*0004*/ 	.word	0x00000082


	//----- nvinfo : EIATTR_SW2861232_WAR
	.align		4
.L_372:
        /*0008*/ 	.byte	0x01, 0x35
	.zero		2


	//----- nvinfo : EIATTR_PARAM_CBANK
	.align		4
        /*000c*/ 	.byte	0x04, 0x0a
        /*000e*/ 	.short	(.L_374 - .L_373)
	.align		4
.L_373:
        /*0010*/ 	.word	index@(.nv.constant0._ZN7cutlass13device_kernelIN5flash19enable_sm80_to_sm89INS1_16FlashAttnBwdSm80INS1_25CollectiveMainloopBwdSm80ILi2ELi2EN4cute5tupleIJNS5_1CILi64EEENS7_ILi128EEES8_EEENS_6half_tEfNS_4arch4Sm80ELb0ELb0ELb0ELb0ELb1ELb0ELb0ELb0ELi2ELi2ELi4ELi2ELb1EEENS1_21CollectiveEpilogueBwdISA_SB_SD_Li256ELb0ELb0ELi2EEENS1_19SingleTileSchedulerILb0ELb0ELb0ELi128EEEEEEEEEvNT_6ParamsE)
        /*0014*/ 	.short	0x0160
        /*0016*/ 	.short	0x0270


	//----- nvinfo : EIATTR_CBANK_PARAM_SIZE
	.align		4
.L_374:
        /*0018*/ 	.byte	0x03, 0x19
        /*001a*/ 	.short	0x0270


	//----- nvinfo : EIATTR_KPARAM_INFO
	.align		4
        /*001c*/ 	.byte	0x04, 0x17
        /*001e*/ 	.short	(.L_376 - .L_375)
.L_375:
        /*0020*/ 	.word	0x00000000
        /*0024*/ 	.short	0x0000
        /*0026*/ 	.short	0x0000
        /*0028*/ 	.byte	0x00, 0xf0, 0xc1, 0x09


	//----- nvinfo : EIATTR_MAXREG_COUNT
	.align		4
.L_376:
        /*002c*/ 	.byte	0x03, 0x1b
        /*002e*/ 	.short	0x00ff


	//----- nvinfo : EIATTR_NUM_BARRIERS
	.align		4
        /*0030*/ 	.byte	0x02, 0x4c
        /*0032*/ 	.byte	0x02
	.zero		1


	//----- nvinfo : EIATTR_MERCURY_ISA_VERSION
	.align		4
        /*0034*/ 	.byte	0x03, 0x5f
        /*0036*/ 	.short	0x0000


	//----- nvinfo : EIATTR_EXIT_INSTR_OFFSETS
	.align		4
        /*0038*/ 	.byte	0x04, 0x1c
        /*003a*/ 	.short	(.L_378 - .L_377)


	//   ....[0]....
.L_377:
        /*003c*/ 	.word	0x00000030


	//   ....[1]....
        /*0040*/ 	.word	0x000053a0


	//   ....[2]....
        /*0044*/ 	.word	0x00005460


	//----- nvinfo : EIATTR_CTAIDZ_USED
	.align		4
.L_378:
        /*0048*/ 	.byte	0x01, 0x04
	.zero		2


	//----- nvinfo : EIATTR_MAX_THREADS
	.align		4
        /*004c*/ 	.byte	0x04, 0x05
        /*004e*/ 	.short	(.L_380 - .L_379)
.L_379:
        /*0050*/ 	.word	0x00000100
        /*0054*/ 	.word	0x00000001
        /*0058*/ 	.word	0x00000001


	//----- nvinfo : EIATTR_CRS_STACK_SIZE
	.align		4
.L_380:
        /*005c*/ 	.byte	0x04, 0x1e
        /*005e*/ 	.short	(.L_382 - .L_381)
.L_381:
        /*0060*/ 	.word	0x00000000
.L_382:


//--------------------- .nv.info._ZN7cutlass13device_kernelIN5flash19enable_sm80_to_sm89INS1_16FlashAttnBwdSm80INS1_25CollectiveMainloopBwdSm80ILi2ELi2EN4cute5tupleIJNS5_1CILi64EEENS7_ILi128EEES8_EEENS_6half_tEfNS_4arch4Sm80ELb0ELb0ELb0ELb0ELb0ELb0ELb0ELb0ELi2ELi2ELi4ELi2ELb1EEENS1_24CollectiveEpilogueBwdGQAISA_fSD_Li256ELb0ELb0EEENS1_19SingleTileSchedulerILb0ELb0ELb0ELi128EEEEEEEEEvNT_6ParamsE --------------------------
	.section	.nv.info._ZN7cutlass13device_kernelIN5flash19enable_sm80_to_sm89INS1_16FlashAttnBwdSm80INS1_25CollectiveMainloopBwdSm80ILi2ELi2EN4cute5tupleIJNS5_1CILi64EEENS7_ILi128EEES8_EEENS_6half_tEfNS_4arch4Sm80ELb0ELb0ELb0ELb0ELb0ELb0ELb0ELb0ELi2ELi2ELi4ELi2ELb1EEENS1_24CollectiveEpilogueBwdGQAISA_fSD_Li256ELb0ELb0EEENS1_19SingleTileSchedulerILb0ELb0ELb0ELi128EEEEEEEEEvNT_6ParamsE,"",@"SHT_CUDA_INFO"
	.sectionflags	@""
	.align	4


	//----- nvinfo : EIATTR_CUDA_API_VERSION
	.align		4
        /*0000*/ 	.byte	0x04, 0x37
        /*0002*/ 	.short	(.L_384 - .L_383)
.L_383:
        /*0004*/ 	.word	0x00000082


	//----- nvinfo : EIATTR_SW2861232_WAR
	.align		4
.L_384:
        /*0008*/ 	.byte	0x01, 0x35
	.zero		2


	//----- nvinfo : EIATTR_PARAM_CBANK
	.align		4
        /*000c*/ 	.byte	0x04, 0x0a
        /*000e*/ 	.short	(.L_386 - .L_385)
	.align		4
.L_385:
        /*0010*/ 	.word	index@(.nv.constant0._ZN7cutlass13device_kernelIN5flash19enable_sm80_to_sm89INS1_16FlashAttnBwdSm80INS1_25CollectiveMainloopBwdSm80ILi2ELi2EN4cute5tupleIJNS5_1CILi64EEENS7_ILi128EEES8_EEENS_6half_tEfNS_4arch4Sm80ELb0ELb0ELb0ELb0ELb0ELb0ELb0ELb0ELi2ELi2ELi4ELi2ELb1EEENS1_24CollectiveEpilogueBwdGQAISA_fSD_Li256ELb0ELb0EEENS1_19SingleTileSchedulerILb0ELb0ELb0ELi128EEEEEEEEEvNT_6ParamsE)
        /*0014*/ 	.short	0x0160
        /*0016*/ 	.short	0x0278


	//----- nvinfo : EIATTR_CBANK_PARAM_SIZE
	.align		4
.L_386:
        /*0018*/ 	.byte	0x03, 0x19
        /*001a*/ 	.short	0x0278


	//----- nvinfo : EIATTR_KPARAM_INFO
	.align		4
        /*001c*/ 	.byte	0x04, 0x17
        /*001e*/ 	.short	(.L_388 - .L_387)
.L_387:
        /*0020*/ 	.word	0x00000000
        /*0024*/ 	.short	0x0000
        /*0026*/ 	.short	0x0000
        /*0028*/ 	.byte	0x00, 0xf0, 0xe1, 0x09


	//----- nvinfo : EIATTR_MAXREG_COUNT
	.align		4
.L_388:
        /*002c*/ 	.byte	0x03, 0x1b
        /*002e*/ 	.short	0x00ff


	//----- nvinfo : EIATTR_NUM_BARRIERS
	.align		4
        /*0030*/ 	.byte	0x02, 0x4c
        /*0032*/ 	.byte	0x02
	.zero		1


	//----- nvinfo : EIATTR_MERCURY_ISA_VERSION
	.align		4
        /*0034*/ 	.byte	0x03, 0x5f
        /*0036*/ 	.short	0x0000


	//----- nvinfo : EIATTR_EXIT_INSTR_OFFSETS
	.align		4
        /*0038*/ 	.byte	0x04, 0x1c
        /*003a*/ 	.short	(.L_390 - .L_389)


	//   ....[0]....
.L_389:
        /*003c*/ 	.word	0x00000030


	//   ....[1]....
        /*0040*/ 	.word	0x00004ad0


	//----- nvinfo : EIATTR_CTAIDZ_USED
	.align		4
.L_390:
        /*0044*/ 	.byte	0x01, 0x04
	.zero		2


	//----- nvinfo : EIATTR_MAX_THREADS
	.align		4
        /*0048*/ 	.byte	0x04, 0x05
        /*004a*/ 	.short	(.L_392 - .L_391)
.L_391:
        /*004c*/ 	.word	0x00000100
        /*0050*/ 	.word	0x00000001
        /*0054*/ 	.word	0x00000001


	//----- nvinfo : EIATTR_CRS_STACK_SIZE
	.align		4
.L_392:
        /*0058*/ 	.byte	0x04, 0x1e
        /*005a*/ 	.short	(.L_394 - .L_393)
.L_393:
        /*005c*/ 	.word	0x00000000
.L_394:


//--------------------- .nv.info._ZN7cutlass13device_kernelIN5flash19enable_sm80_to_sm89INS1_16FlashAttnBwdSm80INS1_25CollectiveMainloopBwdSm80ILi2ELi2EN4cute5tupleIJNS5_1CILi64EEENS7_ILi128EEES8_EEENS_6half_tEfNS_4arch4Sm80ELb0ELb0ELb0ELb0ELb1ELb0ELb0ELb0ELi2ELi2ELi4ELi2ELb1EEENS1_24CollectiveEpilogueBwdGQAISA_fSD_Li256ELb0ELb1EEENS1_19SingleTileSchedulerILb0ELb0ELb0ELi128EEEEEEEEEvNT_6ParamsE --------------------------
	.section	.nv.info._ZN7cutlass13device_kernelIN5flash19enable_sm80_to_sm89INS1_16FlashAttnBwdSm80INS1_25CollectiveMainloopBwdSm80ILi2ELi2EN4cute5tupleIJNS5_1CILi64EEENS7_ILi128EEES8_EEENS_6half_tEfNS_4arch4Sm80ELb0ELb0ELb0ELb0ELb1ELb0ELb0ELb0ELi2ELi2ELi4ELi2ELb1EEENS1_24CollectiveEpilogueBwdGQAISA_fSD_Li256ELb0ELb1EEENS1_19SingleTileSchedulerILb0ELb0ELb0ELi128EEEEEEEEEvNT_6ParamsE,"",@"SHT_CUDA_INFO"
	.sectionflags	@""
	.align	4


	//----- nvinfo : EIATTR_CUDA_API_VERSION
	.align		4
        /*0000*/ 	.byte	0x04, 0x37
        /*0002*/ 	.short	(.L_396 - .L_395)
.L_395:
        /*0004*/ 	.word	0x00000082


	//----- nvinfo : EIATTR_SW2861232_WAR
	.align		4
.L_396:
        /*0008*/ 	.byte	0x01, 0x35
	.zero		2


	//----- nvinfo : EIATTR_PARAM_CBANK
	.align		4
        /*000c*/ 	.byte	0x04, 0x0a
        /*000e*/ 	.short	(.L_398 - .L_397)
	.align		4
.L_397:
        /*0010*/ 	.word	index@(.nv.constant0._ZN7cutlass13device_kernelIN5flash19enable_sm80_to_sm89INS1_16FlashAttnBwdSm80INS1_25CollectiveMainloopBwdSm80ILi2ELi2EN4cute5tupleIJNS5_1CILi64EEENS7_ILi128EEES8_EEENS_6half_tEfNS_4arch4Sm80ELb0ELb0ELb0ELb0ELb1ELb0ELb0ELb0ELi2ELi2ELi4ELi2ELb1EEENS1_24CollectiveEpilogueBwdGQAISA_fSD_Li256ELb0ELb1EEENS1_19SingleTileSchedulerILb0ELb0ELb0ELi128EEEEEEEEEvNT_6ParamsE)
        /*0014*/ 	.short	0x0160
        /*0016*/ 	.short	0x0278


	//----- nvinfo : EIATTR_CBANK_PARAM_SIZE
	.align		4
.L_398:
        /*0018*/ 	.byte	0x03, 0x19
        /*001a*/ 	.short	0x0278


	//----- nvinfo : EIATTR_KPARAM_INFO
	.align		4
        /*001c*/ 	.byte	0x04, 0x17
        /*001e*/ 	.short	(.L_400 - .L_399)
.L_399:
        /*0020*/ 	.word	0x00000000
        /*0024*/ 	.short	0x0000
        /*0026*/ 	.short	0x0000
        /*0028*/ 	.byte	0x00, 0xf0, 0xe1, 0x09


	//----- nvinfo : EIATTR_MAXREG_COUNT
	.align		4
.L_400:
        /*002c*/ 	.byte	0x03, 0x1b
        /*002e*/ 	.short	0x00ff


	//----- nvinfo : EIATTR_NUM_BARRIERS
	.align		4
        /*0030*/ 	.byte	0x02, 0x4c
        /*0032*/ 	.byte	0x02
	.zero		1


	//----- nvinfo : EIATTR_MERCURY_ISA_VERSION
	.align		4
        /*0034*/ 	.byte	0x03, 0x5f
        /*0036*/ 	.short	0x0000


	//----- nvinfo : EIATTR_COOP_GROUP_MASK_REGIDS
	.align		4
        /*0038*/ 	.byte	0x04, 0x29
        /*003a*/ 	.short	(.L_402 - .L_401)


	//   ....[0]....
.L_401:
        /*003c*/ 	.word	0xffffffff


	//   ....[1]....
        /*0040*/ 	.word	0xffffffff


	//   ....[2]....
        /*0044*/ 	.word	0xffffffff


	//   ....[3]....
        /*0048*/ 	.word	0xffffffff


	//   ....[4]....
        /*004c*/ 	.word	0xffffffff


	//   ....[5]....
        /*0050*/ 	.word	0xffffffff


	//   ....[6]....
        /*0054*/ 	.word	0xffffffff


	//   ....[7]....
        /*0058*/ 	.word	0xffffffff


	//----- nvinfo : EIATTR_COOP_GROUP_INSTR_OFFSETS
	.align		4
.L_402:
        /*005c*/ 	.byte	0x04, 0x28
        /*005e*/ 	.short	(.L_404 - .L_403)


	//   ....[0]....
.L_403:
        /*0060*/ 	.word	0x00004720


	//   ....[1]....
        /*0064*/ 	.word	0x00004760


	//   ....[2]....
        /*0068*/ 	.word	0x00004a90


	//   ....[3]....
        /*006c*/ 	.word	0x00004aa0


	//   ....[4]....
        /*0070*/ 	.word	0x00004c60


	//   ....[5]....
        /*0074*/ 	.word	0x00004d50


	//   ....[6]....
        /*0078*/ 	.word	0x00004f80


	//   ....[7]....
        /*007c*/ 	.word	0x00004f90


	//----- nvinfo : EIATTR_EXIT_INSTR_OFFSETS
	.align		4
.L_404:
        /*0080*/ 	.byte	0x04, 0x1c
        /*0082*/ 	.short	(.L_406 - .L_405)


	//   ....[0]....
.L_405:
        /*0084*/ 	.word	0x00000030


	//   ....[1]....
        /*0088*/ 	.word	0x00004fa0


	//   ....[2]....
        /*008c*/ 	.word	0x00005040


	//----- nvinfo : EIATTR_CTAIDZ_USED
	.align		4
.L_406:
        /*0090*/ 	.byte	0x01, 0x04
	.zero		2


	//----- nvinfo : EIATTR_MAX_THREADS
	.align		4
        /*0094*/ 	.byte	0x04, 0x05
        /*0096*/ 	.short	(.L_408 - .L_407)
.L_407:
        /*0098*/ 	.word	0x00000100
        /*009c*/ 	.word	0x00000001
        /*00a0*/ 	.word	0x00000001


	//----- nvinfo : EIATTR_CRS_STACK_SIZE
	.align		4
.L_408:
        /*00a4*/ 	.byte	0x04, 0x1e
        /*00a6*/ 	.short	(.L_410 - .L_409)
.L_409:
        /*00a8*/ 	.word	0x00000000
.L_410:


//--------------------- .nv.info._ZN7cutlass13device_kernelIN5flash19enable_sm80_to_sm89INS1_16FlashAttnBwdSm80INS1_25CollectiveMainloopBwdSm80ILi2ELi2EN4cute5tupleIJNS5_1CILi64EEENS7_ILi128EEES8_EEENS_6half_tEfNS_4arch4Sm80ELb0ELb0ELb0ELb1ELb0ELb0ELb0ELb0ELi2ELi2ELi4ELi2ELb1EEENS1_21CollectiveEpilogueBwdISA_SB_SD_Li256ELb1ELb0ELi2EEENS1_19SingleTileSchedulerILb1ELb0ELb0ELi128EEEEEEEEEvNT_6ParamsE --------------------------
	.section	.nv.info._ZN7cutlass13device_kernelIN5flash19enable_sm80_to_sm89INS1_16FlashAttnBwdSm80INS1_25CollectiveMainloopBwdSm80ILi2ELi2EN4cute5tupleIJNS5_1CILi64EEENS7_ILi128EEES8_EEENS_6half_tEfNS_4arch4Sm80ELb0ELb0ELb0ELb1ELb0ELb0ELb0ELb0ELi2ELi2ELi4ELi2ELb1EEENS1_21CollectiveEpilogueBwdISA_SB_SD_Li256ELb1ELb0ELi2EEENS1_19SingleTileSchedulerILb1ELb0ELb0ELi128EEEEEEEEEvNT_6ParamsE,"",@"SHT_CUDA_INFO"
	.sectionflags	@""
	.align	4


	//----- nvinfo : EIATTR_CUDA_API_VERSION
	.align		4
        /*0000*/ 	.byte	0x04, 0x37
        /*0002*/ 	.short	(.L_412 - .L_411)
.L_411:
        /*0004*/ 	.word	0x00000082


	//----- nvinfo : EIATTR_SW2861232_WAR
	.align		4
.L_412:
        /*0008*/ 	.byte	0x01, 0x35
	.zero		2


	//----- nvinfo : EIATTR_PARAM_CBANK
	.align		4
        /*000c*/ 	.byte	0x04, 0x0a
        /*000e*/ 	.short	(.L_414 - .L_413)
	.align		4
.L_413:
        /*0010*/ 	.word	index@(.nv.constant0._ZN7cutlass13device_kernelIN5flash19enable_sm80_to_sm89INS1_16FlashAttnBwdSm80INS1_25CollectiveMainloopBwdSm80ILi2ELi2EN4cute5tupleIJNS5_1CILi64EEENS7_ILi128EEES8_EEENS_6half_tEfNS_4arch4Sm80ELb0ELb0ELb0ELb1ELb0ELb0ELb0ELb0ELi2ELi2ELi4ELi2ELb1EEENS1_21CollectiveEpilogueBwdISA_SB_SD_Li256ELb1ELb0ELi2EEENS1_19SingleTileSchedulerILb1ELb0ELb0ELi128EEEEEEEEEvNT_6ParamsE)
        /*0014*/ 	.short	0x0160
        /*0016*/ 	.short	0x0270


	//----- nvinfo : EIATTR_CBANK_PARAM_SIZE
	.align		4
.L_414:
        /*0018*/ 	.byte	0x03, 0x19
        /*001a*/ 	.short	0x0270


	//----- nvinfo : EIATTR_KPARAM_INFO
	.align		4
        /*001c*/ 	.byte	0x04, 0x17
        /*001e*/ 	.short	(.L_416 - .L_415)
.L_415:
        /*0020*/ 	.word	0x00000000
        /*0024*/ 	.short	0x0000
        /*0026*/ 	.short	0x0000
        /*0028*/ 	.byte	0x00, 0xf0, 0xc1, 0x09


	//----- nvinfo : EIATTR_MAXREG_COUNT
	.align		4
.L_416:
        /*002c*/ 	.byte	0x03, 0x1b
        /*002e*/ 	.short	0x00ff


	//----- nvinfo : EIATTR_NUM_BARRIERS
	.align		4
        /*0030*/ 	.byte	0x02, 0x4c
        /*0032*/ 	.byte	0x02
	.zero		1


	//----- nvinfo : EIATTR_MERCURY_ISA_VERSION
	.align		4
        /*0034*/ 	.byte	0x03, 0x5f
        /*0036*/ 	.short	0x0000


	//----- nvinfo : EIATTR_COOP_GROUP_MASK_REGIDS
	.align		4
        /*0038*/ 	.byte	0x04, 0x29
        /*003a*/ 	.short	(.L_418 - .L_417)


	//   ....[0]....
.L_417:
        /*003c*/ 	.word	0xffffffff


	//----- nvinfo : EIATTR_COOP_GROUP_INSTR_OFFSETS
	.align		4
.L_418:
        /*0040*/ 	.byte	0x04, 0x28
        /*0042*/ 	.short	(.L_420 - .L_419)


	//   ....[0]....
.L_419:
        /*0044*/ 	.word	0x00000090


	//----- nvinfo : EIATTR_EXIT_INSTR_OFFSETS
	.align		4
.L_420:
        /*0048*/ 	.byte	0x04, 0x1c
        /*004a*/ 	.short	(.L_422 - .L_421)


	//   ....[0]....
.L_421:
        /*004c*/ 	.word	0x00000300


	//   ....[1]....
        /*0050*/ 	.word	0x00005870


	//   ....[2]....
        /*0054*/ 	.word	0x00005930


	//   ....[3]....
        /*0058*/ 	.word	0x00006340


	//   ....[4]....
        /*005c*/ 	.word	0x000063f0


	//----- nvinfo : EIATTR_CTAIDZ_USED
	.align		4
.L_422:
        /*0060*/ 	.byte	0x01, 0x04
	.zero		2


	//----- nvinfo : EIATTR_MAX_THREADS
	.align		4
        /*0064*/ 	.byte	0x04, 0x05
        /*0066*/ 	.short	(.L_424 - .L_423)
.L_423:
        /*0068*/ 	.word	0x00000100
        /*006c*/ 	.word	0x00000001
        /*0070*/ 	.word	0x00000001


	//----- nvinfo : EIATTR_CRS_STACK_SIZE
	.align		4
.L_424:
        /*0074*/ 	.byte	0x04, 0x1e
        /*0076*/ 	.short	(.L_426 - .L_425)
.L_425:
        /*0078*/ 	.word	0x00000000
.L_426:


//--------------------- .nv.info._ZN7cutlass13device_kernelIN5flash19enable_sm80_to_sm89INS1_16FlashAttnBwdSm80INS1_25CollectiveMainloopBwdSm80ILi2ELi2EN4cute5tupleIJNS5_1CILi64EEENS7_ILi128EEES8_EEENS_6half_tEfNS_4arch4Sm80ELb0ELb0ELb0ELb1ELb1ELb0ELb0ELb0ELi2ELi2ELi4ELi2ELb1EEENS1_21CollectiveEpilogueBwdISA_SB_SD_Li256ELb1ELb0ELi2EEENS1_19SingleTileSchedulerILb1ELb0ELb0ELi128EEEEEEEEEvNT_6ParamsE --------------------------
	.section	.nv.info._ZN7cutlass13device_kernelIN5flash19enable_sm80_to_sm89INS1_16FlashAttnBwdSm80INS1_25CollectiveMainloopBwdSm80ILi2ELi2EN4cute5tupleIJNS5_1CILi64EEENS7_ILi128EEES8_EEENS_6half_tEfNS_4arch4Sm80ELb0ELb0ELb0ELb1ELb1ELb0ELb0ELb0ELi2ELi2ELi4ELi2ELb1EEENS1_21CollectiveEpilogueBwdISA_SB_SD_Li256ELb1ELb0ELi2EEENS1_19SingleTileSchedulerILb1ELb0ELb0ELi128EEEEEEEEEvNT_6ParamsE,"",@"SHT_CUDA_INFO"
	.sectionflags	@""
	.align	4


	//----- nvinfo : EIATTR_CUDA_API_VERSION
	.align		4
        /*0000*/ 	.byte	0x04, 0x37
        /*0002*/ 	.short	(.L_428 - .L_427)
.L_427:
        /*0004*/ 	.word	0x00000082


	//----- nvinfo : EIATTR_SW2861232_WAR
	.align		4
.L_428:
        /*0008*/ 	.byte	0x01, 0x35
	.zero		2


	//----- nvinfo : EIATTR_PARAM_CBANK
	.align		4
        /*000c*/ 	.byte	0x04, 0x0a
        /*000e*/ 	.short	(.L_430 - .L_429)
	.align		4
.L_429:
        /*0010*/ 	.word	index@(.nv.constant0._ZN7cutlass13device_kernelIN5flash19enable_sm80_to_sm89INS1_16FlashAttnBwdSm80INS1_25CollectiveMainloopBwdSm80ILi2ELi2EN4cute5tupleIJNS5_1CILi64EEENS7_ILi128EEES8_EEENS_6half_tEfNS_4arch4Sm80ELb0ELb0ELb0ELb1ELb1ELb0ELb0ELb0ELi2ELi2ELi4ELi2ELb1EEENS1_21CollectiveEpilogueBwdISA_SB_SD_Li256ELb1ELb0ELi2EEENS1_19SingleTileSchedulerILb1ELb0ELb0ELi128EEEEEEEEEvNT_6ParamsE)
        /*0014*/ 	.short	0x0160
        /*0016*/ 	.short	0x0270


	//----- nvinfo : EIATTR_CBANK_PARAM_SIZE
	.align		4
.L_430:
        /*0018*/ 	.byte	0x03, 0x19
        /*001a*/ 	.short	0x0270


	//----- nvinfo : EIATTR_KPARAM_INFO
	.align		4
        /*001c*/ 	.byte	0x04, 0x17
        /*001e*/ 	.short	(.L_432 - .L_431)
.L_431:
        /*0020*/ 	.word	0x00000000
        /*0024*/ 	.short	0x0000
        /*0026*/ 	.short	0x0000
        /*0028*/ 	.byte	0x00, 0xf0, 0xc1, 0x09


	//----- nvinfo : EIATTR_MAXREG_COUNT
	.align		4
.L_432:
        /*002c*/ 	.byte	0x03, 0x1b
        /*002e*/ 	.short	0x00ff


	//----- nvinfo : EIATTR_NUM_BARRIERS
	.align		4
        /*0030*/ 	.byte	0x02, 0x4c
        /*0032*/ 	.byte	0x02
	.zero		1


	//----- nvinfo : EIATTR_MERCURY_ISA_VERSION
	.align		4
        /*0034*/ 	.byte	0x03, 0x5f
        /*0036*/ 	.short	0x0000


	//----- nvinfo : EIATTR_COOP_GROUP_MASK_REGIDS
	.align		4
        /*0038*/ 	.byte	0x04, 0x29
        /*003a*/ 	.short	(.L_434 - .L_433)


	//   ....[0]....
.L_433:
        /*003c*/ 	.word	0xffffffff


	//----- nvinfo : EIATTR_COOP_GROUP_INSTR_OFFSETS
	.align		4
.L_434:
        /*0040*/ 	.byte	0x04, 0x28
        /*0042*/ 	.short	(.L_436 - .L_435)


	//   ....[0]....
.L_435:
        /*0044*/ 	.word	0x00000090


	//----- nvinfo : EIATTR_EXIT_INSTR_OFFSETS
	.align		4
.L_436:
        /*0048*/ 	.byte	0x04, 0x1c
        /*004a*/ 	.short	(.L_438 - .L_437)


	//   ....[0]....
.L_437:
        /*004c*/ 	.word	0x00000300


	//   ....[1]....
        /*0050*/ 	.word	0x00005870


	//   ....[2]....
        /*0054*/ 	.word	0x00005930


	//   ....[3]....
        /*0058*/ 	.word	0x00006340


	//   ....[4]....
        /*005c*/ 	.word	0x000063f0


	//----- nvinfo : EIATTR_CTAIDZ_USED
	.align		4
.L_438:
        /*0060*/ 	.byte	0x01, 0x04
	.zero		2


	//----- nvinfo : EIATTR_MAX_THREADS
	.align		4
        /*0064*/ 	.byte	0x04, 0x05
        /*0066*/ 	.short	(.L_440 - .L_439)
.L_439:
        /*0068*/ 	.word	0x00000100
        /*006c*/ 	.word	0x00000001
        /*0070*/ 	.word	0x00000001


	//----- nvinfo : EIATTR_CRS_STACK_SIZE
	.align		4
.L_440:
        /*0074*/ 	.byte	0x04, 0x1e
        /*0076*/ 	.short	(.L_442 - .L_441)
.L_441:
        /*0078*/ 	.word	0x00000000
.L_442:


//--------------------- .nv.info._ZN7cutlass13device_kernelIN5flash19enable_sm80_to_sm89INS1_16FlashAttnBwdSm80INS1_25CollectiveMainloopBwdSm80ILi2ELi2EN4cute5tupleIJNS5_1CILi64EEENS7_ILi128EEES8_EEENS_6half_tEfNS_4arch4Sm80ELb0ELb0ELb0ELb1ELb0ELb0ELb0ELb0ELi2ELi2ELi4ELi2ELb1EEENS1_24CollectiveEpilogueBwdGQAISA_fSD_Li256ELb1ELb0EEENS1_19SingleTileSchedulerILb1ELb0ELb0ELi128EEEEEEEEEvNT_6ParamsE --------------------------
	.section	.nv.info._ZN7cutlass13device_kernelIN5flash19enable_sm80_to_sm89INS1_16FlashAttnBwdSm80INS1_25CollectiveMainloopBwdSm80ILi2ELi2EN4cute5tupleIJNS5_1CILi64EEENS7_ILi128EEES8_EEENS_6half_tEfNS_4arch4Sm80ELb0ELb0ELb0ELb1ELb0ELb0ELb0ELb0ELi2ELi2ELi4ELi2ELb1EEENS1_24CollectiveEpilogueBwdGQAISA_fSD_Li256ELb1ELb0EEENS1_19SingleTileSchedulerILb1ELb0ELb0ELi128EEEEEEEEEvNT_6ParamsE,"",@"SHT_CUDA_INFO"
	.sectionflags	@""
	.align	4


	//----- nvinfo : EIATTR_CUDA_API_VERSION
	.align		4
        /*0000*/ 	.byte	0x04, 0x37
        /*0002*/ 	.short	(.L_444 - .L_443)
.L_443:
        /*0004*/ 	.word	0x00000082


	//----- nvinfo : EIATTR_SW2861232_WAR
	.align		4
.L_444:
        /*0008*/ 	.byte	0x01, 0x35
	.zero		2


	//----- nvinfo : EIATTR_PARAM_CBANK
	.align		4
        /*000c*/ 	.byte	0x04, 0x0a
        /*000e*/ 	.short	(.L_446 - .L_445)
	.align		4
.L_445:
        /*0010*/ 	.word	index@(.nv.constant0._ZN7cutlass13device_kernelIN5flash19enable_sm80_to_sm89INS1_16FlashAttnBwdSm80INS1_25CollectiveMainloopBwdSm80ILi2ELi2EN4cute5tupleIJNS5_1CILi64EEENS7_ILi128EEES8_EEENS_6half_tEfNS_4arch4Sm80ELb0ELb0ELb0ELb1ELb0ELb0ELb0ELb0ELi2ELi2ELi4ELi2ELb1EEENS1_24CollectiveEpilogueBwdGQAISA_fSD_Li256ELb1ELb0EEENS1_19SingleTileSchedulerILb1ELb0ELb0ELi128EEEEEEEEEvNT_6ParamsE)
        /*0014*/ 	.short	0x0160
        /*0016*/ 	.short	0x0278


	//----- nvinfo : EIATTR_CBANK_PARAM_SIZE
	.align		4
.L_446:
        /*0018*/ 	.byte	0x03, 0x19
        /*001a*/ 	.short	0x0278


	//----- nvinfo : EIATTR_KPARAM_INFO
	.align		4
        /*001c*/ 	.byte	0x04, 0x17
        /*001e*/ 	.short	(.L_448 - .L_447)
.L_447:
        /*0020*/ 	.word	0x00000000
        /*0024*/ 	.short	0x0000
        /*0026*/ 	.short	0x0000
        /*0028*/ 	.byte	0x00, 0xf0, 0xe1, 0x09


	//----- nvinfo : EIATTR_MAXREG_COUNT
	.align		4
.L_448:
        /*002c*/ 	.byte	0x03, 0x1b
        /*002e*/ 	.short	0x00ff


	//----- nvinfo : EIATTR_NUM_BARRIERS
	.align		4
        /*0030*/ 	.byte	0x02, 0x4c
        /*0032*/ 	.byte	0x02
	.zero		1


	//----- nvinfo : EIATTR_MERCURY_ISA_VERSION
	.align		4
        /*0034*/ 	.byte	0x03, 0x5f
        /*0036*/ 	.short	0x0000


	//----- nvinfo : EIATTR_COOP_GROUP_MASK_REGIDS
	.align		4
        /*0038*/ 	.byte	0x04, 0x29
        /*003a*/ 	.short	(.L_450 - .L_449)


	//   ....[0]....
.L_449:
        /*003c*/ 	.word	0xffffffff


	//----- nvinfo : EIATTR_COOP_GROUP_INSTR_OFFSETS
	.align		4
.L_450:
        /*0040*/ 	.byte	0x04, 0x28
        /*0042*/ 	.short	(.L_452 - .L_451)


	//   ....[0]....
.L_451:
        /*0044*/ 	.word	0x00000090


	//----- nvinfo : EIATTR_EXIT_INSTR_OFFSETS
	.align		4
.L_452:
        /*0048*/ 	.byte	0x04, 0x1c
        /*004a*/ 	.short	(.L_454 - .L_453)


	//   ....[0]....
.L_453:
        /*004c*/ 	.word	0x00000300


	//   ....[1]....
        /*0050*/ 	.word	0x00004790


	//   ....[2]....
        /*0054*/ 	.word	0x00004eb0


	//----- nvinfo : EIATTR_CTAIDZ_USED
	.align		4
.L_454:
        /*0058*/ 	.byte	0x01, 0x04
	.zero		2


	//----- nvinfo : EIATTR_MAX_THREADS
	.align		4
        /*005c*/ 	.byte	0x04, 0x05
        /*005e*/ 	.short	(.L_456 - .L_455)
.L_455:
        /*0060*/ 	.word	0x00000100
        /*0064*/ 	.word	0x00000001
        /*0068*/ 	.word	0x00000001


	//----- nvinfo : EIATTR_CRS_STACK_SIZE
	.align		4
.L_456:
        /*006c*/ 	.byte	0x04, 0x1e
        /*006e*/ 	.short	(.L_458 - .L_457)
.L_457:
        /*0070*/ 	.word	0x00000000
.L_458:


//--------------------- .nv.info._ZN7cutlass13device_kernelIN5flash19enable_sm80_to_sm89INS1_16FlashAttnBwdSm80INS1_25CollectiveMainloopBwdSm80ILi2ELi2EN4cute5tupleIJNS5_1CILi64EEENS7_ILi128EEES8_EEENS_6half_tEfNS_4arch4Sm80ELb0ELb0ELb0ELb1ELb1ELb0ELb0ELb0ELi2ELi2ELi4ELi2ELb1EEENS1_24CollectiveEpilogueBwdGQAISA_fSD_Li256ELb1ELb1EEENS1_19SingleTileSchedulerILb1ELb0ELb0ELi128EEEEEEEEEvNT_6ParamsE --------------------------
	.section	.nv.info._ZN7cutlass13device_kernelIN5flash19enable_sm80_to_sm89INS1_16FlashAttnBwdSm80INS1_25CollectiveMainloopBwdSm80ILi2ELi2EN4cute5tupleIJNS5_1CILi64EEENS7_ILi128EEES8_EEENS_6half_tEfNS_4arch4Sm80ELb0ELb0ELb0ELb1ELb1ELb0ELb0ELb0ELi2ELi2ELi4ELi2ELb1EEENS1_24CollectiveEpilogueBwdGQAISA_fSD_Li256ELb1ELb1EEENS1_19SingleTileSchedulerILb1ELb0ELb0ELi128EEEEEEEEEvNT_6ParamsE,"",@"SHT_CUDA_INFO"
	.sectionflags	@""
	.align	4


	//----- nvinfo : EIATTR_CUDA_API_VERSION
	.align		4
        /*0000*/ 	.byte	0x04, 0x37
        /*0002*/ 	.short	(.L_460 - .L_459)
.L_459:
        /*0004*/ 	.word	0x00000082


	//----- nvinfo : EIATTR_SW2861232_WAR
	.align		4
.L_460:
        /*0008*/ 	.byte	0x01, 0x35
	.zero		2


	//----- nvinfo : EIATTR_PARAM_CBANK
	.align		4
        /*000c*/ 	.byte	0x04, 0x0a
        /*000e*/ 	.short	(.L_462 - .L_461)
	.align		4
.L_461:
        /*0010*/ 	.word	index@(.nv.constant0._ZN7cutlass13device_kernelIN5flash19enable_sm80_to_sm89INS1_16FlashAttnBwdSm80INS1_25CollectiveMainloopBwdSm80ILi2ELi2EN4cute5tupleIJNS5_1CILi64EEENS7_ILi128EEES8_EEENS_6half_tEfNS_4arch4Sm80ELb0ELb0ELb0ELb1ELb1ELb0ELb0ELb0ELi2ELi2ELi4ELi2ELb1EEENS1_24CollectiveEpilogueBwdGQAISA_fSD_Li256ELb1ELb1EEENS1_19SingleTileSchedulerILb1ELb0ELb0ELi128EEEEEEEEEvNT_6ParamsE)
        /*0014*/ 	.short	0x0160
        /*0016*/ 	.short	0x0278


	//----- nvinfo : EIATTR_CBANK_PARAM_SIZE
	.align		4
.L_462:
        /*0018*/ 	.byte	0x03, 0x19
        /*001a*/ 	.short	0x0278


	//----- nvinfo : EIATTR_KPARAM_INFO
	.align		4
        /*001c*/ 	.byte	0x04, 0x17
        /*001e*/ 	.short	(.L_464 - .L_463)
.L_463:
        /*0020*/ 	.word	0x00000000
        /*0024*/ 	.short	0x0000
        /*0026*/ 	.short	0x0000
        /*0028*/ 	.byte	0x00, 0xf0, 0xe1, 0x09


	//----- nvinfo : EIATTR_MAXREG_COUNT
	.align		4
.L_464:
        /*002c*/ 	.byte	0x03, 0x1b
        /*002e*/ 	.short	0x00ff


	//----- nvinfo : EIATTR_NUM_BARRIERS
	.align		4
        /*0030*/ 	.byte	0x02, 0x4c
        /*0032*/ 	.byte	0x02
	.zero		1


	//----- nvinfo : EIATTR_MERCURY_ISA_VERSION
	.align		4
        /*0034*/ 	.byte	0x03, 0x5f
        /*0036*/ 	.short	0x0000


	//----- nvinfo : EIATTR_COOP_GROUP_MASK_REGIDS
	.align		4
        /*0038*/ 	.byte	0x04, 0x29
        /*003a*/ 	.short	(.L_466 - .L_465)


	//   ....[0]....
.L_465:
        /*003c*/ 	.word	0xffffffff


	//   ....[1]....
        /*0040*/ 	.word	0xffffffff


	//   ....[2]....
        /*0044*/ 	.word	0xffffffff


	//   ....[3]....
        /*0048*/ 	.word	0xffffffff


	//   ....[4]....
        /*004c*/ 	.word	0xffffffff


	//   ....[5]....
        /*0050*/ 	.word	0xffffffff


	//   ....[6]....
        /*0054*/ 	.word	0xffffffff


	//   ....[7]....
        /*0058*/ 	.word	0xffffffff


	//   ....[8]....
        /*005c*/ 	.word	0xffffffff


	//----- nvinfo : EIATTR_COOP_GROUP_INSTR_OFFSETS
	.align		4
.L_466:
        /*0060*/ 	.byte	0x04, 0x28
        /*0062*/ 	.short	(.L_468 - .L_467)


	//   ....[0]....
.L_467:
        /*0064*/ 	.word	0x00000090


	//   ....[1]....
        /*0068*/ 	.word	0x00004ae0


	//   ....[2]....
        /*006c*/ 	.word	0x00004b10


	//   ....[3]....
        /*0070*/ 	.word	0x00004e10


	//   ....[4]....
        /*0074*/ 	.word	0x00004e20


	//   ....[5]....
        /*0078*/ 	.word	0x00004fb0


	//   ....[6]....
        /*007c*/ 	.word	0x00004ff0


	//   ....[7]....
        /*0080*/ 	.word	0x000052b0


	//   ....[8]....
        /*0084*/ 	.word	0x000052c0


	//----- nvinfo : EIATTR_EXIT_INSTR_OFFSETS
	.align		4
.L_468:
        /*0088*/ 	.byte	0x04, 0x1c
        /*008a*/ 	.short	(.L_470 - .L_469)


	//   ....[0]....
.L_469:
        /*008c*/ 	.word	0x00000300


	//   ....[1]....
        /*0090*/ 	.word	0x00004790


	//   ....[2]....
        /*0094*/ 	.word	0x000052d0


	//   ....[3]....
        /*0098*/ 	.word	0x00005370


	//----- nvinfo : EIATTR_CTAIDZ_USED
	.align		4
.L_470:
        /*009c*/ 	.byte	0x01, 0x04
	.zero		2


	//----- nvinfo : EIATTR_MAX_THREADS
	.align		4
        /*00a0*/ 	.byte	0x04, 0x05
        /*00a2*/ 	.short	(.L_472 - .L_471)
.L_471:
        /*00a4*/ 	.word	0x00000100
        /*00a8*/ 	.word	0x00000001
        /*00ac*/ 	.word	0x00000001


	//----- nvinfo : EIATTR_CRS_STACK_SIZE
	.align		4
.L_472:
        /*00b0*/ 	.byte	0x04, 0x1e
        /*00b2*/ 	.short	(.L_474 - .L_473)
.L_473:
        /*00b4*/ 	.word	0x00000000
.L_474:


//--------------------- .nv.info._ZN7cutlass13device_kernelIN5flash19enable_sm80_to_sm89INS1_16FlashAttnBwdSm80INS1_25CollectiveMainloopBwdSm80ILi2ELi2EN4cute5tupleIJNS5_1CILi64EEENS7_ILi128EEES8_EEENS_6half_tEfNS_4arch4Sm80ELb0ELb1ELb0ELb0ELb0ELb0ELb0ELb0ELi2ELi2ELi4ELi2ELb1EEENS1_21CollectiveEpilogueBwdISA_SB_SD_Li256ELb0ELb0ELi2EEENS1_19SingleTileSchedulerILb0ELb0ELb0ELi128EEEEEEEEEvNT_6ParamsE --------------------------
	.section	.nv.info._ZN7cutlass13device_kernelIN5flash19enable_sm80_to_sm89INS1_16FlashAttnBwdSm80INS1_25CollectiveMainloopBwdSm80ILi2ELi2EN4cute5tupleIJNS5_1CILi64EEENS7_ILi128EEES8_EEENS_6half_tEfNS_4arch4Sm80ELb0ELb1ELb0ELb0ELb0ELb0ELb0ELb0ELi2ELi2ELi4ELi2ELb1EEENS1_21CollectiveEpilogueBwdISA_SB_SD_Li256ELb0ELb0ELi2EEENS1_19SingleTileSchedulerILb0ELb0ELb0ELi128EEEEEEEEEvNT_6ParamsE,"",@"SHT_CUDA_INFO"
	.sectionflags	@""
	.align	4


	//----- nvinfo : EIATTR_CUDA_API_VERSION
	.align		4
        /*0000*/ 	.byte	0x04, 0x37
        /*0002*/ 	.short	(.L_476 - .L_475)
.L_475:
        /*0004*/ 	.word	0x00000082


	//----- nvinfo : EIATTR_SW2861232_WAR
	.align		4
.L_476:
        /*0008*/ 	.byte	0x01, 0x35
	.zero		2


	//----- nvinfo : EIATTR_PARAM_CBANK
	.align		4
        /*000c*/ 	.byte	0x04, 0x0a
        /*000e*/ 	.short	(.L_478 - .L_477)
	.align		4
.L_477:
        /*0010*/ 	.word	index@(.nv.constant0._ZN7cutlass13device_kernelIN5flash19enable_sm80_to_sm89INS1_16FlashAttnBwdSm80INS1_25CollectiveMainloopBwdSm80ILi2ELi2EN4cute5tupleIJNS5_1CILi64EEENS7_ILi128EEES8_EEENS_6half_tEfNS_4arch4Sm80ELb0ELb1ELb0ELb0ELb0ELb0ELb0ELb0ELi2ELi2ELi4ELi2ELb1EEENS1_21CollectiveEpilogueBwdISA_SB_SD_Li256ELb0ELb0ELi2EEENS1_19SingleTileSchedulerILb0ELb0ELb0ELi128EEEEEEEEEvNT_6ParamsE)
        /*0014*/ 	.short	0x0160
        /*0016*/ 	.short	0x0270


	//----- nvinfo : EIATTR_CBANK_PARAM_SIZE
	.align		4
.L_478:
        /*0018*/ 	.byte	0x03, 0x19
        /*001a*/ 	.short	0x0270


	//----- nvinfo : EIATTR_KPARAM_INFO
	.align		4
        /*001c*/ 	.byte	0x04, 0x17
        /*001e*/ 	.short	(.L_480 - .L_479)
.L_479:
        /*0020*/ 	.word	0x00000000
        /*0024*/ 	.short	0x0000
        /*0026*/ 	.short	0x0000
        /*0028*/ 	.byte	0x00, 0xf0, 0xc1, 0x09


	//----- nvinfo : EIATTR_MAXREG_COUNT
	.align		4
.L_480:
        /*002c*/ 	.byte	0x03, 0x1b
        /*002e*/ 	.short	0x00ff


	//----- nvinfo : EIATTR_NUM_BARRIERS
	.align		4
        /*0030*/ 	.byte	0x02, 0x4c
        /*0032*/ 	.byte	0x02
	.zero		1


	//----- nvinfo : EIATTR_MERCURY_ISA_VERSION
	.align		4
        /*0034*/ 	.byte	0x03, 0x5f
        /*0036*/ 	.short	0x0000


	//----- nvinfo : EIATTR_EXIT_INSTR_OFFSETS
	.align		4
        /*0038*/ 	.byte	0x04, 0x1c
        /*003a*/ 	.short	(.L_482 - .L_481)


	//   ....[0]....
.L_481:
        /*003c*/ 	.word	0x00000030


	//   ....[1]....
        /*0040*/ 	.word	0x00006460


	//   ....[2]....
        /*0044*/ 	.word	0x00006510


	//   ....[3]....
        /*0048*/ 	.word	0x00006dd0


	//   ....[4]....
        /*004c*/ 	.word	0x00006e80


	//----- nvinfo : EIATTR_CTAIDZ_USED
	.align		4
.L_482:
        /*0050*/ 	.byte	0x01, 0x04
	.zero		2


	//----- nvinfo : EIATTR_MAX_THREADS
	.align		4
        /*0054*/ 	.byte	0x04, 0x05
        /*0056*/ 	.short	(.L_484 - .L_483)
.L_483:
        /*0058*/ 	.word	0x00000100
        /*005c*/ 	.word	0x00000001
        /*0060*/ 	.word	0x00000001


	//----- nvinfo : EIATTR_CRS_STACK_SIZE
	.align		4
.L_484:
        /*0064*/ 	.byte	0x04, 0x1e
        /*0066*/ 	.short	(.L_486 - .L_485)
.L_485:
        /*0068*/ 	.word	0x00000000
.L_486:


//--------------------- .nv.info._ZN7cutlass13device_kernelIN5flash19enable_sm80_to_sm89INS1_16FlashAttnBwdSm80INS1_25CollectiveMainloopBwdSm80ILi2ELi2EN4cute5tupleIJNS5_1CILi64EEENS7_ILi128EEES8_EEENS_6half_tEfNS_4arch4Sm80ELb0ELb1ELb0ELb0ELb1ELb0ELb0ELb0ELi2ELi2ELi4ELi2ELb1EEENS1_21CollectiveEpilogueBwdISA_SB_SD_Li256ELb0ELb0ELi2EEENS1_19SingleTileSchedulerILb0ELb0ELb0ELi128EEEEEEEEEvNT_6ParamsE --------------------------
	.section	.nv.info._ZN7cutlass13device_kernelIN5flash19enable_sm80_to_sm89INS1_16FlashAttnBwdSm80INS1_25CollectiveMainloopBwdSm80ILi2ELi2EN4cute5tupleIJNS5_1CILi64EEENS7_ILi128EEES8_EEENS_6half_tEfNS_4arch4Sm80ELb0ELb1ELb0ELb0ELb1ELb0ELb0ELb0ELi2ELi2ELi4ELi2ELb1EEENS1_21CollectiveEpilogueBwdISA_SB_SD_Li256ELb0ELb0ELi2EEENS1_19SingleTileSchedulerILb0ELb0ELb0ELi128EEEEEEEEEvNT_6ParamsE,"",@"SHT_CUDA_INFO"
	.sectionflags	@""
	.align	4


	//----- nvinfo : EIATTR_CUDA_API_VERSION
	.align		4
        /*0000*/ 	.byte	0x04, 0x37
        /*0002*/ 	.short	(.L_488 - .L_487)
.L_487:
        /*0004*/ 	.word	0x00000082


	//----- nvinfo : EIATTR_SW2861232_WAR
	.align		4
.L_488:
        /*0008*/ 	.byte	0x01, 0x35
	.zero		2


	//----- nvinfo : EIATTR_PARAM_CBANK
	.align		4
        /*000c*/ 	.byte	0x04, 0x0a
        /*000e*/ 	.short	(.L_490 - .L_489)
	.align		4
.L_489:
        /*0010*/ 	.word	index@(.nv.constant0._ZN7cutlass13device_kernelIN5flash19enable_sm80_to_sm89INS1_16FlashAttnBwdSm80INS1_25CollectiveMainloopBwdSm80ILi2ELi2EN4cute5tupleIJNS5_1CILi64EEENS7_ILi128EEES8_EEENS_6half_tEfNS_4arch4Sm80ELb0ELb1ELb0ELb0ELb1ELb0ELb0ELb0ELi2ELi2ELi4ELi2ELb1EEENS1_21CollectiveEpilogueBwdISA_SB_SD_Li256ELb0ELb0ELi2EEENS1_19SingleTileSchedulerILb0ELb0ELb0ELi128EEEEEEEEEvNT_6ParamsE)
        /*0014*/ 	.short	0x0160
        /*0016*/ 	.short	0x0270


	//----- nvinfo : EIATTR_CBANK_PARAM_SIZE
	.align		4
.L_490:
        /*0018*/ 	.byte	0x03, 0x19
        /*001a*/ 	.short	0x0270


	//----- nvinfo : EIATTR_KPARAM_INFO
	.align		4
        /*001c*/ 	.byte	0x04, 0x17
        /*001e*/ 	.short	(.L_492 - .L_491)
.L_491:
        /*0020*/ 	.word	0x00000000
        /*0024*/ 	.short	0x0000
        /*0026*/ 	.short	0x0000
        /*0028*/ 	.byte	0x00, 0xf0, 0xc1, 0x09


	//----- nvinfo : EIATTR_MAXREG_COUNT
	.align		4
.L_492:
        /*002c*/ 	.byte	0x03, 0x1b
        /*002e*/ 	.short	0x00ff


	//----- nvinfo : EIATTR_NUM_BARRIERS
	.align		4
        /*0030*/ 	.byte	0x02, 0x4c
        /*0032*/ 	.byte	0x02
	.zero		1


	//----- nvinfo : EIATTR_MERCURY_ISA_VERSION
	.align		4
        /*0034*/ 	.byte	0x03, 0x5f
        /*0036*/ 	.short	0x0000


	//----- nvinfo : EIATTR_EXIT_INSTR_OFFSETS
	.align		4
        /*0038*/ 	.byte	0x04, 0x1c
        /*003a*/ 	.short	(.L_494 - .L_493)


	//   ....[0]....
.L_493:
        /*003c*/ 	.word	0x00000030


	//   ....[1]....
        /*0040*/ 	.word	0x00006460


	//   ....[2]....
        /*0044*/ 	.word	0x00006510


	//   ....[3]....
        /*0048*/ 	.word	0x00006dd0


	//   ....[4]....
        /*004c*/ 	.word	0x00006e80


	//----- nvinfo : EIATTR_CTAIDZ_USED
	.align		4
.L_494:
        /*0050*/ 	.byte	0x01, 0x04
	.zero		2


	//----- nvinfo : EIATTR_MAX_THREADS
	.align		4
        /*0054*/ 	.byte	0x04, 0x05
        /*0056*/ 	.short	(.L_496 - .L_495)
.L_495:
        /*0058*/ 	.word	0x00000100
        /*005c*/ 	.word	0x00000001
        /*0060*/ 	.word	0x00000001


	//----- nvinfo : EIATTR_CRS_STACK_SIZE
	.align		4
.L_496:
        /*0064*/ 	.byte	0x04, 0x1e
        /*0066*/ 	.short	(.L_498 - .L_497)
.L_497:
        /*0068*/ 	.word	0x00000000
.L_498:


//--------------------- .nv.info._ZN7cutlass13device_kernelIN5flash19enable_sm80_to_sm89INS1_16FlashAttnBwdSm80INS1_25CollectiveMainloopBwdSm80ILi2ELi2EN4cute5tupleIJNS5_1CILi64EEENS7_ILi128EEES8_EEENS_6half_tEfNS_4arch4Sm80ELb0ELb1ELb0ELb0ELb0ELb0ELb0ELb0ELi2ELi2ELi4ELi2ELb1EEENS1_24CollectiveEpilogueBwdGQAISA_fSD_Li256ELb0ELb0EEENS1_19SingleTileSchedulerILb0ELb0ELb0ELi128EEEEEEEEEvNT_6ParamsE --------------------------
	.section	.nv.info._ZN7cutlass13device_kernelIN5flash19enable_sm80_to_sm89INS1_16FlashAttnBwdSm80INS1_25CollectiveMainloopBwdSm80ILi2ELi2EN4cute5tupleIJNS5_1CILi64EEENS7_ILi128EEES8_EEENS_6half_tEfNS_4arch4Sm80ELb0ELb1ELb0ELb0ELb0ELb0ELb0ELb0ELi2ELi2ELi4ELi2ELb1EEENS1_24CollectiveEpilogueBwdGQAISA_fSD_Li256ELb0ELb0EEENS1_19SingleTileSchedulerILb0ELb0ELb0ELi128EEEEEEEEEvNT_6ParamsE,"",@"SHT_CUDA_INFO"
	.sectionflags	@""
	.align	4


	//----- nvinfo : EIATTR_CUDA_API_VERSION
	.align		4
        /*0000*/ 	.byte	0x04, 0x37
        /*0002*/ 	.short	(.L_500 - .L_499)
.L_499:
        /*0004*/ 	.word	0x00000082


	//----- nvinfo : EIATTR_SW2861232_WAR
	.align		4
.L_500:
        /*0008*/ 	.byte	0x01, 0x35
	.zero		2


	//----- nvinfo : EIATTR_PARAM_CBANK
	.align		4
        /*000c*/ 	.byte	0x04, 0x0a
        /*000e*/ 	.short	(.L_502 - .L_501)
	.align		4
.L_501:
        /*0010*/ 	.word	index@(.nv.constant0._ZN7cutlass13device_kernelIN5flash19enable_sm80_to_sm89INS1_16FlashAttnBwdSm80INS1_25CollectiveMainloopBwdSm80ILi2ELi2EN4cute5tupleIJNS5_1CILi64EEENS7_ILi128EEES8_EEENS_6half_tEfNS_4arch4Sm80ELb0ELb1ELb0ELb0ELb0ELb0ELb0ELb0ELi2ELi2ELi4ELi2ELb1EEENS1_24CollectiveEpilogueBwdGQAISA_fSD_Li256ELb0ELb0EEENS1_19SingleTileSchedulerILb0ELb0ELb0ELi128EEEEEEEEEvNT_6ParamsE)
        /*0014*/ 	.short	0x0160
        /*0016*/ 	.short	0x0278


	//----- nvinfo : EIATTR_CBANK_PARAM_SIZE
	.align		4
.L_502:
        /*0018*/ 	.byte	0x03, 0x19
        /*001a*/ 	.short	0x0278


	//----- nvinfo : EIATTR_KPARAM_INFO
	.align		4
        /*001c*/ 	.byte	0x04, 0x17
        /*001e*/ 	.short	(.L_504 - .L_503)
.L_503:
        /*0020*/ 	.word	0x00000000
        /*0024*/ 	.short	0x0000
        /*0026*/ 	.short	0x0000
        /*0028*/ 	.byte	0x00, 0xf0, 0xe1, 0x09


	//----- nvinfo : EIATTR_MAXREG_COUNT
	.align		4
.L_504:
        /*002c*/ 	.byte	0x03, 0x1b
        /*002e*/ 	.short	0x00ff


	//----- nvinfo : EIATTR_NUM_BARRIERS
	.align		4
        /*0030*/ 	.byte	0x02, 0x4c
        /*0032*/ 	.byte	0x02
	.zero		1


	//----- nvinfo : EIATTR_MERCURY_ISA_VERSION
	.align		4
        /*0034*/ 	.byte	0x03, 0x5f
        /*0036*/ 	.short	0x0000


	//----- nvinfo : EIATTR_EXIT_INSTR_OFFSETS
	.align		4
        /*0038*/ 	.byte	0x04, 0x1c
        /*003a*/ 	.short	(.L_506 - .L_505)


	//   ....[0]....
.L_505:
        /*003c*/ 	.word	0x00000030


	//   ....[1]....
        /*0040*/ 	.word	0x00005410


	//   ....[2]....
        /*0044*/ 	.word	0x00005a30


	//----- nvinfo : EIATTR_CTAIDZ_USED
	.align		4
.L_506:
        /*0048*/ 	.byte	0x01, 0x04
	.zero		2


	//----- nvinfo : EIATTR_MAX_THREADS
	.align		4
        /*004c*/ 	.byte	0x04, 0x05
        /*004e*/ 	.short	(.L_508 - .L_507)
.L_507:
        /*0050*/ 	.word	0x00000100
        /*0054*/ 	.word	0x00000001
        /*0058*/ 	.word	0x00000001


	//----- nvinfo : EIATTR_CRS_STACK_SIZE
	.align		4
.L_508:
        /*005c*/ 	.byte	0x04, 0x1e
        /*005e*/ 	.short	(.L_510 - .L_509)
.L_509:
        /*0060*/ 	.word	0x00000000
.L_510:


//--------------------- .nv.info._ZN7cutlass13device_kernelIN5flash19enable_sm80_to_sm89INS1_16FlashAttnBwdSm80INS1_25CollectiveMainloopBwdSm80ILi2ELi2EN4cute5tupleIJNS5_1CILi64EEENS7_ILi128EEES8_EEENS_6half_tEfNS_4arch4Sm80ELb0ELb1ELb0ELb0ELb1ELb0ELb0ELb0ELi2ELi2ELi4ELi2ELb1EEENS1_24CollectiveEpilogueBwdGQAISA_fSD_Li256ELb0ELb1EEENS1_19SingleTileSchedulerILb0ELb0ELb0ELi128EEEEEEEEEvNT_6ParamsE --------------------------
	.section	.nv.info._ZN7cutlass13device_kernelIN5flash19enable_sm80_to_sm89INS1_16FlashAttnBwdSm80INS1_25CollectiveMainloopBwdSm80ILi2ELi2EN4cute5tupleIJNS5_1CILi64EEENS7_ILi128EEES8_EEENS_6half_tEfNS_4arch4Sm80ELb0ELb1ELb0ELb0ELb1ELb0ELb0ELb0ELi2ELi2ELi4ELi2ELb1EEENS1_24CollectiveEpilogueBwdGQAISA_fSD_Li256ELb0ELb1EEENS1_19SingleTileSchedulerILb0ELb0ELb0ELi128EEEEEEEEEvNT_6ParamsE,"",@"SHT_CUDA_INFO"
	.sectionflags	@""
	.align	4


	//----- nvinfo : EIATTR_CUDA_API_VERSION
	.align		4
        /*0000*/ 	.byte	0x04, 0x37
        /*0002*/ 	.short	(.L_512 - .L_511)
.L_511:
        /*0004*/ 	.word	0x00000082


	//----- nvinfo : EIATTR_SW2861232_WAR
	.align		4
.L_512:
        /*0008*/ 	.byte	0x01, 0x35
	.zero		2


	//----- nvinfo : EIATTR_PARAM_CBANK
	.align		4
        /*000c*/ 	.byte	0x04, 0x0a
        /*000e*/ 	.short	(.L_514 - .L_513)
	.align		4
.L_513:
        /*0010*/ 	.word	index@(.nv.constant0._ZN7cutlass13device_kernelIN5flash19enable_sm80_to_sm89INS1_16FlashAttnBwdSm80INS1_25CollectiveMainloopBwdSm80ILi2ELi2EN4cute5tupleIJNS5_1CILi64EEENS7_ILi128EEES8_EEENS_6half_tEfNS_4arch4Sm80ELb0ELb1ELb0ELb0ELb1ELb0ELb0ELb0ELi2ELi2ELi4ELi2ELb1EEENS1_24CollectiveEpilogueBwdGQAISA_fSD_Li256ELb0ELb1EEENS1_19SingleTileSchedulerILb0ELb0ELb0ELi128EEEEEEEEEvNT_6ParamsE)
        /*0014*/ 	.short	0x0160
        /*0016*/ 	.short	0x0278


	//----- nvinfo : EIATTR_CBANK_PARAM_SIZE
	.align		4
.L_514:
        /*0018*/ 	.byte	0x03, 0x19
        /*001a*/ 	.short	0x0278


	//----- nvinfo : EIATTR_KPARAM_INFO
	.align		4
        /*001c*/ 	.byte	0x04, 0x17
        /*001e*/ 	.short	(.L_516 - .L_515)
.L_515:
        /*0020*/ 	.word	0x00000000
        /*0024*/ 	.short	0x0000
        /*0026*/ 	.short	0x0000
        /*0028*/ 	.byte	0x00, 0xf0, 0xe1, 0x09


	//----- nvinfo : EIATTR_MAXREG_COUNT
	.align		4
.L_516:
        /*002c*/ 	.byte	0x03, 0x1b
        /*002e*/ 	.short	0x00ff


	//----- nvinfo : EIATTR_NUM_BARRIERS
	.align		4
        /*0030*/ 	.byte	0x02, 0x4c
        /*0032*/ 	.byte	0x02
	.zero		1


	//----- nvinfo : EIATTR_MERCURY_ISA_VERSION
	.align		4
        /*0034*/ 	.byte	0x03, 0x5f
        /*0036*/ 	.short	0x0000


	//----- nvinfo : EIATTR_COOP_GROUP_MASK_REGIDS
	.align		4
        /*0038*/ 	.byte	0x04, 0x29
        /*003a*/ 	.short	(.L_518 - .L_517)


	//   ....[0]....
.L_517:
        /*003c*/ 	.word	0xffffffff


	//   ....[1]....
        /*0040*/ 	.word	0xffffffff


	//   ....[2]....
        /*0044*/ 	.word	0xffffffff


	//   ....[3]....
        /*0048*/ 	.word	0xffffffff


	//   ....[4]....
        /*004c*/ 	.word	0xffffffff


	//   ....[5]....
        /*0050*/ 	.word	0xffffffff


	//   ....[6]....
        /*0054*/ 	.word	0xffffffff


	//   ....[7]....
        /*0058*/ 	.word	0xffffffff


	//----- nvinfo : EIATTR_COOP_GROUP_INSTR_OFFSETS
	.align		4
.L_518:
        /*005c*/ 	.byte	0x04, 0x28
        /*005e*/ 	.short	(.L_520 - .L_519)


	//   ....[0]....
.L_519:
        /*0060*/ 	.word	0x000056c0


	//   ....[1]....
        /*0064*/ 	.word	0x000056f0


	//   ....[2]....
        /*0068*/ 	.word	0x000059e0


	//   ....[3]....
        /*006c*/ 	.word	0x000059f0


	//   ....[4]....
        /*0070*/ 	.word	0x00005b80


	//   ....[5]....
        /*0074*/ 	.word	0x00005bd0


	//   ....[6]....
        /*0078*/ 	.word	0x00005e80


	//   ....[7]....
        /*007c*/ 	.word	0x00005e90


	//----- nvinfo : EIATTR_EXIT_INSTR_OFFSETS
	.align		4
.L_520:
        /*0080*/ 	.byte	0x04, 0x1c
        /*0082*/ 	.short	(.L_522 - .L_521)


	//   ....[0]....
.L_521:
        /*0084*/ 	.word	0x00000030


	//   ....[1]....
        /*0088*/ 	.word	0x00005460


	//   ....[2]....
        /*008c*/ 	.word	0x00005ea0


	//   ....[3]....
        /*0090*/ 	.word	0x00005f40


	//----- nvinfo : EIATTR_CTAIDZ_USED
	.align		4
.L_522:
        /*0094*/ 	.byte	0x01, 0x04
	.zero		2


	//----- nvinfo : EIATTR_MAX_THREADS
	.align		4
        /*0098*/ 	.byte	0x04, 0x05
        /*009a*/ 	.short	(.L_524 - .L_523)
.L_523:
        /*009c*/ 	.word	0x00000100
        /*00a0*/ 	.word	0x00000001
        /*00a4*/ 	.word	0x00000001


	//----- nvinfo : EIATTR_CRS_STACK_SIZE
	.align		4
.L_524:
        /*00a8*/ 	.byte	0x04, 0x1e
        /*00aa*/ 	.short	(.L_526 - .L_525)
.L_525:
        /*00ac*/ 	.word	0x00000000
.L_526:


//--------------------- .nv.info._ZN7cutlass13device_kernelIN5flash19enable_sm80_to_sm89INS1_16FlashAttnBwdSm80INS1_25CollectiveMainloopBwdSm80ILi2ELi2EN4cute5tupleIJNS5_1CILi64EEENS7_ILi128EEES8_EEENS_6half_tEfNS_4arch4Sm80ELb0ELb1ELb0ELb1ELb0ELb0ELb0ELb0ELi2ELi2ELi4ELi2ELb1EEENS1_21CollectiveEpilogueBwdISA_SB_SD_Li256ELb1ELb0ELi2EEENS1_19SingleTileSchedulerILb1ELb0ELb0ELi128EEEEEEEEEvNT_6ParamsE --------------------------
	.section	.nv.info._ZN7cutlass13device_kernelIN5flash19enable_sm80_to_sm89INS1_16FlashAttnBwdSm80INS1_25CollectiveMainloopBwdSm80ILi2ELi2EN4cute5tupleIJNS5_1CILi64EEENS7_ILi128EEES8_EEENS_6half_tEfNS_4arch4Sm80ELb0ELb1ELb0ELb1ELb0ELb0ELb0ELb0ELi2ELi2ELi4ELi2ELb1EEENS1_21CollectiveEpilogueBwdISA_SB_SD_Li256ELb1ELb0ELi2EEENS1_19SingleTileSchedulerILb1ELb0ELb0ELi128EEEEEEEEEvNT_6ParamsE,"",@"SHT_CUDA_INFO"
	.sectionflags	@""
	.align	4


	//----- nvinfo : EIATTR_CUDA_API_VERSION
	.align		4
        /*0000*/ 	.byte	0x04, 0x37
        /*0002*/ 	.short	(.L_528 - .L_527)
.L_527:
        /*0004*/ 	.word	0x00000082


	//----- nvinfo : EIATTR_SW2861232_WAR
	.align		4
.L_528:
        /*0008*/ 	.byte	0x01, 0x35
	.zero		2


	//----- nvinfo : EIATTR_PARAM_CBANK
	.align		4
        /*000c*/ 	.byte	0x04, 0x0a
        /*000e*/ 	.short	(.L_530 - .L_529)
	.align		4
.L_529:
        /*0010*/ 	.word	index@(.nv.constant0._ZN7cutlass13device_kernelIN5flash19enable_sm80_to_sm89INS1_16FlashAttnBwdSm80INS1_25CollectiveMainloopBwdSm80ILi2ELi2EN4cute5tupleIJNS5_1CILi64EEENS7_ILi128EEES8_EEENS_6half_tEfNS_4arch4Sm80ELb0ELb1ELb0ELb1ELb0ELb0ELb0ELb0ELi2ELi2ELi4ELi2ELb1EEENS1_21CollectiveEpilogueBwdISA_SB_SD_Li256ELb1ELb0ELi2EEENS1_19SingleTileSchedulerILb1ELb0ELb0ELi128EEEEEEEEEvNT_6ParamsE)
        /*0014*/ 	.short	0x0160
        /*0016*/ 	.short	0x0270


	//----- nvinfo : EIATTR_CBANK_PARAM_SIZE
	.align		4
.L_530:
        /*0018*/ 	.byte	0x03, 0x19
        /*001a*/ 	.short	0x0270


	//----- nvinfo : EIATTR_KPARAM_INFO
	.align		4
        /*001c*/ 	.byte	0x04, 0x17
        /*001e*/ 	.short	(.L_532 - .L_531)
.L_531:
        /*0020*/ 	.word	0x00000000
        /*0024*/ 	.short	0x0000
        /*0026*/ 	.short	0x0000
        /*0028*/ 	.byte	0x00, 0xf0, 0xc1, 0x09


	//----- nvinfo : EIATTR_MAXREG_COUNT
	.align		4
.L_532:
        /*002c*/ 	.byte	0x03, 0x1b
        /*002e*/ 	.short	0x00ff


	//----- nvinfo : EIATTR_NUM_BARRIERS
	.align		4
        /*0030*/ 	.byte	0x02, 0x4c
        /*0032*/ 	.byte	0x02
	.zero		1


	//----- nvinfo : EIATTR_MERCURY_ISA_VERSION
	.align		4
        /*0034*/ 	.byte	0x03, 0x5f
        /*0036*/ 	.short	0x0000


	//----- nvinfo : EIATTR_COOP_GROUP_MASK_REGIDS
	.align		4
        /*0038*/ 	.byte	0x04, 0x29
        /*003a*/ 	.short	(.L_534 - .L_533)


	//   ....[0]....
.L_533:
        /*003c*/ 	.word	0xffffffff


	//----- nvinfo : EIATTR_COOP_GROUP_INSTR_OFFSETS
	.align		4
.L_534:
        /*0040*/ 	.byte	0x04, 0x28
        /*0042*/ 	.short	(.L_536 - .L_535)


	//   ....[0]....
.L_535:
        /*0044*/ 	.word	0x00000090


	//----- nvinfo : EIATTR_EXIT_INSTR_OFFSETS
	.align		4
.L_536:
        /*0048*/ 	.byte	0x04, 0x1c
        /*004a*/ 	.short	(.L_538 - .L_537)


	//   ....[0]....
.L_537:
        /*004c*/ 	.word	0x00000300


	//   ....[1]....
        /*0050*/ 	.word	0x00006740


	//   ....[2]....
        /*0054*/ 	.word	0x00006800


	//   ....[3]....
        /*0058*/ 	.word	0x000071f0


	//   ....[4]....
        /*005c*/ 	.word	0x000072a0


	//----- nvinfo : EIATTR_CTAIDZ_USED
	.align		4
.L_538:
        /*0060*/ 	.byte	0x01, 0x04
	.zero		2


	//----- nvinfo : EIATTR_MAX_THREADS
	.align		4
        /*0064*/ 	.byte	0x04, 0x05
        /*0066*/ 	.short	(.L_540 - .L_539)
.L_539:
        /*0068*/ 	.word	0x00000100
        /*006c*/ 	.word	0x00000001
        /*0070*/ 	.word	0x00000001


	//----- nvinfo : EIATTR_CRS_STACK_SIZE
	.align		4
.L_540:
        /*0074*/ 	.byte	0x04, 0x1e
        /*0076*/ 	.short	(.L_542 - .L_541)
.L_541:
        /*0078*/ 	.word	0x00000000
.L_542:


//--------------------- .nv.info._ZN7cutlass13device_kernelIN5flash19enable_sm80_to_sm89INS1_16FlashAttnBwdSm80INS1_25CollectiveMainloopBwdSm80ILi2ELi2EN4cute5tupleIJNS5_1CILi64EEENS7_ILi128EEES8_EEENS_6half_tEfNS_4arch4Sm80ELb0ELb1ELb0ELb1ELb1ELb0ELb0ELb0ELi2ELi2ELi4ELi2ELb1EEENS1_21CollectiveEpilogueBwdISA_SB_SD_Li256ELb1ELb0ELi2EEENS1_19SingleTileSchedulerILb1ELb0ELb0ELi128EEEEEEEEEvNT_6ParamsE --------------------------
	.section	.nv.info._ZN7cutlass13device_kernelIN5flash19enable_sm80_to_sm89INS1_16FlashAttnBwdSm80INS1_25CollectiveMainloopBwdSm80ILi2ELi2EN4cute5tupleIJNS5_1CILi64EEENS7_ILi128EEES8_EEENS_6half_tEfNS_4arch4Sm80ELb0ELb1ELb0ELb1ELb1ELb0ELb0ELb0ELi2ELi2ELi4ELi2ELb1EEENS1_21CollectiveEpilogueBwdISA_SB_SD_Li256ELb1ELb0ELi2EEENS1_19SingleTileSchedulerILb1ELb0ELb0ELi128EEEEEEEEEvNT_6ParamsE,"",@"SHT_CUDA_INFO"
	.sectionflags	@""
	.align	4


	//----- nvinfo : EIATTR_CUDA_API_VERSION
	.align		4
        /*0000*/ 	.byte	0x04, 0x37
        /*0002*/ 	.short	(.L_544 - .L_543)
.L_543:
        /*0004*/ 	.word	0x00000082


	//----- nvinfo : EIATTR_SW2861232_WAR
	.align		4
.L_544:
        /*0008*/ 	.byte	0x01, 0x35
	.zero		2


	//----- nvinfo : EIATTR_PARAM_CBANK
	.align		4
        /*000c*/ 	.byte	0x04, 0x0a
        /*000e*/ 	.short	(.L_546 - .L_545)
	.align		4
.L_545:
        /*0010*/ 	.word	index@(.nv.constant0._ZN7cutlass13device_kernelIN5flash19enable_sm80_to_sm89INS1_16FlashAttnBwdSm80INS1_25CollectiveMainloopBwdSm80ILi2ELi2EN4cute5tupleIJNS5_1CILi64EEENS7_ILi128EEES8_EEENS_6half_tEfNS_4arch4Sm80ELb0ELb1ELb0ELb1ELb1ELb0ELb0ELb0ELi2ELi2ELi4ELi2ELb1EEENS1_21CollectiveEpilogueBwdISA_SB_SD_Li256ELb1ELb0ELi2EEENS1_19SingleTileSchedulerILb1ELb0ELb0ELi128EEEEEEEEEvNT_6ParamsE)
        /*0014*/ 	.short	0x0160
        /*0016*/ 	.short	0x0270


	//----- nvinfo : EIATTR_CBANK_PARAM_SIZE
	.align		4
.L_546:
        /*0018*/ 	.byte	0x03, 0x19
        /*001a*/ 	.short	0x0270


	//----- nvinfo : EIATTR_KPARAM_INFO
	.align		4
        /*001c*/ 	.byte	0x04, 0x17
        /*001e*/ 	.short	(.L_548 - .L_547)
.L_547:
        /*0020*/ 	.word	0x00000000
        /*0024*/ 	.short	0x0000
        /*0026*/ 	.short	0x0000
        /*0028*/ 	.byte	0x00, 0xf0, 0xc1, 0x09


	//----- nvinfo : EIATTR_MAXREG_COUNT
	.align		4
.L_548:
        /*002c*/ 	.byte	0x03, 0x1b
        /*002e*/ 	.short	0x00ff


	//----- nvinfo : EIATTR_NUM_BARRIERS
	.align		4
        /*0030*/ 	.byte	0x02, 0x4c
        /*0032*/ 	.byte	0x02
	.zero		1


	//----- nvinfo : EIATTR_MERCURY_ISA_VERSION
	.align		4
        /*0034*/ 	.byte	0x03, 0x5f
        /*0036*/ 	.short	0x0000


	//----- nvinfo : EIATTR_COOP_GROUP_MASK_REGIDS
	.align		4
        /*0038*/ 	.byte	0x04, 0x29
        /*003a*/ 	.short	(.L_550 - .L_549)


	//   ....[0]....
.L_549:
        /*003c*/ 	.word	0xffffffff


	//----- nvinfo : EIATTR_COOP_GROUP_INSTR_OFFSETS
	.align		4
.L_550:
        /*0040*/ 	.byte	0x04, 0x28
        /*0042*/ 	.short	(.L_552 - .L_551)


	//   ....[0]....
.L_551:
        /*0044*/ 	.word	0x00000090


	//----- nvinfo : EIATTR_EXIT_INSTR_OFFSETS
	.align		4
.L_552:
        /*0048*/ 	.byte	0x04, 0x1c
        /*004a*/ 	.short	(.L_554 - .L_553)


	//   ....[0]....
.L_553:
        /*004c*/ 	.word	0x00000300


	//   ....[1]....
        /*0050*/ 	.word	0x00006740


	//   ....[2]....
        /*0054*/ 	.word	0x00006800


	//   ....[3]....
        /*0058*/ 	.word	0x000071f0


	//   ....[4]....
        /*005c*/ 	.word	0x000072a0


	//----- nvinfo : EIATTR_CTAIDZ_USED
	.align		4
.L_554:
        /*0060*/ 	.byte	0x01, 0x04
	.zero		2


	//----- nvinfo : EIATTR_MAX_THREADS
	.align		4
        /*0064*/ 	.byte	0x04, 0x05
        /*0066*/ 	.short	(.L_556 - .L_555)
.L_555:
        /*0068*/ 	.word	0x00000100
        /*006c*/ 	.word	0x00000001
        /*0070*/ 	.word	0x00000001


	//----- nvinfo : EIATTR_CRS_STACK_SIZE
	.align		4
.L_556:
        /*0074*/ 	.byte	0x04, 0x1e
        /*0076*/ 	.short	(.L_558 - .L_557)
.L_557:
        /*0078*/ 	.word	0x00000000
.L_558:


//--------------------- .nv.info._ZN7cutlass13device_kernelIN5flash19enable_sm80_to_sm89INS1_16FlashAttnBwdSm80INS1_25CollectiveMainloopBwdSm80ILi2ELi2EN4cute5tupleIJNS5_1CILi64EEENS7_ILi128EEES8_EEENS_6half_tEfNS_4arch4Sm80ELb0ELb1ELb0ELb1ELb0ELb0ELb0ELb0ELi2ELi2ELi4ELi2ELb1EEENS1_24CollectiveEpilogueBwdGQAISA_fSD_Li256ELb1ELb0EEENS1_19SingleTileSchedulerILb1ELb0ELb0ELi128EEEEEEEEEvNT_6ParamsE --------------------------
	.section	.nv.info._ZN7cutlass13device_kernelIN5flash19enable_sm80_to_sm89INS1_16FlashAttnBwdSm80INS1_25CollectiveMainloopBwdSm80ILi2ELi2EN4cute5tupleIJNS5_1CILi64EEENS7_ILi128EEES8_EEENS_6half_tEfNS_4arch4Sm80ELb0ELb1ELb0ELb1ELb0ELb0ELb0ELb0ELi2ELi2ELi4ELi2ELb1EEENS1_24CollectiveEpilogueBwdGQAISA_fSD_Li256ELb1ELb0EEENS1_19SingleTileSchedulerILb1ELb0ELb0ELi128EEEEEEEEEvNT_6ParamsE,"",@"SHT_CUDA_INFO"
	.sectionflags	@""
	.align	4


	//----- nvinfo : EIATTR_CUDA_API_VERSION
	.align		4
        /*0000*/ 	.byte	0x04, 0x37
        /*0002*/ 	.short	(.L_560 - .L_559)
.L_559:
        /*0004*/ 	.word	0x00000082


	//----- nvinfo : EIATTR_SW2861232_WAR
	.align		4
.L_560:
        /*0008*/ 	.byte	0x01, 0x35
	.zero		2


	//----- nvinfo : EIATTR_PARAM_CBANK
	.align		4
        /*000c*/ 	.byte	0x04, 0x0a
        /*000e*/ 	.short	(.L_562 - .L_561)
	.align		4
.L_561:
        /*0010*/ 	.word	index@(.nv.constant0._ZN7cutlass13device_kernelIN5flash19enable_sm80_to_sm89INS1_16FlashAttnBwdSm80INS1_25CollectiveMainloopBwdSm80ILi2ELi2EN4cute5tupleIJNS5_1CILi64EEENS7_ILi128EEES8_EEENS_6half_tEfNS_4arch4Sm80ELb0ELb1ELb0ELb1ELb0ELb0ELb0ELb0ELi2ELi2ELi4ELi2ELb1EEENS1_24CollectiveEpilogueBwdGQAISA_fSD_Li256ELb1ELb0EEENS1_19SingleTileSchedulerILb1ELb0ELb0ELi128EEEEEEEEEvNT_6ParamsE)
        /*0014*/ 	.short	0x0160
        /*0016*/ 	.short	0x0278


	//----- nvinfo : EIATTR_CBANK_PARAM_SIZE
	.align		4
.L_562:
        /*0018*/ 	.byte	0x03, 0x19
        /*001a*/ 	.short	0x0278


	//----- nvinfo : EIATTR_KPARAM_INFO
	.align		4
        /*001c*/ 	.byte	0x04, 0x17
        /*001e*/ 	.short	(.L_564 - .L_563)
.L_563:
        /*0020*/ 	.word	0x00000000
        /*0024*/ 	.short	0x0000
        /*0026*/ 	.short	0x0000
        /*0028*/ 	.byte	0x00, 0xf0, 0xe1, 0x09


	//----- nvinfo : EIATTR_MAXREG_COUNT
	.align		4
.L_564:
        /*002c*/ 	.byte	0x03, 0x1b
        /*002e*/ 	.short	0x00ff


	//----- nvinfo : EIATTR_NUM_BARRIERS
	.align		4
        /*0030*/ 	.byte	0x02, 0x4c
        /*0032*/ 	.byte	0x02
	.zero		1


	//----- nvinfo : EIATTR_MERCURY_ISA_VERSION
	.align		4
        /*0034*/ 	.byte	0x03, 0x5f
        /*0036*/ 	.short	0x0000


	//----- nvinfo : EIATTR_COOP_GROUP_MASK_REGIDS
	.align		4
        /*0038*/ 	.byte	0x04, 0x29
        /*003a*/ 	.short	(.L_566 - .L_565)


	//   ....[0]....
.L_565:
        /*003c*/ 	.word	0xffffffff


	//----- nvinfo : EIATTR_COOP_GROUP_INSTR_OFFSETS
	.align		4
.L_566:
        /*0040*/ 	.byte	0x04, 0x28
        /*0042*/ 	.short	(.L_568 - .L_567)


	//   ....[0]....
.L_567:
        /*0044*/ 	.word	0x00000090


	//----- nvinfo : EIATTR_EXIT_INSTR_OFFSETS
	.align		4
.L_568:
        /*0048*/ 	.byte	0x04, 0x1c
        /*004a*/ 	.short	(.L_570 - .L_569)


	//   ....[0]....
.L_569:
        /*004c*/ 	.word	0x00000300


	//   ....[1]....
        /*0050*/ 	.word	0x00005670


	//   ....[2]....
        /*0054*/ 	.word	0x00005d90


	//----- nvinfo : EIATTR_CTAIDZ_USED
	.align		4
.L_570:
        /*0058*/ 	.byte	0x01, 0x04
	.zero		2


	//----- nvinfo : EIATTR_MAX_THREADS
	.align		4
        /*005c*/ 	.byte	0x04, 0x05
        /*005e*/ 	.short	(.L_572 - .L_571)
.L_571:
        /*0060*/ 	.word	0x00000100
        /*0064*/ 	.word	0x00000001
        /*0068*/ 	.word	0x00000001


	//----- nvinfo : EIATTR_CRS_STACK_SIZE
	.align		4
.L_572:
        /*006c*/ 	.byte	0x04, 0x1e
        /*006e*/ 	.short	(.L_574 - .L_573)
.L_573:
        /*0070*/ 	.word	0x00000000
.L_574:


//--------------------- .nv.info._ZN7cutlass13device_kernelIN5flash19enable_sm80_to_sm89INS1_16FlashAttnBwdSm80INS1_25CollectiveMainloopBwdSm80ILi2ELi2EN4cute5tupleIJNS5_1CILi64EEENS7_ILi128EEES8_EEENS_6half_tEfNS_4arch4Sm80ELb0ELb1ELb0ELb1ELb1ELb0ELb0ELb0ELi2ELi2ELi4ELi2ELb1EEENS1_24CollectiveEpilogueBwdGQAISA_fSD_Li256ELb1ELb1EEENS1_19SingleTileSchedulerILb1ELb0ELb0ELi128EEEEEEEEEvNT_6ParamsE --------------------------
	.section	.nv.info._ZN7cutlass13device_kernelIN5flash19enable_sm80_to_sm89INS1_16FlashAttnBwdSm80INS1_25CollectiveMainloopBwdSm80ILi2ELi2EN4cute5tupleIJNS5_1CILi64EEENS7_ILi128EEES8_EEENS_6half_tEfNS_4arch4Sm80ELb0ELb1ELb0ELb1ELb1ELb0ELb0ELb0ELi2ELi2ELi4ELi2ELb1EEENS1_24CollectiveEpilogueBwdGQAISA_fSD_Li256ELb1ELb1EEENS1_19SingleTileSchedulerILb1ELb0ELb0ELi128EEEEEEEEEvNT_6ParamsE,"",@"SHT_CUDA_INFO"
	.sectionflags	@""
	.align	4


	//----- nvinfo : EIATTR_CUDA_API_VERSION
	.align		4
        /*0000*/ 	.byte	0x04, 0x37
        /*0002*/ 	.short	(.L_576 - .L_575)
.L_575:
        /*0004*/ 	.word	0x00000082


	//----- nvinfo : EIATTR_SW2861232_WAR
	.align		4
.L_576:
        /*0008*/ 	.byte	0x01, 0x35
	.zero		2


	//----- nvinfo : EIATTR_PARAM_CBANK
	.align		4
        /*000c*/ 	.byte	0x04, 0x0a
        /*000e*/ 	.short	(.L_578 - .L_577)
	.align		4
.L_577:
        /*0010*/ 	.word	index@(.nv.constant0._ZN7cutlass13device_kernelIN5flash19enable_sm80_to_sm89INS1_16FlashAttnBwdSm80INS1_25CollectiveMainloopBwdSm80ILi2ELi2EN4cute5tupleIJNS5_1CILi64EEENS7_ILi128EEES8_EEENS_6half_tEfNS_4arch4Sm80ELb0ELb1ELb0ELb1ELb1ELb0ELb0ELb0ELi2ELi2ELi4ELi2ELb1EEENS1_24CollectiveEpilogueBwdGQAISA_fSD_Li256ELb1ELb1EEENS1_19SingleTileSchedulerILb1ELb0ELb0ELi128EEEEEEEEEvNT_6ParamsE)
        /*0014*/ 	.short	0x0160
        /*0016*/ 	.short	0x0278


	//----- nvinfo : EIATTR_CBANK_PARAM_SIZE
	.align		4
.L_578:
        /*0018*/ 	.byte	0x03, 0x19
        /*001a*/ 	.short	0x0278


	//----- nvinfo : EIATTR_KPARAM_INFO
	.align		4
        /*001c*/ 	.byte	0x04, 0x17
        /*001e*/ 	.short	(.L_580 - .L_579)
.L_579:
        /*0020*/ 	.word	0x00000000
        /*0024*/ 	.short	0x0000
        /*0026*/ 	.short	0x0000
        /*0028*/ 	.byte	0x00, 0xf0, 0xe1, 0x09


	//----- nvinfo : EIATTR_MAXREG_COUNT
	.align		4
.L_580:
        /*002c*/ 	.byte	0x03, 0x1b
        /*002e*/ 	.short	0x00ff


	//----- nvinfo : EIATTR_NUM_BARRIERS
	.align		4
        /*0030*/ 	.byte	0x02, 0x4c
        /*0032*/ 	.byte	0x02
	.zero		1


	//----- nvinfo : EIATTR_MERCURY_ISA_VERSION
	.align		4
        /*0034*/ 	.byte	0x03, 0x5f
        /*0036*/ 	.short	0x0000


	//----- nvinfo : EIATTR_COOP_GROUP_MASK_REGIDS
	.align		4
        /*0038*/ 	.byte	0x04, 0x29
        /*003a*/ 	.short	(.L_582 - .L_581)


	//   ....[0]....
.L_581:
        /*003c*/ 	.word	0xffffffff


	//   ....[1]....
        /*0040*/ 	.word	0xffffffff


	//   ....[2]....
        /*0044*/ 	.word	0xffffffff


	//   ....[3]....
        /*0048*/ 	.word	0xffffffff


	//   ....[4]....
        /*004c*/ 	.word	0xffffffff


	//   ....[5]....
        /*0050*/ 	.word	0xffffffff


	//   ....[6]....
        /*0054*/ 	.word	0xffffffff


	//   ....[7]....
        /*0058*/ 	.word	0xffffffff


	//   ....[8]....
        /*005c*/ 	.word	0xffffffff


	//----- nvinfo : EIATTR_COOP_GROUP_INSTR_OFFSETS
	.align		4
.L_582:
        /*0060*/ 	.byte	0x04, 0x28
        /*0062*/ 	.short	(.L_584 - .L_583)


	//   ....[0]....
.L_583:
        /*0064*/ 	.word	0x00000090


	//   ....[1]....
        /*0068*/ 	.word	0x00005990


	//   ....[2]....
        /*006c*/ 	.word	0x000059b0


	//   ....[3]....
        /*0070*/ 	.word	0x00005cc0


	//   ....[4]....
        /*0074*/ 	.word	0x00005cd0


	//   ....[5]....
        /*0078*/ 	.word	0x00005e60


	//   ....[6]....
        /*007c*/ 	.word	0x00005ea0


	//   ....[7]....
        /*0080*/ 	.word	0x00006160


	//   ....[8]....
        /*0084*/ 	.word	0x00006170


	//----- nvinfo : EIATTR_EXIT_INSTR_OFFSETS
	.align		4
.L_584:
        /*0088*/ 	.byte	0x04, 0x1c
        /*008a*/ 	.short	(.L_586 - .L_585)


	//   ....[0]....
.L_585:
        /*008c*/ 	.word	0x00000300


	//   ....[1]....
        /*0090*/ 	.word	0x00005670


	//   ....[2]....
        /*0094*/ 	.word	0x00006180


	//   ....[3]....
        /*0098*/ 	.word	0x00006220


	//----- nvinfo : EIATTR_CTAIDZ_USED
	.align		4
.L_586:
        /*009c*/ 	.byte	0x01, 0x04
	.zero		2


	//----- nvinfo : EIATTR_MAX_THREADS
	.align		4
        /*00a0*/ 	.byte	0x04, 0x05
        /*00a2*/ 	.short	(.L_588 - .L_587)
.L_587:
        /*00a4*/ 	.word	0x00000100
        /*00a8*/ 	.word	0x00000001
        /*00ac*/ 	.word	0x00000001


	//----- nvinfo : EIATTR_CRS_STACK_SIZE
	.align		4
.L_588:
        /*00b0*/ 	.byte	0x04, 0x1e
        /*00b2*/ 	.short	(.L_590 - .L_589)
.L_589:
        /*00b4*/ 	.word	0x00000000
.L_590:


//--------------------- .nv.info._ZN7cutlass13device_kernelIN5flash19enable_sm80_to_sm89INS1_16FlashAttnBwdSm80INS1_25CollectiveMainloopBwdSm80ILi2ELi2EN4cute5tupleIJNS5_1CILi64EEENS7_ILi128EEES8_EEENS_6half_tEfNS_4arch4Sm80ELb1ELb0ELb0ELb0ELb0ELb0ELb0ELb0ELi2ELi2ELi4ELi2ELb1EEENS1_21CollectiveEpilogueBwdISA_SB_SD_Li256ELb0ELb0ELi2EEENS1_25SingleTileBwdLPTSchedulerILb0ELi128ELb0EEEEEEEEEvNT_6ParamsE --------------------------
	.section	.nv.info._ZN7cutlass13device_kernelIN5flash19enable_sm80_to_sm89INS1_16FlashAttnBwdSm80INS1_25CollectiveMainloopBwdSm80ILi2ELi2EN4cute5tupleIJNS5_1CILi64EEENS7_ILi128EEES8_EEENS_6half_tEfNS_4arch4Sm80ELb1ELb0ELb0ELb0ELb0ELb0ELb0ELb0ELi2ELi2ELi4ELi2ELb1EEENS1_21CollectiveEpilogueBwdISA_SB_SD_Li256ELb0ELb0ELi2EEENS1_25SingleTileBwdLPTSchedulerILb0ELi128ELb0EEEEEEEEEvNT_6ParamsE,"",@"SHT_CUDA_INFO"
	.sectionflags	@""
	.align	4


	//----- nvinfo : EIATTR_CUDA_API_VERSION
	.align		4
        /*0000*/ 	.byte	0x04, 0x37
        /*0002*/ 	.short	(.L_592 - .L_591)
.L_591:
        /*0004*/ 	.word	0x00000082


	//----- nvinfo : EIATTR_SW2861232_WAR
	.align		4
.L_592:
        /*0008*/ 	.byte	0x01, 0x35
	.zero		2


	//----- nvinfo : EIATTR_PARAM_CBANK
	.align		4
        /*000c*/ 	.byte	0x04, 0x0a
        /*000e*/ 	.short	(.L_594 - .L_593)
	.align		4
.L_593:
        /*0010*/ 	.word	index@(.nv.constant0._ZN7cutlass13device_kernelIN5flash19enable_sm80_to_sm89INS1_16FlashAttnBwdSm80INS1_25CollectiveMainloopBwdSm80ILi2ELi2EN4cute5tupleIJNS5_1CILi64EEENS7_ILi128EEES8_EEENS_6half_tEfNS_4arch4Sm80ELb1ELb0ELb0ELb0ELb0ELb0ELb0ELb0ELi2ELi2ELi4ELi2ELb1EEENS1_21CollectiveEpilogueBwdISA_SB_SD_Li256ELb0ELb0ELi2EEENS1_25SingleTileBwdLPTSchedulerILb0ELi128ELb0EEEEEEEEEvNT_6ParamsE)
        /*0014*/ 	.short	0x0160
        /*0016*/ 	.short	0x0288


	//----- nvinfo : EIATTR_CBANK_PARAM_SIZE
	.align		4
.L_594:
        /*0018*/ 	.byte	0x03, 0x19
        /*001a*/ 	.short	0x0288


	//----- nvinfo : EIATTR_KPARAM_INFO
	.align		4
        /*001c*/ 	.byte	0x04, 0x17
        /*001e*/ 	.short	(.L_596 - .L_595)
.L_595:
        /*0020*/ 	.word	0x00000000
        /*0024*/ 	.short	0x0000
        /*0026*/ 	.short	0x0000
        /*0028*/ 	.byte	0x00, 0xf0, 0x21, 0x0a


	//----- nvinfo : EIATTR_MAXREG_COUNT
	.align		4
.L_596:
        /*002c*/ 	.byte	0x03, 0x1b
        /*002e*/ 	.short	0x00ff


	//----- nvinfo : EIATTR_NUM_BARRIERS
	.align		4
        /*0030*/ 	.byte	0x02, 0x4c
        /*0032*/ 	.byte	0x02
	.zero		1


	//----- nvinfo : EIATTR_MERCURY_ISA_VERSION
	.align		4
        /*0034*/ 	.byte	0x03, 0x5f
        /*0036*/ 	.short	0x0000


	//----- nvinfo : EIATTR_COOP_GROUP_MASK_REGIDS
	.align		4
        /*0038*/ 	.byte	0x04, 0x29
        /*003a*/ 	.short	(.L_598 - .L_597)


	//   ....[0]....
.L_597:
        /*003c*/ 	.word	0xffffffff


	//----- nvinfo : EIATTR_COOP_GROUP_INSTR_OFFSETS
	.align		4
.L_598:
        /*0040*/ 	.byte	0x04, 0x28
        /*0042*/ 	.short	(.L_600 - .L_599)


	//   ....[0]....
.L_599:
        /*0044*/ 	.word	0x00000040


	//----- nvinfo : EIATTR_EXIT_INSTR_OFFSETS
	.align		4
.L_600:
        /*0048*/ 	.byte	0x04, 0x1c
        /*004a*/ 	.short	(.L_602 - .L_601)


	//   ....[0]....
.L_601:
        /*004c*/ 	.word	0x00000470


	//   ....[1]....
        /*0050*/ 	.word	0x00005a90


	//   ....[2]....
        /*0054*/ 	.word	0x00005b50


	//   ....[3]....
        /*0058*/ 	.word	0x000063e0


	//   ....[4]....
        /*005c*/ 	.word	0x000064a0


	//----- nvinfo : EIATTR_MAX_THREADS
	.align		4
.L_602:
        /*0060*/ 	.byte	0x04, 0x05
        /*0062*/ 	.short	(.L_604 - .L_603)
.L_603:
        /*0064*/ 	.word	0x00000100
        /*0068*/ 	.word	0x00000001
        /*006c*/ 	.word	0x00000001


	//----- nvinfo : EIATTR_CRS_STACK_SIZE
	.align		4
.L_604:
        /*0070*/ 	.byte	0x04, 0x1e
        /*0072*/ 	.short	(.L_606 - .L_605)
.L_605:
        /*0074*/ 	.word	0x00000000
.L_606:


//--------------------- .nv.info._ZN7cutlass13device_kernelIN5flash19enable_sm80_to_sm89INS1_16FlashAttnBwdSm80INS1_25CollectiveMainloopBwdSm80ILi2ELi2EN4cute5tupleIJNS5_1CILi64EEENS7_ILi128EEES8_EEENS_6half_tEfNS_4arch4Sm80ELb1ELb0ELb0ELb0ELb1ELb0ELb0ELb0ELi2ELi2ELi4ELi2ELb1EEENS1_21CollectiveEpilogueBwdISA_SB_SD_Li256ELb0ELb0ELi2EEENS1_25SingleTileBwdLPTSchedulerILb0ELi128ELb1EEEEEEEEEvNT_6ParamsE --------------------------
	.section	.nv.info._ZN7cutlass13device_kernelIN5flash19enable_sm80_to_sm89INS1_16FlashAttnBwdSm80INS1_25CollectiveMainloopBwdSm80ILi2ELi2EN4cute5tupleIJNS5_1CILi64EEENS7_ILi128EEES8_EEENS_6half_tEfNS_4arch4Sm80ELb1ELb0ELb0ELb0ELb1ELb0ELb0ELb0ELi2ELi2ELi4ELi2ELb1EEENS1_21CollectiveEpilogueBwdISA_SB_SD_Li256ELb0ELb0ELi2EEENS1_25SingleTileBwdLPTSchedulerILb0ELi128ELb1EEEEEEEEEvNT_6ParamsE,"",@"SHT_CUDA_INFO"
	.sectionflags	@""
	.align	4


	//----- nvinfo : EIATTR_CUDA_API_VERSION
	.align		4
        /*0000*/ 	.byte	0x04, 0x37
        /*0002*/ 	.short	(.L_608 - .L_607)
.L_607:
        /*0004*/ 	.word	0x00000082


	//----- nvinfo : EIATTR_SW2861232_WAR
	.align		4
.L_608:
        /*0008*/ 	.byte	0x01, 0x35
	.zero		2


	//----- nvinfo : EIATTR_PARAM_CBANK
	.align		4
        /*000c*/ 	.byte	0x04, 0x0a
        /*000e*/ 	.short	(.L_610 - .L_609)
	.align		4
.L_609:
        /*0010*/ 	.word	index@(.nv.constant0._ZN7cutlass13device_kernelIN5flash19enable_sm80_to_sm89INS1_16FlashAttnBwdSm80INS1_25CollectiveMainloopBwdSm80ILi2ELi2EN4cute5tupleIJNS5_1CILi64EEENS7_ILi128EEES8_EEENS_6half_tEfNS_4arch4Sm80ELb1ELb0ELb0ELb0ELb1ELb0ELb0ELb0ELi2ELi2ELi4ELi2ELb1EEENS1_21CollectiveEpilogueBwdISA_SB_SD_Li256ELb0ELb0ELi2EEENS1_25SingleTileBwdLPTSchedulerILb0ELi128ELb1EEEEEEEEEvNT_6ParamsE)
        /*0014*/ 	.short	0x0160
        /*0016*/ 	.short	0x0288


	//----- nvinfo : EIATTR_CBANK_PARAM_SIZE
	.align		4
.L_610:
        /*0018*/ 	.byte	0x03, 0x19
        /*001a*/ 	.short	0x0288


	//----- nvinfo : EIATTR_KPARAM_INFO
	.align		4
        /*001c*/ 	.byte	0x04, 0x17
        /*001e*/ 	.short	(.L_612 - .L_611)
.L_611:
        /*0020*/ 	.word	0x00000000
        /*0024*/ 	.short	0x0000
        /*0026*/ 	.short	0x0000
        /*0028*/ 	.byte	0x00, 0xf0, 0x21, 0x0a


	//----- nvinfo : EIATTR_MAXREG_COUNT
	.align		4
.L_612:
        /*002c*/ 	.byte	0x03, 0x1b
        /*002e*/ 	.short	0x00ff


	//----- nvinfo : EIATTR_NUM_BARRIERS
	.align		4
        /*0030*/ 	.byte	0x02, 0x4c
        /*0032*/ 	.byte	0x02
	.zero		1


	//----- nvinfo : EIATTR_MERCURY_ISA_VERSION
	.align		4
        /*0034*/ 	.byte	0x03, 0x5f
        /*0036*/ 	.short	0x0000


	//----- nvinfo : EIATTR_COOP_GROUP_MASK_REGIDS
	.align		4
        /*0038*/ 	.byte	0x04, 0x29
        /*003a*/ 	.short	(.L_614 - .L_613)


	//   ....[0]....
.L_613:
        /*003c*/ 	.word	0xffffffff


	//----- nvinfo : EIATTR_COOP_GROUP_INSTR_OFFSETS
	.align		4
.L_614:
        /*0040*/ 	.byte	0x04, 0x28
        /*0042*/ 	.short	(.L_616 - .L_615)


	//   ....[0]....
.L_615:
        /*0044*/ 	.word	0x00000040


	//----- nvinfo : EIATTR_EXIT_INSTR_OFFSETS
	.align		4
.L_616:
        /*0048*/ 	.byte	0x04, 0x1c
        /*004a*/ 	.short	(.L_618 - .L_617)


	//   ....[0]....
.L_617:
        /*004c*/ 	.word	0x000004b0


	//   ....[1]....
        /*0050*/ 	.word	0x00005ac0


	//   ....[2]....
        /*0054*/ 	.word	0x00005b80


	//   ....[3]....
        /*0058*/ 	.word	0x00006400


	//   ....[4]....
        /*005c*/ 	.word	0x000064c0


	//----- nvinfo : EIATTR_MAX_THREADS
	.align		4
.L_618:
        /*0060*/ 	.byte	0x04, 0x05
        /*0062*/ 	.short	(.L_620 - .L_619)
.L_619:
        /*0064*/ 	.word	0x00000100
        /*0068*/ 	.word	0x00000001
        /*006c*/ 	.word	0x00000001


	//----- nvinfo : EIATTR_CRS_STACK_SIZE
	.align		4
.L_620:
        /*0070*/ 	.byte	0x04, 0x1e
        /*0072*/ 	.short	(.L_622 - .L_621)
.L_621:
        /*0074*/ 	.word	0x00000000
.L_622:


//--------------------- .nv.info._ZN7cutlass13device_kernelIN5flash19enable_sm80_to_sm89INS1_16FlashAttnBwdSm80INS1_25CollectiveMainloopBwdSm80ILi2ELi2EN4cute5tupleIJNS5_1CILi64EEENS7_ILi128EEES8_EEENS_6half_tEfNS_4arch4Sm80ELb1ELb0ELb0ELb0ELb0ELb0ELb0ELb0ELi2ELi2ELi4ELi2ELb1EEENS1_24CollectiveEpilogueBwdGQAISA_fSD_Li256ELb0ELb0EEENS1_25SingleTileBwdLPTSchedulerILb0ELi128ELb0EEEEEEEEEvNT_6ParamsE --------------------------
	.section	.nv.info._ZN7cutlass13device_kernelIN5flash19enable_sm80_to_sm89INS1_16FlashAttnBwdSm80INS1_25CollectiveMainloopBwdSm80ILi2ELi2EN4cute5tupleIJNS5_1CILi64EEENS7_ILi128EEES8_EEENS_6half_tEfNS_4arch4Sm80ELb1ELb0ELb0ELb0ELb0ELb0ELb0ELb0ELi2ELi2ELi4ELi2ELb1EEENS1_24CollectiveEpilogueBwdGQAISA_fSD_Li256ELb0ELb0EEENS1_25SingleTileBwdLPTSchedulerILb0ELi128ELb0EEEEEEEEEvNT_6ParamsE,"",@"SHT_CUDA_INFO"
	.sectionflags	@""
	.align	4


	//----- nvinfo : EIATTR_CUDA_API_VERSION
	.align		4
        /*0000*/ 	.byte	0x04, 0x37
        /*0002*/ 	.short	(.L_624 - .L_623)
.L_623:
        /*0004*/ 	.word	0x00000082


	//----- nvinfo : EIATTR_SW2861232_WAR
	.align		4
.L_624:
        /*0008*/ 	.byte	0x01, 0x35
	.zero		2


	//----- nvinfo : EIATTR_PARAM_CBANK
	.align		4
        /*000c*/ 	.byte	0x04, 0x0a
        /*000e*/ 	.short	(.L_626 - .L_625)
	.align		4
.L_625:
        /*0010*/ 	.word	index@(.nv.constant0._ZN7cutlass13device_kernelIN5flash19enable_sm80_to_sm89INS1_16FlashAttnBwdSm80INS1_25CollectiveMainloopBwdSm80ILi2ELi2EN4cute5tupleIJNS5_1CILi64EEENS7_ILi128EEES8_EEENS_6half_tEfNS_4arch4Sm80ELb1ELb0ELb0ELb0ELb0ELb0ELb0ELb0ELi2ELi2ELi4ELi2ELb1EEENS1_24CollectiveEpilogueBwdGQAISA_fSD_Li256ELb0ELb0EEENS1_25SingleTileBwdLPTSchedulerILb0ELi128ELb0EEEEEEEEEvNT_6ParamsE)
        /*0014*/ 	.short	0x0160
        /*0016*/ 	.short	0x0290


	//----- nvinfo : EIATTR_CBANK_PARAM_SIZE
	.align		4
.L_626:
        /*0018*/ 	.byte	0x03, 0x19
        /*001a*/ 	.short	0x0290


	//----- nvinfo : EIATTR_KPARAM_INFO
	.align		4
        /*001c*/ 	.byte	0x04, 0x17
        /*001e*/ 	.short	(.L_628 - .L_627)
.L_627:
        /*0020*/ 	.word	0x00000000
        /*0024*/ 	.short	0x0000
        /*0026*/ 	.short	0x0000
        /*0028*/ 	.byte	0x00, 0xf0, 0x41, 0x0a


	//----- nvinfo : EIATTR_MAXREG_COUNT
	.align		4
.L_628:
        /*002c*/ 	.byte	0x03, 0x1b
        /*002e*/ 	.short	0x00ff


	//----- nvinfo : EIATTR_NUM_BARRIERS
	.align		4
        /*0030*/ 	.byte	0x02, 0x4c
        /*0032*/ 	.byte	0x02
	.zero		1


	//----- nvinfo : EIATTR_MERCURY_ISA_VERSION
	.align		4
        /*0034*/ 	.byte	0x03, 0x5f
        /*0036*/ 	.short	0x0000


	//----- nvinfo : EIATTR_COOP_GROUP_MASK_REGIDS
	.align		4
        /*0038*/ 	.byte	0x04, 0x29
        /*003a*/ 	.short	(.L_630 - .L_629)


	//   ....[0]....
.L_629:
        /*003c*/ 	.word	0xffffffff


	//----- nvinfo : EIATTR_COOP_GROUP_INSTR_OFFSETS
	.align		4
.L_630:
        /*0040*/ 	.byte	0x04, 0x28
        /*0042*/ 	.short	(.L_632 - .L_631)


	//   ....[0]....
.L_631:
        /*0044*/ 	.word	0x00000040


	//----- nvinfo : EIATTR_EXIT_INSTR_OFFSETS
	.align		4
.L_632:
        /*0048*/ 	.byte	0x04, 0x1c
        /*004a*/ 	.short	(.L_634 - .L_633)


	//   ....[0]....
.L_633:
        /*004c*/ 	.word	0x00000470


	//   ....[1]....
        /*0050*/ 	.word	0x00004ad0


	//   ....[2]....
        /*0054*/ 	.word	0x000050e0


	//----- nvinfo : EIATTR_MAX_THREADS
	.align		4
.L_634:
        /*0058*/ 	.byte	0x04, 0x05
        /*005a*/ 	.short	(.L_636 - .L_635)
.L_635:
        /*005c*/ 	.word	0x00000100
        /*0060*/ 	.word	0x00000001
        /*0064*/ 	.word	0x00000001


	//----- nvinfo : EIATTR_CRS_STACK_SIZE
	.align		4
.L_636:
        /*0068*/ 	.byte	0x04, 0x1e
        /*006a*/ 	.short	(.L_638 - .L_637)
.L_637:
        /*006c*/ 	.word	0x00000000
.L_638:


//--------------------- .nv.info._ZN7cutlass13device_kernelIN5flash19enable_sm80_to_sm89INS1_16FlashAttnBwdSm80INS1_25CollectiveMainloopBwdSm80ILi2ELi2EN4cute5tupleIJNS5_1CILi64EEENS7_ILi128EEES8_EEENS_6half_tEfNS_4arch4Sm80ELb1ELb0ELb0ELb0ELb1ELb0ELb0ELb0ELi2ELi2ELi4ELi2ELb1EEENS1_24CollectiveEpilogueBwdGQAISA_fSD_Li256ELb0ELb1EEENS1_25SingleTileBwdLPTSchedulerILb0ELi128ELb1EEEEEEEEEvNT_6ParamsE --------------------------
	.section	.nv.info._ZN7cutlass13device_kernelIN5flash19enable_sm80_to_sm89INS1_16FlashAttnBwdSm80INS1_25CollectiveMainloopBwdSm80ILi2ELi2EN4cute5tupleIJNS5_1CILi64EEENS7_ILi128EEES8_EEENS_6half_tEfNS_4arch4Sm80ELb1ELb0ELb0ELb0ELb1ELb0ELb0ELb0ELi2ELi2ELi4ELi2ELb1EEENS1_24CollectiveEpilogueBwdGQAISA_fSD_Li256ELb0ELb1EEENS1_25SingleTileBwdLPTSchedulerILb0ELi128ELb1EEEEEEEEEvNT_6ParamsE,"",@"SHT_CUDA_INFO"
	.sectionflags	@""
	.align	4


	//----- nvinfo : EIATTR_CUDA_API_VERSION
	.align		4
        /*0000*/ 	.byte	0x04, 0x37
        /*0002*/ 	.short	(.L_640 - .L_639)
.L_639:
        /*0004*/ 	.word	0x00000082


	//----- nvinfo : EIATTR_SW2861232_WAR
	.align		4
.L_640:
        /*0008*/ 	.byte	0x01, 0x35
	.zero		2


	//----- nvinfo : EIATTR_PARAM_CBANK
	.align		4
        /*000c*/ 	.byte	0x04, 0x0a
        /*000e*/ 	.short	(.L_642 - .L_641)
	.align		4
.L_641:
        /*0010*/ 	.word	index@(.nv.constant0._ZN7cutlass13device_kernelIN5flash19enable_sm80_to_sm89INS1_16FlashAttnBwdSm80INS1_25CollectiveMainloopBwdSm80ILi2ELi2EN4cute5tupleIJNS5_1CILi64EEENS7_ILi128EEES8_EEENS_6half_tEfNS_4arch4Sm80ELb1ELb0ELb0ELb0ELb1ELb0ELb0ELb0ELi2ELi2ELi4ELi2ELb1EEENS1_24CollectiveEpilogueBwdGQAISA_fSD_Li256ELb0ELb1EEENS1_25SingleTileBwdLPTSchedulerILb0ELi128ELb1EEEEEEEEEvNT_6ParamsE)
        /*0014*/ 	.short	0x0160
        /*0016*/ 	.short	0x0290


	//----- nvinfo : EIATTR_CBANK_PARAM_SIZE
	.align		4
.L_642:
        /*0018*/ 	.byte	0x03, 0x19
        /*001a*/ 	.short	0x0290


	//----- nvinfo : EIATTR_KPARAM_INFO
	.align		4
        /*001c*/ 	.byte	0x04, 0x17
        /*001e*/ 	.short	(.L_644 - .L_643)
.L_643:
        /*0020*/ 	.word	0x00000000
        /*0024*/ 	.short	0x0000
        /*0026*/ 	.short	0x0000
        /*0028*/ 	.byte	0x00, 0xf0, 0x41, 0x0a


	//----- nvinfo : EIATTR_MAXREG_COUNT
	.align		4
.L_644:
        /*002c*/ 	.byte	0x03, 0x1b
        /*002e*/ 	.short	0x00ff


	//----- nvinfo : EIATTR_NUM_BARRIERS
	.align		4
        /*0030*/ 	.byte	0x02, 0x4c
        /*0032*/ 	.byte	0x02
	.zero		1


	//----- nvinfo : EIATTR_MERCURY_ISA_VERSION
	.align		4
        /*0034*/ 	.byte	0x03, 0x5f
        /*0036*/ 	.short	0x0000


	//----- nvinfo : EIATTR_COOP_GROUP_MASK_REGIDS
	.align		4
        /*0038*/ 	.byte	0x04, 0x29
        /*003a*/ 	.short	(.L_646 - .L_645)


	//   ....[0]....
.L_645:
        /*003c*/ 	.word	0xffffffff


	//   ....[1]....
        /*0040*/ 	.word	0xffffffff


	//   ....[2]....
        /*0044*/ 	.word	0xffffffff


	//   ....[3]....
        /*0048*/ 	.word	0xffffffff


	//   ....[4]....
        /*004c*/ 	.word	0xffffffff


	//   ....[5]....
        /*0050*/ 	.word	0xffffffff


	//   ....[6]....
        /*0054*/ 	.word	0xffffffff


	//   ....[7]....
        /*0058*/ 	.word	0xffffffff


	//   ....[8]....
        /*005c*/ 	.word	0xffffffff


	//----- nvinfo : EIATTR_COOP_GROUP_INSTR_OFFSETS
	.align		4
.L_646:
        /*0060*/ 	.byte	0x04, 0x28
        /*0062*/ 	.short	(.L_648 - .L_647)


	//   ....[0]....
.L_647:
        /*0064*/ 	.word	0x00000040


	//   ....[1]....
        /*0068*/ 	.word	0x00004d30


	//   ....[2]....
        /*006c*/ 	.word	0x00004d60


	//   ....[3]....
        /*0070*/ 	.word	0x00005050


	//   ....[4]....
        /*0074*/ 	.word	0x00005060


	//   ....[5]....
        /*0078*/ 	.word	0x000051f0


	//   ....[6]....
        /*007c*/ 	.word	0x00005240


	//   ....[7]....
        /*0080*/ 	.word	0x000054f0


	//   ....[8]....
        /*0084*/ 	.word	0x00005500


	//----- nvinfo : EIATTR_EXIT_INSTR_OFFSETS
	.align		4
.L_648:
        /*0088*/ 	.byte	0x04, 0x1c
        /*008a*/ 	.short	(.L_650 - .L_649)


	//   ....[0]....
.L_649:
        /*008c*/ 	.word	0x000004b0


	//   ....[1]....
        /*0090*/ 	.word	0x00004b10


	//   ....[2]....
        /*0094*/ 	.word	0x00005510


	//   ....[3]....
        /*0098*/ 	.word	0x000055b0


	//----- nvinfo : EIATTR_MAX_THREADS
	.align		4
.L_650:
        /*009c*/ 	.byte	0x04, 0x05
        /*009e*/ 	.short	(.L_652 - .L_651)
.L_651:
        /*00a0*/ 	.word	0x00000100
        /*00a4*/ 	.word	0x00000001
        /*00a8*/ 	.word	0x00000001


	//----- nvinfo : EIATTR_CRS_STACK_SIZE
	.align		4
.L_652:
        /*00ac*/ 	.byte	0x04, 0x1e
        /*00ae*/ 	.short	(.L_654 - .L_653)
.L_653:
        /*00b0*/ 	.word	0x00000000
.L_654:


//--------------------- .nv.info._ZN7cutlass13device_kernelIN5flash22FlashAttnBwdPreprocessIN4cute5tupleIJNS3_1CILi64EEES6_EEENS_6half_tEfNS_4arch4Sm80ELb1ELb0EEEEEvNT_6ParamsE --------------------------
	.section	.nv.info._ZN7cutlass13device_kernelIN5flash22FlashAttnBwdPreprocessIN4cute5tupleIJNS3_1CILi64EEES6_EEENS_6half_tEfNS_4arch4Sm80ELb1ELb0EEEEEvNT_6ParamsE,"",@"SHT_CUDA_INFO"
	.sectionflags	@""
	.align	4


	//----- nvinfo : EIATTR_CUDA_API_VERSION
	.align		4
        /*0000*/ 	.byte	0x04, 0x37
        /*0002*/ 	.short	(.L_656 - .L_655)
.L_655:
        /*0004*/ 	.word	0x00000082


	//----- nvinfo : EIATTR_SW2861232_WAR
	.align		4
.L_656:
        /*0008*/ 	.byte	0x01, 0x35
	.zero		2


	//----- nvinfo : EIATTR_PARAM_CBANK
	.align		4
        /*000c*/ 	.byte	0x04, 0x0a
        /*000e*/ 	.short	(.L_658 - .L_657)
	.align		4
.L_657:
        /*0010*/ 	.word	index@(.nv.constant0._ZN7cutlass13device_kernelIN5flash22FlashAttnBwdPreprocessIN4cute5tupleIJNS3_1CILi64EEES6_EEENS_6half_tEfNS_4arch4Sm80ELb1ELb0EEEEEvNT_6ParamsE)
        /*0014*/ 	.short	0x0160
        /*0016*/ 	.short	0x00f0


	//----- nvinfo : EIATTR_CBANK_PARAM_SIZE
	.align		4
.L_658:
        /*0018*/ 	.byte	0x03, 0x19
        /*001a*/ 	.short	0x00f0


	//----- nvinfo : EIATTR_KPARAM_INFO
	.align		4
        /*001c*/ 	.byte	0x04, 0x17
        /*001e*/ 	.short	(.L_660 - .L_659)
.L_659:
        /*0020*/ 	.word	0x00000000
        /*0024*/ 	.short	0x0000
        /*0026*/ 	.short	0x0000
        /*0028*/ 	.byte	0x00, 0xf0, 0xc1, 0x03


	//----- nvinfo : EIATTR_MAXREG_COUNT
	.align		4
.L_660:
        /*002c*/ 	.byte	0x03, 0x1b
        /*002e*/ 	.short	0x0080


	//----- nvinfo : EIATTR_MERCURY_ISA_VERSION
	.align		4
        /*0030*/ 	.byte	0x03, 0x5f
        /*0032*/ 	.short	0x0000


	//----- nvinfo : EIATTR_COOP_GROUP_MASK_REGIDS
	.align		4
        /*0034*/ 	.byte	0x04, 0x29
        /*0036*/ 	.short	(.L_662 - .L_661)


	//   ....[0]....
.L_661:
        /*0038*/ 	.word	0xffffffff


	//   ....[1]....
        /*003c*/ 	.word	0xffffffff


	//   ....[2]....
        /*0040*/ 	.word	0xffffffff


	//   ....[3]....
        /*0044*/ 	.word	0xffffffff


	//   ....[4]....
        /*0048*/ 	.word	0xffffffff


	//   ....[5]....
        /*004c*/ 	.word	0xffffffff


	//----- nvinfo : EIATTR_COOP_GROUP_INSTR_OFFSETS
	.align		4
.L_662:
        /*0050*/ 	.byte	0x04, 0x28
        /*0052*/ 	.short	(.L_664 - .L_663)


	//   ....[0]....
.L_663:
        /*0054*/ 	.word	0x000009d0


	//   ....[1]....
        /*0058*/ 	.word	0x000009e0


	//   ....[2]....
        /*005c*/ 	.word	0x00000a10


	//   ....[3]....
        /*0060*/ 	.word	0x00000a20


	//   ....[4]....
        /*0064*/ 	.word	0x00000ab0


	//   ....[5]....
        /*0068*/ 	.word	0x00000ad0


	//----- nvinfo : EIATTR_EXIT_INSTR_OFFSETS
	.align		4
.L_664:
        /*006c*/ 	.byte	0x04, 0x1c
        /*006e*/ 	.short	(.L_666 - .L_665)


	//   ....[0]....
.L_665:
        /*0070*/ 	.word	0x00000e40


	//   ....[1]....
        /*0074*/ 	.word	0x00000ea0


	//----- nvinfo : EIATTR_CTAIDZ_USED
	.align		4
.L_666:
        /*0078*/ 	.byte	0x01, 0x04
	.zero		2


	//----- nvinfo : EIATTR_MAX_THREADS
	.align		4
        /*007c*/ 	.byte	0x04, 0x05
        /*007e*/ 	.short	(.L_668 - .L_667)
.L_667:
        /*0080*/ 	.word	0x00000100
        /*0084*/ 	.word	0x00000001
        /*0088*/ 	.word	0x00000001


	//----- nvinfo : EIATTR_CRS_STACK_SIZE
	.align		4
.L_668:
        /*008c*/ 	.byte	0x04, 0x1e
        /*008e*/ 	.short	(.L_670 - .L_669)
.L_669:
        /*0090*/ 	.word	0x00000000
.L_670:


//--------------------- .nv.info._ZN7cutlass13device_kernelIN5flash19enable_sm80_to_sm89INS1_16FlashAttnBwdSm80INS1_25CollectiveMainloopBwdSm80ILi2ELi2EN4cute5tupleIJNS5_1CILi64EEENS7_ILi128EEES8_EEENS_6half_tEfNS_4arch4Sm80ELb1ELb0ELb0ELb1ELb0ELb0ELb0ELb0ELi2ELi2ELi4ELi2ELb1EEENS1_21CollectiveEpilogueBwdISA_SB_SD_Li256ELb1ELb0ELi2EEENS1_25SingleTileBwdLPTSchedulerILb1ELi128ELb0EEEEEEEEEvNT_6ParamsE --------------------------
	.section	.nv.info._ZN7cutlass13device_kernelIN5flash19enable_sm80_to_sm89INS1_16FlashAttnBwdSm80INS1_25CollectiveMainloopBwdSm80ILi2ELi2EN4cute5tupleIJNS5_1CILi64EEENS7_ILi128EEES8_EEENS_6half_tEfNS_4arch4Sm80ELb1ELb0ELb0ELb1ELb0ELb0ELb0ELb0ELi2ELi2ELi4ELi2ELb1EEENS1_21CollectiveEpilogueBwdISA_SB_SD_Li256ELb1ELb0ELi2EEENS1_25SingleTileBwdLPTSchedulerILb1ELi128ELb0EEEEEEEEEvNT_6ParamsE,"",@"SHT_CUDA_INFO"
	.sectionflags	@""
	.align	4


	//----- nvinfo : EIATTR_CUDA_API_VERSION
	.align		4
        /*0000*/ 	.byte	0x04, 0x37
        /*0002*/ 	.short	(.L_672 - .L_671)
.L_671:
        /*0004*/ 	.word	0x00000082


	//----- nvinfo : EIATTR_SW2861232_WAR
	.align		4
.L_672:
        /*0008*/ 	.byte	0x01, 0x35
	.zero		2


	//----- nvinfo : EIATTR_PARAM_CBANK
	.align		4
        /*000c*/ 	.byte	0x04, 0x0a
        /*000e*/ 	.short	(.L_674 - .L_673)
	.align		4
.L_673:
        /*0010*/ 	.word	index@(.nv.constant0._ZN7cutlass13device_kernelIN5flash19enable_sm80_to_sm89INS1_16FlashAttnBwdSm80INS1_25CollectiveMainloopBwdSm80ILi2ELi2EN4cute5tupleIJNS5_1CILi64EEENS7_ILi128EEES8_EEENS_6half_tEfNS_4arch4Sm80ELb1ELb0ELb0ELb1ELb0ELb0ELb0ELb0ELi2ELi2ELi4ELi2ELb1EEENS1_21CollectiveEpilogueBwdISA_SB_SD_Li256ELb1ELb0ELi2EEENS1_25SingleTileBwdLPTSchedulerILb1ELi128ELb0EEEEEEEEEvNT_6ParamsE)
        /*0014*/ 	.short	0x0160
        /*0016*/ 	.short	0x0288


	//----- nvinfo : EIATTR_CBANK_PARAM_SIZE
	.align		4
.L_674:
        /*0018*/ 	.byte	0x03, 0x19
        /*001a*/ 	.short	0x0288


	//----- nvinfo : EIATTR_KPARAM_INFO
	.align		4
        /*001c*/ 	.byte	0x04, 0x17
        /*001e*/ 	.short	(.L_676 - .L_675)
.L_675:
        /*0020*/ 	.word	0x00000000
        /*0024*/ 	.short	0x0000
        /*0026*/ 	.short	0x0000
        /*0028*/ 	.byte	0x00, 0xf0, 0x21, 0x0a


	//----- nvinfo : EIATTR_MAXREG_COUNT
	.align		4
.L_676:
        /*002c*/ 	.byte	0x03, 0x1b
        /*002e*/ 	.short	0x00ff


	//----- nvinfo : EIATTR_NUM_BARRIERS
	.align		4
        /*0030*/ 	.byte	0x02, 0x4c
        /*0032*/ 	.byte	0x02
	.zero		1


	//----- nvinfo : EIATTR_MERCURY_ISA_VERSION
	.align		4
        /*0034*/ 	.byte	0x03, 0x5f
        /*0036*/ 	.short	0x0000


	//----- nvinfo : EIATTR_COOP_GROUP_MASK_REGIDS
	.align		4
        /*0038*/ 	.byte	0x04, 0x29
        /*003a*/ 	.short	(.L_678 - .L_677)


	//   ....[0]....
.L_677:
        /*003c*/ 	.word	0xffffffff


	//----- nvinfo : EIATTR_COOP_GROUP_INSTR_OFFSETS
	.align		4
.L_678:
        /*0040*/ 	.byte	0x04, 0x28
        /*0042*/ 	.short	(.L_680 - .L_679)


	//   ....[0]....
.L_679:
        /*0044*/ 	.word	0x00000050


	//----- nvinfo : EIATTR_EXIT_INSTR_OFFSETS
	.align		4
.L_680:
        /*0048*/ 	.byte	0x04, 0x1c
        /*004a*/ 	.short	(.L_682 - .L_681)


	//   ....[0]....
.L_681:
        /*004c*/ 	.word	0x00000760


	//   ....[1]....
        /*0050*/ 	.word	0x00006170


	//   ....[2]....
        /*0054*/ 	.word	0x00006230


	//   ....[3]....
        /*0058*/ 	.word	0x00006c00


	//   ....[4]....
        /*005c*/ 	.word	0x00006cc0


	//----- nvinfo : EIATTR_MAX_THREADS
	.align		4
.L_682:
        /*0060*/ 	.byte	0x04, 0x05
        /*0062*/ 	.short	(.L_684 - .L_683)
.L_683:
        /*0064*/ 	.word	0x00000100
        /*0068*/ 	.word	0x00000001
        /*006c*/ 	.word	0x00000001


	//----- nvinfo : EIATTR_CRS_STACK_SIZE
	.align		4
.L_684:
        /*0070*/ 	.byte	0x04, 0x1e
        /*0072*/ 	.short	(.L_686 - .L_685)
.L_685:
        /*0074*/ 	.word	0x00000000
.L_686:


//--------------------- .nv.info._ZN7cutlass13device_kernelIN5flash19enable_sm80_to_sm89INS1_16FlashAttnBwdSm80INS1_25CollectiveMainloopBwdSm80ILi2ELi2EN4cute5tupleIJNS5_1CILi64EEENS7_ILi128EEES8_EEENS_6half_tEfNS_4arch4Sm80ELb1ELb0ELb0ELb1ELb1ELb0ELb0ELb0ELi2ELi2ELi4ELi2ELb1EEENS1_21CollectiveEpilogueBwdISA_SB_SD_Li256ELb1ELb0ELi2EEENS1_25SingleTileBwdLPTSchedulerILb1ELi128ELb1EEEEEEEEEvNT_6ParamsE --------------------------
	.section	.nv.info._ZN7cutlass13device_kernelIN5flash19enable_sm80_to_sm89INS1_16FlashAttnBwdSm80INS1_25CollectiveMainloopBwdSm80ILi2ELi2EN4cute5tupleIJNS5_1CILi64EEENS7_ILi128EEES8_EEENS_6half_tEfNS_4arch4Sm80ELb1ELb0ELb0ELb1ELb1ELb0ELb0ELb0ELi2ELi2ELi4ELi2ELb1EEENS1_21CollectiveEpilogueBwdISA_SB_SD_Li256ELb1ELb0ELi2EEENS1_25SingleTileBwdLPTSchedulerILb1ELi128ELb1EEEEEEEEEvNT_6ParamsE,"",@"SHT_CUDA_INFO"
	.sectionflags	@""
	.align	4


	//----- nvinfo : EIATTR_CUDA_API_VERSION
	.align		4
        /*0000*/ 	.byte	0x04, 0x37
        /*0002*/ 	.short	(.L_688 - .L_687)
.L_687:
        /*0004*/ 	.word	0x00000082


	//----- nvinfo : EIATTR_SW2861232_WAR
	.align		4
.L_688:
        /*0008*/ 	.byte	0x01, 0x35
	.zero		2


	//----- nvinfo : EIATTR_PARAM_CBANK
	.align		4
        /*000c*/ 	.byte	0x04, 0x0a
        /*000e*/ 	.short	(.L_690 - .L_689)
	.align		4
.L_689:
        /*0010*/ 	.word	index@(.nv.constant0._ZN7cutlass13device_kernelIN5flash19enable_sm80_to_sm89INS1_16FlashAttnBwdSm80INS1_25CollectiveMainloopBwdSm80ILi2ELi2EN4cute5tupleIJNS5_1CILi64EEENS7_ILi128EEES8_EEENS_6half_tEfNS_4arch4Sm80ELb1ELb0ELb0ELb1ELb1ELb0ELb0ELb0ELi2ELi2ELi4ELi2ELb1EEENS1_21CollectiveEpilogueBwdISA_SB_SD_Li256ELb1ELb0ELi2EEENS1_25SingleTileBwdLPTSchedulerILb1ELi128ELb1EEEEEEEEEvNT_6ParamsE)
        /*0014*/ 	.short	0x0160
        /*0016*/ 	.short	0x0288


	//----- nvinfo : EIATTR_CBANK_PARAM_SIZE
	.align		4
.L_690:
        /*0018*/ 	.byte	0x03, 0x19
        /*001a*/ 	.short	0x0288


	//----- nvinfo : EIATTR_KPARAM_INFO
	.align		4
        /*001c*/ 	.byte	0x04, 0x17
        /*001e*/ 	.short	(.L_692 - .L_691)
.L_691:
        /*0020*/ 	.word	0x00000000
        /*0024*/ 	.short	0x0000
        /*0026*/ 	.short	0x0000
        /*0028*/ 	.byte	0x00, 0xf0, 0x21, 0x0a


	//----- nvinfo : EIATTR_MAXREG_COUNT
	.align		4
.L_692:
        /*002c*/ 	.byte	0x03, 0x1b
        /*002e*/ 	.short	0x00ff


	//----- nvinfo : EIATTR_NUM_BARRIERS
	.align		4
        /*0030*/ 	.byte	0x02, 0x4c
        /*0032*/ 	.byte	0x02
	.zero		1


	//----- nvinfo : EIATTR_MERCURY_ISA_VERSION
	.align		4
        /*0034*/ 	.byte	0x03, 0x5f
        /*0036*/ 	.short	0x0000


	//----- nvinfo : EIATTR_COOP_GROUP_MASK_REGIDS
	.align		4
        /*0038*/ 	.byte	0x04, 0x29
        /*003a*/ 	.short	(.L_694 - .L_693)


	//   ....[0]....
.L_693:
        /*003c*/ 	.word	0xffffffff


	//----- nvinfo : EIATTR_COOP_GROUP_INSTR_OFFSETS
	.align		4
.L_694:
        /*0040*/ 	.byte	0x04, 0x28
        /*0042*/ 	.short	(.L_696 - .L_695)


	//   ....[0]....
.L_695:
        /*0044*/ 	.word	0x00000050


	//----- nvinfo : EIATTR_EXIT_INSTR_OFFSETS
	.align		4
.L_696:
        /*0048*/ 	.byte	0x04, 0x1c
        /*004a*/ 	.short	(.L_698 - .L_697)


	//   ....[0]....
.L_697:
        /*004c*/ 	.word	0x000007a0


	//   ....[1]....
        /*0050*/ 	.word	0x000061b0


	//   ....[2]....
        /*0054*/ 	.word	0x00006270


	//   ....[3]....
        /*0058*/ 	.word	0x00006c50


	//   ....[4]....
        /*005c*/ 	.word	0x00006d10


	//----- nvinfo : EIATTR_MAX_THREADS
	.align		4
.L_698:
        /*0060*/ 	.byte	0x04, 0x05
        /*0062*/ 	.short	(.L_700 - .L_699)
.L_699:
        /*0064*/ 	.word	0x00000100
        /*0068*/ 	.word	0x00000001
        /*006c*/ 	.word	0x00000001


	//----- nvinfo : EIATTR_CRS_STACK_SIZE
	.align		4
.L_700:
        /*0070*/ 	.byte	0x04, 0x1e
        /*0072*/ 	.short	(.L_702 - .L_701)
.L_701:
        /*0074*/ 	.word	0x00000000
.L_702:


//--------------------- .nv.info._ZN7cutlass13device_kernelIN5flash19enable_sm80_to_sm89INS1_16FlashAttnBwdSm80INS1_25CollectiveMainloopBwdSm80ILi2ELi2EN4cute5tupleIJNS5_1CILi64EEENS7_ILi128EEES8_EEENS_6half_tEfNS_4arch4Sm80ELb1ELb0ELb0ELb1ELb0ELb0ELb0ELb0ELi2ELi2ELi4ELi2ELb1EEENS1_24CollectiveEpilogueBwdGQAISA_fSD_Li256ELb1ELb0EEENS1_25SingleTileBwdLPTSchedulerILb1ELi128ELb0EEEEEEEEEvNT_6ParamsE --------------------------
	.section	.nv.info._ZN7cutlass13device_kernelIN5flash19enable_sm80_to_sm89INS1_16FlashAttnBwdSm80INS1_25CollectiveMainloopBwdSm80ILi2ELi2EN4cute5tupleIJNS5_1CILi64EEENS7_ILi128EEES8_EEENS_6half_tEfNS_4arch4Sm80ELb1ELb0ELb0ELb1ELb0ELb0ELb0ELb0ELi2ELi2ELi4ELi2ELb1EEENS1_24CollectiveEpilogueBwdGQAISA_fSD_Li256ELb1ELb0EEENS1_25SingleTileBwdLPTSchedulerILb1ELi128ELb0EEEEEEEEEvNT_6ParamsE,"",@"SHT_CUDA_INFO"
	.sectionflags	@""
	.align	4


	//----- nvinfo : EIATTR_CUDA_API_VERSION
	.align		4
        /*0000*/ 	.byte	0x04, 0x37
        /*0002*/ 	.short	(.L_704 - .L_703)
.L_703:
        /*0004*/ 	.word	0x00000082


	//----- nvinfo : EIATTR_SW2861232_WAR
	.align		4
.L_704:
        /*0008*/ 	.byte	0x01, 0x35
	.zero		2


	//----- nvinfo : EIATTR_PARAM_CBANK
	.align		4
        /*000c*/ 	.byte	0x04, 0x0a
        /*000e*/ 	.short	(.L_706 - .L_705)
	.align		4
.L_705:
        /*0010*/ 	.word	index@(.nv.constant0._ZN7cutlass13device_kernelIN5flash19enable_sm80_to_sm89INS1_16FlashAttnBwdSm80INS1_25CollectiveMainloopBwdSm80ILi2ELi2EN4cute5tupleIJNS5_1CILi64EEENS7_ILi128EEES8_EEENS_6half_tEfNS_4arch4Sm80ELb1ELb0ELb0ELb1ELb0ELb0ELb0ELb0ELi2ELi2ELi4ELi2ELb1EEENS1_24CollectiveEpilogueBwdGQAISA_fSD_Li256ELb1ELb0EEENS1_25SingleTileBwdLPTSchedulerILb1ELi128ELb0EEEEEEEEEvNT_6ParamsE)
        /*0014*/ 	.short	0x0160
        /*0016*/ 	.short	0x0290


	//----- nvinfo : EIATTR_CBANK_PARAM_SIZE
	.align		4
.L_706:
        /*0018*/ 	.byte	0x03, 0x19
        /*001a*/ 	.short	0x0290


	//----- nvinfo : EIATTR_KPARAM_INFO
	.align		4
        /*001c*/ 	.byte	0x04, 0x17
        /*001e*/ 	.short	(.L_708 - .L_707)
.L_707:
        /*0020*/ 	.word	0x00000000
        /*0024*/ 	.short	0x0000
        /*0026*/ 	.short	0x0000
        /*0028*/ 	.byte	0x00, 0xf0, 0x41, 0x0a


	//----- nvinfo : EIATTR_MAXREG_COUNT
	.align		4
.L_708:
        /*002c*/ 	.byte	0x03, 0x1b
        /*002e*/ 	.short	0x00ff


	//----- nvinfo : EIATTR_NUM_BARRIERS
	.align		4
        /*0030*/ 	.byte	0x02, 0x4c
        /*0032*/ 	.byte	0x02
	.zero		1


	//----- nvinfo : EIATTR_MERCURY_ISA_VERSION
	.align		4
        /*0034*/ 	.byte	0x03, 0x5f
        /*0036*/ 	.short	0x0000


	//----- nvinfo : EIATTR_COOP_GROUP_MASK_REGIDS
	.align		4
        /*0038*/ 	.byte	0x04, 0x29
        /*003a*/ 	.short	(.L_710 - .L_709)


	//   ....[0]....
.L_709:
        /*003c*/ 	.word	0xffffffff


	//----- nvinfo : EIATTR_COOP_GROUP_INSTR_OFFSETS
	.align		4
.L_710:
        /*0040*/ 	.byte	0x04, 0x28
        /*0042*/ 	.short	(.L_712 - .L_711)


	//   ....[0]....
.L_711:
        /*0044*/ 	.word	0x00000050


	//----- nvinfo : EIATTR_EXIT_INSTR_OFFSETS
	.align		4
.L_712:
        /*0048*/ 	.byte	0x04, 0x1c
        /*004a*/ 	.short	(.L_714 - .L_713)


	//   ....[0]....
.L_713:
        /*004c*/ 	.word	0x00000760


	//   ....[1]....
        /*0050*/ 	.word	0x000050a0


	//   ....[2]....
        /*0054*/ 	.word	0x000057a0


	//----- nvinfo : EIATTR_MAX_THREADS
	.align		4
.L_714:
        /*0058*/ 	.byte	0x04, 0x05
        /*005a*/ 	.short	(.L_716 - .L_715)
.L_715:
        /*005c*/ 	.word	0x00000100
        /*0060*/ 	.word	0x00000001
        /*0064*/ 	.word	0x00000001


	//----- nvinfo : EIATTR_CRS_STACK_SIZE
	.align		4
.L_716:
        /*0068*/ 	.byte	0x04, 0x1e
        /*006a*/ 	.short	(.L_718 - .L_717)
.L_717:
        /*006c*/ 	.word	0x00000000
.L_718:


//--------------------- .nv.info._ZN7cutlass13device_kernelIN5flash32FlashAttnBwdPostprocessConvertdQIN4cute5tupleIJNS3_1CILi64EEES6_EEENS_6half_tEfNS_4arch4Sm80ELi256ENS3_8TiledMMAINS3_8MMA_AtomIJNS3_28SM80_16x8x16_F32F16F16F32_TNEEEENS3_6LayoutINS4_IJNS5_ILi2EEENS5_ILi4EEENS5_ILi1EEEEEENS4_IJSI_SG_NS5_ILi0EEEEEEEENS4_IJNS5_ILi32EEES6_NS5_ILi16EEEEEEEELb0EEEEEvNT_6ParamsE --------------------------
	.section	.nv.info._ZN7cutlass13device_kernelIN5flash32FlashAttnBwdPostprocessConvertdQIN4cute5tupleIJNS3_1CILi64EEES6_EEENS_6half_tEfNS_4arch4Sm80ELi256ENS3_8TiledMMAINS3_8MMA_AtomIJNS3_28SM80_16x8x16_F32F16F16F32_TNEEEENS3_6LayoutINS4_IJNS5_ILi2EEENS5_ILi4EEENS5_ILi1EEEEEENS4_IJSI_SG_NS5_ILi0EEEEEEEENS4_IJNS5_ILi32EEES6_NS5_ILi16EEEEEEEELb0EEEEEvNT_6ParamsE,"",@"SHT_CUDA_INFO"
	.sectionflags	@""
	.align	4


	//----- nvinfo : EIATTR_CUDA_API_VERSION
	.align		4
        /*0000*/ 	.byte	0x04, 0x37
        /*0002*/ 	.short	(.L_720 - .L_719)
.L_719:
        /*0004*/ 	.word	0x00000082


	//----- nvinfo : EIATTR_SW2861232_WAR
	.align		4
.L_720:
        /*0008*/ 	.byte	0x01, 0x35
	.zero		2


	//----- nvinfo : EIATTR_PARAM_CBANK
	.align		4
        /*000c*/ 	.byte	0x04, 0x0a
        /*000e*/ 	.short	(.L_722 - .L_721)
	.align		4
.L_721:
        /*0010*/ 	.word	index@(.nv.constant0._ZN7cutlass13device_kernelIN5flash32FlashAttnBwdPostprocessConvertdQIN4cute5tupleIJNS3_1CILi64EEES6_EEENS_6half_tEfNS_4arch4Sm80ELi256ENS3_8TiledMMAINS3_8MMA_AtomIJNS3_28SM80_16x8x16_F32F16F16F32_TNEEEENS3_6LayoutINS4_IJNS5_ILi2EEENS5_ILi4EEENS5_ILi1EEEEEENS4_IJSI_SG_NS5_ILi0EEEEEEEENS4_IJNS5_ILi32EEES6_NS5_ILi16EEEEEEEELb0EEEEEvNT_6ParamsE)
        /*0014*/ 	.short	0x0160
        /*0016*/ 	.short	0x0070


	//----- nvinfo : EIATTR_CBANK_PARAM_SIZE
	.align		4
.L_722:
        /*0018*/ 	.byte	0x03, 0x19
        /*001a*/ 	.short	0x0070


	//----- nvinfo : EIATTR_KPARAM_INFO
	.align		4
        /*001c*/ 	.byte	0x04, 0x17
        /*001e*/ 	.short	(.L_724 - .L_723)
.L_723:
        /*0020*/ 	.word	0x00000000
        /*0024*/ 	.short	0x0000
        /*0026*/ 	.short	0x0000
        /*0028*/ 	.byte	0x00, 0xf0, 0xc1, 0x01


	//----- nvinfo : EIATTR_MAXREG_COUNT
	.align		4
.L_724:
        /*002c*/ 	.byte	0x03, 0x1b
        /*002e*/ 	.short	0x0080


	//----- nvinfo : EIATTR_NUM_BARRIERS
	.align		4
        /*0030*/ 	.byte	0x02, 0x4c
        /*0032*/ 	.byte	0x01
	.zero		1


	//----- nvinfo : EIATTR_MERCURY_ISA_VERSION
	.align		4
        /*0034*/ 	.byte	0x03, 0x5f
        /*0036*/ 	.short	0x0000


	//----- nvinfo : EIATTR_EXIT_INSTR_OFFSETS
	.align		4
        /*0038*/ 	.byte	0x04, 0x1c
        /*003a*/ 	.short	(.L_726 - .L_725)


	//   ....[0]....
.L_725:
        /*003c*/ 	.word	0x00000180


	//   ....[1]....
        /*0040*/ 	.word	0x00000ca0


	//   ....[2]....
        /*0044*/ 	.word	0x00000d60


	//----- nvinfo : EIATTR_CTAIDZ_USED
	.align		4
.L_726:
        /*0048*/ 	.byte	0x01, 0x04
	.zero		2


	//----- nvinfo : EIATTR_MAX_THREADS
	.align		4
        /*004c*/ 	.byte	0x04, 0x05
        /*004e*/ 	.short	(.L_728 - .L_727)
.L_727:
        /*0050*/ 	.word	0x00000100
        /*0054*/ 	.word	0x00000001
        /*0058*/ 	.word	0x00000001


	//----- nvinfo : EIATTR_CRS_STACK_SIZE
	.align		4
.L_728:
        /*005c*/ 	.byte	0x04, 0x1e
        /*005e*/ 	.short	(.L_730 - .L_729)
.L_729:
        /*0060*/ 	.word	0x00000000
.L_730:


//--------------------- .nv.info._ZN7cutlass13device_kernelIN5flash19enable_sm80_to_sm89INS1_16FlashAttnBwdSm80INS1_25CollectiveMainloopBwdSm80ILi2ELi2EN4cute5tupleIJNS5_1CILi64EEENS7_ILi128EEES8_EEENS_6half_tEfNS_4arch4Sm80ELb1ELb0ELb0ELb1ELb1ELb0ELb0ELb0ELi2ELi2ELi4ELi2ELb1EEENS1_24CollectiveEpilogueBwdGQAISA_fSD_Li256ELb1ELb1EEENS1_25SingleTileBwdLPTSchedulerILb1ELi128ELb1EEEEEEEEEvNT_6ParamsE --------------------------
	.section	.nv.info._ZN7cutlass13device_kernelIN5flash19enable_sm80_to_sm89INS1_16FlashAttnBwdSm80INS1_25CollectiveMainloopBwdSm80ILi2ELi2EN4cute5tupleIJNS5_1CILi64EEENS7_ILi128EEES8_EEENS_6half_tEfNS_4arch4Sm80ELb1ELb0ELb0ELb1ELb1ELb0ELb0ELb0ELi2ELi2ELi4ELi2ELb1EEENS1_24CollectiveEpilogueBwdGQAISA_fSD_Li256ELb1ELb1EEENS1_25SingleTileBwdLPTSchedulerILb1ELi128ELb1EEEEEEEEEvNT_6ParamsE,"",@"SHT_CUDA_INFO"
	.sectionflags	@""
	.align	4


	//----- nvinfo : EIATTR_CUDA_API_VERSION
	.align		4
        /*0000*/ 	.byte	0x04, 0x37
        /*0002*/ 	.short	(.L_732 - .L_731)
.L_731:
        /*0004*/ 	.word	0x00000082


	//----- nvinfo : EIATTR_SW2861232_WAR
	.align		4
.L_732:
        /*0008*/ 	.byte	0x01, 0x35
	.zero		2


	//----- nvinfo : EIATTR_PARAM_CBANK
	.align		4
        /*000c*/ 	.byte	0x04, 0x0a
        /*000e*/ 	.short	(.L_734 - .L_733)
	.align		4
.L_733:
        /*0010*/ 	.word	index@(.nv.constant0._ZN7cutlass13device_kernelIN5flash19enable_sm80_to_sm89INS1_16FlashAttnBwdSm80INS1_25CollectiveMainloopBwdSm80ILi2ELi2EN4cute5tupleIJNS5_1CILi64EEENS7_ILi128EEES8_EEENS_6half_tEfNS_4arch4Sm80ELb1ELb0ELb0ELb1ELb1ELb0ELb0ELb0ELi2ELi2ELi4ELi2ELb1EEENS1_24CollectiveEpilogueBwdGQAISA_fSD_Li256ELb1ELb1EEENS1_25SingleTileBwdLPTSchedulerILb1ELi128ELb1EEEEEEEEEvNT_6ParamsE)
        /*0014*/ 	.short	0x0160
        /*0016*/ 	.short	0x0290


	//----- nvinfo : EIATTR_CBANK_PARAM_SIZE
	.align		4
.L_734:
        /*0018*/ 	.byte	0x03, 0x19
        /*001a*/ 	.short	0x0290


	//----- nvinfo : EIATTR_KPARAM_INFO
	.align		4
        /*001c*/ 	.byte	0x04, 0x17
        /*001e*/ 	.short	(.L_736 - .L_735)
.L_735:
        /*0020*/ 	.word	0x00000000
        /*0024*/ 	.short	0x0000
        /*0026*/ 	.short	0x0000
        /*0028*/ 	.byte	0x00, 0xf0, 0x41, 0x0a


	//----- nvinfo : EIATTR_MAXREG_COUNT
	.align		4
.L_736:
        /*002c*/ 	.byte	0x03, 0x1b
        /*002e*/ 	.short	0x00ff


	//----- nvinfo : EIATTR_NUM_BARRIERS
	.align		4
        /*0030*/ 	.byte	0x02, 0x4c
        /*0032*/ 	.byte	0x02
	.zero		1


	//----- nvinfo : EIATTR_MERCURY_ISA_VERSION
	.align		4
        /*0034*/ 	.byte	0x03, 0x5f
        /*0036*/ 	.short	0x0000


	//----- nvinfo : EIATTR_COOP_GROUP_MASK_REGIDS
	.align		4
        /*0038*/ 	.byte	0x04, 0x29
        /*003a*/ 	.short	(.L_738 - .L_737)


	//   ....[0]....
.L_737:
        /*003c*/ 	.word	0xffffffff


	//   ....[1]....
        /*0040*/ 	.word	0xffffffff


	//   ....[2]....
        /*0044*/ 	.word	0xffffffff


	//   ....[3]....
        /*0048*/ 	.word	0xffffffff


	//   ....[4]....
        /*004c*/ 	.word	0xffffffff


	//   ....[5]....
        /*0050*/ 	.word	0xffffffff


	//   ....[6]....
        /*0054*/ 	.word	0xffffffff


	//   ....[7]....
        /*0058*/ 	.word	0xffffffff


	//   ....[8]....
        /*005c*/ 	.word	0xffffffff


	//----- nvinfo : EIATTR_COOP_GROUP_INSTR_OFFSETS
	.align		4
.L_738:
        /*0060*/ 	.byte	0x04, 0x28
        /*0062*/ 	.short	(.L_740 - .L_739)


	//   ....[0]....
.L_739:
        /*0064*/ 	.word	0x00000050


	//   ....[1]....
        /*0068*/ 	.word	0x00005400


	//   ....[2]....
        /*006c*/ 	.word	0x00005440


	//   ....[3]....
        /*0070*/ 	.word	0x00005730


	//   ....[4]....
        /*0074*/ 	.word	0x00005740


	//   ....[5]....
        /*0078*/ 	.word	0x000058d0


	//   ....[6]....
        /*007c*/ 	.word	0x00005920


	//   ....[7]....
        /*0080*/ 	.word	0x00005bd0


	//   ....[8]....
        /*0084*/ 	.word	0x00005be0


	//----- nvinfo : EIATTR_EXIT_INSTR_OFFSETS
	.align		4
.L_740:
        /*0088*/ 	.byte	0x04, 0x1c
        /*008a*/ 	.short	(.L_742 - .L_741)


	//   ....[0]....
.L_741:
        /*008c*/ 	.word	0x000007a0


	//   ....[1]....
        /*0090*/ 	.word	0x000050e0


	//   ....[2]....
        /*0094*/ 	.word	0x00005bf0


	//   ....[3]....
        /*0098*/ 	.word	0x00005c90


	//----- nvinfo : EIATTR_MAX_THREADS
	.align		4
.L_742:
        /*009c*/ 	.byte	0x04, 0x05
        /*009e*/ 	.short	(.L_744 - .L_743)
.L_743:
        /*00a0*/ 	.word	0x00000100
        /*00a4*/ 	.word	0x00000001
        /*00a8*/ 	.word	0x00000001


	//----- nvinfo : EIATTR_CRS_STACK_SIZE
	.align		4
.L_744:
        /*00ac*/ 	.byte	0x04, 0x1e
        /*00ae*/ 	.short	(.L_746 - .L_745)
.L_745:
        /*00b0*/ 	.word	0x00000000
.L_746:


//--------------------- .nv.info._ZN7cutlass13device_kernelIN5flash22FlashAttnBwdPreprocessIN4cute5tupleIJNS3_1CILi64EEES6_EEENS_6half_tEfNS_4arch4Sm80ELb1ELb1EEEEEvNT_6ParamsE --------------------------
	.section	.nv.info._ZN7cutlass13device_kernelIN5flash22FlashAttnBwdPreprocessIN4cute5tupleIJNS3_1CILi64EEES6_EEENS_6half_tEfNS_4arch4Sm80ELb1ELb1EEEEEvNT_6ParamsE,"",@"SHT_CUDA_INFO"
	.sectionflags	@""
	.align	4


	//----- nvinfo : EIATTR_CUDA_API_VERSION
	.align		4
        /*0000*/ 	.byte	0x04, 0x37
        /*0002*/ 	.short	(.L_748 - .L_747)
.L_747:
        /*0004*/ 	.word	0x00000082


	//----- nvinfo : EIATTR_SW2861232_WAR
	.align		4
.L_748:
        /*0008*/ 	.byte	0x01, 0x35
	.zero		2


	//----- nvinfo : EIATTR_PARAM_CBANK
	.align		4
        /*000c*/ 	.byte	0x04, 0x0a
        /*000e*/ 	.short	(.L_750 - .L_749)
	.align		4
.L_749:
        /*0010*/ 	.word	index@(.nv.constant0._ZN7cutlass13device_kernelIN5flash22FlashAttnBwdPreprocessIN4cute5tupleIJNS3_1CILi64EEES6_EEENS_6half_tEfNS_4arch4Sm80ELb1ELb1EEEEEvNT_6ParamsE)
        /*0014*/ 	.short	0x0160
        /*0016*/ 	.short	0x00f0


	//----- nvinfo : EIATTR_CBANK_PARAM_SIZE
	.align		4
.L_750:
        /*0018*/ 	.byte	0x03, 0x19
        /*001a*/ 	.short	0x00f0


	//----- nvinfo : EIATTR_KPARAM_INFO
	.align		4
        /*001c*/ 	.byte	0x04, 0x17
        /*001e*/ 	.short	(.L_752 - .L_751)
.L_751:
        /*0020*/ 	.word	0x00000000
        /*0024*/ 	.short	0x0000
        /*0026*/ 	.short	0x0000
        /*0028*/ 	.byte	0x00, 0xf0, 0xc1, 0x03


	//----- nvinfo : EIATTR_MAXREG_COUNT
	.align		4
.L_752:
        /*002c*/ 	.byte	0x03, 0x1b
        /*002e*/ 	.short	0x0080


	//----- nvinfo : EIATTR_MERCURY_ISA_VERSION
	.align		4
        /*0030*/ 	.byte	0x03, 0x5f
        /*0032*/ 	.short	0x0000


	//----- nvinfo : EIATTR_COOP_GROUP_MASK_REGIDS
	.align		4
        /*0034*/ 	.byte	0x04, 0x29
        /*0036*/ 	.short	(.L_754 - .L_753)


	//   ....[0]....
.L_753:
        /*0038*/ 	.word	0xffffffff


	//   ....[1]....
        /*003c*/ 	.word	0xffffffff


	//   ....[2]....
        /*0040*/ 	.word	0xffffffff


	//   ....[3]....
        /*0044*/ 	.word	0xffffffff


	//   ....[4]....
        /*0048*/ 	.word	0xffffffff


	//   ....[5]....
        /*004c*/ 	.word	0xffffffff


	//----- nvinfo : EIATTR_COOP_GROUP_INSTR_OFFSETS
	.align		4
.L_754:
        /*0050*/ 	.byte	0x04, 0x28
        /*0052*/ 	.short	(.L_756 - .L_755)


	//   ....[0]....
.L_755:
        /*0054*/ 	.word	0x00000af0


	//   ....[1]....
        /*0058*/ 	.word	0x00000b00


	//   ....[2]....
        /*005c*/ 	.word	0x00000b30


	//   ....[3]....
        /*0060*/ 	.word	0x00000b50


	//   ....[4]....
        /*0064*/ 	.word	0x00000bb0


	//   ....[5]....
        /*0068*/ 	.word	0x00000bd0


	//----- nvinfo : EIATTR_EXIT_INSTR_OFFSETS
	.align		4
.L_756:
        /*006c*/ 	.byte	0x04, 0x1c
        /*006e*/ 	.short	(.L_758 - .L_757)


	//   ....[0]....
.L_757:
        /*0070*/ 	.word	0x00000180


	//   ....[1]....
        /*0074*/ 	.word	0x00001090


	//   ....[2]....
        /*0078*/ 	.word	0x000010e0


	//----- nvinfo : EIATTR_CTAIDZ_USED
	.align		4
.L_758:
        /*007c*/ 	.byte	0x01, 0x04
	.zero		2


	//----- nvinfo : EIATTR_MAX_THREADS
	.align		4
        /*0080*/ 	.byte	0x04, 0x05
        /*0082*/ 	.short	(.L_760 - .L_759)
.L_759:
        /*0084*/ 	.word	0x00000100
        /*0088*/ 	.word	0x00000001
        /*008c*/ 	.word	0x00000001


	//----- nvinfo : EIATTR_CRS_STACK_SIZE
	.align		4
.L_760:
        /*0090*/ 	.byte	0x04, 0x1e
        /*0092*/ 	.short	(.L_762 - .L_761)
.L_761:
        /*0094*/ 	.word	0x00000000
.L_762:


//--------------------- .nv.info._ZN7cutlass13device_kernelIN5flash19enable_sm80_to_sm89INS1_16FlashAttnBwdSm80INS1_25CollectiveMainloopBwdSm80ILi2ELi2EN4cute5tupleIJNS5_1CILi128EEES8_NS7_ILi64EEEEEENS_6half_tEfNS_4arch4Sm80ELb0ELb0ELb0ELb0ELb0ELb0ELb0ELb0ELi2ELi4ELi4ELi4ELb0EEENS1_21CollectiveEpilogueBwdISA_SB_SD_Li256ELb0ELb0ELi2EEENS1_19SingleTileSchedulerILb0ELb0ELb0ELi128EEEEEEEEEvNT_6ParamsE --------------------------
	.section	.nv.info._ZN7cutlass13device_kernelIN5flash19enable_sm80_to_sm89INS1_16FlashAttnBwdSm80INS1_25CollectiveMainloopBwdSm80ILi2ELi2EN4cute5tupleIJNS5_1CILi128EEES8_NS7_ILi64EEEEEENS_6half_tEfNS_4arch4Sm80ELb0ELb0ELb0ELb0ELb0ELb0ELb0ELb0ELi2ELi4ELi4ELi4ELb0EEENS1_21CollectiveEpilogueBwdISA_SB_SD_Li256ELb0ELb0ELi2EEENS1_19SingleTileSchedulerILb0ELb0ELb0ELi128EEEEEEEEEvNT_6ParamsE,"",@"SHT_CUDA_INFO"
	.sectionflags	@""
	.align	4


	//----- nvinfo : EIATTR_CUDA_API_VERSION
	.align		4
        /*0000*/ 	.byte	0x04, 0x37
        /*0002*/ 	.short	(.L_764 - .L_763)
.L_763:
        /*0004*/ 	.word	0x00000082


	//----- nvinfo : EIATTR_SW2861232_WAR
	.align		4
.L_764:
        /*0008*/ 	.byte	0x01, 0x35
	.zero		2


	//----- nvinfo : EIATTR_PARAM_CBANK
	.align		4
        /*000c*/ 	.byte	0x04, 0x0a
        /*000e*/ 	.short	(.L_766 - .L_765)
	.align		4
.L_765:
        /*0010*/ 	.word	index@(.nv.constant0._ZN7cutlass13device_kernelIN5flash19enable_sm80_to_sm89INS1_16FlashAttnBwdSm80INS1_25CollectiveMainloopBwdSm80ILi2ELi2EN4cute5tupleIJNS5_1CILi128EEES8_NS7_ILi64EEEEEENS_6half_tEfNS_4arch4Sm80ELb0ELb0ELb0ELb0ELb0ELb0ELb0ELb0ELi2ELi4ELi4ELi4ELb0EEENS1_21CollectiveEpilogueBwdISA_SB_SD_Li256ELb0ELb0ELi2EEENS1_19SingleTileSchedulerILb0ELb0ELb0ELi128EEEEEEEEEvNT_6ParamsE)
        /*0014*/ 	.short	0x0160
        /*0016*/ 	.short	0x0270


	//----- nvinfo : EIATTR_CBANK_PARAM_SIZE
	.align		4
.L_766:
        /*0018*/ 	.byte	0x03, 0x19
        /*001a*/ 	.short	0x0270


	//----- nvinfo : EIATTR_KPARAM_INFO
	.align		4
        /*001c*/ 	.byte	0x04, 0x17
        /*001e*/ 	.short	(.L_768 - .L_767)
.L_767:
        /*0020*/ 	.word	0x00000000
        /*0024*/ 	.short	0x0000
        /*0026*/ 	.short	0x0000
        /*0028*/ 	.byte	0x00, 0xf0, 0xc1, 0x09


	//----- nvinfo : EIATTR_MAXREG_COUNT
	.align		4
.L_768:
        /*002c*/ 	.byte	0x03, 0x1b
        /*002e*/ 	.short	0x00ff


	//----- nvinfo : EIATTR_NUM_BARRIERS
	.align		4
        /*0030*/ 	.byte	0x02, 0x4c
        /*0032*/ 	.byte	0x02
	.zero		1


	//----- nvinfo : EIATTR_ANNOTATIONS
	.align		4
        /*0034*/ 	.byte	0x04, 0x55
        /*0036*/ 	.short	(.L_770 - .L_769)


	//   ....[0]....
.L_769:
        /*0038*/ 	.word	0x00000001
        /*003c*/ 	.byte	0x50, 0x26, 0x00, 0x00, 0x01, 0x00, 0x00, 0x00, 0x80, 0x2f, 0x00, 0x00


	//----- nvinfo : EIATTR_MERCURY_ISA_VERSION
	.align		4
.L_770:
        /*0048*/ 	.byte	0x03, 0x5f
        /*004a*/ 	.short	0x0000


	//----- nvinfo : EIATTR_EXIT_INSTR_OFFSETS
	.align		4
        /*004c*/ 	.byte	0x04, 0x1c
        /*004e*/ 	.short	(.L_772 - .L_771)


	//   ....[0]....
.L_771:
        /*0050*/ 	.word	0x00000040


	//   ....[1]....
        /*0054*/ 	.word	0x00007780


	//   ....[2]....
        /*0058*/ 	.word	0x00007840


	//----- nvinfo : EIATTR_CTAIDZ_USED
	.align		4
.L_772:
        /*005c*/ 	.byte	0x01, 0x04
	.zero		2


	//----- nvinfo : EIATTR_MAX_THREADS
	.align		4
        /*0060*/ 	.byte	0x04, 0x05
        /*0062*/ 	.short	(.L_774 - .L_773)
.L_773:
        /*0064*/ 	.word	0x00000100
        /*0068*/ 	.word	0x00000001
        /*006c*/ 	.word	0x00000001


	//----- nvinfo : EIATTR_CRS_STACK_SIZE
	.align		4
.L_774:
        /*0070*/ 	.byte	0x04, 0x1e
        /*0072*/ 	.short	(.L_776 - .L_775)
.L_775:
        /*0074*/ 	.word	0x00000000
.L_776:


//--------------------- .nv.info._ZN7cutlass13device_kernelIN5flash19enable_sm80_to_sm89INS1_16FlashAttnBwdSm80INS1_25CollectiveMainloopBwdSm80ILi2ELi2EN4cute5tupleIJNS5_1CILi128EEES8_NS7_ILi64EEEEEENS_6half_tEfNS_4arch4Sm80ELb0ELb0ELb0ELb0ELb1ELb0ELb0ELb0ELi2ELi4ELi4ELi4ELb0EEENS1_21CollectiveEpilogueBwdISA_SB_SD_Li256ELb0ELb0ELi2EEENS1_19SingleTileSchedulerILb0ELb0ELb0ELi128EEEEEEEEEvNT_6ParamsE --------------------------
	.section	.nv.info._ZN7cutlass13device_kernelIN5flash19enable_sm80_to_sm89INS1_16FlashAttnBwdSm80INS1_25CollectiveMainloopBwdSm80ILi2ELi2EN4cute5tupleIJNS5_1CILi128EEES8_NS7_ILi64EEEEEENS_6half_tEfNS_4arch4Sm80ELb0ELb0ELb0ELb0ELb1ELb0ELb0ELb0ELi2ELi4ELi4ELi4ELb0EEENS1_21CollectiveEpilogueBwdISA_SB_SD_Li256ELb0ELb0ELi2EEENS1_19SingleTileSchedulerILb0ELb0ELb0ELi128EEEEEEEEEvNT_6ParamsE,"",@"SHT_CUDA_INFO"
	.sectionflags	@""
	.align	4


	//----- nvinfo : EIATTR_CUDA_API_VERSION
	.align		4
        /*0000*/ 	.byte	0x04, 0x37
        /*0002*/ 	.short	(.L_778 - .L_777)
.L_777:
        /*0004*/ 	.word	0x00000082


	//----- nvinfo : EIATTR_SW2861232_WAR
	.align		4
.L_778:
        /*0008*/ 	.byte	0x01, 0x35
	.zero		2


	//----- nvinfo : EIATTR_PARAM_CBANK
	.align		4
        /*000c*/ 	.byte	0x04, 0x0a
        /*000e*/ 	.short	(.L_780 - .L_779)
	.align		4
.L_779:
        /*0010*/ 	.word	index@(.nv.constant0._ZN7cutlass13device_kernelIN5flash19enable_sm80_to_sm89INS1_16FlashAttnBwdSm80INS1_25CollectiveMainloopBwdSm80ILi2ELi2EN4cute5tupleIJNS5_1CILi128EEES8_NS7_ILi64EEEEEENS_6half_tEfNS_4arch4Sm80ELb0ELb0ELb0ELb0ELb1ELb0ELb0ELb0ELi2ELi4ELi4ELi4ELb0EEENS1_21CollectiveEpilogueBwdISA_SB_SD_Li256ELb0ELb0ELi2EEENS1_19SingleTileSchedulerILb0ELb0ELb0ELi128EEEEEEEEEvNT_6ParamsE)
        /*0014*/ 	.short	0x0160
        /*0016*/ 	.short	0x0270


	//----- nvinfo : EIATTR_CBANK_PARAM_SIZE
	.align		4
.L_780:
        /*0018*/ 	.byte	0x03, 0x19
        /*001a*/ 	.short	0x0270


	//----- nvinfo : EIATTR_KPARAM_INFO
	.align		4
        /*001c*/ 	.byte	0x04, 0x17
        /*001e*/ 	.short	(.L_782 - .L_781)
.L_781:
        /*0020*/ 	.word	0x00000000
        /*0024*/ 	.short	0x0000
        /*0026*/ 	.short	0x0000
        /*0028*/ 	.byte	0x00, 0xf0, 0xc1, 0x09


	//----- nvinfo : EIATTR_MAXREG_COUNT
	.align		4
.L_782:
        /*002c*/ 	.byte	0x03, 0x1b
        /*002e*/ 	.short	0x00ff


	//----- nvinfo : EIATTR_NUM_BARRIERS
	.align		4
        /*0030*/ 	.byte	0x02, 0x4c
        /*0032*/ 	.byte	0x02
	.zero		1


	//----- nvinfo : EIATTR_ANNOTATIONS
	.align		4
        /*0034*/ 	.byte	0x04, 0x55
        /*0036*/ 	.short	(.L_784 - .L_783)


	//   ....[0]....
.L_783:
        /*0038*/ 	.word	0x00000001
        /*003c*/ 	.byte	0x50, 0x26, 0x00, 0x00, 0x01, 0x00, 0x00, 0x00, 0x80, 0x2f, 0x00, 0x00


	//----- nvinfo : EIATTR_MERCURY_ISA_VERSION
	.align		4
.L_784:
        /*0048*/ 	.byte	0x03, 0x5f
        /*004a*/ 	.short	0x0000


	//----- nvinfo : EIATTR_EXIT_INSTR_OFFSETS
	.align		4
        /*004c*/ 	.byte	0x04, 0x1c
        /*004e*/ 	.short	(.L_786 - .L_785)


	//   ....[0]....
.L_785:
        /*0050*/ 	.word	0x00000040


	//   ....[1]....
        /*0054*/ 	.word	0x00007780


	//   ....[2]....
        /*0058*/ 	.word	0x00007840


	//----- nvinfo : EIATTR_CTAIDZ_USED
	.align		4
.L_786:
        /*005c*/ 	.byte	0x01, 0x04
	.zero		2


	//----- nvinfo : EIATTR_MAX_THREADS
	.align		4
        /*0060*/ 	.byte	0x04, 0x05
        /*0062*/ 	.short	(.L_788 - .L_787)
.L_787:
        /*0064*/ 	.word	0x00000100
        /*0068*/ 	.word	0x00000001
        /*006c*/ 	.word	0x00000001


	//----- nvinfo : EIATTR_CRS_STACK_SIZE
	.align		4
.L_788:
        /*0070*/ 	.byte	0x04, 0x1e
        /*0072*/ 	.short	(.L_790 - .L_789)
.L_789:
        /*0074*/ 	.word	0x00000000
.L_790:


//--------------------- .nv.info._ZN7cutlass13device_kernelIN5flash19enable_sm80_to_sm89INS1_16FlashAttnBwdSm80INS1_25CollectiveMainloopBwdSm80ILi2ELi2EN4cute5tupleIJNS5_1CILi128EEES8_NS7_ILi64EEEEEENS_6half_tEfNS_4arch4Sm80ELb0ELb0ELb0ELb0ELb0ELb0ELb0ELb0ELi2ELi4ELi4ELi4ELb0EEENS1_24CollectiveEpilogueBwdGQAISA_fSD_Li256ELb0ELb0EEENS1_19SingleTileSchedulerILb0ELb0ELb0ELi128EEEEEEEEEvNT_6ParamsE --------------------------
	.section	.nv.info._ZN7cutlass13device_kernelIN5flash19enable_sm80_to_sm89INS1_16FlashAttnBwdSm80INS1_25CollectiveMainloopBwdSm80ILi2ELi2EN4cute5tupleIJNS5_1CILi128EEES8_NS7_ILi64EEEEEENS_6half_tEfNS_4arch4Sm80ELb0ELb0ELb0ELb0ELb0ELb0ELb0ELb0ELi2ELi4ELi4ELi4ELb0EEENS1_24CollectiveEpilogueBwdGQAISA_fSD_Li256ELb0ELb0EEENS1_19SingleTileSchedulerILb0ELb0ELb0ELi128EEEEEEEEEvNT_6ParamsE,"",@"SHT_CUDA_INFO"
	.sectionflags	@""
	.align	4


	//----- nvinfo : EIATTR_CUDA_API_VERSION
	.align		4
        /*0000*/ 	.byte	0x04, 0x37
        /*0002*/ 	.short	(.L_792 - .L_791)
.L_791:
        /*0004*/ 	.word	0x00000082


	//----- nvinfo : EIATTR_SW2861232_WAR
	.align		4
.L_792:
        /*0008*/ 	.byte	0x01, 0x35
	.zero		2


	//----- nvinfo : EIATTR_PARAM_CBANK
	.align		4
        /*000c*/ 	.byte	0x04, 0x0a
        /*000e*/ 	.short	(.L_794 - .L_793)
	.align		4
.L_793:
        /*0010*/ 	.word	index@(.nv.constant0._ZN7cutlass13device_kernelIN5flash19enable_sm80_to_sm89INS1_16FlashAttnBwdSm80INS1_25CollectiveMainloopBwdSm80ILi2ELi2EN4cute5tupleIJNS5_1CILi128EEES8_NS7_ILi64EEEEEENS_6half_tEfNS_4arch4Sm80ELb0ELb0ELb0ELb0ELb0ELb0ELb0ELb0ELi2ELi4ELi4ELi4ELb0EEENS1_24CollectiveEpilogueBwdGQAISA_fSD_Li256ELb0ELb0EEENS1_19SingleTileSchedulerILb0ELb0ELb0ELi128EEEEEEEEEvNT_6ParamsE)
        /*0014*/ 	.short	0x0160
        /*0016*/ 	.short	0x0278


	//----- nvinfo : EIATTR_CBANK_PARAM_SIZE
	.align		4
.L_794:
        /*0018*/ 	.byte	0x03, 0x19
        /*001a*/ 	.short	0x0278


	//----- nvinfo : EIATTR_KPARAM_INFO
	.align		4
        /*001c*/ 	.byte	0x04, 0x17
        /*001e*/ 	.short	(.L_796 - .L_795)
.L_795:
        /*0020*/ 	.word	0x00000000
        /*0024*/ 	.short	0x0000
        /*0026*/ 	.short	0x0000
        /*0028*/ 	.byte	0x00, 0xf0, 0xe1, 0x09


	//----- nvinfo : EIATTR_MAXREG_COUNT
	.align		4
.L_796:
        /*002c*/ 	.byte	0x03, 0x1b
        /*002e*/ 	.short	0x00ff


	//----- nvinfo : EIATTR_NUM_BARRIERS
	.align		4
        /*0030*/ 	.byte	0x02, 0x4c
        /*0032*/ 	.byte	0x02
	.zero		1


	//----- nvinfo : EIATTR_ANNOTATIONS
	.align		4
        /*0034*/ 	.byte	0x04, 0x55
        /*0036*/ 	.short	(.L_798 - .L_797)


	//   ....[0]....
.L_797:
        /*0038*/ 	.word	0x00000001
        /*003c*/ 	.byte	0x70, 0x01, 0x00, 0x00, 0x01, 0x00, 0x00, 0x00, 0x90, 0x02, 0x00, 0x00, 0x01, 0x00, 0x00, 0x00
        /* <DEDUP_REMOVED lines=10> */
        /*00ec*/ 	.byte	0x10, 0x67, 0x00, 0x00


	//----- nvinfo : EIATTR_MERCURY_ISA_VERSION
	.align		4
.L_798:
        /*00f0*/ 	.byte	0x03, 0x5f
        /*00f2*/ 	.short	0x0000


	//----- nvinfo : EIATTR_EXIT_INSTR_OFFSETS
	.align		4
        /*00f4*/ 	.byte	0x04, 0x1c
        /*00f6*/ 	.short	(.L_800 - .L_799)


	//   ....[0]....
.L_799:
        /*00f8*/ 	.word	0x00000040


	//   ....[1]....
        /*00fc*/ 	.word	0x00006fb0


	//----- nvinfo : EIATTR_CTAIDZ_USED
	.align		4
.L_800:
        /*0100*/ 	.byte	0x01, 0x04
	.zero		2


	//----- nvinfo : EIATTR_MAX_THREADS
	.align		4
        /*0104*/ 	.byte	0x04, 0x05
        /*0106*/ 	.short	(.L_802 - .L_801)
.L_801:
        /*0108*/ 	.word	0x00000100
        /*010c*/ 	.word	0x00000001
        /*0110*/ 	.word	0x00000001


	//----- nvinfo : EIATTR_CRS_STACK_SIZE
	.align		4
.L_802:
        /*0114*/ 	.byte	0x04, 0x1e
        /*0116*/ 	.short	(.L_804 - .L_803)
.L_803:
        /*0118*/ 	.word	0x00000000
.L_804:


//--------------------- .nv.info._ZN7cutlass13device_kernelIN5flash19enable_sm80_to_sm89INS1_16FlashAttnBwdSm80INS1_25CollectiveMainloopBwdSm80ILi2ELi2EN4cute5tupleIJNS5_1CILi128EEES8_NS7_ILi64EEEEEENS_6half_tEfNS_4arch4Sm80ELb0ELb0ELb0ELb0ELb1ELb0ELb0ELb0ELi2ELi4ELi4ELi4ELb0EEENS1_24CollectiveEpilogueBwdGQAISA_fSD_Li256ELb0ELb1EEENS1_19SingleTileSchedulerILb0ELb0ELb0ELi128EEEEEEEEEvNT_6ParamsE --------------------------
	.section	.nv.info._ZN7cutlass13device_kernelIN5flash19enable_sm80_to_sm89INS1_16FlashAttnBwdSm80INS1_25CollectiveMainloopBwdSm80ILi2ELi2EN4cute5tupleIJNS5_1CILi128EEES8_NS7_ILi64EEEEEENS_6half_tEfNS_4arch4Sm80ELb0ELb0ELb0ELb0ELb1ELb0ELb0ELb0ELi2ELi4ELi4ELi4ELb0EEENS1_24CollectiveEpilogueBwdGQAISA_fSD_Li256ELb0ELb1EEENS1_19SingleTileSchedulerILb0ELb0ELb0ELi128EEEEEEEEEvNT_6ParamsE,"",@"SHT_CUDA_INFO"
	.sectionflags	@""
	.align	4


	//----- nvinfo : EIATTR_CUDA_API_VERSION
	.align		4
        /*0000*/ 	.byte	0x04, 0x37
        /*0002*/ 	.short	(.L_806 - .L_805)
.L_805:
        /*0004*/ 	.word	0x00000082


	//----- nvinfo : EIATTR_SW2861232_WAR
	.align		4
.L_806:
        /*0008*/ 	.byte	0x01, 0x35
	.zero		2


	//----- nvinfo : EIATTR_PARAM_CBANK
	.align		4
        /*000c*/ 	.byte	0x04, 0x0a
        /*000e*/ 	.short	(.L_808 - .L_807)
	.align		4
.L_807:
        /*0010*/ 	.word	index@(.nv.constant0._ZN7cutlass13device_kernelIN5flash19enable_sm80_to_sm89INS1_16FlashAttnBwdSm80INS1_25CollectiveMainloopBwdSm80ILi2ELi2EN4cute5tupleIJNS5_1CILi128EEES8_NS7_ILi64EEEEEENS_6half_tEfNS_4arch4Sm80ELb0ELb0ELb0ELb0ELb1ELb0ELb0ELb0ELi2ELi4ELi4ELi4ELb0EEENS1_24CollectiveEpilogueBwdGQAISA_fSD_Li256ELb0ELb1EEENS1_19SingleTileSchedulerILb0ELb0ELb0ELi128EEEEEEEEEvNT_6ParamsE)
        /*0014*/ 	.short	0x0160
        /*0016*/ 	.short	0x0278


	//----- nvinfo : EIATTR_CBANK_PARAM_SIZE
	.align		4
.L_808:
        /*0018*/ 	.byte	0x03, 0x19
        /*001a*/ 	.short	0x0278


	//----- nvinfo : EIATTR_KPARAM_INFO
	.align		4
        /*001c*/ 	.byte	0x04, 0x17
        /*001e*/ 	.short	(.L_810 - .L_809)
.L_809:
        /*0020*/ 	.word	0x00000000
        /*0024*/ 	.short	0x0000
        /*0026*/ 	.short	0x0000
        /*0028*/ 	.byte	0x00, 0xf0, 0xe1, 0x09


	//----- nvinfo : EIATTR_MAXREG_COUNT
	.align		4
.L_810:
        /*002c*/ 	.byte	0x03, 0x1b
        /*002e*/ 	.short	0x00ff


	//----- nvinfo : EIATTR_NUM_BARRIERS
	.align		4
        /*0030*/ 	.byte	0x02, 0x4c
        /*0032*/ 	.byte	0x02
	.zero		1


	//----- nvinfo : EIATTR_ANNOTATIONS
	.align		4
        /*0034*/ 	.byte	0x04, 0x55
        /*0036*/ 	.short	(.L_812 - .L_811)


	//   ....[0]....
.L_811:
        /* <DEDUP_REMOVED lines=12> */
        /*00ec*/ 	.byte	0x10, 0x67, 0x00, 0x00, 0x01, 0x00, 0x00, 0x00, 0xb0, 0x6b, 0x00, 0x00


	//----- nvinfo : EIATTR_MERCURY_ISA_VERSION
	.align		4
.L_812:
        /*00f8*/ 	.byte	0x03, 0x5f
        /*00fa*/ 	.short	0x0000


	//----- nvinfo : EIATTR_COOP_GROUP_MASK_REGIDS
	.align		4
        /*00fc*/ 	.byte	0x04, 0x29
        /*00fe*/ 	.short	(.L_814 - .L_813)


	//   ....[0]....
.L_813:
        /*0100*/ 	.word	0xffffffff


	//   ....[1]....
        /*0104*/ 	.word	0xffffffff


	//   ....[2]....
        /*0108*/ 	.word	0xffffffff


	//   ....[3]....
        /*010c*/ 	.word	0xffffffff


	//   ....[4]....
        /*0110*/ 	.word	0xffffffff


	//   ....[5]....
        /*0114*/ 	.word	0xffffffff


	//   ....[6]....
        /*0118*/ 	.word	0xffffffff


	//   ....[7]....
        /*011c*/ 	.word	0xffffffff


	//----- nvinfo : EIATTR_COOP_GROUP_INSTR_OFFSETS
	.align		4
.L_814:
        /*0120*/ 	.byte	0x04, 0x28
        /*0122*/ 	.short	(.L_816 - .L_815)


	//   ....[0]....
.L_815:
        /*0124*/ 	.word	0x00006ba0


	//   ....[1]....
        /*0128*/ 	.word	0x00006c30


	//   ....[2]....
        /*012c*/ 	.word	0x00006ef0


	//   ....[3]....
        /*0130*/ 	.word	0x00006f00


	//   ....[4]....
        /*0134*/ 	.word	0x00007090


	//   ....[5]....
        /*0138*/ 	.word	0x000070e0


	//   ....[6]....
        /*013c*/ 	.word	0x00007390


	//   ....[7]....
        /*0140*/ 	.word	0x000073a0


	//----- nvinfo : EIATTR_EXIT_INSTR_OFFSETS
	.align		4
.L_816:
        /*0144*/ 	.byte	0x04, 0x1c
        /*0146*/ 	.short	(.L_818 - .L_817)


	//   ....[0]....
.L_817:
        /*0148*/ 	.word	0x00000040


	//   ....[1]....
        /*014c*/ 	.word	0x000073b0


	//   ....[2]....
        /*0150*/ 	.word	0x00007450


	//----- nvinfo : EIATTR_CTAIDZ_USED
	.align		4
.L_818:
        /*0154*/ 	.byte	0x01, 0x04
	.zero		2


	//----- nvinfo : EIATTR_MAX_THREADS
	.align		4
        /*0158*/ 	.byte	0x04, 0x05
        /*015a*/ 	.short	(.L_820 - .L_819)
.L_819:
        /*015c*/ 	.word	0x00000100
        /*0160*/ 	.word	0x00000001
        /*0164*/ 	.word	0x00000001


	//----- nvinfo : EIATTR_CRS_STACK_SIZE
	.align		4
.L_820:
        /*0168*/ 	.byte	0x04, 0x1e
        /*016a*/ 	.short	(.L_822 - .L_821)
.L_821:
        /*016c*/ 	.word	0x00000000
.L_822:


//--------------------- .nv.info._ZN7cutlass13device_kernelIN5flash19enable_sm80_to_sm89INS1_16FlashAttnBwdSm80INS1_25CollectiveMainloopBwdSm80ILi2ELi2EN4cute5tupleIJNS5_1CILi128EEES8_NS7_ILi64EEEEEENS_6half_tEfNS_4arch4Sm80ELb0ELb0ELb0ELb1ELb0ELb0ELb0ELb0ELi2ELi4ELi4ELi4ELb0EEENS1_21CollectiveEpilogueBwdISA_SB_SD_Li256ELb1ELb0ELi2EEENS1_19SingleTileSchedulerILb1ELb0ELb0ELi128EEEEEEEEEvNT_6ParamsE --------------------------
	.section	.nv.info._ZN7cutlass13device_kernelIN5flash19enable_sm80_to_sm89INS1_16FlashAttnBwdSm80INS1_25CollectiveMainloopBwdSm80ILi2ELi2EN4cute5tupleIJNS5_1CILi128EEES8_NS7_ILi64EEEEEENS_6half_tEfNS_4arch4Sm80ELb0ELb0ELb0ELb1ELb0ELb0ELb0ELb0ELi2ELi4ELi4ELi4ELb0EEENS1_21CollectiveEpilogueBwdISA_SB_SD_Li256ELb1ELb0ELi2EEENS1_19SingleTileSchedulerILb1ELb0ELb0ELi128EEEEEEEEEvNT_6ParamsE,"",@"SHT_CUDA_INFO"
	.sectionflags	@""
	.align	4


	//----- nvinfo : EIATTR_CUDA_API_VERSION
	.align		4
        /*0000*/ 	.byte	0x04, 0x37
        /*0002*/ 	.short	(.L_824 - .L_823)
.L_823:
        /*0004*/ 	.word	0x00000082


	//----- nvinfo : EIATTR_SW2861232_WAR
	.align		4
.L_824:
        /*0008*/ 	.byte	0x01, 0x35
	.zero		2


	//----- nvinfo : EIATTR_PARAM_CBANK
	.align		4
        /*000c*/ 	.byte	0x04, 0x0a
        /*000e*/ 	.short	(.L_826 - .L_825)
	.align		4
.L_825:
        /*0010*/ 	.word	index@(.nv.constant0._ZN7cutlass13device_kernelIN5flash19enable_sm80_to_sm89INS1_16FlashAttnBwdSm80INS1_25CollectiveMainloopBwdSm80ILi2ELi2EN4cute5tupleIJNS5_1CILi128EEES8_NS7_ILi64EEEEEENS_6half_tEfNS_4arch4Sm80ELb0ELb0ELb0ELb1ELb0ELb0ELb0ELb0ELi2ELi4ELi4ELi4ELb0EEENS1_21CollectiveEpilogueBwdISA_SB_SD_Li256ELb1ELb0ELi2EEENS1_19SingleTileSchedulerILb1ELb0ELb0ELi128EEEEEEEEEvNT_6ParamsE)
        /*0014*/ 	.short	0x0160
        /*0016*/ 	.short	0x0270


	//----- nvinfo : EIATTR_CBANK_PARAM_SIZE
	.align		4
.L_826:
        /*0018*/ 	.byte	0x03, 0x19
        /*001a*/ 	.short	0x0270


	//----- nvinfo : EIATTR_KPARAM_INFO
	.align		4
        /*001c*/ 	.byte	0x04, 0x17
        /*001e*/ 	.short	(.L_828 - .L_827)
.L_827:
        /*0020*/ 	.word	0x00000000
        /*0024*/ 	.short	0x0000
        /*0026*/ 	.short	0x0000
        /*0028*/ 	.byte	0x00, 0xf0, 0xc1, 0x09


	//----- nvinfo : EIATTR_MAXREG_COUNT
	.align		4
.L_828:
        /*002c*/ 	.byte	0x03, 0x1b
        /*002e*/ 	.short	0x00ff


	//----- nvinfo : EIATTR_NUM_BARRIERS
	.align		4
        /*0030*/ 	.byte	0x02, 0x4c
        /*0032*/ 	.byte	0x02
	.zero		1


	//----- nvinfo : EIATTR_ANNOTATIONS
	.align		4
        /*0034*/ 	.byte	0x04, 0x55
        /*0036*/ 	.short	(.L_830 - .L_829)


	//   ....[0]....
.L_829:
        /* <DEDUP_REMOVED lines=17> */


	//----- nvinfo : EIATTR_MERCURY_ISA_VERSION
	.align		4
.L_830:
        /*0130*/ 	.byte	0x03, 0x5f
        /*0132*/ 	.short	0x0000


	//----- nvinfo : EIATTR_COOP_GROUP_MASK_REGIDS
	.align		4
        /*0134*/ 	.byte	0x04, 0x29
        /*0136*/ 	.short	(.L_832 - .L_831)


	//   ....[0]....
.L_831:
        /*0138*/ 	.word	0xffffffff


	//----- nvinfo : EIATTR_COOP_GROUP_INSTR_OFFSETS
	.align		4
.L_832:
        /*013c*/ 	.byte	0x04, 0x28
        /*013e*/ 	.short	(.L_834 - .L_833)


	//   ....[0]....
.L_833:
        /*0140*/ 	.word	0x000000a0


	//----- nvinfo : EIATTR_EXIT_INSTR_OFFSETS
	.align		4
.L_834:
        /*0144*/ 	.byte	0x04, 0x1c
        /*0146*/ 	.short	(.L_836 - .L_835)


	//   ....[0]....
.L_835:
        /*0148*/ 	.word	0x00000340


	//   ....[1]....
        /*014c*/ 	.word	0x00007e60


	//   ....[2]....
        /*0150*/ 	.word	0x00007f20


	//   ....[3]....
        /*0154*/ 	.word	0x00008920


	//   ....[4]....
        /*0158*/ 	.word	0x000089d0


	//----- nvinfo : EIATTR_CTAIDZ_USED
	.align		4
.L_836:
        /*015c*/ 	.byte	0x01, 0x04
	.zero		2


	//----- nvinfo : EIATTR_MAX_THREADS
	.align		4
        /*0160*/ 	.byte	0x04, 0x05
        /*0162*/ 	.short	(.L_838 - .L_837)
.L_837:
        /*0164*/ 	.word	0x00000100
        /*0168*/ 	.word	0x00000001
        /*016c*/ 	.word	0x00000001


	//----- nvinfo : EIATTR_CRS_STACK_SIZE
	.align		4
.L_838:
        /*0170*/ 	.byte	0x04, 0x1e
        /*0172*/ 	.short	(.L_840 - .L_839)
.L_839:
        /*0174*/ 	.word	0x00000000
.L_840:


//--------------------- .nv.info._ZN7cutlass13device_kernelIN5flash19enable_sm80_to_sm89INS1_16FlashAttnBwdSm80INS1_25CollectiveMainloopBwdSm80ILi2ELi2EN4cute5tupleIJNS5_1CILi128EEES8_NS7_ILi64EEEEEENS_6half_tEfNS_4arch4Sm80ELb0ELb0ELb0ELb1ELb1ELb0ELb0ELb0ELi2ELi4ELi4ELi4ELb0EEENS1_21CollectiveEpilogueBwdISA_SB_SD_Li256ELb1ELb0ELi2EEENS1_19SingleTileSchedulerILb1ELb0ELb0ELi128EEEEEEEEEvNT_6ParamsE --------------------------
	.section	.nv.info._ZN7cutlass13device_kernelIN5flash19enable_sm80_to_sm89INS1_16FlashAttnBwdSm80INS1_25CollectiveMainloopBwdSm80ILi2ELi2EN4cute5tupleIJNS5_1CILi128EEES8_NS7_ILi64EEEEEENS_6half_tEfNS_4arch4Sm80ELb0ELb0ELb0ELb1ELb1ELb0ELb0ELb0ELi2ELi4ELi4ELi4ELb0EEENS1_21CollectiveEpilogueBwdISA_SB_SD_Li256ELb1ELb0ELi2EEENS1_19SingleTileSchedulerILb1ELb0ELb0ELi128EEEEEEEEEvNT_6ParamsE,"",@"SHT_CUDA_INFO"
	.sectionflags	@""
	.align	4


	//----- nvinfo : EIATTR_CUDA_API_VERSION
	.align		4
        /*0000*/ 	.byte	0x04, 0x37
        /*0002*/ 	.short	(.L_842 - .L_841)
.L_841:
        /*0004*/ 	.word	0x00000082


	//----- nvinfo : EIATTR_SW2861232_WAR
	.align		4
.L_842:
        /*0008*/ 	.byte	0x01, 0x35
	.zero		2


	//----- nvinfo : EIATTR_PARAM_CBANK
	.align		4
        /*000c*/ 	.byte	0x04, 0x0a
        /*000e*/ 	.short	(.L_844 - .L_843)
	.align		4
.L_843:
        /*0010*/ 	.word	index@(.nv.constant0._ZN7cutlass13device_kernelIN5flash19enable_sm80_to_sm89INS1_16FlashAttnBwdSm80INS1_25CollectiveMainloopBwdSm80ILi2ELi2EN4cute5tupleIJNS5_1CILi128EEES8_NS7_ILi64EEEEEENS_6half_tEfNS_4arch4Sm80ELb0ELb0ELb0ELb1ELb1ELb0ELb0ELb0ELi2ELi4ELi4ELi4ELb0EEENS1_21CollectiveEpilogueBwdISA_SB_SD_Li256ELb1ELb0ELi2EEENS1_19SingleTileSchedulerILb1ELb0ELb0ELi128EEEEEEEEEvNT_6ParamsE)
        /*0014*/ 	.short	0x0160
        /*0016*/ 	.short	0x0270


	//----- nvinfo : EIATTR_CBANK_PARAM_SIZE
	.align		4
.L_844:
        /*0018*/ 	.byte	0x03, 0x19
        /*001a*/ 	.short	0x0270


	//----- nvinfo : EIATTR_KPARAM_INFO
	.align		4
        /*001c*/ 	.byte	0x04, 0x17
        /*001e*/ 	.short	(.L_846 - .L_845)
.L_845:
        /*0020*/ 	.word	0x00000000
        /*0024*/ 	.short	0x0000
        /*0026*/ 	.short	0x0000
        /*0028*/ 	.byte	0x00, 0xf0, 0xc1, 0x09


	//----- nvinfo : EIATTR_MAXREG_COUNT
	.align		4
.L_846:
        /*002c*/ 	.byte	0x03, 0x1b
        /*002e*/ 	.short	0x00ff


	//----- nvinfo : EIATTR_NUM_BARRIERS
	.align		4
        /*0030*/ 	.byte	0x02, 0x4c
        /*0032*/ 	.byte	0x02
	.zero		1


	//----- nvinfo : EIATTR_ANNOTATIONS
	.align		4
        /*0034*/ 	.byte	0x04, 0x55
        /*0036*/ 	.short	(.L_848 - .L_847)


	//   ....[0]....
.L_847:
        /* <DEDUP_REMOVED lines=17> */


	//----- nvinfo : EIATTR_MERCURY_ISA_VERSION
	.align		4
.L_848:
        /*0130*/ 	.byte	0x03, 0x5f
        /*0132*/ 	.short	0x0000


	//----- nvinfo : EIATTR_COOP_GROUP_MASK_REGIDS
	.align		4
        /*0134*/ 	.byte	0x04, 0x29
        /*0136*/ 	.short	(.L_850 - .L_849)


	//   ....[0]....
.L_849:
        /*0138*/ 	.word	0xffffffff


	//----- nvinfo : EIATTR_COOP_GROUP_INSTR_OFFSETS
	.align		4
.L_850:
        /*013c*/ 	.byte	0x04, 0x28
        /*013e*/ 	.short	(.L_852 - .L_851)


	//   ....[0]....
.L_851:
        /*0140*/ 	.word	0x000000a0


	//----- nvinfo : EIATTR_EXIT_INSTR_OFFSETS
	.align		4
.L_852:
        /*0144*/ 	.byte	0x04, 0x1c
        /*0146*/ 	.short	(.L_854 - .L_853)


	//   ....[0]....
.L_853:
        /*0148*/ 	.word	0x00000340


	//   ....[1]....
        /*014c*/ 	.word	0x00007e60


	//   ....[2]....
        /*0150*/ 	.word	0x00007f20


	//   ....[3]....
        /*0154*/ 	.word	0x00008920


	//   ....[4]....
        /*0158*/ 	.word	0x000089d0


	//----- nvinfo : EIATTR_CTAIDZ_USED
	.align		4
.L_854:
        /*015c*/ 	.byte	0x01, 0x04
	.zero		2


	//----- nvinfo : EIATTR_MAX_THREADS
	.align		4
        /*0160*/ 	.byte	0x04, 0x05
        /*0162*/ 	.short	(.L_856 - .L_855)
.L_855:
        /*0164*/ 	.word	0x00000100
        /*0168*/ 	.word	0x00000001
        /*016c*/ 	.word	0x00000001


	//----- nvinfo : EIATTR_CRS_STACK_SIZE
	.align		4
.L_856:
        /*0170*/ 	.byte	0x04, 0x1e
        /*0172*/ 	.short	(.L_858 - .L_857)
.L_857:
        /*0174*/ 	.word	0x00000000
.L_858:


//--------------------- .nv.info._ZN7cutlass13device_kernelIN5flash19enable_sm80_to_sm89INS1_16FlashAttnBwdSm80INS1_25CollectiveMainloopBwdSm80ILi2ELi2EN4cute5tupleIJNS5_1CILi128EEES8_NS7_ILi64EEEEEENS_6half_tEfNS_4arch4Sm80ELb0ELb0ELb0ELb1ELb0ELb0ELb0ELb0ELi2ELi4ELi4ELi4ELb0EEENS1_24CollectiveEpilogueBwdGQAISA_fSD_Li256ELb1ELb0EEENS1_19SingleTileSchedulerILb1ELb0ELb0ELi128EEEEEEEEEvNT_6ParamsE --------------------------
	.section	.nv.info._ZN7cutlass13device_kernelIN5flash19enable_sm80_to_sm89INS1_16FlashAttnBwdSm80INS1_25CollectiveMainloopBwdSm80ILi2ELi2EN4cute5tupleIJNS5_1CILi128EEES8_NS7_ILi64EEEEEENS_6half_tEfNS_4arch4Sm80ELb0ELb0ELb0ELb1ELb0ELb0ELb0ELb0ELi2ELi4ELi4ELi4ELb0EEENS1_24CollectiveEpilogueBwdGQAISA_fSD_Li256ELb1ELb0EEENS1_19SingleTileSchedulerILb1ELb0ELb0ELi128EEEEEEEEEvNT_6ParamsE,"",@"SHT_CUDA_INFO"
	.sectionflags	@""
	.align	4


	//----- nvinfo : EIATTR_CUDA_API_VERSION
	.align		4
        /*0000*/ 	.byte	0x04, 0x37
        /*0002*/ 	.short	(.L_860 - .L_859)
.L_859:
        /*0004*/ 	.word	0x00000082


	//----- nvinfo : EIATTR_SW2861232_WAR
	.align		4
.L_860:
        /*0008*/ 	.byte	0x01, 0x35
	.zero		2


	//----- nvinfo : EIATTR_PARAM_CBANK
	.align		4
        /*000c*/ 	.byte	0x04, 0x0a
        /*000e*/ 	.short	(.L_862 - .L_861)
	.align		4
.L_861:
        /*0010*/ 	.word	index@(.nv.constant0._ZN7cutlass13device_kernelIN5flash19enable_sm80_to_sm89INS1_16FlashAttnBwdSm80INS1_25CollectiveMainloopBwdSm80ILi2ELi2EN4cute5tupleIJNS5_1CILi128EEES8_NS7_ILi64EEEEEENS_6half_tEfNS_4arch4Sm80ELb0ELb0ELb0ELb1ELb0ELb0ELb0ELb0ELi2ELi4ELi4ELi4ELb0EEENS1_24CollectiveEpilogueBwdGQAISA_fSD_Li256ELb1ELb0EEENS1_19SingleTileSchedulerILb1ELb0ELb0ELi128EEEEEEEEEvNT_6ParamsE)
        /*0014*/ 	.short	0x0160
        /*0016*/ 	.short	0x0278


	//----- nvinfo : EIATTR_CBANK_PARAM_SIZE
	.align		4
.L_862:
        /*0018*/ 	.byte	0x03, 0x19
        /*001a*/ 	.short	0x0278


	//----- nvinfo : EIATTR_KPARAM_INFO
	.align		4
        /*001c*/ 	.byte	0x04, 0x17
        /*001e*/ 	.short	(.L_864 - .L_863)
.L_863:
        /*0020*/ 	.word	0x00000000
        /*0024*/ 	.short	0x0000
        /*0026*/ 	.short	0x0000
        /*0028*/ 	.byte	0x00, 0xf0, 0xe1, 0x09


	//----- nvinfo : EIATTR_MAXREG_COUNT
	.align		4
.L_864:
        /*002c*/ 	.byte	0x03, 0x1b
        /*002e*/ 	.short	0x00ff


	//----- nvinfo : EIATTR_NUM_BARRIERS
	.align		4
        /*0030*/ 	.byte	0x02, 0x4c
        /*0032*/ 	.byte	0x02
	.zero		1


	//----- nvinfo : EIATTR_ANNOTATIONS
	.align		4
        /*0034*/ 	.byte	0x04, 0x55
        /*0036*/ 	.short	(.L_866 - .L_865)


	//   ....[0]....
.L_865:
        /* <DEDUP_REMOVED lines=16> */


	//----- nvinfo : EIATTR_MERCURY_ISA_VERSION
	.align		4
.L_866:
        /*0128*/ 	.byte	0x03, 0x5f
        /*012a*/ 	.short	0x0000


	//----- nvinfo : EIATTR_COOP_GROUP_MASK_REGIDS
	.align		4
        /*012c*/ 	.byte	0x04, 0x29
        /*012e*/ 	.short	(.L_868 - .L_867)


	//   ....[0]....
.L_867:
        /*0130*/ 	.word	0xffffffff


	//----- nvinfo : EIATTR_COOP_GROUP_INSTR_OFFSETS
	.align		4
.L_868:
        /*0134*/ 	.byte	0x04, 0x28
        /*0136*/ 	.short	(.L_870 - .L_869)


	//   ....[0]....
.L_869:
        /*0138*/ 	.word	0x000000a0


	//----- nvinfo : EIATTR_EXIT_INSTR_OFFSETS
	.align		4
.L_870:
        /*013c*/ 	.byte	0x04, 0x1c
        /*013e*/ 	.short	(.L_872 - .L_871)


	//   ....[0]....
.L_871:
        /*0140*/ 	.word	0x00000340


	//   ....[1]....
        /*0144*/ 	.word	0x00006ce0


	//   ....[2]....
        /*0148*/ 	.word	0x00007420


	//----- nvinfo : EIATTR_CTAIDZ_USED
	.align		4
.L_872:
        /*014c*/ 	.byte	0x01, 0x04
	.zero		2


	//----- nvinfo : EIATTR_MAX_THREADS
	.align		4
        /*0150*/ 	.byte	0x04, 0x05
        /*0152*/ 	.short	(.L_874 - .L_873)
.L_873:
        /*0154*/ 	.word	0x00000100
        /*0158*/ 	.word	0x00000001
        /*015c*/ 	.word	0x00000001


	//----- nvinfo : EIATTR_CRS_STACK_SIZE
	.align		4
.L_874:
        /*0160*/ 	.byte	0x04, 0x1e
        /*0162*/ 	.short	(.L_876 - .L_875)
.L_875:
        /*0164*/ 	.word	0x00000000
.L_876:


//--------------------- .nv.info._ZN7cutlass13device_kernelIN5flash19enable_sm80_to_sm89INS1_16FlashAttnBwdSm80INS1_25CollectiveMainloopBwdSm80ILi2ELi2EN4cute5tupleIJNS5_1CILi128EEES8_NS7_ILi64EEEEEENS_6half_tEfNS_4arch4Sm80ELb0ELb0ELb0ELb1ELb1ELb0ELb0ELb0ELi2ELi4ELi4ELi4ELb0EEENS1_24CollectiveEpilogueBwdGQAISA_fSD_Li256ELb1ELb1EEENS1_19SingleTileSchedulerILb1ELb0ELb0ELi128EEEEEEEEEvNT_6ParamsE --------------------------
	.section	.nv.info._ZN7cutlass13device_kernelIN5flash19enable_sm80_to_sm89INS1_16FlashAttnBwdSm80INS1_25CollectiveMainloopBwdSm80ILi2ELi2EN4cute5tupleIJNS5_1CILi128EEES8_NS7_ILi64EEEEEENS_6half_tEfNS_4arch4Sm80ELb0ELb0ELb0ELb1ELb1ELb0ELb0ELb0ELi2ELi4ELi4ELi4ELb0EEENS1_24CollectiveEpilogueBwdGQAISA_fSD_Li256ELb1ELb1EEENS1_19SingleTileSchedulerILb1ELb0ELb0ELi128EEEEEEEEEvNT_6ParamsE,"",@"SHT_CUDA_INFO"
	.sectionflags	@""
	.align	4


	//----- nvinfo : EIATTR_CUDA_API_VERSION
	.align		4
        /*0000*/ 	.byte	0x04, 0x37
        /*0002*/ 	.short	(.L_878 - .L_877)
.L_877:
        /*0004*/ 	.word	0x00000082


	//----- nvinfo : EIATTR_SW2861232_WAR
	.align		4
.L_878:
        /*0008*/ 	.byte	0x01, 0x35
	.zero		2


	//----- nvinfo : EIATTR_PARAM_CBANK
	.align		4
        /*000c*/ 	.byte	0x04, 0x0a
        /*000e*/ 	.short	(.L_880 - .L_879)
	.align		4
.L_879:
        /*0010*/ 	.word	index@(.nv.constant0._ZN7cutlass13device_kernelIN5flash19enable_sm80_to_sm89INS1_16FlashAttnBwdSm80INS1_25CollectiveMainloopBwdSm80ILi2ELi2EN4cute5tupleIJNS5_1CILi128EEES8_NS7_ILi64EEEEEENS_6half_tEfNS_4arch4Sm80ELb0ELb0ELb0ELb1ELb1ELb0ELb0ELb0ELi2ELi4ELi4ELi4ELb0EEENS1_24CollectiveEpilogueBwdGQAISA_fSD_Li256ELb1ELb1EEENS1_19SingleTileSchedulerILb1ELb0ELb0ELi128EEEEEEEEEvNT_6ParamsE)
        /*0014*/ 	.short	0x0160
        /*0016*/ 	.short	0x0278


	//----- nvinfo : EIATTR_CBANK_PARAM_SIZE
	.align		4
.L_880:
        /*0018*/ 	.byte	0x03, 0x19
        /*001a*/ 	.short	0x0278


	//----- nvinfo : EIATTR_KPARAM_INFO
	.align		4
        /*001c*/ 	.byte	0x04, 0x17
        /*001e*/ 	.short	(.L_882 - .L_881)
.L_881:
        /*0020*/ 	.word	0x00000000
        /*0024*/ 	.short	0x0000
        /*0026*/ 	.short	0x0000
        /*0028*/ 	.byte	0x00, 0xf0, 0xe1, 0x09


	//----- nvinfo : EIATTR_MAXREG_COUNT
	.align		4
.L_882:
        /*002c*/ 	.byte	0x03, 0x1b
        /*002e*/ 	.short	0x00ff


	//----- nvinfo : EIATTR_NUM_BARRIERS
	.align		4
        /*0030*/ 	.byte	0x02, 0x4c
        /*0032*/ 	.byte	0x02
	.zero		1


	//----- nvinfo : EIATTR_ANNOTATIONS
	.align		4
        /*0034*/ 	.byte	0x04, 0x55
        /*0036*/ 	.short	(.L_884 - .L_883)


	//   ....[0]....
.L_883:
        /* <DEDUP_REMOVED lines=16> */


	//----- nvinfo : EIATTR_MERCURY_ISA_VERSION
	.align		4
.L_884:
        /*0128*/ 	.byte	0x03, 0x5f
        /*012a*/ 	.short	0x0000


	//----- nvinfo : EIATTR_COOP_GROUP_MASK_REGIDS
	.align		4
        /*012c*/ 	.byte	0x04, 0x29
        /*012e*/ 	.short	(.L_886 - .L_885)


	//   ....[0]....
.L_885:
        /*0130*/ 	.word	0xffffffff


	//   ....[1]....
        /*0134*/ 	.word	0xffffffff


	//   ....[2]....
        /*0138*/ 	.word	0xffffffff


	//   ....[3]....
        /*013c*/ 	.word	0xffffffff


	//   ....[4]....
        /*0140*/ 	.word	0xffffffff


	//   ....[5]....
        /*0144*/ 	.word	0xffffffff


	//   ....[6]....
        /*0148*/ 	.word	0xffffffff


	//   ....[7]....
        /*014c*/ 	.word	0xffffffff


	//   ....[8]....
        /*0150*/ 	.word	0xffffffff


	//----- nvinfo : EIATTR_COOP_GROUP_INSTR_OFFSETS
	.align		4
.L_886:
        /*0154*/ 	.byte	0x04, 0x28
        /*0156*/ 	.short	(.L_888 - .L_887)


	//   ....[0]....
.L_887:
        /*0158*/ 	.word	0x000000a0


	//   ....[1]....
        /*015c*/ 	.word	0x00007070


	//   ....[2]....
        /*0160*/ 	.word	0x000070b0


	//   ....[3]....
        /*0164*/ 	.word	0x000073a0


	//   ....[4]....
        /*0168*/ 	.word	0x000073b0


	//   ....[5]....
        /*016c*/ 	.word	0x00007540


	//   ....[6]....
        /*0170*/ 	.word	0x00007590


	//   ....[7]....
        /*0174*/ 	.word	0x00007840


	//   ....[8]....
        /*0178*/ 	.word	0x00007850


	//----- nvinfo : EIATTR_EXIT_INSTR_OFFSETS
	.align		4
.L_888:
        /*017c*/ 	.byte	0x04, 0x1c
        /*017e*/ 	.short	(.L_890 - .L_889)


	//   ....[0]....
.L_889:
        /*0180*/ 	.word	0x00000340


	//   ....[1]....
        /*0184*/ 	.word	0x00006d00


	//   ....[2]....
        /*0188*/ 	.word	0x00007860


	//   ....[3]....
        /*018c*/ 	.word	0x00007900


	//----- nvinfo : EIATTR_CTAIDZ_USED
	.align		4
.L_890:
        /*0190*/ 	.byte	0x01, 0x04
	.zero		2


	//----- nvinfo : EIATTR_MAX_THREADS
	.align		4
        /*0194*/ 	.byte	0x04, 0x05
        /*0196*/ 	.short	(.L_892 - .L_891)
.L_891:
        /*0198*/ 	.word	0x00000100
        /*019c*/ 	.word	0x00000001
        /*01a0*/ 	.word	0x00000001


	//----- nvinfo : EIATTR_CRS_STACK_SIZE
	.align		4
.L_892:
        /*01a4*/ 	.byte	0x04, 0x1e
        /*01a6*/ 	.short	(.L_894 - .L_893)
.L_893:
        /*01a8*/ 	.word	0x00000000
.L_894:


//--------------------- .nv.info._ZN7cutlass13device_kernelIN5flash19enable_sm80_to_sm89INS1_16FlashAttnBwdSm80INS1_25CollectiveMainloopBwdSm80ILi2ELi2EN4cute5tupleIJNS5_1CILi128EEES8_NS7_ILi64EEEEEENS_6half_tEfNS_4arch4Sm80ELb0ELb1ELb0ELb0ELb0ELb0ELb0ELb0ELi2ELi4ELi4ELi4ELb0EEENS1_21CollectiveEpilogueBwdISA_SB_SD_Li256ELb0ELb0ELi2EEENS1_19SingleTileSchedulerILb0ELb0ELb0ELi128EEEEEEEEEvNT_6ParamsE --------------------------
	.section	.nv.info._ZN7cutlass13device_kernelIN5flash19enable_sm80_to_sm89INS1_16FlashAttnBwdSm80INS1_25CollectiveMainloopBwdSm80ILi2ELi2EN4cute5tupleIJNS5_1CILi128EEES8_NS7_ILi64EEEEEENS_6half_tEfNS_4arch4Sm80ELb0ELb1ELb0ELb0ELb0ELb0ELb0ELb0ELi2ELi4ELi4ELi4ELb0EEENS1_21CollectiveEpilogueBwdISA_SB_SD_Li256ELb0ELb0ELi2EEENS1_19SingleTileSchedulerILb0ELb0ELb0ELi128EEEEEEEEEvNT_6ParamsE,"",@"SHT_CUDA_INFO"
	.sectionflags	@""
	.align	4


	//----- nvinfo : EIATTR_CUDA_API_VERSION
	.align		4
        /*0000*/ 	.byte	0x04, 0x37
        /*0002*/ 	.short	(.L_896 - .L_895)
.L_895:
        /*0004*/ 	.word	0x00000082


	//----- nvinfo : EIATTR_SW2861232_WAR
	.align		4
.L_896:
        /*0008*/ 	.byte	0x01, 0x35
	.zero		2


	//----- nvinfo : EIATTR_PARAM_CBANK
	.align		4
        /*000c*/ 	.byte	0x04, 0x0a
        /*000e*/ 	.short	(.L_898 - .L_897)
	.align		4
.L_897:
        /*0010*/ 	.word	index@(.nv.constant0._ZN7cutlass13device_kernelIN5flash19enable_sm80_to_sm89INS1_16FlashAttnBwdSm80INS1_25CollectiveMainloopBwdSm80ILi2ELi2EN4cute5tupleIJNS5_1CILi128EEES8_NS7_ILi64EEEEEENS_6half_tEfNS_4arch4Sm80ELb0ELb1ELb0ELb0ELb0ELb0ELb0ELb0ELi2ELi4ELi4ELi4ELb0EEENS1_21CollectiveEpilogueBwdISA_SB_SD_Li256ELb0ELb0ELi2EEENS1_19SingleTileSchedulerILb0ELb0ELb0ELi128EEEEEEEEEvNT_6ParamsE)
        /*0014*/ 	.short	0x0160
        /*0016*/ 	.short	0x0270


	//----- nvinfo : EIATTR_CBANK_PARAM_SIZE
	.align		4
.L_898:
        /*0018*/ 	.byte	0x03, 0x19
        /*001a*/ 	.short	0x0270


	//----- nvinfo : EIATTR_KPARAM_INFO
	.align		4
        /*001c*/ 	.byte	0x04, 0x17
        /*001e*/ 	.short	(.L_900 - .L_899)
.L_899:
        /*0020*/ 	.word	0x00000000
        /*0024*/ 	.short	0x0000
        /*0026*/ 	.short	0x0000
        /*0028*/ 	.byte	0x00, 0xf0, 0xc1, 0x09


	//----- nvinfo : EIATTR_MAXREG_COUNT
	.align		4
.L_900:
        /*002c*/ 	.byte	0x03, 0x1b
        /*002e*/ 	.short	0x00ff


	//----- nvinfo : EIATTR_NUM_BARRIERS
	.align		4
        /*0030*/ 	.byte	0x02, 0x4c
        /*0032*/ 	.byte	0x02
	.zero		1


	//----- nvinfo : EIATTR_ANNOTATIONS
	.align		4
        /*0034*/ 	.byte	0x04, 0x55
        /*0036*/ 	.short	(.L_902 - .L_901)


	//   ....[0]....
.L_901:
        /*0038*/ 	.word	0x00000001
        /*003c*/ 	.byte	0xe0, 0x32, 0x00, 0x00, 0x01, 0x00, 0x00, 0x00, 0x10, 0x33, 0x00, 0x00, 0x01, 0x00, 0x00, 0x00
        /*004c*/ 	.byte	0x50, 0x33, 0x00, 0x00, 0x01, 0x00, 0x00, 0x00, 0x80, 0x33, 0x00, 0x00, 0x01, 0x00, 0x00, 0x00
        /*005c*/ 	.byte	0xc0, 0x47, 0x00, 0x00, 0x01, 0x00, 0x00, 0x00, 0x20, 0x48, 0x00, 0x00, 0x01, 0x00, 0x00, 0x00
        /*006c*/ 	.byte	0x60, 0x4d, 0x00, 0x00, 0x01, 0x00, 0x00, 0x00, 0x80, 0x4d, 0x00, 0x00


	//----- nvinfo : EIATTR_MERCURY_ISA_VERSION
	.align		4
.L_902:
        /*0078*/ 	.byte	0x03, 0x5f
        /*007a*/ 	.short	0x0000


	//----- nvinfo : EIATTR_EXIT_INSTR_OFFSETS
	.align		4
        /*007c*/ 	.byte	0x04, 0x1c
        /*007e*/ 	.short	(.L_904 - .L_903)


	//   ....[0]....
.L_903:
        /*0080*/ 	.word	0x00000040


	//   ....[1]....
        /*0084*/ 	.word	0x00008d10


	//   ....[2]....
        /*0088*/ 	.word	0x00008dd0


	//   ....[3]....
        /*008c*/ 	.word	0x00009680


	//   ....[4]....
        /*0090*/ 	.word	0x00009730


	//----- nvinfo : EIATTR_CTAIDZ_USED
	.align		4
.L_904:
        /*0094*/ 	.byte	0x01, 0x04
	.zero		2


	//----- nvinfo : EIATTR_MAX_THREADS
	.align		4
        /*0098*/ 	.byte	0x04, 0x05
        /*009a*/ 	.short	(.L_906 - .L_905)
.L_905:
        /*009c*/ 	.word	0x00000100
        /*00a0*/ 	.word	0x00000001
        /*00a4*/ 	.word	0x00000001


	//----- nvinfo : EIATTR_CRS_STACK_SIZE
	.align		4
.L_906:
        /*00a8*/ 	.byte	0x04, 0x1e
        /*00aa*/ 	.short	(.L_908 - .L_907)
.L_907:
        /*00ac*/ 	.word	0x00000000
.L_908:


//--------------------- .nv.info._ZN7cutlass13device_kernelIN5flash19enable_sm80_to_sm89INS1_16FlashAttnBwdSm80INS1_25CollectiveMainloopBwdSm80ILi2ELi2EN4cute5tupleIJNS5_1CILi128EEES8_NS7_ILi64EEEEEENS_6half_tEfNS_4arch4Sm80ELb0ELb1ELb0ELb0ELb1ELb0ELb0ELb0ELi2ELi4ELi4ELi4ELb0EEENS1_21CollectiveEpilogueBwdISA_SB_SD_Li256ELb0ELb0ELi2EEENS1_19SingleTileSchedulerILb0ELb0ELb0ELi128EEEEEEEEEvNT_6ParamsE --------------------------
	.section	.nv.info._ZN7cutlass13device_kernelIN5flash19enable_sm80_to_sm89INS1_16FlashAttnBwdSm80INS1_25CollectiveMainloopBwdSm80ILi2ELi2EN4cute5tupleIJNS5_1CILi128EEES8_NS7_ILi64EEEEEENS_6half_tEfNS_4arch4Sm80ELb0ELb1ELb0ELb0ELb1ELb0ELb0ELb0ELi2ELi4ELi4ELi4ELb0EEENS1_21CollectiveEpilogueBwdISA_SB_SD_Li256ELb0ELb0ELi2EEENS1_19SingleTileSchedulerILb0ELb0ELb0ELi128EEEEEEEEEvNT_6ParamsE,"",@"SHT_CUDA_INFO"
	.sectionflags	@""
	.align	4


	//----- nvinfo : EIATTR_CUDA_API_VERSION
	.align		4
        /*0000*/ 	.byte	0x04, 0x37
        /*0002*/ 	.short	(.L_910 - .L_909)
.L_909:
        /*0004*/ 	.word	0x00000082


	//----- nvinfo : EIATTR_SW2861232_WAR
	.align		4
.L_910:
        /*0008*/ 	.byte	0x01, 0x35
	.zero		2


	//----- nvinfo : EIATTR_PARAM_CBANK
	.align		4
        /*000c*/ 	.byte	0x04, 0x0a
        /*000e*/ 	.short	(.L_912 - .L_911)
	.align		4
.L_911:
        /*0010*/ 	.word	index@(.nv.constant0._ZN7cutlass13device_kernelIN5flash19enable_sm80_to_sm89INS1_16FlashAttnBwdSm80INS1_25CollectiveMainloopBwdSm80ILi2ELi2EN4cute5tupleIJNS5_1CILi128EEES8_NS7_ILi64EEEEEENS_6half_tEfNS_4arch4Sm80ELb0ELb1ELb0ELb0ELb1ELb0ELb0ELb0ELi2ELi4ELi4ELi4ELb0EEENS1_21CollectiveEpilogueBwdISA_SB_SD_Li256ELb0ELb0ELi2EEENS1_19SingleTileSchedulerILb0ELb0ELb0ELi128EEEEEEEEEvNT_6ParamsE)
        /*0014*/ 	.short	0x0160
        /*0016*/ 	.short	0x0270


	//----- nvinfo : EIATTR_CBANK_PARAM_SIZE
	.align		4
.L_912:
        /*0018*/ 	.byte	0x03, 0x19
        /*001a*/ 	.short	0x0270


	//----- nvinfo : EIATTR_KPARAM_INFO
	.align		4
        /*001c*/ 	.byte	0x04, 0x17
        /*001e*/ 	.short	(.L_914 - .L_913)
.L_913:
        /*0020*/ 	.word	0x00000000
        /*0024*/ 	.short	0x0000
        /*0026*/ 	.short	0x0000
        /*0028*/ 	.byte	0x00, 0xf0, 0xc1, 0x09


	//----- nvinfo : EIATTR_MAXREG_COUNT
	.align		4
.L_914:
        /*002c*/ 	.byte	0x03, 0x1b
        /*002e*/ 	.short	0x00ff


	//----- nvinfo : EIATTR_NUM_BARRIERS
	.align		4
        /*0030*/ 	.byte	0x02, 0x4c
        /*0032*/ 	.byte	0x02
	.zero		1


	//----- nvinfo : EIATTR_ANNOTATIONS
	.align		4
        /*0034*/ 	.byte	0x04, 0x55
        /*0036*/ 	.short	(.L_916 - .L_915)


	//   ....[0]....
.L_915:
        /*0038*/ 	.word	0x00000001
        /*003c*/ 	.byte	0xe0, 0x32, 0x00, 0x00, 0x01, 0x00, 0x00, 0x00, 0x10, 0x33, 0x00, 0x00, 0x01, 0x00, 0x00, 0x00
        /*004c*/ 	.byte	0x50, 0x33, 0x00, 0x00, 0x01, 0x00, 0x00, 0x00, 0x80, 0x33, 0x00, 0x00, 0x01, 0x00, 0x00, 0x00
        /*005c*/ 	.byte	0xc0, 0x47, 0x00, 0x00, 0x01, 0x00, 0x00, 0x00, 0x20, 0x48, 0x00, 0x00, 0x01, 0x00, 0x00, 0x00
        /*006c*/ 	.byte	0x60, 0x4d, 0x00, 0x00, 0x01, 0x00, 0x00, 0x00, 0x80, 0x4d, 0x00, 0x00


	//----- nvinfo : EIATTR_MERCURY_ISA_VERSION
	.align		4
.L_916:
        /*0078*/ 	.byte	0x03, 0x5f
        /*007a*/ 	.short	0x0000


	//----- nvinfo : EIATTR_EXIT_INSTR_OFFSETS
	.align		4
        /*007c*/ 	.byte	0x04, 0x1c
        /*007e*/ 	.short	(.L_918 - .L_917)


	//   ....[0]....
.L_917:
        /*0080*/ 	.word	0x00000040


	//   ....[1]....
        /*0084*/ 	.word	0x00008d10


	//   ....[2]....
        /*0088*/ 	.word	0x00008dd0


	//   ....[3]....
        /*008c*/ 	.word	0x00009680


	//   ....[4]....
        /*0090*/ 	.word	0x00009730


	//----- nvinfo : EIATTR_CTAIDZ_USED
	.align		4
.L_918:
        /*0094*/ 	.byte	0x01, 0x04
	.zero		2


	//----- nvinfo : EIATTR_MAX_THREADS
	.align		4
        /*0098*/ 	.byte	0x04, 0x05
        /*009a*/ 	.short	(.L_920 - .L_919)
.L_919:
        /*009c*/ 	.word	0x00000100
        /*00a0*/ 	.word	0x00000001
        /*00a4*/ 	.word	0x00000001


	//----- nvinfo : EIATTR_CRS_STACK_SIZE
	.align		4
.L_920:
        /*00a8*/ 	.byte	0x04, 0x1e
        /*00aa*/ 	.short	(.L_922 - .L_921)
.L_921:
        /*00ac*/ 	.word	0x00000000
.L_922:


//--------------------- .nv.info._ZN7cutlass13device_kernelIN5flash19enable_sm80_to_sm89INS1_16FlashAttnBwdSm80INS1_25CollectiveMainloopBwdSm80ILi2ELi2EN4cute5tupleIJNS5_1CILi128EEES8_NS7_ILi64EEEEEENS_6half_tEfNS_4arch4Sm80ELb0ELb1ELb0ELb0ELb0ELb0ELb0ELb0ELi2ELi4ELi4ELi4ELb0EEENS1_24CollectiveEpilogueBwdGQAISA_fSD_Li256ELb0ELb0EEENS1_19SingleTileSchedulerILb0ELb0ELb0ELi128EEEEEEEEEvNT_6ParamsE --------------------------
	.section	.nv.info._ZN7cutlass13device_kernelIN5flash19enable_sm80_to_sm89INS1_16FlashAttnBwdSm80INS1_25CollectiveMainloopBwdSm80ILi2ELi2EN4cute5tupleIJNS5_1CILi128EEES8_NS7_ILi64EEEEEENS_6half_tEfNS_4arch4Sm80ELb0ELb1ELb0ELb0ELb0ELb0ELb0ELb0ELi2ELi4ELi4ELi4ELb0EEENS1_24CollectiveEpilogueBwdGQAISA_fSD_Li256ELb0ELb0EEENS1_19SingleTileSchedulerILb0ELb0ELb0ELi128EEEEEEEEEvNT_6ParamsE,"",@"SHT_CUDA_INFO"
	.sectionflags	@""
	.align	4


	//----- nvinfo : EIATTR_CUDA_API_VERSION
	.align		4
        /*0000*/ 	.byte	0x04, 0x37
        /*0002*/ 	.short	(.L_924 - .L_923)
.L_923:
        /*0004*/ 	.word	0x00000082


	//----- nvinfo : EIATTR_SW2861232_WAR
	.align		4
.L_924:
        /*0008*/ 	.byte	0x01, 0x35
	.zero		2


	//----- nvinfo : EIATTR_PARAM_CBANK
	.align		4
        /*000c*/ 	.byte	0x04, 0x0a
        /*000e*/ 	.short	(.L_926 - .L_925)
	.align		4
.L_925:
        /*0010*/ 	.word	index@(.nv.constant0._ZN7cutlass13device_kernelIN5flash19enable_sm80_to_sm89INS1_16FlashAttnBwdSm80INS1_25CollectiveMainloopBwdSm80ILi2ELi2EN4cute5tupleIJNS5_1CILi128EEES8_NS7_ILi64EEEEEENS_6half_tEfNS_4arch4Sm80ELb0ELb1ELb0ELb0ELb0ELb0ELb0ELb0ELi2ELi4ELi4ELi4ELb0EEENS1_24CollectiveEpilogueBwdGQAISA_fSD_Li256ELb0ELb0EEENS1_19SingleTileSchedulerILb0ELb0ELb0ELi128EEEEEEEEEvNT_6ParamsE)
        /*0014*/ 	.short	0x0160
        /*0016*/ 	.short	0x0278


	//----- nvinfo : EIATTR_CBANK_PARAM_SIZE
	.align		4
.L_926:
        /*0018*/ 	.byte	0x03, 0x19
        /*001a*/ 	.short	0x0278


	//----- nvinfo : EIATTR_KPARAM_INFO
	.align		4
        /*001c*/ 	.byte	0x04, 0x17
        /*001e*/ 	.short	(.L_928 - .L_927)
.L_927:
        /*0020*/ 	.word	0x00000000
        /*0024*/ 	.short	0x0000
        /*0026*/ 	.short	0x0000
        /*0028*/ 	.byte	0x00, 0xf0, 0xe1, 0x09


	//----- nvinfo : EIATTR_MAXREG_COUNT
	.align		4
.L_928:
        /*002c*/ 	.byte	0x03, 0x1b
        /*002e*/ 	.short	0x00ff


	//----- nvinfo : EIATTR_NUM_BARRIERS
	.align		4
        /*0030*/ 	.byte	0x02, 0x4c
        /*0032*/ 	.byte	0x02
	.zero		1


	//----- nvinfo : EIATTR_ANNOTATIONS
	.align		4
        /*0034*/ 	.byte	0x04, 0x55
        /*0036*/ 	.short	(.L_930 - .L_929)


	//   ....[0]....
.L_929:
        /*0038*/ 	.word	0x00000001
        /*003c*/ 	.byte	0xd0, 0x32, 0x00, 0x00, 0x01, 0x00, 0x00, 0x00, 0x00, 0x33, 0x00, 0x00, 0x01, 0x00, 0x00, 0x00
        /*004c*/ 	.byte	0x40, 0x33, 0x00, 0x00, 0x01, 0x00, 0x00, 0x00, 0x70, 0x33, 0x00, 0x00, 0x01, 0x00, 0x00, 0x00
        /*005c*/ 	.byte	0x90, 0x47, 0x00, 0x00, 0x01, 0x00, 0x00, 0x00, 0xf0, 0x47, 0x00, 0x00, 0x01, 0x00, 0x00, 0x00
        /*006c*/ 	.byte	0x40, 0x48, 0x00, 0x00, 0x01, 0x00, 0x00, 0x00, 0x40, 0x4c, 0x00, 0x00


	//----- nvinfo : EIATTR_MERCURY_ISA_VERSION
	.align		4
.L_930:
        /*0078*/ 	.byte	0x03, 0x5f
        /*007a*/ 	.short	0x0000


	//----- nvinfo : EIATTR_EXIT_INSTR_OFFSETS
	.align		4
        /*007c*/ 	.byte	0x04, 0x1c
        /*007e*/ 	.short	(.L_932 - .L_931)


	//   ....[0]....
.L_931:
        /*0080*/ 	.word	0x00000040


	//   ....[1]....
        /*0084*/ 	.word	0x00007d20


	//   ....[2]....
        /*0088*/ 	.word	0x00008330


	//----- nvinfo : EIATTR_CTAIDZ_USED
	.align		4
.L_932:
        /*008c*/ 	.byte	0x01, 0x04
	.zero		2


	//----- nvinfo : EIATTR_MAX_THREADS
	.align		4
        /*0090*/ 	.byte	0x04, 0x05
        /*0092*/ 	.short	(.L_934 - .L_933)
.L_933:
        /*0094*/ 	.word	0x00000100
        /*0098*/ 	.word	0x00000001
        /*009c*/ 	.word	0x00000001


	//----- nvinfo : EIATTR_CRS_STACK_SIZE
	.align		4
.L_934:
        /*00a0*/ 	.byte	0x04, 0x1e
        /*00a2*/ 	.short	(.L_936 - .L_935)
.L_935:
        /*00a4*/ 	.word	0x00000000
.L_936:


//--------------------- .nv.info._ZN7cutlass13device_kernelIN5flash19enable_sm80_to_sm89INS1_16FlashAttnBwdSm80INS1_25CollectiveMainloopBwdSm80ILi2ELi2EN4cute5tupleIJNS5_1CILi128EEES8_NS7_ILi64EEEEEENS_6half_tEfNS_4arch4Sm80ELb0ELb1ELb0ELb0ELb1ELb0ELb0ELb0ELi2ELi4ELi4ELi4ELb0EEENS1_24CollectiveEpilogueBwdGQAISA_fSD_Li256ELb0ELb1EEENS1_19SingleTileSchedulerILb0ELb0ELb0ELi128EEEEEEEEEvNT_6ParamsE --------------------------
	.section	.nv.info._ZN7cutlass13device_kernelIN5flash19enable_sm80_to_sm89INS1_16FlashAttnBwdSm80INS1_25CollectiveMainloopBwdSm80ILi2ELi2EN4cute5tupleIJNS5_1CILi128EEES8_NS7_ILi64EEEEEENS_6half_tEfNS_4arch4Sm80ELb0ELb1ELb0ELb0ELb1ELb0ELb0ELb0ELi2ELi4ELi4ELi4ELb0EEENS1_24CollectiveEpilogueBwdGQAISA_fSD_Li256ELb0ELb1EEENS1_19SingleTileSchedulerILb0ELb0ELb0ELi128EEEEEEEEEvNT_6ParamsE,"",@"SHT_CUDA_INFO"
	.sectionflags	@""
	.align	4


	//----- nvinfo : EIATTR_CUDA_API_VERSION
	.align		4
        /*0000*/ 	.byte	0x04, 0x37
        /*0002*/ 	.short	(.L_938 - .L_937)
.L_937:
        /*0004*/ 	.word	0x00000082


	//----- nvinfo : EIATTR_SW2861232_WAR
	.align		4
.L_938:
        /*0008*/ 	.byte	0x01, 0x35
	.zero		2


	//----- nvinfo : EIATTR_PARAM_CBANK
	.align		4
        /*000c*/ 	.byte	0x04, 0x0a
        /*000e*/ 	.short	(.L_940 - .L_939)
	.align		4
.L_939:
        /*0010*/ 	.word	index@(.nv.constant0._ZN7cutlass13device_kernelIN5flash19enable_sm80_to_sm89INS1_16FlashAttnBwdSm80INS1_25CollectiveMainloopBwdSm80ILi2ELi2EN4cute5tupleIJNS5_1CILi128EEES8_NS7_ILi64EEEEEENS_6half_tEfNS_4arch4Sm80ELb0ELb1ELb0ELb0ELb1ELb0ELb0ELb0ELi2ELi4ELi4ELi4ELb0EEENS1_24CollectiveEpilogueBwdGQAISA_fSD_Li256ELb0ELb1EEENS1_19SingleTileSchedulerILb0ELb0ELb0ELi128EEEEEEEEEvNT_6ParamsE)
        /*0014*/ 	.short	0x0160
        /*0016*/ 	.short	0x0278


	//----- nvinfo : EIATTR_CBANK_PARAM_SIZE
	.align		4
.L_940:
        /*0018*/ 	.byte	0x03, 0x19
        /*001a*/ 	.short	0x0278


	//----- nvinfo : EIATTR_KPARAM_INFO
	.align		4
        /*001c*/ 	.byte	0x04, 0x17
        /*001e*/ 	.short	(.L_942 - .L_941)
.L_941:
        /*0020*/ 	.word	0x00000000
        /*0024*/ 	.short	0x0000
        /*0026*/ 	.short	0x0000
        /*0028*/ 	.byte	0x00, 0xf0, 0xe1, 0x09


	//----- nvinfo : EIATTR_MAXREG_COUNT
	.align		4
.L_942:
        /*002c*/ 	.byte	0x03, 0x1b
        /*002e*/ 	.short	0x00ff


	//----- nvinfo : EIATTR_NUM_BARRIERS
	.align		4
        /*0030*/ 	.byte	0x02, 0x4c
        /*0032*/ 	.byte	0x02
	.zero		1


	//----- nvinfo : EIATTR_ANNOTATIONS
	.align		4
        /*0034*/ 	.byte	0x04, 0x55
        /*0036*/ 	.short	(.L_944 - .L_943)


	//   ....[0]....
.L_943:
        /*0038*/ 	.word	0x00000001
        /*003c*/ 	.byte	0xc0, 0x32, 0x00, 0x00, 0x01, 0x00, 0x00, 0x00, 0xf0, 0x32, 0x00, 0x00, 0x01, 0x00, 0x00, 0x00
        /*004c*/ 	.byte	0x30, 0x33, 0x00, 0x00, 0x01, 0x00, 0x00, 0x00, 0x70, 0x47, 0x00, 0x00, 0x01, 0x00, 0x00, 0x00
        /*005c*/ 	.byte	0xc0, 0x47, 0x00, 0x00, 0x01, 0x00, 0x00, 0x00, 0x10, 0x48, 0x00, 0x00


	//----- nvinfo : EIATTR_MERCURY_ISA_VERSION
	.align		4
.L_944:
        /*0068*/ 	.byte	0x03, 0x5f
        /*006a*/ 	.short	0x0000


	//----- nvinfo : EIATTR_COOP_GROUP_MASK_REGIDS
	.align		4
        /*006c*/ 	.byte	0x04, 0x29
        /*006e*/ 	.short	(.L_946 - .L_945)


	//   ....[0]....
.L_945:
        /*0070*/ 	.word	0xffffffff


	//   ....[1]....
        /*0074*/ 	.word	0xffffffff


	//   ....[2]....
        /*0078*/ 	.word	0xffffffff


	//   ....[3]....
        /*007c*/ 	.word	0xffffffff


	//   ....[4]....
        /*0080*/ 	.word	0xffffffff


	//   ....[5]....
        /*0084*/ 	.word	0xffffffff


	//   ....[6]....
        /*0088*/ 	.word	0xffffffff


	//   ....[7]....
        /*008c*/ 	.word	0xffffffff


	//----- nvinfo : EIATTR_COOP_GROUP_INSTR_OFFSETS
	.align		4
.L_946:
        /*0090*/ 	.byte	0x04, 0x28
        /*0092*/ 	.short	(.L_948 - .L_947)


	//   ....[0]....
.L_947:
        /*0094*/ 	.word	0x00007f50


	//   ....[1]....
        /*0098*/ 	.word	0x00007f80


	//   ....[2]....
        /*009c*/ 	.word	0x00008280


	//   ....[3]....
        /*00a0*/ 	.word	0x00008290


	//   ....[4]....
        /*00a4*/ 	.word	0x00008420


	//   ....[5]....
        /*00a8*/ 	.word	0x00008470


	//   ....[6]....
        /*00ac*/ 	.word	0x00008730


	//   ....[7]....
        /*00b0*/ 	.word	0x00008740


	//----- nvinfo : EIATTR_EXIT_INSTR_OFFSETS
	.align		4
.L_948:
        /*00b4*/ 	.byte	0x04, 0x1c
        /*00b6*/ 	.short	(.L_950 - .L_949)


	//   ....[0]....
.L_949:
        /*00b8*/ 	.word	0x00000040


	//   ....[1]....
        /*00bc*/ 	.word	0x00007d00


	//   ....[2]....
        /*00c0*/ 	.word	0x00008750


	//   ....[3]....
        /*00c4*/ 	.word	0x000087f0


	//----- nvinfo : EIATTR_CTAIDZ_USED
	.align		4
.L_950:
        /*00c8*/ 	.byte	0x01, 0x04
	.zero		2


	//----- nvinfo : EIATTR_MAX_THREADS
	.align		4
        /*00cc*/ 	.byte	0x04, 0x05
        /*00ce*/ 	.short	(.L_952 - .L_951)
.L_951:
        /*00d0*/ 	.word	0x00000100
        /*00d4*/ 	.word	0x00000001
        /*00d8*/ 	.word	0x00000001


	//----- nvinfo : EIATTR_CRS_STACK_SIZE
	.align		4
.L_952:
        /*00dc*/ 	.byte	0x04, 0x1e
        /*00de*/ 	.short	(.L_954 - .L_953)
.L_953:
        /*00e0*/ 	.word	0x00000000
.L_954:


//--------------------- .nv.info._ZN7cutlass13device_kernelIN5flash19enable_sm80_to_sm89INS1_16FlashAttnBwdSm80INS1_25CollectiveMainloopBwdSm80ILi2ELi2EN4cute5tupleIJNS5_1CILi128EEES8_NS7_ILi64EEEEEENS_6half_tEfNS_4arch4Sm80ELb0ELb1ELb0ELb1ELb0ELb0ELb0ELb0ELi2ELi4ELi4ELi4ELb0EEENS1_21CollectiveEpilogueBwdISA_SB_SD_Li256ELb1ELb0ELi2EEENS1_19SingleTileSchedulerILb1ELb0ELb0ELi128EEEEEEEEEvNT_6ParamsE --------------------------
	.section	.nv.info._ZN7cutlass13device_kernelIN5flash19enable_sm80_to_sm89INS1_16FlashAttnBwdSm80INS1_25CollectiveMainloopBwdSm80ILi2ELi2EN4cute5tupleIJNS5_1CILi128EEES8_NS7_ILi64EEEEEENS_6half_tEfNS_4arch4Sm80ELb0ELb1ELb0ELb1ELb0ELb0ELb0ELb0ELi2ELi4ELi4ELi4ELb0EEENS1_21CollectiveEpilogueBwdISA_SB_SD_Li256ELb1ELb0ELi2EEENS1_19SingleTileSchedulerILb1ELb0ELb0ELi128EEEEEEEEEvNT_6ParamsE,"",@"SHT_CUDA_INFO"
	.sectionflags	@""
	.align	4


	//----- nvinfo : EIATTR_CUDA_API_VERSION
	.align		4
        /*0000*/ 	.byte	0x04, 0x37
        /*0002*/ 	.short	(.L_956 - .L_955)
.L_955:
        /*0004*/ 	.word	0x00000082


	//----- nvinfo : EIATTR_SW2861232_WAR
	.align		4
.L_956:
        /*0008*/ 	.byte	0x01, 0x35
	.zero		2


	//----- nvinfo : EIATTR_PARAM_CBANK
	.align		4
        /*000c*/ 	.byte	0x04, 0x0a
        /*000e*/ 	.short	(.L_958 - .L_957)
	.align		4
.L_957:
        /*0010*/ 	.word	index@(.nv.constant0._ZN7cutlass13device_kernelIN5flash19enable_sm80_to_sm89INS1_16FlashAttnBwdSm80INS1_25CollectiveMainloopBwdSm80ILi2ELi2EN4cute5tupleIJNS5_1CILi128EEES8_NS7_ILi64EEEEEENS_6half_tEfNS_4arch4Sm80ELb0ELb1ELb0ELb1ELb0ELb0ELb0ELb0ELi2ELi4ELi4ELi4ELb0EEENS1_21CollectiveEpilogueBwdISA_SB_SD_Li256ELb1ELb0ELi2EEENS1_19SingleTileSchedulerILb1ELb0ELb0ELi128EEEEEEEEEvNT_6ParamsE)
        /*0014*/ 	.short	0x0160
        /*0016*/ 	.short	0x0270


	//----- nvinfo : EIATTR_CBANK_PARAM_SIZE
	.align		4
.L_958:
        /*0018*/ 	.byte	0x03, 0x19
        /*001a*/ 	.short	0x0270


	//----- nvinfo : EIATTR_KPARAM_INFO
	.align		4
        /*001c*/ 	.byte	0x04, 0x17
        /*001e*/ 	.short	(.L_960 - .L_959)
.L_959:
        /*0020*/ 	.word	0x00000000
        /*0024*/ 	.short	0x0000
        /*0026*/ 	.short	0x0000
        /*0028*/ 	.byte	0x00, 0xf0, 0xc1, 0x09


	//----- nvinfo : EIATTR_MAXREG_COUNT
	.align		4
.L_960:
        /*002c*/ 	.byte	0x03, 0x1b
        /*002e*/ 	.short	0x00ff


	//----- nvinfo : EIATTR_NUM_BARRIERS
	.align		4
        /*0030*/ 	.byte	0x02, 0x4c
        /*0032*/ 	.byte	0x02
	.zero		1


	//----- nvinfo : EIATTR_ANNOTATIONS
	.align		4
        /*0034*/ 	.byte	0x04, 0x55
        /*0036*/ 	.short	(.L_962 - .L_961)


	//   ....[0]....
.L_961:
        /* <DEDUP_REMOVED lines=26> */


	//----- nvinfo : EIATTR_MERCURY_ISA_VERSION
	.align		4
.L_962:
        /*01c8*/ 	.byte	0x03, 0x5f
        /*01ca*/ 	.short	0x0000


	//----- nvinfo : EIATTR_COOP_GROUP_MASK_REGIDS
	.align		4
        /*01cc*/ 	.byte	0x04, 0x29
        /*01ce*/ 	.short	(.L_964 - .L_963)


	//   ....[0]....
.L_963:
        /*01d0*/ 	.word	0xffffffff


	//----- nvinfo : EIATTR_COOP_GROUP_INSTR_OFFSETS
	.align		4
.L_964:
        /*01d4*/ 	.byte	0x04, 0x28
        /*01d6*/ 	.short	(.L_966 - .L_965)


	//   ....[0]....
.L_965:
        /*01d8*/ 	.word	0x000000a0


	//----- nvinfo : EIATTR_EXIT_INSTR_OFFSETS
	.align		4
.L_966:
        /*01dc*/ 	.byte	0x04, 0x1c
        /*01de*/ 	.short	(.L_968 - .L_967)


	//   ....[0]....
.L_967:
        /*01e0*/ 	.word	0x00000340


	//   ....[1]....
        /*01e4*/ 	.word	0x00009090


	//   ....[2]....
        /*01e8*/ 	.word	0x00009150


	//   ....[3]....
        /*01ec*/ 	.word	0x00009b50


	//   ....[4]....
        /*01f0*/ 	.word	0x00009c00


	//----- nvinfo : EIATTR_CTAIDZ_USED
	.align		4
.L_968:
        /*01f4*/ 	.byte	0x01, 0x04
	.zero		2


	//----- nvinfo : EIATTR_MAX_THREADS
	.align		4
        /*01f8*/ 	.byte	0x04, 0x05
        /*01fa*/ 	.short	(.L_970 - .L_969)
.L_969:
        /*01fc*/ 	.word	0x00000100
        /*0200*/ 	.word	0x00000001
        /*0204*/ 	.word	0x00000001


	//----- nvinfo : EIATTR_CRS_STACK_SIZE
	.align		4
.L_970:
        /*0208*/ 	.byte	0x04, 0x1e
        /*020a*/ 	.short	(.L_972 - .L_971)
.L_971:
        /*020c*/ 	.word	0x00000000
.L_972:


//--------------------- .nv.info._ZN7cutlass13device_kernelIN5flash19enable_sm80_to_sm89INS1_16FlashAttnBwdSm80INS1_25CollectiveMainloopBwdSm80ILi2ELi2EN4cute5tupleIJNS5_1CILi128EEES8_NS7_ILi64EEEEEENS_6half_tEfNS_4arch4Sm80ELb0ELb1ELb0ELb1ELb1ELb0ELb0ELb0ELi2ELi4ELi4ELi4ELb0EEENS1_21CollectiveEpilogueBwdISA_SB_SD_Li256ELb1ELb0ELi2EEENS1_19SingleTileSchedulerILb1ELb0ELb0ELi128EEEEEEEEEvNT_6ParamsE --------------------------
	.section	.nv.info._ZN7cutlass13device_kernelIN5flash19enable_sm80_to_sm89INS1_16FlashAttnBwdSm80INS1_25CollectiveMainloopBwdSm80ILi2ELi2EN4cute5tupleIJNS5_1CILi128EEES8_NS7_ILi64EEEEEENS_6half_tEfNS_4arch4Sm80ELb0ELb1ELb0ELb1ELb1ELb0ELb0ELb0ELi2ELi4ELi4ELi4ELb0EEENS1_21CollectiveEpilogueBwdISA_SB_SD_Li256ELb1ELb0ELi2EEENS1_19SingleTileSchedulerILb1ELb0ELb0ELi128EEEEEEEEEvNT_6ParamsE,"",@"SHT_CUDA_INFO"
	.sectionflags	@""
	.align	4


	//----- nvinfo : EIATTR_CUDA_API_VERSION
	.align		4
        /*0000*/ 	.byte	0x04, 0x37
        /*0002*/ 	.short	(.L_974 - .L_973)
.L_973:
        /*0004*/ 	.word	0x00000082


	//----- nvinfo : EIATTR_SW2861232_WAR
	.align		4
.L_974:
        /*0008*/ 	.byte	0x01, 0x35
	.zero		2


	//----- nvinfo : EIATTR_PARAM_CBANK
	.align		4
        /*000c*/ 	.byte	0x04, 0x0a
        /*000e*/ 	.short	(.L_976 - .L_975)
	.align		4
.L_975:
        /*0010*/ 	.word	index@(.nv.constant0._ZN7cutlass13device_kernelIN5flash19enable_sm80_to_sm89INS1_16FlashAttnBwdSm80INS1_25CollectiveMainloopBwdSm80ILi2ELi2EN4cute5tupleIJNS5_1CILi128EEES8_NS7_ILi64EEEEEENS_6half_tEfNS_4arch4Sm80ELb0ELb1ELb0ELb1ELb1ELb0ELb0ELb0ELi2ELi4ELi4ELi4ELb0EEENS1_21CollectiveEpilogueBwdISA_SB_SD_Li256ELb1ELb0ELi2EEENS1_19SingleTileSchedulerILb1ELb0ELb0ELi128EEEEEEEEEvNT_6ParamsE)
        /*0014*/ 	.short	0x0160
        /*0016*/ 	.short	0x0270


	//----- nvinfo : EIATTR_CBANK_PARAM_SIZE
	.align		4
.L_976:
        /*0018*/ 	.byte	0x03, 0x19
        /*001a*/ 	.short	0x0270


	//----- nvinfo : EIATTR_KPARAM_INFO
	.align		4
        /*001c*/ 	.byte	0x04, 0x17
        /*001e*/ 	.short	(.L_978 - .L_977)
.L_977:
        /*0020*/ 	.word	0x00000000
        /*0024*/ 	.short	0x0000
        /*0026*/ 	.short	0x0000
        /*0028*/ 	.byte	0x00, 0xf0, 0xc1, 0x09


	//----- nvinfo : EIATTR_MAXREG_COUNT
	.align		4
.L_978:
        /*002c*/ 	.byte	0x03, 0x1b
        /*002e*/ 	.short	0x00ff


	//----- nvinfo : EIATTR_NUM_BARRIERS
	.align		4
        /*0030*/ 	.byte	0x02, 0x4c
        /*0032*/ 	.byte	0x02
	.zero		1


	//----- nvinfo : EIATTR_ANNOTATIONS
	.align		4
        /*0034*/ 	.byte	0x04, 0x55
        /*0036*/ 	.short	(.L_980 - .L_979)


	//   ....[0]....
.L_979:
        /* <DEDUP_REMOVED lines=26> */


	//----- nvinfo : EIATTR_MERCURY_ISA_VERSION
	.align		4
.L_980:
        /*01c8*/ 	.byte	0x03, 0x5f
        /*01ca*/ 	.short	0x0000


	//----- nvinfo : EIATTR_COOP_GROUP_MASK_REGIDS
	.align		4
        /*01cc*/ 	.byte	0x04, 0x29
        /*01ce*/ 	.short	(.L_982 - .L_981)


	//   ....[0]....
.L_981:
        /*01d0*/ 	.word	0xffffffff


	//----- nvinfo : EIATTR_COOP_GROUP_INSTR_OFFSETS
	.align		4
.L_982:
        /*01d4*/ 	.byte	0x04, 0x28
        /*01d6*/ 	.short	(.L_984 - .L_983)


	//   ....[0]....
.L_983:
        /*01d8*/ 	.word	0x000000a0


	//----- nvinfo : EIATTR_EXIT_INSTR_OFFSETS
	.align		4
.L_984:
        /*01dc*/ 	.byte	0x04, 0x1c
        /*01de*/ 	.short	(.L_986 - .L_985)


	//   ....[0]....
.L_985:
        /*01e0*/ 	.word	0x00000340


	//   ....[1]....
        /*01e4*/ 	.word	0x00009090


	//   ....[2]....
        /*01e8*/ 	.word	0x00009150


	//   ....[3]....
        /*01ec*/ 	.word	0x00009b50


	//   ....[4]....
        /*01f0*/ 	.word	0x00009c00


	//----- nvinfo : EIATTR_CTAIDZ_USED
	.align		4
.L_986:
        /*01f4*/ 	.byte	0x01, 0x04
	.zero		2


	//----- nvinfo : EIATTR_MAX_THREADS
	.align		4
        /*01f8*/ 	.byte	0x04, 0x05
        /*01fa*/ 	.short	(.L_988 - .L_987)
.L_987:
        /*01fc*/ 	.word	0x00000100
        /*0200*/ 	.word	0x00000001
        /*0204*/ 	.word	0x00000001


	//----- nvinfo : EIATTR_CRS_STACK_SIZE
	.align		4
.L_988:
        /*0208*/ 	.byte	0x04, 0x1e
        /*020a*/ 	.short	(.L_990 - .L_989)
.L_989:
        /*020c*/ 	.word	0x00000000
.L_990:


//--------------------- .nv.info._ZN7cutlass13device_kernelIN5flash19enable_sm80_to_sm89INS1_16FlashAttnBwdSm80INS1_25CollectiveMainloopBwdSm80ILi2ELi2EN4cute5tupleIJNS5_1CILi128EEES8_NS7_ILi64EEEEEENS_6half_tEfNS_4arch4Sm80ELb0ELb1ELb0ELb1ELb0ELb0ELb0ELb0ELi2ELi4ELi4ELi4ELb0EEENS1_24CollectiveEpilogueBwdGQAISA_fSD_Li256ELb1ELb0EEENS1_19SingleTileSchedulerILb1ELb0ELb0ELi128EEEEEEEEEvNT_6ParamsE --------------------------
	.section	.nv.info._ZN7cutlass13device_kernelIN5flash19enable_sm80_to_sm89INS1_16FlashAttnBwdSm80INS1_25CollectiveMainloopBwdSm80ILi2ELi2EN4cute5tupleIJNS5_1CILi128EEES8_NS7_ILi64EEEEEENS_6half_tEfNS_4arch4Sm80ELb0ELb1ELb0ELb1ELb0ELb0ELb0ELb0ELi2ELi4ELi4ELi4ELb0EEENS1_24CollectiveEpilogueBwdGQAISA_fSD_Li256ELb1ELb0EEENS1_19SingleTileSchedulerILb1ELb0ELb0ELi128EEEEEEEEEvNT_6ParamsE,"",@"SHT_CUDA_INFO"
	.sectionflags	@""
	.align	4


	//----- nvinfo : EIATTR_CUDA_API_VERSION
	.align		4
        /*0000*/ 	.byte	0x04, 0x37
        /*0002*/ 	.short	(.L_992 - .L_991)
.L_991:
        /*0004*/ 	.word	0x00000082


	//----- nvinfo : EIATTR_SW2861232_WAR
	.align		4
.L_992:
        /*0008*/ 	.byte	0x01, 0x35
	.zero		2


	//----- nvinfo : EIATTR_PARAM_CBANK
	.align		4
        /*000c*/ 	.byte	0x04, 0x0a
        /*000e*/ 	.short	(.L_994 - .L_993)
	.align		4
.L_993:
        /*0010*/ 	.word	index@(.nv.constant0._ZN7cutlass13device_kernelIN5flash19enable_sm80_to_sm89INS1_16FlashAttnBwdSm80INS1_25CollectiveMainloopBwdSm80ILi2ELi2EN4cute5tupleIJNS5_1CILi128EEES8_NS7_ILi64EEEEEENS_6half_tEfNS_4arch4Sm80ELb0ELb1ELb0ELb1ELb0ELb0ELb0ELb0ELi2ELi4ELi4ELi4ELb0EEENS1_24CollectiveEpilogueBwdGQAISA_fSD_Li256ELb1ELb0EEENS1_19SingleTileSchedulerILb1ELb0ELb0ELi128EEEEEEEEEvNT_6ParamsE)
        /*0014*/ 	.short	0x0160
        /*0016*/ 	.short	0x0278


	//----- nvinfo : EIATTR_CBANK_PARAM_SIZE
	.align		4
.L_994:
        /*0018*/ 	.byte	0x03, 0x19
        /*001a*/ 	.short	0x0278


	//----- nvinfo : EIATTR_KPARAM_INFO
	.align		4
        /*001c*/ 	.byte	0x04, 0x17
        /*001e*/ 	.short	(.L_996 - .L_995)
.L_995:
        /*0020*/ 	.word	0x00000000
        /*0024*/ 	.short	0x0000
        /*0026*/ 	.short	0x0000
        /*0028*/ 	.byte	0x00, 0xf0, 0xe1, 0x09


	//----- nvinfo : EIATTR_MAXREG_COUNT
	.align		4
.L_996:
        /*002c*/ 	.byte	0x03, 0x1b
        /*002e*/ 	.short	0x00ff


	//----- nvinfo : EIATTR_NUM_BARRIERS
	.align		4
        /*0030*/ 	.byte	0x02, 0x4c
        /*0032*/ 	.byte	0x02
	.zero		1


	//----- nvinfo : EIATTR_ANNOTATIONS
	.align		4
        /*0034*/ 	.byte	0x04, 0x55
        /*0036*/ 	.short	(.L_998 - .L_997)


	//   ....[0]....
.L_997:
        /* <DEDUP_REMOVED lines=26> */


	//----- nvinfo : EIATTR_MERCURY_ISA_VERSION
	.align		4
.L_998:
        /*01c0*/ 	.byte	0x03, 0x5f
        /*01c2*/ 	.short	0x0000


	//----- nvinfo : EIATTR_COOP_GROUP_MASK_REGIDS
	.align		4
        /*01c4*/ 	.byte	0x04, 0x29
        /*01c6*/ 	.short	(.L_1000 - .L_999)


	//   ....[0]....
.L_999:
        /*01c8*/ 	.word	0xffffffff


	//----- nvinfo : EIATTR_COOP_GROUP_INSTR_OFFSETS
	.align		4
.L_1000:
        /*01cc*/ 	.byte	0x04, 0x28
        /*01ce*/ 	.short	(.L_1002 - .L_1001)


	//   ....[0]....
.L_1001:
        /*01d0*/ 	.word	0x000000a0


	//----- nvinfo : EIATTR_EXIT_INSTR_OFFSETS
	.align		4
.L_1002:
        /*01d4*/ 	.byte	0x04, 0x1c
        /*01d6*/ 	.short	(.L_1004 - .L_1003)


	//   ....[0]....
.L_1003:
        /*01d8*/ 	.word	0x00000340


	//   ....[1]....
        /*01dc*/ 	.word	0x00007f50


	//   ....[2]....
        /*01e0*/ 	.word	0x00008680


	//----- nvinfo : EIATTR_CTAIDZ_USED
	.align		4
.L_1004:
        /*01e4*/ 	.byte	0x01, 0x04
	.zero		2


	//----- nvinfo : EIATTR_MAX_THREADS
	.align		4
        /*01e8*/ 	.byte	0x04, 0x05
        /*01ea*/ 	.short	(.L_1006 - .L_1005)
.L_1005:
        /*01ec*/ 	.word	0x00000100
        /*01f0*/ 	.word	0x00000001
        /*01f4*/ 	.word	0x00000001


	//----- nvinfo : EIATTR_CRS_STACK_SIZE
	.align		4
.L_1006:
        /*01f8*/ 	.byte	0x04, 0x1e
        /*01fa*/ 	.short	(.L_1008 - .L_1007)
.L_1007:
        /*01fc*/ 	.word	0x00000000
.L_1008:


//--------------------- .nv.info._ZN7cutlass13device_kernelIN5flash19enable_sm80_to_sm89INS1_16FlashAttnBwdSm80INS1_25CollectiveMainloopBwdSm80ILi2ELi2EN4cute5tupleIJNS5_1CILi128EEES8_NS7_ILi64EEEEEENS_6half_tEfNS_4arch4Sm80ELb0ELb1ELb0ELb1ELb1ELb0ELb0ELb0ELi2ELi4ELi4ELi4ELb0EEENS1_24CollectiveEpilogueBwdGQAISA_fSD_Li256ELb1ELb1EEENS1_19SingleTileSchedulerILb1ELb0ELb0ELi128EEEEEEEEEvNT_6ParamsE --------------------------
	.section	.nv.info._ZN7cutlass13device_kernelIN5flash19enable_sm80_to_sm89INS1_16FlashAttnBwdSm80INS1_25CollectiveMainloopBwdSm80ILi2ELi2EN4cute5tupleIJNS5_1CILi128EEES8_NS7_ILi64EEEEEENS_6half_tEfNS_4arch4Sm80ELb0ELb1ELb0ELb1ELb1ELb0ELb0ELb0ELi2ELi4ELi4ELi4ELb0EEENS1_24CollectiveEpilogueBwdGQAISA_fSD_Li256ELb1ELb1EEENS1_19SingleTileSchedulerILb1ELb0ELb0ELi128EEEEEEEEEvNT_6ParamsE,"",@"SHT_CUDA_INFO"
	.sectionflags	@""
	.align	4


	//----- nvinfo : EIATTR_CUDA_API_VERSION
	.align		4
        /*0000*/ 	.byte	0x04, 0x37
        /*0002*/ 	.short	(.L_1010 - .L_1009)
.L_1009:
        /*0004*/ 	.word	0x00000082


	//----- nvinfo : EIATTR_SW2861232_WAR
	.align		4
.L_1010:
        /*0008*/ 	.byte	0x01, 0x35
	.zero		2


	//----- nvinfo : EIATTR_PARAM_CBANK
	.align		4
        /*000c*/ 	.byte	0x04, 0x0a
        /*000e*/ 	.short	(.L_1012 - .L_1011)
	.align		4
.L_1011:
        /*0010*/ 	.word	index@(.nv.constant0._ZN7cutlass13device_kernelIN5flash19enable_sm80_to_sm89INS1_16FlashAttnBwdSm80INS1_25CollectiveMainloopBwdSm80ILi2ELi2EN4cute5tupleIJNS5_1CILi128EEES8_NS7_ILi64EEEEEENS_6half_tEfNS_4arch4Sm80ELb0ELb1ELb0ELb1ELb1ELb0ELb0ELb0ELi2ELi4ELi4ELi4ELb0EEENS1_24CollectiveEpilogueBwdGQAISA_fSD_Li256ELb1ELb1EEENS1_19SingleTileSchedulerILb1ELb0ELb0ELi128EEEEEEEEEvNT_6ParamsE)
        /*0014*/ 	.short	0x0160
        /*0016*/ 	.short	0x0278


	//----- nvinfo : EIATTR_CBANK_PARAM_SIZE
	.align		4
.L_1012:
        /*0018*/ 	.byte	0x03, 0x19
        /*001a*/ 	.short	0x0278


	//----- nvinfo : EIATTR_KPARAM_INFO
	.align		4
        /*001c*/ 	.byte	0x04, 0x17
        /*001e*/ 	.short	(.L_1014 - .L_1013)
.L_1013:
        /*0020*/ 	.word	0x00000000
        /*0024*/ 	.short	0x0000
        /*0026*/ 	.short	0x0000
        /*0028*/ 	.byte	0x00, 0xf0, 0xe1, 0x09


	//----- nvinfo : EIATTR_MAXREG_COUNT
	.align		4
.L_1014:
        /*002c*/ 	.byte	0x03, 0x1b
        /*002e*/ 	.short	0x00ff


	//----- nvinfo : EIATTR_NUM_BARRIERS
	.align		4
        /*0030*/ 	.byte	0x02, 0x4c
        /*0032*/ 	.byte	0x02
	.zero		1


	//----- nvinfo : EIATTR_ANNOTATIONS
	.align		4
        /*0034*/ 	.byte	0x04, 0x55
        /*0036*/ 	.short	(.L_1016 - .L_1015)


	//   ....[0]....
.L_1015:
        /* <DEDUP_REMOVED lines=26> */


	//----- nvinfo : EIATTR_MERCURY_ISA_VERSION
	.align		4
.L_1016:
        /*01c0*/ 	.byte	0x03, 0x5f
        /*01c2*/ 	.short	0x0000


	//----- nvinfo : EIATTR_COOP_GROUP_MASK_REGIDS
	.align		4
        /*01c4*/ 	.byte	0x04, 0x29
        /*01c6*/ 	.short	(.L_1018 - .L_1017)


	//   ....[0]....
.L_1017:
        /*01c8*/ 	.word	0xffffffff


	//   ....[1]....
        /*01cc*/ 	.word	0xffffffff


	//   ....[2]....
        /*01d0*/ 	.word	0xffffffff


	//   ....[3]....
        /*01d4*/ 	.word	0xffffffff


	//   ....[4]....
        /*01d8*/ 	.word	0xffffffff


	//   ....[5]....
        /*01dc*/ 	.word	0xffffffff


	//   ....[6]....
        /*01e0*/ 	.word	0xffffffff


	//   ....[7]....
        /*01e4*/ 	.word	0xffffffff


	//   ....[8]....
        /*01e8*/ 	.word	0xffffffff


	//----- nvinfo : EIATTR_COOP_GROUP_INSTR_OFFSETS
	.align		4
.L_1018:
        /*01ec*/ 	.byte	0x04, 0x28
        /*01ee*/ 	.short	(.L_1020 - .L_1019)


	//   ....[0]....
.L_1019:
        /*01f0*/ 	.word	0x000000a0


	//   ....[1]....
        /*01f4*/ 	.word	0x000082c0


	//   ....[2]....
        /*01f8*/ 	.word	0x00008300


	//   ....[3]....
        /*01fc*/ 	.word	0x000085f0


	//   ....[4]....
        /*0200*/ 	.word	0x00008600


	//   ....[5]....
        /*0204*/ 	.word	0x00008790


	//   ....[6]....
        /*0208*/ 	.word	0x000087e0


	//   ....[7]....
        /*020c*/ 	.word	0x00008a90


	//   ....[8]....
        /*0210*/ 	.word	0x00008aa0


	//----- nvinfo : EIATTR_EXIT_INSTR_OFFSETS
	.align		4
.L_1020:
        /*0214*/ 	.byte	0x04, 0x1c
        /*0216*/ 	.short	(.L_1022 - .L_1021)


	//   ....[0]....
.L_1021:
        /*0218*/ 	.word	0x00000340


	//   ....[1]....
        /*021c*/ 	.word	0x00007f60


	//   ....[2]....
        /*0220*/ 	.word	0x00008ab0


	//   ....[3]....
        /*0224*/ 	.word	0x00008b50


	//----- nvinfo : EIATTR_CTAIDZ_USED
	.align		4
.L_1022:
        /*0228*/ 	.byte	0x01, 0x04
	.zero		2


	//----- nvinfo : EIATTR_MAX_THREADS
	.align		4
        /*022c*/ 	.byte	0x04, 0x05
        /*022e*/ 	.short	(.L_1024 - .L_1023)
.L_1023:
        /*0230*/ 	.word	0x00000100
        /*0234*/ 	.word	0x00000001
        /*0238*/ 	.word	0x00000001


	//----- nvinfo : EIATTR_CRS_STACK_SIZE
	.align		4
.L_1024:
        /*023c*/ 	.byte	0x04, 0x1e
        /*023e*/ 	.short	(.L_1026 - .L_1025)
.L_1025:
        /*0240*/ 	.word	0x00000000
.L_1026:


//--------------------- .nv.info._ZN7cutlass13device_kernelIN5flash19enable_sm80_to_sm89INS1_16FlashAttnBwdSm80INS1_25CollectiveMainloopBwdSm80ILi2ELi2EN4cute5tupleIJNS5_1CILi128EEES8_NS7_ILi64EEEEEENS_6half_tEfNS_4arch4Sm80ELb1ELb0ELb0ELb0ELb0ELb0ELb0ELb0ELi2ELi4ELi4ELi4ELb0EEENS1_21CollectiveEpilogueBwdISA_SB_SD_Li256ELb0ELb0ELi2EEENS1_25SingleTileBwdLPTSchedulerILb0ELi128ELb0EEEEEEEEEvNT_6ParamsE --------------------------
	.section	.nv.info._ZN7cutlass13device_kernelIN5flash19enable_sm80_to_sm89INS1_16FlashAttnBwdSm80INS1_25CollectiveMainloopBwdSm80ILi2ELi2EN4cute5tupleIJNS5_1CILi128EEES8_NS7_ILi64EEEEEENS_6half_tEfNS_4arch4Sm80ELb1ELb0ELb0ELb0ELb0ELb0ELb0ELb0ELi2ELi4ELi4ELi4ELb0EEENS1_21CollectiveEpilogueBwdISA_SB_SD_Li256ELb0ELb0ELi2EEENS1_25SingleTileBwdLPTSchedulerILb0ELi128ELb0EEEEEEEEEvNT_6ParamsE,"",@"SHT_CUDA_INFO"
	.sectionflags	@""
	.align	4


	//----- nvinfo : EIATTR_CUDA_API_VERSION
	.align		4
        /*0000*/ 	.byte	0x04, 0x37
        /*0002*/ 	.short	(.L_1028 - .L_1027)
.L_1027:
        /*0004*/ 	.word	0x00000082


	//----- nvinfo : EIATTR_SW2861232_WAR
	.align		4
.L_1028:
        /*0008*/ 	.byte	0x01, 0x35
	.zero		2


	//----- nvinfo : EIATTR_PARAM_CBANK
	.align		4
        /*000c*/ 	.byte	0x04, 0x0a
        /*000e*/ 	.short	(.L_1030 - .L_1029)
	.align		4
.L_1029:
        /*0010*/ 	.word	index@(.nv.constant0._ZN7cutlass13device_kernelIN5flash19enable_sm80_to_sm89INS1_16FlashAttnBwdSm80INS1_25CollectiveMainloopBwdSm80ILi2ELi2EN4cute5tupleIJNS5_1CILi128EEES8_NS7_ILi64EEEEEENS_6half_tEfNS_4arch4Sm80ELb1ELb0ELb0ELb0ELb0ELb0ELb0ELb0ELi2ELi4ELi4ELi4ELb0EEENS1_21CollectiveEpilogueBwdISA_SB_SD_Li256ELb0ELb0ELi2EEENS1_25SingleTileBwdLPTSchedulerILb0ELi128ELb0EEEEEEEEEvNT_6ParamsE)
        /*0014*/ 	.short	0x0160
        /*0016*/ 	.short	0x0288


	//----- nvinfo : EIATTR_CBANK_PARAM_SIZE
	.align		4
.L_1030:
        /*0018*/ 	.byte	0x03, 0x19
        /*001a*/ 	.short	0x0288


	//----- nvinfo : EIATTR_KPARAM_INFO
	.align		4
        /*001c*/ 	.byte	0x04, 0x17
        /*001e*/ 	.short	(.L_1032 - .L_1031)
.L_1031:
        /*0020*/ 	.word	0x00000000
        /*0024*/ 	.short	0x0000
        /*0026*/ 	.short	0x0000
        /*0028*/ 	.byte	0x00, 0xf0, 0x21, 0x0a


	//----- nvinfo : EIATTR_MAXREG_COUNT
	.align		4
.L_1032:
        /*002c*/ 	.byte	0x03, 0x1b
        /*002e*/ 	.short	0x00ff


	//----- nvinfo : EIATTR_NUM_BARRIERS
	.align		4
        /*0030*/ 	.byte	0x02, 0x4c
        /*0032*/ 	.byte	0x02
	.zero		1


	//----- nvinfo : EIATTR_ANNOTATIONS
	.align		4
        /*0034*/ 	.byte	0x04, 0x55
        /*0036*/ 	.short	(.L_1034 - .L_1033)


	//   ....[0]....
.L_1033:
        /* <DEDUP_REMOVED lines=19> */


	//----- nvinfo : EIATTR_MERCURY_ISA_VERSION
	.align		4
.L_1034:
        /*0150*/ 	.byte	0x03, 0x5f
        /*0152*/ 	.short	0x0000


	//----- nvinfo : EIATTR_COOP_GROUP_MASK_REGIDS
	.align		4
        /*0154*/ 	.byte	0x04, 0x29
        /*0156*/ 	.short	(.L_1036 - .L_1035)


	//   ....[0]....
.L_1035:
        /*0158*/ 	.word	0xffffffff


	//----- nvinfo : EIATTR_COOP_GROUP_INSTR_OFFSETS
	.align		4
.L_1036:
        /*015c*/ 	.byte	0x04, 0x28
        /*015e*/ 	.short	(.L_1038 - .L_1037)


	//   ....[0]....
.L_1037:
        /*0160*/ 	.word	0x00000090


	//----- nvinfo : EIATTR_EXIT_INSTR_OFFSETS
	.align		4
.L_1038:
        /*0164*/ 	.byte	0x04, 0x1c
        /*0166*/ 	.short	(.L_1040 - .L_1039)


	//   ....[0]....
.L_1039:
        /*0168*/ 	.word	0x00000580


	//   ....[1]....
        /*016c*/ 	.word	0x000083f0


	//   ....[2]....
        /*0170*/ 	.word	0x000084b0


	//   ....[3]....
        /*0174*/ 	.word	0x00008dd0


	//   ....[4]....
        /*0178*/ 	.word	0x00008e80


	//----- nvinfo : EIATTR_MAX_THREADS
	.align		4
.L_1040:
        /*017c*/ 	.byte	0x04, 0x05
        /*017e*/ 	.short	(.L_1042 - .L_1041)
.L_1041:
        /*0180*/ 	.word	0x00000100
        /*0184*/ 	.word	0x00000001
        /*0188*/ 	.word	0x00000001


	//----- nvinfo : EIATTR_CRS_STACK_SIZE
	.align		4
.L_1042:
        /*018c*/ 	.byte	0x04, 0x1e
        /*018e*/ 	.short	(.L_1044 - .L_1043)
.L_1043:
        /*0190*/ 	.word	0x00000000
.L_1044:


//--------------------- .nv.info._ZN7cutlass13device_kernelIN5flash19enable_sm80_to_sm89INS1_16FlashAttnBwdSm80INS1_25CollectiveMainloopBwdSm80ILi2ELi2EN4cute5tupleIJNS5_1CILi128EEES8_NS7_ILi64EEEEEENS_6half_tEfNS_4arch4Sm80ELb1ELb0ELb0ELb0ELb1ELb0ELb0ELb0ELi2ELi4ELi4ELi4ELb0EEENS1_21CollectiveEpilogueBwdISA_SB_SD_Li256ELb0ELb0ELi2EEENS1_25SingleTileBwdLPTSchedulerILb0ELi128ELb1EEEEEEEEEvNT_6ParamsE --------------------------
	.section	.nv.info._ZN7cutlass13device_kernelIN5flash19enable_sm80_to_sm89INS1_16FlashAttnBwdSm80INS1_25CollectiveMainloopBwdSm80ILi2ELi2EN4cute5tupleIJNS5_1CILi128EEES8_NS7_ILi64EEEEEENS_6half_tEfNS_4arch4Sm80ELb1ELb0ELb0ELb0ELb1ELb0ELb0ELb0ELi2ELi4ELi4ELi4ELb0EEENS1_21CollectiveEpilogueBwdISA_SB_SD_Li256ELb0ELb0ELi2EEENS1_25SingleTileBwdLPTSchedulerILb0ELi128ELb1EEEEEEEEEvNT_6ParamsE,"",@"SHT_CUDA_INFO"
	.sectionflags	@""
	.align	4


	//----- nvinfo : EIATTR_CUDA_API_VERSION
	.align		4
        /*0000*/ 	.byte	0x04, 0x37
        /*0002*/ 	.short	(.L_1046 - .L_1045)
.L_1045:
        /*0004*/ 	.word	0x00000082


	//----- nvinfo : EIATTR_SW2861232_WAR
	.align		4
.L_1046:
        /*0008*/ 	.byte	0x01, 0x35
	.zero		2


	//----- nvinfo : EIATTR_PARAM_CBANK
	.align		4
        /*000c*/ 	.byte	0x04, 0x0a
        /*000e*/ 	.short	(.L_1048 - .L_1047)
	.align		4
.L_1047:
        /*0010*/ 	.word	index@(.nv.constant0._ZN7cutlass13device_kernelIN5flash19enable_sm80_to_sm89INS1_16FlashAttnBwdSm80INS1_25CollectiveMainloopBwdSm80ILi2ELi2EN4cute5tupleIJNS5_1CILi128EEES8_NS7_ILi64EEEEEENS_6half_tEfNS_4arch4Sm80ELb1ELb0ELb0ELb0ELb1ELb0ELb0ELb0ELi2ELi4ELi4ELi4ELb0EEENS1_21CollectiveEpilogueBwdISA_SB_SD_Li256ELb0ELb0ELi2EEENS1_25SingleTileBwdLPTSchedulerILb0ELi128ELb1EEEEEEEEEvNT_6ParamsE)
        /*0014*/ 	.short	0x0160
        /*0016*/ 	.short	0x0288


	//----- nvinfo : EIATTR_CBANK_PARAM_SIZE
	.align		4
.L_1048:
        /*0018*/ 	.byte	0x03, 0x19
        /*001a*/ 	.short	0x0288


	//----- nvinfo : EIATTR_KPARAM_INFO
	.align		4
        /*001c*/ 	.byte	0x04, 0x17
        /*001e*/ 	.short	(.L_1050 - .L_1049)
.L_1049:
        /*0020*/ 	.word	0x00000000
        /*0024*/ 	.short	0x0000
        /*0026*/ 	.short	0x0000
        /*0028*/ 	.byte	0x00, 0xf0, 0x21, 0x0a


	//----- nvinfo : EIATTR_MAXREG_COUNT
	.align		4
.L_1050:
        /*002c*/ 	.byte	0x03, 0x1b
        /*002e*/ 	.short	0x00ff


	//----- nvinfo : EIATTR_NUM_BARRIERS
	.align		4
        /*0030*/ 	.byte	0x02, 0x4c
        /*0032*/ 	.byte	0x02
	.zero		1


	//----- nvinfo : EIATTR_ANNOTATIONS
	.align		4
        /*0034*/ 	.byte	0x04, 0x55
        /*0036*/ 	.short	(.L_1052 - .L_1051)


	//   ....[0]....
.L_1051:
        /* <DEDUP_REMOVED lines=19> */


	//----- nvinfo : EIATTR_MERCURY_ISA_VERSION
	.align		4
.L_1052:
        /*0150*/ 	.byte	0x03, 0x5f
        /*0152*/ 	.short	0x0000


	//----- nvinfo : EIATTR_COOP_GROUP_MASK_REGIDS
	.align		4
        /*0154*/ 	.byte	0x04, 0x29
        /*0156*/ 	.short	(.L_1054 - .L_1053)


	//   ....[0]....
.L_1053:
        /*0158*/ 	.word	0xffffffff


	//----- nvinfo : EIATTR_COOP_GROUP_INSTR_OFFSETS
	.align		4
.L_1054:
        /*015c*/ 	.byte	0x04, 0x28
        /*015e*/ 	.short	(.L_1056 - .L_1055)


	//   ....[0]....
.L_1055:
        /*0160*/ 	.word	0x00000090


	//----- nvinfo : EIATTR_EXIT_INSTR_OFFSETS
	.align		4
.L_1056:
        /*0164*/ 	.byte	0x04, 0x1c
        /*0166*/ 	.short	(.L_1058 - .L_1057)


	//   ....[0]....
.L_1057:
        /*0168*/ 	.word	0x000005e0


	//   ....[1]....
        /*016c*/ 	.word	0x00008450


	//   ....[2]....
        /*0170*/ 	.word	0x00008510


	//   ....[3]....
        /*0174*/ 	.word	0x00008e30


	//   ....[4]....
        /*0178*/ 	.word	0x00008ee0


	//----- nvinfo : EIATTR_MAX_THREADS
	.align		4
.L_1058:
        /*017c*/ 	.byte	0x04, 0x05
        /*017e*/ 	.short	(.L_1060 - .L_1059)
.L_1059:
        /*0180*/ 	.word	0x00000100
        /*0184*/ 	.word	0x00000001
        /*0188*/ 	.word	0x00000001


	//----- nvinfo : EIATTR_CRS_STACK_SIZE
	.align		4
.L_1060:
        /*018c*/ 	.byte	0x04, 0x1e
        /*018e*/ 	.short	(.L_1062 - .L_1061)
.L_1061:
        /*0190*/ 	.word	0x00000000
.L_1062:


//--------------------- .nv.info._ZN7cutlass13device_kernelIN5flash19enable_sm80_to_sm89INS1_16FlashAttnBwdSm80INS1_25CollectiveMainloopBwdSm80ILi2ELi2EN4cute5tupleIJNS5_1CILi128EEES8_NS7_ILi64EEEEEENS_6half_tEfNS_4arch4Sm80ELb1ELb0ELb0ELb0ELb0ELb0ELb0ELb0ELi2ELi4ELi4ELi4ELb0EEENS1_24CollectiveEpilogueBwdGQAISA_fSD_Li256ELb0ELb0EEENS1_25SingleTileBwdLPTSchedulerILb0ELi128ELb0EEEEEEEEEvNT_6ParamsE --------------------------
	.section	.nv.info._ZN7cutlass13device_kernelIN5flash19enable_sm80_to_sm89INS1_16FlashAttnBwdSm80INS1_25CollectiveMainloopBwdSm80ILi2ELi2EN4cute5tupleIJNS5_1CILi128EEES8_NS7_ILi64EEEEEENS_6half_tEfNS_4arch4Sm80ELb1ELb0ELb0ELb0ELb0ELb0ELb0ELb0ELi2ELi4ELi4ELi4ELb0EEENS1_24CollectiveEpilogueBwdGQAISA_fSD_Li256ELb0ELb0EEENS1_25SingleTileBwdLPTSchedulerILb0ELi128ELb0EEEEEEEEEvNT_6ParamsE,"",@"SHT_CUDA_INFO"
	.sectionflags	@""
	.align	4


	//----- nvinfo : EIATTR_CUDA_API_VERSION
	.align		4
        /*0000*/ 	.byte	0x04, 0x37
        /*0002*/ 	.short	(.L_1064 - .L_1063)
.L_1063:
        /*0004*/ 	.word	0x00000082


	//----- nvinfo : EIATTR_SW2861232_WAR
	.align		4
.L_1064:
        /*0008*/ 	.byte	0x01, 0x35
	.zero		2


	//----- nvinfo : EIATTR_PARAM_CBANK
	.align		4
        /*000c*/ 	.byte	0x04, 0x0a
        /*000e*/ 	.short	(.L_1066 - .L_1065)
	.align		4
.L_1065:
        /*0010*/ 	.word	index@(.nv.constant0._ZN7cutlass13device_kernelIN5flash19enable_sm80_to_sm89INS1_16FlashAttnBwdSm80INS1_25CollectiveMainloopBwdSm80ILi2ELi2EN4cute5tupleIJNS5_1CILi128EEES8_NS7_ILi64EEEEEENS_6half_tEfNS_4arch4Sm80ELb1ELb0ELb0ELb0ELb0ELb0ELb0ELb0ELi2ELi4ELi4ELi4ELb0EEENS1_24CollectiveEpilogueBwdGQAISA_fSD_Li256ELb0ELb0EEENS1_25SingleTileBwdLPTSchedulerILb0ELi128ELb0EEEEEEEEEvNT_6ParamsE)
        /*0014*/ 	.short	0x0160
        /*0016*/ 	.short	0x0290


	//----- nvinfo : EIATTR_CBANK_PARAM_SIZE
	.align		4
.L_1066:
        /*0018*/ 	.byte	0x03, 0x19
        /*001a*/ 	.short	0x0290


	//----- nvinfo : EIATTR_KPARAM_INFO
	.align		4
        /*001c*/ 	.byte	0x04, 0x17
        /*001e*/ 	.short	(.L_1068 - .L_1067)
.L_1067:
        /*0020*/ 	.word	0x00000000
        /*0024*/ 	.short	0x0000
        /*0026*/ 	.short	0x0000
        /*0028*/ 	.byte	0x00, 0xf0, 0x41, 0x0a


	//----- nvinfo : EIATTR_MAXREG_COUNT
	.align		4
.L_1068:
        /*002c*/ 	.byte	0x03, 0x1b
        /*002e*/ 	.short	0x00ff


	//----- nvinfo : EIATTR_NUM_BARRIERS
	.align		4
        /*0030*/ 	.byte	0x02, 0x4c
        /*0032*/ 	.byte	0x02
	.zero		1


	//----- nvinfo : EIATTR_ANNOTATIONS
	.align		4
        /*0034*/ 	.byte	0x04, 0x55
        /*0036*/ 	.short	(.L_1070 - .L_1069)


	//   ....[0]....
.L_1069:
        /* <DEDUP_REMOVED lines=19> */


	//----- nvinfo : EIATTR_MERCURY_ISA_VERSION
	.align		4
.L_1070:
        /*0158*/ 	.byte	0x03, 0x5f
        /*015a*/ 	.short	0x0000


	//----- nvinfo : EIATTR_COOP_GROUP_MASK_REGIDS
	.align		4
        /*015c*/ 	.byte	0x04, 0x29
        /*015e*/ 	.short	(.L_1072 - .L_1071)


	//   ....[0]....
.L_1071:
        /*0160*/ 	.word	0xffffffff


	//----- nvinfo : EIATTR_COOP_GROUP_INSTR_OFFSETS
	.align		4
.L_1072:
        /*0164*/ 	.byte	0x04, 0x28
        /*0166*/ 	.short	(.L_1074 - .L_1073)


	//   ....[0]....
.L_1073:
        /*0168*/ 	.word	0x00000090


	//----- nvinfo : EIATTR_EXIT_INSTR_OFFSETS
	.align		4
.L_1074:
        /*016c*/ 	.byte	0x04, 0x1c
        /*016e*/ 	.short	(.L_1076 - .L_1075)


	//   ....[0]....
.L_1075:
        /*0170*/ 	.word	0x00000580


	//   ....[1]....
        /*0174*/ 	.word	0x00007320


	//   ....[2]....
        /*0178*/ 	.word	0x000079c0


	//----- nvinfo : EIATTR_MAX_THREADS
	.align		4
.L_1076:
        /*017c*/ 	.byte	0x04, 0x05
        /*017e*/ 	.short	(.L_1078 - .L_1077)
.L_1077:
        /*0180*/ 	.word	0x00000100
        /*0184*/ 	.word	0x00000001
        /*0188*/ 	.word	0x00000001


	//----- nvinfo : EIATTR_CRS_STACK_SIZE
	.align		4
.L_1078:
        /*018c*/ 	.byte	0x04, 0x1e
        /*018e*/ 	.short	(.L_1080 - .L_1079)
.L_1079:
        /*0190*/ 	.word	0x00000000
.L_1080:


//--------------------- .nv.info._ZN7cutlass13device_kernelIN5flash19enable_sm80_to_sm89INS1_16FlashAttnBwdSm80INS1_25CollectiveMainloopBwdSm80ILi2ELi2EN4cute5tupleIJNS5_1CILi128EEES8_NS7_ILi64EEEEEENS_6half_tEfNS_4arch4Sm80ELb1ELb0ELb0ELb0ELb1ELb0ELb0ELb0ELi2ELi4ELi4ELi4ELb0EEENS1_24CollectiveEpilogueBwdGQAISA_fSD_Li256ELb0ELb1EEENS1_25SingleTileBwdLPTSchedulerILb0ELi128ELb1EEEEEEEEEvNT_6ParamsE --------------------------
	.section	.nv.info._ZN7cutlass13device_kernelIN5flash19enable_sm80_to_sm89INS1_16FlashAttnBwdSm80INS1_25CollectiveMainloopBwdSm80ILi2ELi2EN4cute5tupleIJNS5_1CILi128EEES8_NS7_ILi64EEEEEENS_6half_tEfNS_4arch4Sm80ELb1ELb0ELb0ELb0ELb1ELb0ELb0ELb0ELi2ELi4ELi4ELi4ELb0EEENS1_24CollectiveEpilogueBwdGQAISA_fSD_Li256ELb0ELb1EEENS1_25SingleTileBwdLPTSchedulerILb0ELi128ELb1EEEEEEEEEvNT_6ParamsE,"",@"SHT_CUDA_INFO"
	.sectionflags	@""
	.align	4


	//----- nvinfo : EIATTR_CUDA_API_VERSION
	.align		4
        /*0000*/ 	.byte	0x04, 0x37
        /*0002*/ 	.short	(.L_1082 - .L_1081)
.L_1081:
        /*0004*/ 	.word	0x00000082


	//----- nvinfo : EIATTR_SW2861232_WAR
	.align		4
.L_1082:
        /*0008*/ 	.byte	0x01, 0x35
	.zero		2


	//----- nvinfo : EIATTR_PARAM_CBANK
	.align		4
        /*000c*/ 	.byte	0x04, 0x0a
        /*000e*/ 	.short	(.L_1084 - .L_1083)
	.align		4
.L_1083:
        /*0010*/ 	.word	index@(.nv.constant0._ZN7cutlass13device_kernelIN5flash19enable_sm80_to_sm89INS1_16FlashAttnBwdSm80INS1_25CollectiveMainloopBwdSm80ILi2ELi2EN4cute5tupleIJNS5_1CILi128EEES8_NS7_ILi64EEEEEENS_6half_tEfNS_4arch4Sm80ELb1ELb0ELb0ELb0ELb1ELb0ELb0ELb0ELi2ELi4ELi4ELi4ELb0EEENS1_24CollectiveEpilogueBwdGQAISA_fSD_Li256ELb0ELb1EEENS1_25SingleTileBwdLPTSchedulerILb0ELi128ELb1EEEEEEEEEvNT_6ParamsE)
        /*0014*/ 	.short	0x0160
        /*0016*/ 	.short	0x0290


	//----- nvinfo : EIATTR_CBANK_PARAM_SIZE
	.align		4
.L_1084:
        /*0018*/ 	.byte	0x03, 0x19
        /*001a*/ 	.short	0x0290


	//----- nvinfo : EIATTR_KPARAM_INFO
	.align		4
        /*001c*/ 	.byte	0x04, 0x17
        /*001e*/ 	.short	(.L_1086 - .L_1085)
.L_1085:
        /*0020*/ 	.word	0x00000000
        /*0024*/ 	.short	0x0000
        /*0026*/ 	.short	0x0000
        /*0028*/ 	.byte	0x00, 0xf0, 0x41, 0x0a


	//----- nvinfo : EIATTR_MAXREG_COUNT
	.align		4
.L_1086:
        /*002c*/ 	.byte	0x03, 0x1b
        /*002e*/ 	.short	0x00ff


	//----- nvinfo : EIATTR_NUM_BARRIERS
	.align		4
        /*0030*/ 	.byte	0x02, 0x4c
        /*0032*/ 	.byte	0x02
	.zero		1


	//----- nvinfo : EIATTR_ANNOTATIONS
	.align		4
        /*0034*/ 	.byte	0x04, 0x55
        /*0036*/ 	.short	(.L_1088 - .L_1087)


	//   ....[0]....
.L_1087:
        /* <DEDUP_REMOVED lines=19> */


	//----- nvinfo : EIATTR_MERCURY_ISA_VERSION
	.align		4
.L_1088:
        /*0150*/ 	.byte	0x03, 0x5f
        /*0152*/ 	.short	0x0000


	//----- nvinfo : EIATTR_COOP_GROUP_MASK_REGIDS
	.align		4
        /*0154*/ 	.byte	0x04, 0x29
        /*0156*/ 	.short	(.L_1090 - .L_1089)


	//   ....[0]....
.L_1089:
        /*0158*/ 	.word	0xffffffff


	//   ....[1]....
        /*015c*/ 	.word	0xffffffff


	//   ....[2]....
        /*0160*/ 	.word	0xffffffff


	//   ....[3]....
        /*0164*/ 	.word	0xffffffff


	//   ....[4]....
        /*0168*/ 	.word	0xffffffff


	//   ....[5]....
        /*016c*/ 	.word	0xffffffff


	//   ....[6]....
        /*0170*/ 	.word	0xffffffff


	//   ....[7]....
        /*0174*/ 	.word	0xffffffff


	//   ....[8]....
        /*0178*/ 	.word	0xffffffff


	//----- nvinfo : EIATTR_COOP_GROUP_INSTR_OFFSETS
	.align		4
.L_1090:
        /*017c*/ 	.byte	0x04, 0x28
        /*017e*/ 	.short	(.L_1092 - .L_1091)


	//   ....[0]....
.L_1091:
        /*0180*/ 	.word	0x00000090


	//   ....[1]....
        /*0184*/ 	.word	0x00007620


	//   ....[2]....
        /*0188*/ 	.word	0x00007670


	//   ....[3]....
        /*018c*/ 	.word	0x00007990


	//   ....[4]....
        /*0190*/ 	.word	0x000079a0


	//   ....[5]....
        /*0194*/ 	.word	0x00007b60


	//   ....[6]....
        /*0198*/ 	.word	0x00007c70


	//   ....[7]....
        /*019c*/ 	.word	0x00007ea0


	//   ....[8]....
        /*01a0*/ 	.word	0x00007eb0


	//----- nvinfo : EIATTR_EXIT_INSTR_OFFSETS
	.align		4
.L_1092:
        /*01a4*/ 	.byte	0x04, 0x1c
        /*01a6*/ 	.short	(.L_1094 - .L_1093)


	//   ....[0]....
.L_1093:
        /*01a8*/ 	.word	0x000005e0


	//   ....[1]....
        /*01ac*/ 	.word	0x00007390


	//   ....[2]....
        /*01b0*/ 	.word	0x00007ec0


	//   ....[3]....
        /*01b4*/ 	.word	0x00007f60


	//----- nvinfo : EIATTR_MAX_THREADS
	.align		4
.L_1094:
        /*01b8*/ 	.byte	0x04, 0x05
        /*01ba*/ 	.short	(.L_1096 - .L_1095)
.L_1095:
        /*01bc*/ 	.word	0x00000100
        /*01c0*/ 	.word	0x00000001
        /*01c4*/ 	.word	0x00000001


	//----- nvinfo : EIATTR_CRS_STACK_SIZE
	.align		4
.L_1096:
        /*01c8*/ 	.byte	0x04, 0x1e
        /*01ca*/ 	.short	(.L_1098 - .L_1097)
.L_1097:
        /*01cc*/ 	.word	0x00000000
.L_1098:


//--------------------- .nv.info._ZN7cutlass13device_kernelIN5flash22FlashAttnBwdPreprocessIN4cute5tupleIJNS3_1CILi128EEENS5_ILi64EEEEEENS_6half_tEfNS_4arch4Sm80ELb1ELb0EEEEEvNT_6ParamsE --------------------------
	.section	.nv.info._ZN7cutlass13device_kernelIN5flash22FlashAttnBwdPreprocessIN4cute5tupleIJNS3_1CILi128EEENS5_ILi64EEEEEENS_6half_tEfNS_4arch4Sm80ELb1ELb0EEEEEvNT_6ParamsE,"",@"SHT_CUDA_INFO"
	.sectionflags	@""
	.align	4


	//----- nvinfo : EIATTR_CUDA_API_VERSION
	.align		4
        /*0000*/ 	.byte	0x04, 0x37
        /*0002*/ 	.short	(.L_1100 - .L_1099)
.L_1099:
        /*0004*/ 	.word	0x00000082


	//----- nvinfo : EIATTR_SW2861232_WAR
	.align		4
.L_1100:
        /*0008*/ 	.byte	0x01, 0x35
	.zero		2


	//----- nvinfo : EIATTR_PARAM_CBANK
	.align		4
        /*000c*/ 	.byte	0x04, 0x0a
        /*000e*/ 	.short	(.L_1102 - .L_1101)
	.align		4
.L_1101:
        /*0010*/ 	.word	index@(.nv.constant0._ZN7cutlass13device_kernelIN5flash22FlashAttnBwdPreprocessIN4cute5tupleIJNS3_1CILi128EEENS5_ILi64EEEEEENS_6half_tEfNS_4arch4Sm80ELb1ELb0EEEEEvNT_6ParamsE)
        /*0014*/ 	.short	0x0160
        /*0016*/ 	.short	0x00f0


	//----- nvinfo : EIATTR_CBANK_PARAM_SIZE
	.align		4
.L_1102:
        /*0018*/ 	.byte	0x03, 0x19
        /*001a*/ 	.short	0x00f0


	//----- nvinfo : EIATTR_KPARAM_INFO
	.align		4
        /*001c*/ 	.byte	0x04, 0x17
        /*001e*/ 	.short	(.L_1104 - .L_1103)
.L_1103:
        /*0020*/ 	.word	0x00000000
        /*0024*/ 	.short	0x0000
        /*0026*/ 	.short	0x0000
        /*0028*/ 	.byte	0x00, 0xf0, 0xc1, 0x03


	//----- nvinfo : EIATTR_MAXREG_COUNT
	.align		4
.L_1104:
        /*002c*/ 	.byte	0x03, 0x1b
        /*002e*/ 	.short	0x0080


	//----- nvinfo : EIATTR_MERCURY_ISA_VERSION
	.align		4
        /*0030*/ 	.byte	0x03, 0x5f
        /*0032*/ 	.short	0x0000


	//----- nvinfo : EIATTR_COOP_GROUP_MASK_REGIDS
	.align		4
        /*0034*/ 	.byte	0x04, 0x29
        /*0036*/ 	.short	(.L_1106 - .L_1105)


	//   ....[0]....
.L_1105:
        /*0038*/ 	.word	0xffffffff


	//   ....[1]....
        /*003c*/ 	.word	0xffffffff


	//   ....[2]....
        /*0040*/ 	.word	0xffffffff


	//   ....[3]....
        /*0044*/ 	.word	0xffffffff


	//   ....[4]....
        /*0048*/ 	.word	0xffffffff


	//   ....[5]....
        /*004c*/ 	.word	0xffffffff


	//   ....[6]....
        /*0050*/ 	.word	0xffffffff


	//   ....[7]....
        /*0054*/ 	.word	0xffffffff


	//   ....[8]....
        /*0058*/ 	.word	0xffffffff


	//   ....[9]....
        /*005c*/ 	.word	0xffffffff


	//   ....[10]....
        /*0060*/ 	.word	0xffffffff


	//   ....[11]....
        /*0064*/ 	.word	0xffffffff


	//----- nvinfo : EIATTR_COOP_GROUP_INSTR_OFFSETS
	.align		4
.L_1106:
        /*0068*/ 	.byte	0x04, 0x28
        /*006a*/ 	.short	(.L_1108 - .L_1107)


	//   ....[0]....
.L_1107:
        /*006c*/ 	.word	0x00000fb0


	//   ....[1]....
        /*0070*/ 	.word	0x00000fc0


	//   ....[2]....
        /*0074*/ 	.word	0x00000fd0


	//   ....[3]....
        /*0078*/ 	.word	0x00000fe0


	//   ....[4]....
        /*007c*/ 	.word	0x00001030


	//   ....[5]....
        /*0080*/ 	.word	0x00001040


	//   ....[6]....
        /*0084*/ 	.word	0x00001050


	//   ....[7]....
        /*0088*/ 	.word	0x00001060


	//   ....[8]....
        /*008c*/ 	.word	0x000010b0


	//   ....[9]....
        /*0090*/ 	.word	0x000010c0


	//   ....[10]....
        /*0094*/ 	.word	0x000010d0


	//   ....[11]....
        /*0098*/ 	.word	0x000010e0


	//----- nvinfo : EIATTR_EXIT_INSTR_OFFSETS
	.align		4
.L_1108:
        /*009c*/ 	.byte	0x04, 0x1c
        /*009e*/ 	.short	(.L_1110 - .L_1109)


	//   ....[0]....
.L_1109:
        /*00a0*/ 	.word	0x00001610


	//   ....[1]....
        /*00a4*/ 	.word	0x00001670


	//----- nvinfo : EIATTR_CTAIDZ_USED
	.align		4
.L_1110:
        /*00a8*/ 	.byte	0x01, 0x04
	.zero		2


	//----- nvinfo : EIATTR_MAX_THREADS
	.align		4
        /*00ac*/ 	.byte	0x04, 0x05
        /*00ae*/ 	.short	(.L_1112 - .L_1111)
.L_1111:
        /*00b0*/ 	.word	0x00000100
        /*00b4*/ 	.word	0x00000001
        /*00b8*/ 	.word	0x00000001


	//----- nvinfo : EIATTR_CRS_STACK_SIZE
	.align		4
.L_1112:
        /*00bc*/ 	.byte	0x04, 0x1e
        /*00be*/ 	.short	(.L_1114 - .L_1113)
.L_1113:
        /*00c0*/ 	.word	0x00000000
.L_1114:


//--------------------- .nv.info._ZN7cutlass13device_kernelIN5flash19enable_sm80_to_sm89INS1_16FlashAttnBwdSm80INS1_25CollectiveMainloopBwdSm80ILi2ELi2EN4cute5tupleIJNS5_1CILi128EEES8_NS7_ILi64EEEEEENS_6half_tEfNS_4arch4Sm80ELb1ELb0ELb0ELb1ELb0ELb0ELb0ELb0ELi2ELi4ELi4ELi4ELb0EEENS1_21CollectiveEpilogueBwdISA_SB_SD_Li256ELb1ELb0ELi2EEENS1_25SingleTileBwdLPTSchedulerILb1ELi128ELb0EEEEEEEEEvNT_6ParamsE --------------------------
	.section	.nv.info._ZN7cutlass13device_kernelIN5flash19enable_sm80_to_sm89INS1_16FlashAttnBwdSm80INS1_25CollectiveMainloopBwdSm80ILi2ELi2EN4cute5tupleIJNS5_1CILi128EEES8_NS7_ILi64EEEEEENS_6half_tEfNS_4arch4Sm80ELb1ELb0ELb0ELb1ELb0ELb0ELb0ELb0ELi2ELi4ELi4ELi4ELb0EEENS1_21CollectiveEpilogueBwdISA_SB_SD_Li256ELb1ELb0ELi2EEENS1_25SingleTileBwdLPTSchedulerILb1ELi128ELb0EEEEEEEEEvNT_6ParamsE,"",@"SHT_CUDA_INFO"
	.sectionflags	@""
	.align	4


	//----- nvinfo : EIATTR_CUDA_API_VERSION
	.align		4
        /*0000*/ 	.byte	0x04, 0x37
        /*0002*/ 	.short	(.L_1116 - .L_1115)
.L_1115:
        /*0004*/ 	.word	0x00000082


	//----- nvinfo : EIATTR_SW2861232_WAR
	.align		4
.L_1116:
        /*0008*/ 	.byte	0x01, 0x35
	.zero		2


	//----- nvinfo : EIATTR_PARAM_CBANK
	.align		4
        /*000c*/ 	.byte	0x04, 0x0a
        /*000e*/ 	.short	(.L_1118 - .L_1117)
	.align		4
.L_1117:
        /*0010*/ 	.word	index@(.nv.constant0._ZN7cutlass13device_kernelIN5flash19enable_sm80_to_sm89INS1_16FlashAttnBwdSm80INS1_25CollectiveMainloopBwdSm80ILi2ELi2EN4cute5tupleIJNS5_1CILi128EEES8_NS7_ILi64EEEEEENS_6half_tEfNS_4arch4Sm80ELb1ELb0ELb0ELb1ELb0ELb0ELb0ELb0ELi2ELi4ELi4ELi4ELb0EEENS1_21CollectiveEpilogueBwdISA_SB_SD_Li256ELb1ELb0ELi2EEENS1_25SingleTileBwdLPTSchedulerILb1ELi128ELb0EEEEEEEEEvNT_6ParamsE)
        /*0014*/ 	.short	0x0160
        /*0016*/ 	.short	0x0288


	//----- nvinfo : EIATTR_CBANK_PARAM_SIZE
	.align		4
.L_1118:
        /*0018*/ 	.byte	0x03, 0x19
        /*001a*/ 	.short	0x0288


	//----- nvinfo : EIATTR_KPARAM_INFO
	.align		4
        /*001c*/ 	.byte	0x04, 0x17
        /*001e*/ 	.short	(.L_1120 - .L_1119)
.L_1119:
        /*0020*/ 	.word	0x00000000
        /*0024*/ 	.short	0x0000
        /*0026*/ 	.short	0x0000
        /*0028*/ 	.byte	0x00, 0xf0, 0x21, 0x0a


	//----- nvinfo : EIATTR_MAXREG_COUNT
	.align		4
.L_1120:
        /*002c*/ 	.byte	0x03, 0x1b
        /*002e*/ 	.short	0x00ff


	//----- nvinfo : EIATTR_NUM_BARRIERS
	.align		4
        /*0030*/ 	.byte	0x02, 0x4c
        /*0032*/ 	.byte	0x02
	.zero		1


	//----- nvinfo : EIATTR_ANNOTATIONS
	.align		4
        /*0034*/ 	.byte	0x04, 0x55
        /*0036*/ 	.short	(.L_1122 - .L_1121)


	//   ....[0]....
.L_1121:
        /* <DEDUP_REMOVED lines=19> */


	//----- nvinfo : EIATTR_MERCURY_ISA_VERSION
	.align		4
.L_1122:
        /*0158*/ 	.byte	0x03, 0x5f
        /*015a*/ 	.short	0x0000


	//----- nvinfo : EIATTR_COOP_GROUP_MASK_REGIDS
	.align		4
        /*015c*/ 	.byte	0x04, 0x29
        /*015e*/ 	.short	(.L_1124 - .L_1123)


	//   ....[0]....
.L_1123:
        /*0160*/ 	.word	0xffffffff


	//----- nvinfo : EIATTR_COOP_GROUP_INSTR_OFFSETS
	.align		4
.L_1124:
        /*0164*/ 	.byte	0x04, 0x28
        /*0166*/ 	.short	(.L_1126 - .L_1125)


	//   ....[0]....
.L_1125:
        /*0168*/ 	.word	0x00000060


	//----- nvinfo : EIATTR_EXIT_INSTR_OFFSETS
	.align		4
.L_1126:
        /*016c*/ 	.byte	0x04, 0x1c
        /*016e*/ 	.short	(.L_1128 - .L_1127)


	//   ....[0]....
.L_1127:
        /*0170*/ 	.word	0x000009d0


	//   ....[1]....
        /*0174*/ 	.word	0x00009060


	//   ....[2]....
        /*0178*/ 	.word	0x00009120


	//   ....[3]....
        /*017c*/ 	.word	0x00009c40


	//   ....[4]....
        /*0180*/ 	.word	0x00009cf0


	//----- nvinfo : EIATTR_MAX_THREADS
	.align		4
.L_1128:
        /*0184*/ 	.byte	0x04, 0x05
        /*0186*/ 	.short	(.L_1130 - .L_1129)
.L_1129:
        /*0188*/ 	.word	0x00000100
        /*018c*/ 	.word	0x00000001
        /*0190*/ 	.word	0x00000001


	//----- nvinfo : EIATTR_CRS_STACK_SIZE
	.align		4
.L_1130:
        /*0194*/ 	.byte	0x04, 0x1e
        /*0196*/ 	.short	(.L_1132 - .L_1131)
.L_1131:
        /*0198*/ 	.word	0x00000000
.L_1132:


//--------------------- .nv.info._ZN7cutlass13device_kernelIN5flash19enable_sm80_to_sm89INS1_16FlashAttnBwdSm80INS1_25CollectiveMainloopBwdSm80ILi2ELi2EN4cute5tupleIJNS5_1CILi128EEES8_NS7_ILi64EEEEEENS_6half_tEfNS_4arch4Sm80ELb1ELb0ELb0ELb1ELb1ELb0ELb0ELb0ELi2ELi4ELi4ELi4ELb0EEENS1_21CollectiveEpilogueBwdISA_SB_SD_Li256ELb1ELb0ELi2EEENS1_25SingleTileBwdLPTSchedulerILb1ELi128ELb1EEEEEEEEEvNT_6ParamsE --------------------------
	.section	.nv.info._ZN7cutlass13device_kernelIN5flash19enable_sm80_to_sm89INS1_16FlashAttnBwdSm80INS1_25CollectiveMainloopBwdSm80ILi2ELi2EN4cute5tupleIJNS5_1CILi128EEES8_NS7_ILi64EEEEEENS_6half_tEfNS_4arch4Sm80ELb1ELb0ELb0ELb1ELb1ELb0ELb0ELb0ELi2ELi4ELi4ELi4ELb0EEENS1_21CollectiveEpilogueBwdISA_SB_SD_Li256ELb1ELb0ELi2EEENS1_25SingleTileBwdLPTSchedulerILb1ELi128ELb1EEEEEEEEEvNT_6ParamsE,"",@"SHT_CUDA_INFO"
	.sectionflags	@""
	.align	4


	//----- nvinfo : EIATTR_CUDA_API_VERSION
	.align		4
        /*0000*/ 	.byte	0x04, 0x37
        /*0002*/ 	.short	(.L_1134 - .L_1133)
.L_1133:
        /*0004*/ 	.word	0x00000082


	//----- nvinfo : EIATTR_SW2861232_WAR
	.align		4
.L_1134:
        /*0008*/ 	.byte	0x01, 0x35
	.zero		2


	//----- nvinfo : EIATTR_PARAM_CBANK
	.align		4
        /*000c*/ 	.byte	0x04, 0x0a
        /*000e*/ 	.short	(.L_1136 - .L_1135)
	.align		4
.L_1135:
        /*0010*/ 	.word	index@(.nv.constant0._ZN7cutlass13device_kernelIN5flash19enable_sm80_to_sm89INS1_16FlashAttnBwdSm80INS1_25CollectiveMainloopBwdSm80ILi2ELi2EN4cute5tupleIJNS5_1CILi128EEES8_NS7_ILi64EEEEEENS_6half_tEfNS_4arch4Sm80ELb1ELb0ELb0ELb1ELb1ELb0ELb0ELb0ELi2ELi4ELi4ELi4ELb0EEENS1_21CollectiveEpilogueBwdISA_SB_SD_Li256ELb1ELb0ELi2EEENS1_25SingleTileBwdLPTSchedulerILb1ELi128ELb1EEEEEEEEEvNT_6ParamsE)
        /*0014*/ 	.short	0x0160
        /*0016*/ 	.short	0x0288


	//----- nvinfo : EIATTR_CBANK_PARAM_SIZE
	.align		4
.L_1136:
        /*0018*/ 	.byte	0x03, 0x19
        /*001a*/ 	.short	0x0288


	//----- nvinfo : EIATTR_KPARAM_INFO
	.align		4
        /*001c*/ 	.byte	0x04, 0x17
        /*001e*/ 	.short	(.L_1138 - .L_1137)
.L_1137:
        /*0020*/ 	.word	0x00000000
        /*0024*/ 	.short	0x0000
        /*0026*/ 	.short	0x0000
        /*0028*/ 	.byte	0x00, 0xf0, 0x21, 0x0a


	//----- nvinfo : EIATTR_MAXREG_COUNT
	.align		4
.L_1138:
        /*002c*/ 	.byte	0x03, 0x1b
        /*002e*/ 	.short	0x00ff


	//----- nvinfo : EIATTR_NUM_BARRIERS
	.align		4
        /*0030*/ 	.byte	0x02, 0x4c
        /*0032*/ 	.byte	0x02
	.zero		1


	//----- nvinfo : EIATTR_ANNOTATIONS
	.align		4
        /*0034*/ 	.byte	0x04, 0x55
        /*0036*/ 	.short	(.L_1140 - .L_1139)


	//   ....[0]....
.L_1139:
        /* <DEDUP_REMOVED lines=22> */


	//----- nvinfo : EIATTR_MERCURY_ISA_VERSION
	.align		4
.L_1140:
        /*0180*/ 	.byte	0x03, 0x5f
        /*0182*/ 	.short	0x0000


	//----- nvinfo : EIATTR_COOP_GROUP_MASK_REGIDS
	.align		4
        /*0184*/ 	.byte	0x04, 0x29
        /*0186*/ 	.short	(.L_1142 - .L_1141)


	//   ....[0]....
.L_1141:
        /*0188*/ 	.word	0xffffffff


	//----- nvinfo : EIATTR_COOP_GROUP_INSTR_OFFSETS
	.align		4
.L_1142:
        /*018c*/ 	.byte	0x04, 0x28
        /*018e*/ 	.short	(.L_1144 - .L_1143)


	//   ....[0]....
.L_1143:
        /*0190*/ 	.word	0x00000060


	//----- nvinfo : EIATTR_EXIT_INSTR_OFFSETS
	.align		4
.L_1144:
        /*0194*/ 	.byte	0x04, 0x1c
        /*0196*/ 	.short	(.L_1146 - .L_1145)


	//   ....[0]....
.L_1145:
        /*0198*/ 	.word	0x00000a10


	//   ....[1]....
        /*019c*/ 	.word	0x00008f90


	//   ....[2]....
        /*01a0*/ 	.word	0x00009050


	//   ....[3]....
        /*01a4*/ 	.word	0x00009b40


	//   ....[4]....
        /*01a8*/ 	.word	0x00009bf0


	//----- nvinfo : EIATTR_MAX_THREADS
	.align		4
.L_1146:
        /*01ac*/ 	.byte	0x04, 0x05
        /*01ae*/ 	.short	(.L_1148 - .L_1147)
.L_1147:
        /*01b0*/ 	.word	0x00000100
        /*01b4*/ 	.word	0x00000001
        /*01b8*/ 	.word	0x00000001


	//----- nvinfo : EIATTR_CRS_STACK_SIZE
	.align		4
.L_1148:
        /*01bc*/ 	.byte	0x04, 0x1e
        /*01be*/ 	.short	(.L_1150 - .L_1149)
.L_1149:
        /*01c0*/ 	.word	0x00000000
.L_1150:


//--------------------- .nv.info._ZN7cutlass13device_kernelIN5flash19enable_sm80_to_sm89INS1_16FlashAttnBwdSm80INS1_25CollectiveMainloopBwdSm80ILi2ELi2EN4cute5tupleIJNS5_1CILi128EEES8_NS7_ILi64EEEEEENS_6half_tEfNS_4arch4Sm80ELb1ELb0ELb0ELb1ELb0ELb0ELb0ELb0ELi2ELi4ELi4ELi4ELb0EEENS1_24CollectiveEpilogueBwdGQAISA_fSD_Li256ELb1ELb0EEENS1_25SingleTileBwdLPTSchedulerILb1ELi128ELb0EEEEEEEEEvNT_6ParamsE --------------------------
	.section	.nv.info._ZN7cutlass13device_kernelIN5flash19enable_sm80_to_sm89INS1_16FlashAttnBwdSm80INS1_25CollectiveMainloopBwdSm80ILi2ELi2EN4cute5tupleIJNS5_1CILi128EEES8_NS7_ILi64EEEEEENS_6half_tEfNS_4arch4Sm80ELb1ELb0ELb0ELb1ELb0ELb0ELb0ELb0ELi2ELi4ELi4ELi4ELb0EEENS1_24CollectiveEpilogueBwdGQAISA_fSD_Li256ELb1ELb0EEENS1_25SingleTileBwdLPTSchedulerILb1ELi128ELb0EEEEEEEEEvNT_6ParamsE,"",@"SHT_CUDA_INFO"
	.sectionflags	@""
	.align	4


	//----- nvinfo : EIATTR_CUDA_API_VERSION
	.align		4
        /*0000*/ 	.byte	0x04, 0x37
        /*0002*/ 	.short	(.L_1152 - .L_1151)
.L_1151:
        /*0004*/ 	.word	0x00000082


	//----- nvinfo : EIATTR_SW2861232_WAR
	.align		4
.L_1152:
        /*0008*/ 	.byte	0x01, 0x35
	.zero		2


	//----- nvinfo : EIATTR_PARAM_CBANK
	.align		4
        /*000c*/ 	.byte	0x04, 0x0a
        /*000e*/ 	.short	(.L_1154 - .L_1153)
	.align		4
.L_1153:
        /*0010*/ 	.word	index@(.nv.constant0._ZN7cutlass13device_kernelIN5flash19enable_sm80_to_sm89INS1_16FlashAttnBwdSm80INS1_25CollectiveMainloopBwdSm80ILi2ELi2EN4cute5tupleIJNS5_1CILi128EEES8_NS7_ILi64EEEEEENS_6half_tEfNS_4arch4Sm80ELb1ELb0ELb0ELb1ELb0ELb0ELb0ELb0ELi2ELi4ELi4ELi4ELb0EEENS1_24CollectiveEpilogueBwdGQAISA_fSD_Li256ELb1ELb0EEENS1_25SingleTileBwdLPTSchedulerILb1ELi128ELb0EEEEEEEEEvNT_6ParamsE)
        /*0014*/ 	.short	0x0160
        /*0016*/ 	.short	0x0290


	//----- nvinfo : EIATTR_CBANK_PARAM_SIZE
	.align		4
.L_1154:
        /*0018*/ 	.byte	0x03, 0x19
        /*001a*/ 	.short	0x0290


	//----- nvinfo : EIATTR_KPARAM_INFO
	.align		4
        /*001c*/ 	.byte	0x04, 0x17
        /*001e*/ 	.short	(.L_1156 - .L_1155)
.L_1155:
        /*0020*/ 	.word	0x00000000
        /*0024*/ 	.short	0x0000
        /*0026*/ 	.short	0x0000
        /*0028*/ 	.byte	0x00, 0xf0, 0x41, 0x0a


	//----- nvinfo : EIATTR_MAXREG_COUNT
	.align		4
.L_1156:
        /*002c*/ 	.byte	0x03, 0x1b
        /*002e*/ 	.short	0x00ff


	//----- nvinfo : EIATTR_NUM_BARRIERS
	.align		4
        /*0030*/ 	.byte	0x02, 0x4c
        /*0032*/ 	.byte	0x02
	.zero		1


	//----- nvinfo : EIATTR_ANNOTATIONS
	.align		4
        /*0034*/ 	.byte	0x04, 0x55
        /*0036*/ 	.short	(.L_1158 - .L_1157)


	//   ....[0]....
.L_1157:
        /* <DEDUP_REMOVED lines=21> */


	//----- nvinfo : EIATTR_MERCURY_ISA_VERSION
	.align		4
.L_1158:
        /*0178*/ 	.byte	0x03, 0x5f
        /*017a*/ 	.short	0x0000


	//----- nvinfo : EIATTR_COOP_GROUP_MASK_REGIDS
	.align		4
        /*017c*/ 	.byte	0x04, 0x29
        /*017e*/ 	.short	(.L_1160 - .L_1159)


	//   ....[0]....
.L_1159:
        /*0180*/ 	.word	0xffffffff


	//----- nvinfo : EIATTR_COOP_GROUP_INSTR_OFFSETS
	.align		4
.L_1160:
        /*0184*/ 	.byte	0x04, 0x28
        /*0186*/ 	.short	(.L_1162 - .L_1161)


	//   ....[0]....
.L_1161:
        /*0188*/ 	.word	0x00000060


	//----- nvinfo : EIATTR_EXIT_INSTR_OFFSETS
	.align		4
.L_1162:
        /*018c*/ 	.byte	0x04, 0x1c
        /*018e*/ 	.short	(.L_1164 - .L_1163)


	//   ....[0]....
.L_1163:
        /*0190*/ 	.word	0x00000a00


	//   ....[1]....
        /*0194*/ 	.word	0x00007c40


	//   ....[2]....
        /*0198*/ 	.word	0x000083c0


	//----- nvinfo : EIATTR_MAX_THREADS
	.align		4
.L_1164:
        /*019c*/ 	.byte	0x04, 0x05
        /*019e*/ 	.short	(.L_1166 - .L_1165)
.L_1165:
        /*01a0*/ 	.word	0x00000100
        /*01a4*/ 	.word	0x00000001
        /*01a8*/ 	.word	0x00000001


	//----- nvinfo : EIATTR_CRS_STACK_SIZE
	.align		4
.L_1166:
        /*01ac*/ 	.byte	0x04, 0x1e
        /*01ae*/ 	.short	(.L_1168 - .L_1167)
.L_1167:
        /*01b0*/ 	.word	0x00000000
.L_1168:


//--------------------- .nv.info._ZN7cutlass13device_kernelIN5flash32FlashAttnBwdPostprocessConvertdQIN4cute5tupleIJNS3_1CILi128EEENS5_ILi64EEEEEENS_6half_tEfNS_4arch4Sm80ELi256ENS3_8TiledMMAINS3_8MMA_AtomIJNS3_28SM80_16x8x16_F32F16F16F32_TNEEEENS3_6LayoutINS4_IJNS5_ILi4EEENS5_ILi2EEENS5_ILi1EEEEEENS4_IJSJ_SH_NS5_ILi0EEEEEEEENS4_IJS7_NS5_ILi32EEENS5_ILi16EEEEEEEELb0EEEEEvNT_6ParamsE --------------------------
	.section	.nv.info._ZN7cutlass13device_kernelIN5flash32FlashAttnBwdPostprocessConvertdQIN4cute5tupleIJNS3_1CILi128EEENS5_ILi64EEEEEENS_6half_tEfNS_4arch4Sm80ELi256ENS3_8TiledMMAINS3_8MMA_AtomIJNS3_28SM80_16x8x16_F32F16F16F32_TNEEEENS3_6LayoutINS4_IJNS5_ILi4EEENS5_ILi2EEENS5_ILi1EEEEEENS4_IJSJ_SH_NS5_ILi0EEEEEEEENS4_IJS7_NS5_ILi32EEENS5_ILi16EEEEEEEELb0EEEEEvNT_6ParamsE,"",@"SHT_CUDA_INFO"
	.sectionflags	@""
	.align	4


	//----- nvinfo : EIATTR_CUDA_API_VERSION
	.align		4
        /*0000*/ 	.byte	0x04, 0x37
        /*0002*/ 	.short	(.L_1170 - .L_1169)
.L_1169:
        /*0004*/ 	.word	0x00000082


	//----- nvinfo : EIATTR_SW2861232_WAR
	.align		4
.L_1170:
        /*0008*/ 	.byte	0x01, 0x35
	.zero		2


	//----- nvinfo : EIATTR_PARAM_CBANK
	.align		4
        /*000c*/ 	.byte	0x04, 0x0a
        /*000e*/ 	.short	(.L_1172 - .L_1171)
	.align		4
.L_1171:
        /*0010*/ 	.word	index@(.nv.constant0._ZN7cutlass13device_kernelIN5flash32FlashAttnBwdPostprocessConvertdQIN4cute5tupleIJNS3_1CILi128EEENS5_ILi64EEEEEENS_6half_tEfNS_4arch4Sm80ELi256ENS3_8TiledMMAINS3_8MMA_AtomIJNS3_28SM80_16x8x16_F32F16F16F32_TNEEEENS3_6LayoutINS4_IJNS5_ILi4EEENS5_ILi2EEENS5_ILi1EEEEEENS4_IJSJ_SH_NS5_ILi0EEEEEEEENS4_IJS7_NS5_ILi32EEENS5_ILi16EEEEEEEELb0EEEEEvNT_6ParamsE)
        /*0014*/ 	.short	0x0160
        /*0016*/ 	.short	0x0070


	//----- nvinfo : EIATTR_CBANK_PARAM_SIZE
	.align		4
.L_1172:
        /*0018*/ 	.byte	0x03, 0x19
        /*001a*/ 	.short	0x0070


	//----- nvinfo : EIATTR_KPARAM_INFO
	.align		4
        /*001c*/ 	.byte	0x04, 0x17
        /*001e*/ 	.short	(.L_1174 - .L_1173)
.L_1173:
        /*0020*/ 	.word	0x00000000
        /*0024*/ 	.short	0x0000
        /*0026*/ 	.short	0x0000
        /*0028*/ 	.byte	0x00, 0xf0, 0xc1, 0x01


	//----- nvinfo : EIATTR_MAXREG_COUNT
	.align		4
.L_1174:
        /*002c*/ 	.byte	0x03, 0x1b
        /*002e*/ 	.short	0x0080


	//----- nvinfo : EIATTR_NUM_BARRIERS
	.align		4
        /*0030*/ 	.byte	0x02, 0x4c
        /*0032*/ 	.byte	0x01
	.zero		1


	//----- nvinfo : EIATTR_MERCURY_ISA_VERSION
	.align		4
        /*0034*/ 	.byte	0x03, 0x5f
        /*0036*/ 	.short	0x0000


	//----- nvinfo : EIATTR_EXIT_INSTR_OFFSETS
	.align		4
        /*0038*/ 	.byte	0x04, 0x1c
        /*003a*/ 	.short	(.L_1176 - .L_1175)


	//   ....[0]....
.L_1175:
        /*003c*/ 	.word	0x00000180


	//   ....[1]....
        /*0040*/ 	.word	0x00001220


	//   ....[2]....
        /*0044*/ 	.word	0x000012e0


	//----- nvinfo : EIATTR_CTAIDZ_USED
	.align		4
.L_1176:
        /*0048*/ 	.byte	0x01, 0x04
	.zero		2


	//----- nvinfo : EIATTR_MAX_THREADS
	.align		4
        /*004c*/ 	.byte	0x04, 0x05
        /*004e*/ 	.short	(.L_1178 - .L_1177)
.L_1177:
        /*0050*/ 	.word	0x00000100
        /*0054*/ 	.word	0x00000001
        /*0058*/ 	.word	0x00000001


	//----- nvinfo : EIATTR_CRS_STACK_SIZE
	.align		4
.L_1178:
        /*005c*/ 	.byte	0x04, 0x1e
        /*005e*/ 	.short	(.L_1180 - .L_1179)
.L_1179:
        /*0060*/ 	.word	0x00000000
.L_1180:


//--------------------- .nv.info._ZN7cutlass13device_kernelIN5flash19enable_sm80_to_sm89INS1_16FlashAttnBwdSm80INS1_25CollectiveMainloopBwdSm80ILi2ELi2EN4cute5tupleIJNS5_1CILi128EEES8_NS7_ILi64EEEEEENS_6half_tEfNS_4arch4Sm80ELb1ELb0ELb0ELb1ELb1ELb0ELb0ELb0ELi2ELi4ELi4ELi4ELb0EEENS1_24CollectiveEpilogueBwdGQAISA_fSD_Li256ELb1ELb1EEENS1_25SingleTileBwdLPTSchedulerILb1ELi128ELb1EEEEEEEEEvNT_6ParamsE --------------------------
	.section	.nv.info._ZN7cutlass13device_kernelIN5flash19enable_sm80_to_sm89INS1_16FlashAttnBwdSm80INS1_25CollectiveMainloopBwdSm80ILi2ELi2EN4cute5tupleIJNS5_1CILi128EEES8_NS7_ILi64EEEEEENS_6half_tEfNS_4arch4Sm80ELb1ELb0ELb0ELb1ELb1ELb0ELb0ELb0ELi2ELi4ELi4ELi4ELb0EEENS1_24CollectiveEpilogueBwdGQAISA_fSD_Li256ELb1ELb1EEENS1_25SingleTileBwdLPTSchedulerILb1ELi128ELb1EEEEEEEEEvNT_6ParamsE,"",@"SHT_CUDA_INFO"
	.sectionflags	@""
	.align	4


	//----- nvinfo : EIATTR_CUDA_API_VERSION
	.align		4
        /*0000*/ 	.byte	0x04, 0x37
        /*0002*/ 	.short	(.L_1182 - .L_1181)
.L_1181:
        /*0004*/ 	.word	0x00000082


	//----- nvinfo : EIATTR_SW2861232_WAR
	.align		4
.L_1182:
        /*0008*/ 	.byte	0x01, 0x35
	.zero		2


	//----- nvinfo : EIATTR_PARAM_CBANK
	.align		4
        /*000c*/ 	.byte	0x04, 0x0a
        /*000e*/ 	.short	(.L_1184 - .L_1183)
	.align		4
.L_1183:
        /*0010*/ 	.word	index@(.nv.constant0._ZN7cutlass13device_kernelIN5flash19enable_sm80_to_sm89INS1_16FlashAttnBwdSm80INS1_25CollectiveMainloopBwdSm80ILi2ELi2EN4cute5tupleIJNS5_1CILi128EEES8_NS7_ILi64EEEEEENS_6half_tEfNS_4arch4Sm80ELb1ELb0ELb0ELb1ELb1ELb0ELb0ELb0ELi2ELi4ELi4ELi4ELb0EEENS1_24CollectiveEpilogueBwdGQAISA_fSD_Li256ELb1ELb1EEENS1_25SingleTileBwdLPTSchedulerILb1ELi128ELb1EEEEEEEEEvNT_6ParamsE)
        /*0014*/ 	.short	0x0160
        /*0016*/ 	.short	0x0290


	//----- nvinfo : EIATTR_CBANK_PARAM_SIZE
	.align		4
.L_1184:
        /*0018*/ 	.byte	0x03, 0x19
        /*001a*/ 	.short	0x0290


	//----- nvinfo : EIATTR_KPARAM_INFO
	.align		4
        /*001c*/ 	.byte	0x04, 0x17
        /*001e*/ 	.short	(.L_1186 - .L_1185)
.L_1185:
        /*0020*/ 	.word	0x00000000
        /*0024*/ 	.short	0x0000
        /*0026*/ 	.short	0x0000
        /*0028*/ 	.byte	0x00, 0xf0, 0x41, 0x0a


	//----- nvinfo : EIATTR_MAXREG_COUNT
	.align		4
.L_1186:
        /*002c*/ 	.byte	0x03, 0x1b
        /*002e*/ 	.short	0x00ff


	//----- nvinfo : EIATTR_NUM_BARRIERS
	.align		4
        /*0030*/ 	.byte	0x02, 0x4c
        /*0032*/ 	.byte	0x02
	.zero		1


	//----- nvinfo : EIATTR_ANNOTATIONS
	.align		4
        /*0034*/ 	.byte	0x04, 0x55
        /*0036*/ 	.short	(.L_1188 - .L_1187)


	//   ....[0]....
.L_1187:
        /* <DEDUP_REMOVED lines=19> */


	//----- nvinfo : EIATTR_MERCURY_ISA_VERSION
	.align		4
.L_1188:
        /*0158*/ 	.byte	0x03, 0x5f
        /*015a*/ 	.short	0x0000


	//----- nvinfo : EIATTR_COOP_GROUP_MASK_REGIDS
	.align		4
        /*015c*/ 	.byte	0x04, 0x29
        /*015e*/ 	.short	(.L_1190 - .L_1189)


	//   ....[0]....
.L_1189:
        /*0160*/ 	.word	0xffffffff


	//   ....[1]....
        /*0164*/ 	.word	0xffffffff


	//   ....[2]....
        /*0168*/ 	.word	0xffffffff


	//   ....[3]....
        /*016c*/ 	.word	0xffffffff


	//   ....[4]....
        /*0170*/ 	.word	0xffffffff


	//   ....[5]....
        /*0174*/ 	.word	0xffffffff


	//   ....[6]....
        /*0178*/ 	.word	0xffffffff


	//   ....[7]....
        /*017c*/ 	.word	0xffffffff


	//   ....[8]....
        /*0180*/ 	.word	0xffffffff


	//----- nvinfo : EIATTR_COOP_GROUP_INSTR_OFFSETS
	.align		4
.L_1190:
        /*0184*/ 	.byte	0x04, 0x28
        /*0186*/ 	.short	(.L_1192 - .L_1191)


	//   ....[0]....
.L_1191:
        /*0188*/ 	.word	0x00000060


	//   ....[1]....
        /*018c*/ 	.word	0x00008240


	//   ....[2]....
        /*0190*/ 	.word	0x00008280


	//   ....[3]....
        /*0194*/ 	.word	0x000085d0


	//   ....[4]....
        /*0198*/ 	.word	0x000085e0


	//   ....[5]....
        /*019c*/ 	.word	0x000087a0


	//   ....[6]....
        /*01a0*/ 	.word	0x000088a0


	//   ....[7]....
        /*01a4*/ 	.word	0x00008ad0


	//   ....[8]....
        /*01a8*/ 	.word	0x00008ae0


	//----- nvinfo : EIATTR_EXIT_INSTR_OFFSETS
	.align		4
.L_1192:
        /*01ac*/ 	.byte	0x04, 0x1c
        /*01ae*/ 	.short	(.L_1194 - .L_1193)


	//   ....[0]....
.L_1193:
        /*01b0*/ 	.word	0x000009d0


	//   ....[1]....
        /*01b4*/ 	.word	0x00007e40


	//   ....[2]....
        /*01b8*/ 	.word	0x00008af0


	//   ....[3]....
        /*01bc*/ 	.word	0x00008b90


	//----- nvinfo : EIATTR_MAX_THREADS
	.align		4
.L_1194:
        /*01c0*/ 	.byte	0x04, 0x05
        /*01c2*/ 	.short	(.L_1196 - .L_1195)
.L_1195:
        /*01c4*/ 	.word	0x00000100
        /*01c8*/ 	.word	0x00000001
        /*01cc*/ 	.word	0x00000001


	//----- nvinfo : EIATTR_CRS_STACK_SIZE
	.align		4
.L_1196:
        /*01d0*/ 	.byte	0x04, 0x1e
        /*01d2*/ 	.short	(.L_1198 - .L_1197)
.L_1197:
        /*01d4*/ 	.word	0x00000000
.L_1198:


//--------------------- .nv.info._ZN7cutlass13device_kernelIN5flash22FlashAttnBwdPreprocessIN4cute5tupleIJNS3_1CILi128EEENS5_ILi64EEEEEENS_6half_tEfNS_4arch4Sm80ELb1ELb1EEEEEvNT_6ParamsE --------------------------
	.section	.nv.info._ZN7cutlass13device_kernelIN5flash22FlashAttnBwdPreprocessIN4cute5tupleIJNS3_1CILi128EEENS5_ILi64EEEEEENS_6half_tEfNS_4arch4Sm80ELb1ELb1EEEEEvNT_6ParamsE,"",@"SHT_CUDA_INFO"
	.sectionflags	@""
	.align	4


	//----- nvinfo : EIATTR_CUDA_API_VERSION
	.align		4
        /*0000*/ 	.byte	0x04, 0x37
        /*0002*/ 	.short	(.L_1200 - .L_1199)
.L_1199:
        /*0004*/ 	.word	0x00000082


	//----- nvinfo : EIATTR_SW2861232_WAR
	.align		4
.L_1200:
        /*0008*/ 	.byte	0x01, 0x35
	.zero		2


	//----- nvinfo : EIATTR_PARAM_CBANK
	.align		4
        /*000c*/ 	.byte	0x04, 0x0a
        /*000e*/ 	.short	(.L_1202 - .L_1201)
	.align		4
.L_1201:
        /*0010*/ 	.word	index@(.nv.constant0._ZN7cutlass13device_kernelIN5flash22FlashAttnBwdPreprocessIN4cute5tupleIJNS3_1CILi128EEENS5_ILi64EEEEEENS_6half_tEfNS_4arch4Sm80ELb1ELb1EEEEEvNT_6ParamsE)
        /*0014*/ 	.short	0x0160
        /*0016*/ 	.short	0x00f0


	//----- nvinfo : EIATTR_CBANK_PARAM_SIZE
	.align		4
.L_1202:
        /*0018*/ 	.byte	0x03, 0x19
        /*001a*/ 	.short	0x00f0


	//----- nvinfo : EIATTR_KPARAM_INFO
	.align		4
        /*001c*/ 	.byte	0x04, 0x17
        /*001e*/ 	.short	(.L_1204 - .L_1203)
.L_1203:
        /*0020*/ 	.word	0x00000000
        /*0024*/ 	.short	0x0000
        /*0026*/ 	.short	0x0000
        /*0028*/ 	.byte	0x00, 0xf0, 0xc1, 0x03


	//----- nvinfo : EIATTR_MAXREG_COUNT
	.align		4
.L_1204:
        /*002c*/ 	.byte	0x03, 0x1b
        /*002e*/ 	.short	0x0080


	//----- nvinfo : EIATTR_MERCURY_ISA_VERSION
	.align		4
        /*0030*/ 	.byte	0x03, 0x5f
        /*0032*/ 	.short	0x0000


	//----- nvinfo : EIATTR_COOP_GROUP_MASK_REGIDS
	.align		4
        /*0034*/ 	.byte	0x04, 0x29
        /*0036*/ 	.short	(.L_1206 - .L_1205)


	//   ....[0]....
.L_1205:
        /*0038*/ 	.word	0xffffffff


	//   ....[1]....
        /*003c*/ 	.word	0xffffffff


	//   ....[2]....
        /*0040*/ 	.word	0xffffffff


	//   ....[3]....
        /*0044*/ 	.word	0xffffffff


	//   ....[4]....
        /*0048*/ 	.word	0xffffffff


	//   ....[5]....
        /*004c*/ 	.word	0xffffffff


	//   ....[6]....
        /*0050*/ 	.word	0xffffffff


	//   ....[7]....
        /*0054*/ 	.word	0xffffffff


	//   ....[8]....
        /*0058*/ 	.word	0xffffffff


	//   ....[9]....
        /*005c*/ 	.word	0xffffffff


	//   ....[10]....
        /*0060*/ 	.word	0xffffffff


	//   ....[11]....
        /*0064*/ 	.word	0xffffffff


	//----- nvinfo : EIATTR_COOP_GROUP_INSTR_OFFSETS
	.align		4
.L_1206:
        /*0068*/ 	.byte	0x04, 0x28
        /*006a*/ 	.short	(.L_1208 - .L_1207)


	//   ....[0]....
.L_1207:
        /*006c*/ 	.word	0x00001150


	//   ....[1]....
        /*0070*/ 	.word	0x00001170


	//   ....[2]....
        /*0074*/ 	.word	0x00001180


	//   ....[3]....
        /*0078*/ 	.word	0x00001190


	//   ....[4]....
        /*007c*/ 	.word	0x000011c0


	//   ....[5]....
        /*0080*/ 	.word	0x000011f0


	//   ....[6]....
        /*0084*/ 	.word	0x00001200


	//   ....[7]....
        /*0088*/ 	.word	0x00001210


	//   ....[8]....
        /*008c*/ 	.word	0x00001270


	//   ....[9]....
        /*0090*/ 	.word	0x000012a0


	//   ....[10]....
        /*0094*/ 	.word	0x000012c0


	//   ....[11]....
        /*0098*/ 	.word	0x000012d0


	//----- nvinfo : EIATTR_EXIT_INSTR_OFFSETS
	.align		4
.L_1208:
        /*009c*/ 	.byte	0x04, 0x1c
        /*009e*/ 	.short	(.L_1210 - .L_1209)


	//   ....[0]....
.L_1209:
        /*00a0*/ 	.word	0x00000180


	//   ....[1]....
        /*00a4*/ 	.word	0x00001880


	//   ....[2]....
        /*00a8*/ 	.word	0x000018d0


	//----- nvinfo : EIATTR_CTAIDZ_USED
	.align		4
.L_1210:
        /*00ac*/ 	.byte	0x01, 0x04
	.zero		2


	//----- nvinfo : EIATTR_MAX_THREADS
	.align		4
        /*00b0*/ 	.byte	0x04, 0x05
        /*00b2*/ 	.short	(.L_1212 - .L_1211)
.L_1211:
        /*00b4*/ 	.word	0x00000100
        /*00b8*/ 	.word	0x00000001
        /*00bc*/ 	.word	0x00000001


	//----- nvinfo : EIATTR_CRS_STACK_SIZE
	.align		4
.L_1212:
        /*00c0*/ 	.byte	0x04, 0x1e
        /*00c2*/ 	.short	(.L_1214 - .L_1213)
.L_1213:
        /*00c4*/ 	.word	0x00000000
.L_1214:


//--------------------- .nv.callgraph             --------------------------
	.section	.nv.callgraph,"",@"SHT_CUDA_CALLGRAPH"
	.align	4
	.sectionentsize	8
	.align		4
        /*0000*/ 	.word	0x00000000
	.align		4
        /*0004*/ 	.word	0xffffffff
	.align		4
        /*0008*/ 	.word	0x00000000
	.align		4
        /*000c*/ 	.word	0xfffffffe
	.align		4
        /*0010*/ 	.word	0x00000000
	.align		4
        /*0014*/ 	.word	0xfffffffd
	.align		4
        /*0018*/ 	.word	0x00000000
	.align		4
        /*001c*/ 	.word	0xfffffffc


//--------------------- .nv.rel.action            --------------------------
	.section	.nv.rel.action,"",@"SHT_CUDA_RELOCINFO"
	.align	8
	.sectionentsize	8
        /*0000*/ 	.byte	0x73, 0x00, 0x00, 0x00, 0x00, 0x00, 0x00, 0x00, 0x00, 0x00, 0x00, 0x11, 0x25, 0x00, 0x05, 0x36


//--------------------- .nv.constant4             --------------------------
	.section	.nv.constant4,"a",@progbits
	.align	8
	.align		8
.nv.constant4:
        /*0000*/ 	.dword	_ZN65_INTERNAL_aefb61c1_29_flash_bwd_hdim64_fp16_sm80_cu_3fbc093a_28144cuda3std3__45__cpo5beginE
	.align		8
        /*0008*/ 	.dword	_ZN65_INTERNAL_aefb61c1_29_flash_bwd_hdim64_fp16_sm80_cu_3fbc093a_28144cuda3std3__45__cpo3endE
	.align		8
        /*0010*/ 	.dword	_ZN65_INTERNAL_aefb61c1_29_flash_bwd_hdim64_fp16_sm80_cu_3fbc093a_28144cuda3std3__45__cpo6cbeginE
	.align		8
        /*0018*/ 	.dword	_ZN65_INTERNAL_aefb61c1_29_flash_bwd_hdim64_fp16_sm80_cu_3fbc093a_28144cuda3std3__45__cpo4cendE
	.align		8
        /*0020*/ 	.dword	_ZN65_INTERNAL_aefb61c1_29_flash_bwd_hdim64_fp16_sm80_cu_3fbc093a_28144cuda3std3__467_GLOBAL__N__aefb61c1_29_flash_bwd_hdim64_fp16_sm80_cu_3fbc093a_28146ignoreE
	.align		8
        /*0028*/ 	.dword	_ZN65_INTERNAL_aefb61c1_29_flash_bwd_hdim64_fp16_sm80_cu_3fbc093a_28144cuda3std3__419piecewise_constructE
	.align		8
        /*0030*/ 	.dword	_ZN65_INTERNAL_aefb61c1_29_flash_bwd_hdim64_fp16_sm80_cu_3fbc093a_28144cuda3std3__48in_placeE
	.align		8
        /*0038*/ 	.dword	_ZN65_INTERNAL_aefb61c1_29_flash_bwd_hdim64_fp16_sm80_cu_3fbc093a_28144cuda3std6ranges3__45__cpo4swapE
	.align		8
        /*0040*/ 	.dword	_ZN65_INTERNAL_aefb61c1_29_flash_bwd_hdim64_fp16_sm80_cu_3fbc093a_28144cuda3std6ranges3__45__cpo9iter_moveE
	.align		8
        /*0048*/ 	.dword	_ZN65_INTERNAL_aefb61c1_29_flash_bwd_hdim64_fp16_sm80_cu_3fbc093a_28144cute7productE
	.align		8
        /*0050*/ 	.dword	_ZN65_INTERNAL_aefb61c1_29_flash_bwd_hdim64_fp16_sm80_cu_3fbc093a_28144cute1_E


//--------------------- .nv.constant0._ZN7cutlass13device_kernelIN5flash19enable_sm80_to_sm89INS1_16FlashAttnBwdSm80INS1_25CollectiveMainloopBwdSm80ILi2ELi2EN4cute5tupleIJNS5_1CILi64EEENS7_ILi128EEES8_EEENS_6half_tEfNS_4arch4Sm80ELb0ELb0ELb0ELb0ELb0ELb0ELb0ELb0ELi2ELi2ELi4ELi2ELb1EEENS1_21CollectiveEpilogueBwdISA_SB_SD_Li256ELb0ELb0ELi2EEENS1_19SingleTileSchedulerILb0ELb0ELb0ELi128EEEEEEEEEvNT_6ParamsE --------------------------
	.section	.nv.constant0._ZN7cutlass13device_kernelIN5flash19enable_sm80_to_sm89INS1_16FlashAttnBwdSm80INS1_25CollectiveMainloopBwdSm80ILi2ELi2EN4cute5tupleIJNS5_1CILi64EEENS7_ILi128EEES8_EEENS_6half_tEfNS_4arch4Sm80ELb0ELb0ELb0ELb0ELb0ELb0ELb0ELb0ELi2ELi2ELi4ELi2ELb1EEENS1_21CollectiveEpilogueBwdISA_SB_SD_Li256ELb0ELb0ELi2EEENS1_19SingleTileSchedulerILb0ELb0ELb0ELi128EEEEEEEEEvNT_6ParamsE,"a",@progbits
	.sectionflags	@""
	.align	4
.nv.constant0._ZN7cutlass13device_kernelIN5flash19enable_sm80_to_sm89INS1_16FlashAttnBwdSm80INS1_25CollectiveMainloopBwdSm80ILi2ELi2EN4cute5tupleIJNS5_1CILi64EEENS7_ILi128EEES8_EEENS_6half_tEfNS_4arch4Sm80ELb0ELb0ELb0ELb0ELb0ELb0ELb0ELb0ELi2ELi2ELi4ELi2ELb1EEENS1_21CollectiveEpilogueBwdISA_SB_SD_Li256ELb0ELb0ELi2EEENS1_19SingleTileSchedulerILb0ELb0ELb0ELi128EEEEEEEEEvNT_6ParamsE:
	.zero		976


//--------------------- .nv.constant0._ZN7cutlass13device_kernelIN5flash19enable_sm80_to_sm89INS1_16FlashAttnBwdSm80INS1_25CollectiveMainloopBwdSm80ILi2ELi2EN4cute5tupleIJNS5_1CILi64EEENS7_ILi128EEES8_EEENS_6half_tEfNS_4arch4Sm80ELb0ELb0ELb0ELb0ELb1ELb0ELb0ELb0ELi2ELi2ELi4ELi2ELb1EEENS1_21CollectiveEpilogueBwdISA_SB_SD_Li256ELb0ELb0ELi2EEENS1_19SingleTileSchedulerILb0ELb0ELb0ELi128EEEEEEEEEvNT_6ParamsE --------------------------
	.section	.nv.constant0._ZN7cutlass13device_kernelIN5flash19enable_sm80_to_sm89INS1_16FlashAttnBwdSm80INS1_25CollectiveMainloopBwdSm80ILi2ELi2EN4cute5tupleIJNS5_1CILi64EEENS7_ILi128EEES8_EEENS_6half_tEfNS_4arch4Sm80ELb0ELb0ELb0ELb0ELb1ELb0ELb0ELb0ELi2ELi2ELi4ELi2ELb1EEENS1_21CollectiveEpilogueBwdISA_SB_SD_Li256ELb0ELb0ELi2EEENS1_19SingleTileSchedulerILb0ELb0ELb0ELi128EEEEEEEEEvNT_6ParamsE,"a",@progbits
	.sectionflags	@""
	.align	4
.nv.constant0._ZN7cutlass13device_kernelIN5flash19enable_sm80_to_sm89INS1_16FlashAttnBwdSm80INS1_25CollectiveMainloopBwdSm80ILi2ELi2EN4cute5tupleIJNS5_1CILi64EEENS7_ILi128EEES8_EEENS_6half_tEfNS_4arch4Sm80ELb0ELb0ELb0ELb0ELb1ELb0ELb0ELb0ELi2ELi2ELi4ELi2ELb1EEENS1_21CollectiveEpilogueBwdISA_SB_SD_Li256ELb0ELb0ELi2EEENS1_19SingleTileSchedulerILb0ELb0ELb0ELi128EEEEEEEEEvNT_6ParamsE:
	.zero		976


//--------------------- .nv.constant0._ZN7cutlass13device_kernelIN5flash19enable_sm80_to_sm89INS1_16FlashAttnBwdSm80INS1_25CollectiveMainloopBwdSm80ILi2ELi2EN4cute5tupleIJNS5_1CILi64EEENS7_ILi128EEES8_EEENS_6half_tEfNS_4arch4Sm80ELb0ELb0ELb0ELb0ELb0ELb0ELb0ELb0ELi2ELi2ELi4ELi2ELb1EEENS1_24CollectiveEpilogueBwdGQAISA_fSD_Li256ELb0ELb0EEENS1_19SingleTileSchedulerILb0ELb0ELb0ELi128EEEEEEEEEvNT_6ParamsE --------------------------
	.section	.nv.constant0._ZN7cutlass13device_kernelIN5flash19enable_sm80_to_sm89INS1_16FlashAttnBwdSm80INS1_25CollectiveMainloopBwdSm80ILi2ELi2EN4cute5tupleIJNS5_1CILi64EEENS7_ILi128EEES8_EEENS_6half_tEfNS_4arch4Sm80ELb0ELb0ELb0ELb0ELb0ELb0ELb0ELb0ELi2ELi2ELi4ELi2ELb1EEENS1_24CollectiveEpilogueBwdGQAISA_fSD_Li256ELb0ELb0EEENS1_19SingleTileSchedulerILb0ELb0ELb0ELi128EEEEEEEEEvNT_6ParamsE,"a",@progbits
	.sectionflags	@""
	.align	4
.nv.constant0._ZN7cutlass13device_kernelIN5flash19enable_sm80_to_sm89INS1_16FlashAttnBwdSm80INS1_25CollectiveMainloopBwdSm80ILi2ELi2EN4cute5tupleIJNS5_1CILi64EEENS7_ILi128EEES8_EEENS_6half_tEfNS_4arch4Sm80ELb0ELb0ELb0ELb0ELb0ELb0ELb0ELb0ELi2ELi2ELi4ELi2ELb1EEENS1_24CollectiveEpilogueBwdGQAISA_fSD_Li256ELb0ELb0EEENS1_19SingleTileSchedulerILb0ELb0ELb0ELi128EEEEEEEEEvNT_6ParamsE:
	.zero		984


//--------------------- .nv.constant0._ZN7cutlass13device_kernelIN5flash19enable_sm80_to_sm89INS1_16FlashAttnBwdSm80INS1_25CollectiveMainloopBwdSm80ILi2ELi2EN4cute5tupleIJNS5_1CILi64EEENS7_ILi128EEES8_EEENS_6half_tEfNS_4arch4Sm80ELb0ELb0ELb0ELb0ELb1ELb0ELb0ELb0ELi2ELi2ELi4ELi2ELb1EEENS1_24CollectiveEpilogueBwdGQAISA_fSD_Li256ELb0ELb1EEENS1_19SingleTileSchedulerILb0ELb0ELb0ELi128EEEEEEEEEvNT_6ParamsE --------------------------
	.section	.nv.constant0._ZN7cutlass13device_kernelIN5flash19enable_sm80_to_sm89INS1_16FlashAttnBwdSm80INS1_25CollectiveMainloopBwdSm80ILi2ELi2EN4cute5tupleIJNS5_1CILi64EEENS7_ILi128EEES8_EEENS_6half_tEfNS_4arch4Sm80ELb0ELb0ELb0ELb0ELb1ELb0ELb0ELb0ELi2ELi2ELi4ELi2ELb1EEENS1_24CollectiveEpilogueBwdGQAISA_fSD_Li256ELb0ELb1EEENS1_19SingleTileSchedulerILb0ELb0ELb0ELi128EEEEEEEEEvNT_6ParamsE,"a",@progbits
	.sectionflags	@""
	.align	4
.nv.constant0._ZN7cutlass13device_kernelIN5flash19enable_sm80_to_sm89INS1_16FlashAttnBwdSm80INS1_25CollectiveMainloopBwdSm80ILi2ELi2EN4cute5tupleIJNS5_1CILi64EEENS7_ILi128EEES8_EEENS_6half_tEfNS_4arch4Sm80ELb0ELb0ELb0ELb0ELb1ELb0ELb0ELb0ELi2ELi2ELi4ELi2ELb1EEENS1_24CollectiveEpilogueBwdGQAISA_fSD_Li256ELb0ELb1EEENS1_19SingleTileSchedulerILb0ELb0ELb0ELi128EEEEEEEEEvNT_6ParamsE:
	.zero		984


//--------------------- .nv.constant0._ZN7cutlass13device_kernelIN5flash19enable_sm80_to_sm89INS1_16FlashAttnBwdSm80INS1_25CollectiveMainloopBwdSm80ILi2ELi2EN4cute5tupleIJNS5_1CILi64EEENS7_ILi128EEES8_EEENS_6half_tEfNS_4arch4Sm80ELb0ELb0ELb0ELb1ELb0ELb0ELb0ELb0ELi2ELi2ELi4ELi2ELb1EEENS1_21CollectiveEpilogueBwdISA_SB_SD_Li256ELb1ELb0ELi2EEENS1_19SingleTileSchedulerILb1ELb0ELb0ELi128EEEEEEEEEvNT_6ParamsE --------------------------
	.section	.nv.constant0._ZN7cutlass13device_kernelIN5flash19enable_sm80_to_sm89INS1_16FlashAttnBwdSm80INS1_25CollectiveMainloopBwdSm80ILi2ELi2EN4cute5tupleIJNS5_1CILi64EEENS7_ILi128EEES8_EEENS_6half_tEfNS_4arch4Sm80ELb0ELb0ELb0ELb1ELb0ELb0ELb0ELb0ELi2ELi2ELi4ELi2ELb1EEENS1_21CollectiveEpilogueBwdISA_SB_SD_Li256ELb1ELb0ELi2EEENS1_19SingleTileSchedulerILb1ELb0ELb0ELi128EEEEEEEEEvNT_6ParamsE,"a",@progbits
	.sectionflags	@""
	.align	4
.nv.constant0._ZN7cutlass13device_kernelIN5flash19enable_sm80_to_sm89INS1_16FlashAttnBwdSm80INS1_25CollectiveMainloopBwdSm80ILi2ELi2EN4cute5tupleIJNS5_1CILi64EEENS7_ILi128EEES8_EEENS_6half_tEfNS_4arch4Sm80ELb0ELb0ELb0ELb1ELb0ELb0ELb0ELb0ELi2ELi2ELi4ELi2ELb1EEENS1_21CollectiveEpilogueBwdISA_SB_SD_Li256ELb1ELb0ELi2EEENS1_19SingleTileSchedulerILb1ELb0ELb0ELi128EEEEEEEEEvNT_6ParamsE:
	.zero		976


//--------------------- .nv.constant0._ZN7cutlass13device_kernelIN5flash19enable_sm80_to_sm89INS1_16FlashAttnBwdSm80INS1_25CollectiveMainloopBwdSm80ILi2ELi2EN4cute5tupleIJNS5_1CILi64EEENS7_ILi128EEES8_EEENS_6half_tEfNS_4arch4Sm80ELb0ELb0ELb0ELb1ELb1ELb0ELb0ELb0ELi2ELi2ELi4ELi2ELb1EEENS1_21CollectiveEpilogueBwdISA_SB_SD_Li256ELb1ELb0ELi2EEENS1_19SingleTileSchedulerILb1ELb0ELb0ELi128EEEEEEEEEvNT_6ParamsE --------------------------
	.section	.nv.constant0._ZN7cutlass13device_kernelIN5flash19enable_sm80_to_sm89INS1_16FlashAttnBwdSm80INS1_25CollectiveMainloopBwdSm80ILi2ELi2EN4cute5tupleIJNS5_1CILi64EEENS7_ILi128EEES8_EEENS_6half_tEfNS_4arch4Sm80ELb0ELb0ELb0ELb1ELb1ELb0ELb0ELb0ELi2ELi2ELi4ELi2ELb1EEENS1_21CollectiveEpilogueBwdISA_SB_SD_Li256ELb1ELb0ELi2EEENS1_19SingleTileSchedulerILb1ELb0ELb0ELi128EEEEEEEEEvNT_6ParamsE,"a",@progbits
	.sectionflags	@""
	.align	4
.nv.constant0._ZN7cutlass13device_kernelIN5flash19enable_sm80_to_sm89INS1_16FlashAttnBwdSm80INS1_25CollectiveMainloopBwdSm80ILi2ELi2EN4cute5tupleIJNS5_1CILi64EEENS7_ILi128EEES8_EEENS_6half_tEfNS_4arch4Sm80ELb0ELb0ELb0ELb1ELb1ELb0ELb0ELb0ELi2ELi2ELi4ELi2ELb1EEENS1_21CollectiveEpilogueBwdISA_SB_SD_Li256ELb1ELb0ELi2EEENS1_19SingleTileSchedulerILb1ELb0ELb0ELi128EEEEEEEEEvNT_6ParamsE:
	.zero		976


//--------------------- .nv.constant0._ZN7cutlass13device_kernelIN5flash19enable_sm80_to_sm89INS1_16FlashAttnBwdSm80INS1_25CollectiveMainloopBwdSm80ILi2ELi2EN4cute5tupleIJNS5_1CILi64EEENS7_ILi128EEES8_EEENS_6half_tEfNS_4arch4Sm80ELb0ELb0ELb0ELb1ELb0ELb0ELb0ELb0ELi2ELi2ELi4ELi2ELb1EEENS1_24CollectiveEpilogueBwdGQAISA_fSD_Li256ELb1ELb0EEENS1_19SingleTileSchedulerILb1ELb0ELb0ELi128EEEEEEEEEvNT_6ParamsE --------------------------
	.section	.nv.constant0._ZN7cutlass13device_kernelIN5flash19enable_sm80_to_sm89INS1_16FlashAttnBwdSm80INS1_25CollectiveMainloopBwdSm80ILi2ELi2EN4cute5tupleIJNS5_1CILi64EEENS7_ILi128EEES8_EEENS_6half_tEfNS_4arch4Sm80ELb0ELb0ELb0ELb1ELb0ELb0ELb0ELb0ELi2ELi2ELi4ELi2ELb1EEENS1_24CollectiveEpilogueBwdGQAISA_fSD_Li256ELb1ELb0EEENS1_19SingleTileSchedulerILb1ELb0ELb0ELi128EEEEEEEEEvNT_6ParamsE,"a",@progbits
	.sectionflags	@""
	.align	4
.nv.constant0._ZN7cutlass13device_kernelIN5flash19enable_sm80_to_sm89INS1_16FlashAttnBwdSm80INS1_25CollectiveMainloopBwdSm80ILi2ELi2EN4cute5tupleIJNS5_1CILi64EEENS7_ILi128EEES8_EEENS_6half_tEfNS_4arch4Sm80ELb0ELb0ELb0ELb1ELb0ELb0ELb0ELb0ELi2ELi2ELi4ELi2ELb1EEENS1_24CollectiveEpilogueBwdGQAISA_fSD_Li256ELb1ELb0EEENS1_19SingleTileSchedulerILb1ELb0ELb0ELi128EEEEEEEEEvNT_6ParamsE:
	.zero		984


//--------------------- .nv.constant0._ZN7cutlass13device_kernelIN5flash19enable_sm80_to_sm89INS1_16FlashAttnBwdSm80INS1_25CollectiveMainloopBwdSm80ILi2ELi2EN4cute5tupleIJNS5_1CILi64EEENS7_ILi128EEES8_EEENS_6half_tEfNS_4arch4Sm80ELb0ELb0ELb0ELb1ELb1ELb0ELb0ELb0ELi2ELi2ELi4ELi2ELb1EEENS1_24CollectiveEpilogueBwdGQAISA_fSD_Li256ELb1ELb1EEENS1_19SingleTileSchedulerILb1ELb0ELb0ELi128EEEEEEEEEvNT_6ParamsE --------------------------
	.section	.nv.constant0._ZN7cutlass13device_kernelIN5flash19enable_sm80_to_sm89INS1_16FlashAttnBwdSm80INS1_25CollectiveMainloopBwdSm80ILi2ELi2EN4cute5tupleIJNS5_1CILi64EEENS7_ILi128EEES8_EEENS_6half_tEfNS_4arch4Sm80ELb0ELb0ELb0ELb1ELb1ELb0ELb0ELb0ELi2ELi2ELi4ELi2ELb1EEENS1_24CollectiveEpilogueBwdGQAISA_fSD_Li256ELb1ELb1EEENS1_19SingleTileSchedulerILb1ELb0ELb0ELi128EEEEEEEEEvNT_6ParamsE,"a",@progbits
	.sectionflags	@""
	.align	4
.nv.constant0._ZN7cutlass13device_kernelIN5flash19enable_sm80_to_sm89INS1_16FlashAttnBwdSm80INS1_25CollectiveMainloopBwdSm80ILi2ELi2EN4cute5tupleIJNS5_1CILi64EEENS7_ILi128EEES8_EEENS_6half_tEfNS_4arch4Sm80ELb0ELb0ELb0ELb1ELb1ELb0ELb0ELb0ELi2ELi2ELi4ELi2ELb1EEENS1_24CollectiveEpilogueBwdGQAISA_fSD_Li256ELb1ELb1EEENS1_19SingleTileSchedulerILb1ELb0ELb0ELi128EEEEEEEEEvNT_6ParamsE:
	.zero		984


//--------------------- .nv.constant0._ZN7cutlass13device_kernelIN5flash19enable_sm80_to_sm89INS1_16FlashAttnBwdSm80INS1_25CollectiveMainloopBwdSm80ILi2ELi2EN4cute5tupleIJNS5_1CILi64EEENS7_ILi128EEES8_EEENS_6half_tEfNS_4arch4Sm80ELb0ELb1ELb0ELb0ELb0ELb0ELb0ELb0ELi2ELi2ELi4ELi2ELb1EEENS1_21CollectiveEpilogueBwdISA_SB_SD_Li256ELb0ELb0ELi2EEENS1_19SingleTileSchedulerILb0ELb0ELb0ELi128EEEEEEEEEvNT_6ParamsE --------------------------
	.section	.nv.constant0._ZN7cutlass13device_kernelIN5flash19enable_sm80_to_sm89INS1_16FlashAttnBwdSm80INS1_25CollectiveMainloopBwdSm80ILi2ELi2EN4cute5tupleIJNS5_1CILi64EEENS7_ILi128EEES8_EEENS_6half_tEfNS_4arch4Sm80ELb0ELb1ELb0ELb0ELb0ELb0ELb0ELb0ELi2ELi2ELi4ELi2ELb1EEENS1_21CollectiveEpilogueBwdISA_SB_SD_Li256ELb0ELb0ELi2EEENS1_19SingleTileSchedulerILb0ELb0ELb0ELi128EEEEEEEEEvNT_6ParamsE,"a",@progbits
	.sectionflags	@""
	.align	4
.nv.constant0._ZN7cutlass13device_kernelIN5flash19enable_sm80_to_sm89INS1_16FlashAttnBwdSm80INS1_25CollectiveMainloopBwdSm80ILi2ELi2EN4cute5tupleIJNS5_1CILi64EEENS7_ILi128EEES8_EEENS_6half_tEfNS_4arch4Sm80ELb0ELb1ELb0ELb0ELb0ELb0ELb0ELb0ELi2ELi2ELi4ELi2ELb1EEENS1_21CollectiveEpilogueBwdISA_SB_SD_Li256ELb0ELb0ELi2EEENS1_19SingleTileSchedulerILb0ELb0ELb0ELi128EEEEEEEEEvNT_6ParamsE:
	.zero		976


//--------------------- .nv.constant0._ZN7cutlass13device_kernelIN5flash19enable_sm80_to_sm89INS1_16FlashAttnBwdSm80INS1_25CollectiveMainloopBwdSm80ILi2ELi2EN4cute5tupleIJNS5_1CILi64EEENS7_ILi128EEES8_EEENS_6half_tEfNS_4arch4Sm80ELb0ELb1ELb0ELb0ELb1ELb0ELb0ELb0ELi2ELi2ELi4ELi2ELb1EEENS1_21CollectiveEpilogueBwdISA_SB_SD_Li256ELb0ELb0ELi2EEENS1_19SingleTileSchedulerILb0ELb0ELb0ELi128EEEEEEEEEvNT_6ParamsE --------------------------
	.section	.nv.constant0._ZN7cutlass13device_kernelIN5flash19enable_sm80_to_sm89INS1_16FlashAttnBwdSm80INS1_25CollectiveMainloopBwdSm80ILi2ELi2EN4cute5tupleIJNS5_1CILi64EEENS7_ILi128EEES8_EEENS_6half_tEfNS_4arch4Sm80ELb0ELb1ELb0ELb0ELb1ELb0ELb0ELb0ELi2ELi2ELi4ELi2ELb1EEENS1_21CollectiveEpilogueBwdISA_SB_SD_Li256ELb0ELb0ELi2EEENS1_19SingleTileSchedulerILb0ELb0ELb0ELi128EEEEEEEEEvNT_6ParamsE,"a",@progbits
	.sectionflags	@""
	.align	4
.nv.constant0._ZN7cutlass13device_kernelIN5flash19enable_sm80_to_sm89INS1_16FlashAttnBwdSm80INS1_25CollectiveMainloopBwdSm80ILi2ELi2EN4cute5tupleIJNS5_1CILi64EEENS7_ILi128EEES8_EEENS_6half_tEfNS_4arch4Sm80ELb0ELb1ELb0ELb0ELb1ELb0ELb0ELb0ELi2ELi2ELi4ELi2ELb1EEENS1_21CollectiveEpilogueBwdISA_SB_SD_Li256ELb0ELb0ELi2EEENS1_19SingleTileSchedulerILb0ELb0ELb0ELi128EEEEEEEEEvNT_6ParamsE:
	.zero		976


//--------------------- .nv.constant0._ZN7cutlass13device_kernelIN5flash19enable_sm80_to_sm89INS1_16FlashAttnBwdSm80INS1_25CollectiveMainloopBwdSm80ILi2ELi2EN4cute5tupleIJNS5_1CILi64EEENS7_ILi128EEES8_EEENS_6half_tEfNS_4arch4Sm80ELb0ELb1ELb0ELb0ELb0ELb0ELb0ELb0ELi2ELi2ELi4ELi2ELb1EEENS1_24CollectiveEpilogueBwdGQAISA_fSD_Li256ELb0ELb0EEENS1_19SingleTileSchedulerILb0ELb0ELb0ELi128EEEEEEEEEvNT_6ParamsE --------------------------
	.section	.nv.constant0._ZN7cutlass13device_kernelIN5flash19enable_sm80_to_sm89INS1_16FlashAttnBwdSm80INS1_25CollectiveMainloopBwdSm80ILi2ELi2EN4cute5tupleIJNS5_1CILi64EEENS7_ILi128EEES8_EEENS_6half_tEfNS_4arch4Sm80ELb0ELb1ELb0ELb0ELb0ELb0ELb0ELb0ELi2ELi2ELi4ELi2ELb1EEENS1_24CollectiveEpilogueBwdGQAISA_fSD_Li256ELb0ELb0EEENS1_19SingleTileSchedulerILb0ELb0ELb0ELi128EEEEEEEEEvNT_6ParamsE,"a",@progbits
	.sectionflags	@""
	.align	4
.nv.constant0._ZN7cutlass13device_kernelIN5flash19enable_sm80_to_sm89INS1_16FlashAttnBwdSm80INS1_25CollectiveMainloopBwdSm80ILi2ELi2EN4cute5tupleIJNS5_1CILi64EEENS7_ILi128EEES8_EEENS_6half_tEfNS_4arch4Sm80ELb0ELb1ELb0ELb0ELb0ELb0ELb0ELb0ELi2ELi2ELi4ELi2ELb1EEENS1_24CollectiveEpilogueBwdGQAISA_fSD_Li256ELb0ELb0EEENS1_19SingleTileSchedulerILb0ELb0ELb0ELi128EEEEEEEEEvNT_6ParamsE:
	.zero		984


//--------------------- .nv.constant0._ZN7cutlass13device_kernelIN5flash19enable_sm80_to_sm89INS1_16FlashAttnBwdSm80INS1_25CollectiveMainloopBwdSm80ILi2ELi2EN4cute5tupleIJNS5_1CILi64EEENS7_ILi128EEES8_EEENS_6half_tEfNS_4arch4Sm80ELb0ELb1ELb0ELb0ELb1ELb0ELb0ELb0ELi2ELi2ELi4ELi2ELb1EEENS1_24CollectiveEpilogueBwdGQAISA_fSD_Li256ELb0ELb1EEENS1_19SingleTileSchedulerILb0ELb0ELb0ELi128EEEEEEEEEvNT_6ParamsE --------------------------
	.section	.nv.constant0._ZN7cutlass13device_kernelIN5flash19enable_sm80_to_sm89INS1_16FlashAttnBwdSm80INS1_25CollectiveMainloopBwdSm80ILi2ELi2EN4cute5tupleIJNS5_1CILi64EEENS7_ILi128EEES8_EEENS_6half_tEfNS_4arch4Sm80ELb0ELb1ELb0ELb0ELb1ELb0ELb0ELb0ELi2ELi2ELi4ELi2ELb1EEENS1_24CollectiveEpilogueBwdGQAISA_fSD_Li256ELb0ELb1EEENS1_19SingleTileSchedulerILb0ELb0ELb0ELi128EEEEEEEEEvNT_6ParamsE,"a",@progbits
	.sectionflags	@""
	.align	4
.nv.constant0._ZN7cutlass13device_kernelIN5flash19enable_sm80_to_sm89INS1_16FlashAttnBwdSm80INS1_25CollectiveMainloopBwdSm80ILi2ELi2EN4cute5tupleIJNS5_1CILi64EEENS7_ILi128EEES8_EEENS_6half_tEfNS_4arch4Sm80ELb0ELb1ELb0ELb0ELb1ELb0ELb0ELb0ELi2ELi2ELi4ELi2ELb1EEENS1_24CollectiveEpilogueBwdGQAISA_fSD_Li256ELb0ELb1EEENS1_19SingleTileSchedulerILb0ELb0ELb0ELi128EEEEEEEEEvNT_6ParamsE:
	.zero		984


//--------------------- .nv.constant0._ZN7cutlass13device_kernelIN5flash19enable_sm80_to_sm89INS1_16FlashAttnBwdSm80INS1_25CollectiveMainloopBwdSm80ILi2ELi2EN4cute5tupleIJNS5_1CILi64EEENS7_ILi128EEES8_EEENS_6half_tEfNS_4arch4Sm80ELb0ELb1ELb0ELb1ELb0ELb0ELb0ELb0ELi2ELi2ELi4ELi2ELb1EEENS1_21CollectiveEpilogueBwdISA_SB_SD_Li256ELb1ELb0ELi2EEENS1_19SingleTileSchedulerILb1ELb0ELb0ELi128EEEEEEEEEvNT_6ParamsE --------------------------
	.section	.nv.constant0._ZN7cutlass13device_kernelIN5flash19enable_sm80_to_sm89INS1_16FlashAttnBwdSm80INS1_25CollectiveMainloopBwdSm80ILi2ELi2EN4cute5tupleIJNS5_1CILi64EEENS7_ILi128EEES8_EEENS_6half_tEfNS_4arch4Sm80ELb0ELb1ELb0ELb1ELb0ELb0ELb0ELb0ELi2ELi2ELi4ELi2ELb1EEENS1_21CollectiveEpilogueBwdISA_SB_SD_Li256ELb1ELb0ELi2EEENS1_19SingleTileSchedulerILb1ELb0ELb0ELi128EEEEEEEEEvNT_6ParamsE,"a",@progbits
	.sectionflags	@""
	.align	4
.nv.constant0._ZN7cutlass13device_kernelIN5flash19enable_sm80_to_sm89INS1_16FlashAttnBwdSm80INS1_25CollectiveMainloopBwdSm80ILi2ELi2EN4cute5tupleIJNS5_1CILi64EEENS7_ILi128EEES8_EEENS_6half_tEfNS_4arch4Sm80ELb0ELb1ELb0ELb1ELb0ELb0ELb0ELb0ELi2ELi2ELi4ELi2ELb1EEENS1_21CollectiveEpilogueBwdISA_SB_SD_Li256ELb1ELb0ELi2EEENS1_19SingleTileSchedulerILb1ELb0ELb0ELi128EEEEEEEEEvNT_6ParamsE:
	.zero		976


//--------------------- .nv.constant0._ZN7cutlass13device_kernelIN5flash19enable_sm80_to_sm89INS1_16FlashAttnBwdSm80INS1_25CollectiveMainloopBwdSm80ILi2ELi2EN4cute5tupleIJNS5_1CILi64EEENS7_ILi128EEES8_EEENS_6half_tEfNS_4arch4Sm80ELb0ELb1ELb0ELb1ELb1ELb0ELb0ELb0ELi2ELi2ELi4ELi2ELb1EEENS1_21CollectiveEpilogueBwdISA_SB_SD_Li256ELb1ELb0ELi2EEENS1_19SingleTileSchedulerILb1ELb0ELb0ELi128EEEEEEEEEvNT_6ParamsE --------------------------
	.section	.nv.constant0._ZN7cutlass13device_kernelIN5flash19enable_sm80_to_sm89INS1_16FlashAttnBwdSm80INS1_25CollectiveMainloopBwdSm80ILi2ELi2EN4cute5tupleIJNS5_1CILi64EEENS7_ILi128EEES8_EEENS_6half_tEfNS_4arch4Sm80ELb0ELb1ELb0ELb1ELb1ELb0ELb0ELb0ELi2ELi2ELi4ELi2ELb1EEENS1_21CollectiveEpilogueBwdISA_SB_SD_Li256ELb1ELb0ELi2EEENS1_19SingleTileSchedulerILb1ELb0ELb0ELi128EEEEEEEEEvNT_6ParamsE,"a",@progbits
	.sectionflags	@""
	.align	4
.nv.constant0._ZN7cutlass13device_kernelIN5flash19enable_sm80_to_sm89INS1_16FlashAttnBwdSm80INS1_25CollectiveMainloopBwdSm80ILi2ELi2EN4cute5tupleIJNS5_1CILi64EEENS7_ILi128EEES8_EEENS_6half_tEfNS_4arch4Sm80ELb0ELb1ELb0ELb1ELb1ELb0ELb0ELb0ELi2ELi2ELi4ELi2ELb1EEENS1_21CollectiveEpilogueBwdISA_SB_SD_Li256ELb1ELb0ELi2EEENS1_19SingleTileSchedulerILb1ELb0ELb0ELi128EEEEEEEEEvNT_6ParamsE:
	.zero		976


//--------------------- .nv.constant0._ZN7cutlass13device_kernelIN5flash19enable_sm80_to_sm89INS1_16FlashAttnBwdSm80INS1_25CollectiveMainloopBwdSm80ILi2ELi2EN4cute5tupleIJNS5_1CILi64EEENS7_ILi128EEES8_EEENS_6half_tEfNS_4arch4Sm80ELb0ELb1ELb0ELb1ELb0ELb0ELb0ELb0ELi2ELi2ELi4ELi2ELb1EEENS1_24CollectiveEpilogueBwdGQAISA_fSD_Li256ELb1ELb0EEENS1_19SingleTileSchedulerILb1ELb0ELb0ELi128EEEEEEEEEvNT_6ParamsE --------------------------
	.section	.nv.constant0._ZN7cutlass13device_kernelIN5flash19enable_sm80_to_sm89INS1_16FlashAttnBwdSm80INS1_25CollectiveMainloopBwdSm80ILi2ELi2EN4cute5tupleIJNS5_1CILi64EEENS7_ILi128EEES8_EEENS_6half_tEfNS_4arch4Sm80ELb0ELb1ELb0ELb1ELb0ELb0ELb0ELb0ELi2ELi2ELi4ELi2ELb1EEENS1_24CollectiveEpilogueBwdGQAISA_fSD_Li256ELb1ELb0EEENS1_19SingleTileSchedulerILb1ELb0ELb0ELi128EEEEEEEEEvNT_6ParamsE,"a",@progbits
	.sectionflags	@""
	.align	4
.nv.constant0._ZN7cutlass13device_kernelIN5flash19enable_sm80_to_sm89INS1_16FlashAttnBwdSm80INS1_25CollectiveMainloopBwdSm80ILi2ELi2EN4cute5tupleIJNS5_1CILi64EEENS7_ILi128EEES8_EEENS_6half_tEfNS_4arch4Sm80ELb0ELb1ELb0ELb1ELb0ELb0ELb0ELb0ELi2ELi2ELi4ELi2ELb1EEENS1_24CollectiveEpilogueBwdGQAISA_fSD_Li256ELb1ELb0EEENS1_19SingleTileSchedulerILb1ELb0ELb0ELi128EEEEEEEEEvNT_6ParamsE:
	.zero		984


//--------------------- .nv.constant0._ZN7cutlass13device_kernelIN5flash19enable_sm80_to_sm89INS1_16FlashAttnBwdSm80INS1_25CollectiveMainloopBwdSm80ILi2ELi2EN4cute5tupleIJNS5_1CILi64EEENS7_ILi128EEES8_EEENS_6half_tEfNS_4arch4Sm80ELb0ELb1ELb0ELb1ELb1ELb0ELb0ELb0ELi2ELi2ELi4ELi2ELb1EEENS1_24CollectiveEpilogueBwdGQAISA_fSD_Li256ELb1ELb1EEENS1_19SingleTileSchedulerILb1ELb0ELb0ELi128EEEEEEEEEvNT_6ParamsE --------------------------
	.section	.nv.constant0._ZN7cutlass13device_kernelIN5flash19enable_sm80_to_sm89INS1_16FlashAttnBwdSm80INS1_25CollectiveMainloopBwdSm80ILi2ELi2EN4cute5tupleIJNS5_1CILi64EEENS7_ILi128EEES8_EEENS_6half_tEfNS_4arch4Sm80ELb0ELb1ELb0ELb1ELb1ELb0ELb0ELb0ELi2ELi2ELi4ELi2ELb1EEENS1_24CollectiveEpilogueBwdGQAISA_fSD_Li256ELb1ELb1EEENS1_19SingleTileSchedulerILb1ELb0ELb0ELi128EEEEEEEEEvNT_6ParamsE,"a",@progbits
	.sectionflags	@""
	.align	4
.nv.constant0._ZN7cutlass13device_kernelIN5flash19enable_sm80_to_sm89INS1_16FlashAttnBwdSm80INS1_25CollectiveMainloopBwdSm80ILi2ELi2EN4cute5tupleIJNS5_1CILi64EEENS7_ILi128EEES8_EEENS_6half_tEfNS_4arch4Sm80ELb0ELb1ELb0ELb1ELb1ELb0ELb0ELb0ELi2ELi2ELi4ELi2ELb1EEENS1_24CollectiveEpilogueBwdGQAISA_fSD_Li256ELb1ELb1EEENS1_19SingleTileSchedulerILb1ELb0ELb0ELi128EEEEEEEEEvNT_6ParamsE:
	.zero		984


//--------------------- .nv.constant0._ZN7cutlass13device_kernelIN5flash19enable_sm80_to_sm89INS1_16FlashAttnBwdSm80INS1_25CollectiveMainloopBwdSm80ILi2ELi2EN4cute5tupleIJNS5_1CILi64EEENS7_ILi128EEES8_EEENS_6half_tEfNS_4arch4Sm80ELb1ELb0ELb0ELb0ELb0ELb0ELb0ELb0ELi2ELi2ELi4ELi2ELb1EEENS1_21CollectiveEpilogueBwdISA_SB_SD_Li256ELb0ELb0ELi2EEENS1_25SingleTileBwdLPTSchedulerILb0ELi128ELb0EEEEEEEEEvNT_6ParamsE --------------------------
	.section	.nv.constant0._ZN7cutlass13device_kernelIN5flash19enable_sm80_to_sm89INS1_16FlashAttnBwdSm80INS1_25CollectiveMainloopBwdSm80ILi2ELi2EN4cute5tupleIJNS5_1CILi64EEENS7_ILi128EEES8_EEENS_6half_tEfNS_4arch4Sm80ELb1ELb0ELb0ELb0ELb0ELb0ELb0ELb0ELi2ELi2ELi4ELi2ELb1EEENS1_21CollectiveEpilogueBwdISA_SB_SD_Li256ELb0ELb0ELi2EEENS1_25SingleTileBwdLPTSchedulerILb0ELi128ELb0EEEEEEEEEvNT_6ParamsE,"a",@progbits
	.sectionflags	@""
	.align	4
.nv.constant0._ZN7cutlass13device_kernelIN5flash19enable_sm80_to_sm89INS1_16FlashAttnBwdSm80INS1_25CollectiveMainloopBwdSm80ILi2ELi2EN4cute5tupleIJNS5_1CILi64EEENS7_ILi128EEES8_EEENS_6half_tEfNS_4arch4Sm80ELb1ELb0ELb0ELb0ELb0ELb0ELb0ELb0ELi2ELi2ELi4ELi2ELb1EEENS1_21CollectiveEpilogueBwdISA_SB_SD_Li256ELb0ELb0ELi2EEENS1_25SingleTileBwdLPTSchedulerILb0ELi128ELb0EEEEEEEEEvNT_6ParamsE:
	.zero		1000


//--------------------- .nv.constant0._ZN7cutlass13device_kernelIN5flash19enable_sm80_to_sm89INS1_16FlashAttnBwdSm80INS1_25CollectiveMainloopBwdSm80ILi2ELi2EN4cute5tupleIJNS5_1CILi64EEENS7_ILi128EEES8_EEENS_6half_tEfNS_4arch4Sm80ELb1ELb0ELb0ELb0ELb1ELb0ELb0ELb0ELi2ELi2ELi4ELi2ELb1EEENS1_21CollectiveEpilogueBwdISA_SB_SD_Li256ELb0ELb0ELi2EEENS1_25SingleTileBwdLPTSchedulerILb0ELi128ELb1EEEEEEEEEvNT_6ParamsE --------------------------
	.section	.nv.constant0._ZN7cutlass13device_kernelIN5flash19enable_sm80_to_sm89INS1_16FlashAttnBwdSm80INS1_25CollectiveMainloopBwdSm80ILi2ELi2EN4cute5tupleIJNS5_1CILi64EEENS7_ILi128EEES8_EEENS_6half_tEfNS_4arch4Sm80ELb1ELb0ELb0ELb0ELb1ELb0ELb0ELb0ELi2ELi2ELi4ELi2ELb1EEENS1_21CollectiveEpilogueBwdISA_SB_SD_Li256ELb0ELb0ELi2EEENS1_25SingleTileBwdLPTSchedulerILb0ELi128ELb1EEEEEEEEEvNT_6ParamsE,"a",@progbits
	.sectionflags	@""
	.align	4
.nv.constant0._ZN7cutlass13device_kernelIN5flash19enable_sm80_to_sm89INS1_16FlashAttnBwdSm80INS1_25CollectiveMainloopBwdSm80ILi2ELi2EN4cute5tupleIJNS5_1CILi64EEENS7_ILi128EEES8_EEENS_6half_tEfNS_4arch4Sm80ELb1ELb0ELb0ELb0ELb1ELb0ELb0ELb0ELi2ELi2ELi4ELi2ELb1EEENS1_21CollectiveEpilogueBwdISA_SB_SD_Li256ELb0ELb0ELi2EEENS1_25SingleTileBwdLPTSchedulerILb0ELi128ELb1EEEEEEEEEvNT_6ParamsE:
	.zero		1000


//--------------------- .nv.constant0._ZN7cutlass13device_kernelIN5flash19enable_sm80_to_sm89INS1_16FlashAttnBwdSm80INS1_25CollectiveMainloopBwdSm80ILi2ELi2EN4cute5tupleIJNS5_1CILi64EEENS7_ILi128EEES8_EEENS_6half_tEfNS_4arch4Sm80ELb1ELb0ELb0ELb0ELb0ELb0ELb0ELb0ELi2ELi2ELi4ELi2ELb1EEENS1_24CollectiveEpilogueBwdGQAISA_fSD_Li256ELb0ELb0EEENS1_25SingleTileBwdLPTSchedulerILb0ELi128ELb0EEEEEEEEEvNT_6ParamsE --------------------------
	.section	.nv.constant0._ZN7cutlass13device_kernelIN5flash19enable_sm80_to_sm89INS1_16FlashAttnBwdSm80INS1_25CollectiveMainloopBwdSm80ILi2ELi2EN4cute5tupleIJNS5_1CILi64EEENS7_ILi128EEES8_EEENS_6half_tEfNS_4arch4Sm80ELb1ELb0ELb0ELb0ELb0ELb0ELb0ELb0ELi2ELi2ELi4ELi2ELb1EEENS1_24CollectiveEpilogueBwdGQAISA_fSD_Li256ELb0ELb0EEENS1_25SingleTileBwdLPTSchedulerILb0ELi128ELb0EEEEEEEEEvNT_6ParamsE,"a",@progbits
	.sectionflags	@""
	.align	4
.nv.constant0._ZN7cutlass13device_kernelIN5flash19enable_sm80_to_sm89INS1_16FlashAttnBwdSm80INS1_25CollectiveMainloopBwdSm80ILi2ELi2EN4cute5tupleIJNS5_1CILi64EEENS7_ILi128EEES8_EEENS_6half_tEfNS_4arch4Sm80ELb1ELb0ELb0ELb0ELb0ELb0ELb0ELb0ELi2ELi2ELi4ELi2ELb1EEENS1_24CollectiveEpilogueBwdGQAISA_fSD_Li256ELb0ELb0EEENS1_25SingleTileBwdLPTSchedulerILb0ELi128ELb0EEEEEEEEEvNT_6ParamsE:
	.zero		1008


//--------------------- .nv.constant0._ZN7cutlass13device_kernelIN5flash19enable_sm80_to_sm89INS1_16FlashAttnBwdSm80INS1_25CollectiveMainloopBwdSm80ILi2ELi2EN4cute5tupleIJNS5_1CILi64EEENS7_ILi128EEES8_EEENS_6half_tEfNS_4arch4Sm80ELb1ELb0ELb0ELb0ELb1ELb0ELb0ELb0ELi2ELi2ELi4ELi2ELb1EEENS1_24CollectiveEpilogueBwdGQAISA_fSD_Li256ELb0ELb1EEENS1_25SingleTileBwdLPTSchedulerILb0ELi128ELb1EEEEEEEEEvNT_6ParamsE --------------------------
	.section	.nv.constant0._ZN7cutlass13device_kernelIN5flash19enable_sm80_to_sm89INS1_16FlashAttnBwdSm80INS1_25CollectiveMainloopBwdSm80ILi2ELi2EN4cute5tupleIJNS5_1CILi64EEENS7_ILi128EEES8_EEENS_6half_tEfNS_4arch4Sm80ELb1ELb0ELb0ELb0ELb1ELb0ELb0ELb0ELi2ELi2ELi4ELi2ELb1EEENS1_24CollectiveEpilogueBwdGQAISA_fSD_Li256ELb0ELb1EEENS1_25SingleTileBwdLPTSchedulerILb0ELi128ELb1EEEEEEEEEvNT_6ParamsE,"a",@progbits
	.sectionflags	@""
	.align	4
.nv.constant0._ZN7cutlass13device_kernelIN5flash19enable_sm80_to_sm89INS1_16FlashAttnBwdSm80INS1_25CollectiveMainloopBwdSm80ILi2ELi2EN4cute5tupleIJNS5_1CILi64EEENS7_ILi128EEES8_EEENS_6half_tEfNS_4arch4Sm80ELb1ELb0ELb0ELb0ELb1ELb0ELb0ELb0ELi2ELi2ELi4ELi2ELb1EEENS1_24CollectiveEpilogueBwdGQAISA_fSD_Li256ELb0ELb1EEENS1_25SingleTileBwdLPTSchedulerILb0ELi128ELb1EEEEEEEEEvNT_6ParamsE:
	.zero		1008


//--------------------- .nv.constant0._ZN7cutlass13device_kernelIN5flash22FlashAttnBwdPreprocessIN4cute5tupleIJNS3_1CILi64EEES6_EEENS_6half_tEfNS_4arch4Sm80ELb1ELb0EEEEEvNT_6ParamsE --------------------------
	.section	.nv.constant0._ZN7cutlass13device_kernelIN5flash22FlashAttnBwdPreprocessIN4cute5tupleIJNS3_1CILi64EEES6_EEENS_6half_tEfNS_4arch4Sm80ELb1ELb0EEEEEvNT_6ParamsE,"a",@progbits
	.sectionflags	@""
	.align	4
.nv.constant0._ZN7cutlass13device_kernelIN5flash22FlashAttnBwdPreprocessIN4cute5tupleIJNS3_1CILi64EEES6_EEENS_6half_tEfNS_4arch4Sm80ELb1ELb0EEEEEvNT_6ParamsE:
	.zero		592


//--------------------- .nv.constant0._ZN7cutlass13device_kernelIN5flash19enable_sm80_to_sm89INS1_16FlashAttnBwdSm80INS1_25CollectiveMainloopBwdSm80ILi2ELi2EN4cute5tupleIJNS5_1CILi64EEENS7_ILi128EEES8_EEENS_6half_tEfNS_4arch4Sm80ELb1ELb0ELb0ELb1ELb0ELb0ELb0ELb0ELi2ELi2ELi4ELi2ELb1EEENS1_21CollectiveEpilogueBwdISA_SB_SD_Li256ELb1ELb0ELi2EEENS1_25SingleTileBwdLPTSchedulerILb1ELi128ELb0EEEEEEEEEvNT_6ParamsE --------------------------
	.section	.nv.constant0._ZN7cutlass13device_kernelIN5flash19enable_sm80_to_sm89INS1_16FlashAttnBwdSm80INS1_25CollectiveMainloopBwdSm80ILi2ELi2EN4cute5tupleIJNS5_1CILi64EEENS7_ILi128EEES8_EEENS_6half_tEfNS_4arch4Sm80ELb1ELb0ELb0ELb1ELb0ELb0ELb0ELb0ELi2ELi2ELi4ELi2ELb1EEENS1_21CollectiveEpilogueBwdISA_SB_SD_Li256ELb1ELb0ELi2EEENS1_25SingleTileBwdLPTSchedulerILb1ELi128ELb0EEEEEEEEEvNT_6ParamsE,"a",@progbits
	.sectionflags	@""
	.align	4
.nv.constant0._ZN7cutlass13device_kernelIN5flash19enable_sm80_to_sm89INS1_16FlashAttnBwdSm80INS1_25CollectiveMainloopBwdSm80ILi2ELi2EN4cute5tupleIJNS5_1CILi64EEENS7_ILi128EEES8_EEENS_6half_tEfNS_4arch4Sm80ELb1ELb0ELb0ELb1ELb0ELb0ELb0ELb0ELi2ELi2ELi4ELi2ELb1EEENS1_21CollectiveEpilogueBwdISA_SB_SD_Li256ELb1ELb0ELi2EEENS1_25SingleTileBwdLPTSchedulerILb1ELi128ELb0EEEEEEEEEvNT_6ParamsE:
	.zero		1000


//--------------------- .nv.constant0._ZN7cutlass13device_kernelIN5flash19enable_sm80_to_sm89INS1_16FlashAttnBwdSm80INS1_25CollectiveMainloopBwdSm80ILi2ELi2EN4cute5tupleIJNS5_1CILi64EEENS7_ILi128EEES8_EEENS_6half_tEfNS_4arch4Sm80ELb1ELb0ELb0ELb1ELb1ELb0ELb0ELb0ELi2ELi2ELi4ELi2ELb1EEENS1_21CollectiveEpilogueBwdISA_SB_SD_Li256ELb1ELb0ELi2EEENS1_25SingleTileBwdLPTSchedulerILb1ELi128ELb1EEEEEEEEEvNT_6ParamsE --------------------------
	.section	.nv.constant0._ZN7cutlass13device_kernelIN5flash19enable_sm80_to_sm89INS1_16FlashAttnBwdSm80INS1_25CollectiveMainloopBwdSm80ILi2ELi2EN4cute5tupleIJNS5_1CILi64EEENS7_ILi128EEES8_EEENS_6half_tEfNS_4arch4Sm80ELb1ELb0ELb0ELb1ELb1ELb0ELb0ELb0ELi2ELi2ELi4ELi2ELb1EEENS1_21CollectiveEpilogueBwdISA_SB_SD_Li256ELb1ELb0ELi2EEENS1_25SingleTileBwdLPTSchedulerILb1ELi128ELb1EEEEEEEEEvNT_6ParamsE,"a",@progbits
	.sectionflags	@""
	.align	4
.nv.constant0._ZN7cutlass13device_kernelIN5flash19enable_sm80_to_sm89INS1_16FlashAttnBwdSm80INS1_25CollectiveMainloopBwdSm80ILi2ELi2EN4cute5tupleIJNS5_1CILi64EEENS7_ILi128EEES8_EEENS_6half_tEfNS_4arch4Sm80ELb1ELb0ELb0ELb1ELb1ELb0ELb0ELb0ELi2ELi2ELi4ELi2ELb1EEENS1_21CollectiveEpilogueBwdISA_SB_SD_Li256ELb1ELb0ELi2EEENS1_25SingleTileBwdLPTSchedulerILb1ELi128ELb1EEEEEEEEEvNT_6ParamsE:
	.zero		1000


//--------------------- .nv.constant0._ZN7cutlass13device_kernelIN5flash19enable_sm80_to_sm89INS1_16FlashAttnBwdSm80INS1_25CollectiveMainloopBwdSm80ILi2ELi2EN4cute5tupleIJNS5_1CILi64EEENS7_ILi128EEES8_EEENS_6half_tEfNS_4arch4Sm80ELb1ELb0ELb0ELb1ELb0ELb0ELb0ELb0ELi2ELi2ELi4ELi2ELb1EEENS1_24CollectiveEpilogueBwdGQAISA_fSD_Li256ELb1ELb0EEENS1_25SingleTileBwdLPTSchedulerILb1ELi128ELb0EEEEEEEEEvNT_6ParamsE --------------------------
	.section	.nv.constant0._ZN7cutlass13device_kernelIN5flash19enable_sm80_to_sm89INS1_16FlashAttnBwdSm80INS1_25CollectiveMainloopBwdSm80ILi2ELi2EN4cute5tupleIJNS5_1CILi64EEENS7_ILi128EEES8_EEENS_6half_tEfNS_4arch4Sm80ELb1ELb0ELb0ELb1ELb0ELb0ELb0ELb0ELi2ELi2ELi4ELi2ELb1EEENS1_24CollectiveEpilogueBwdGQAISA_fSD_Li256ELb1ELb0EEENS1_25SingleTileBwdLPTSchedulerILb1ELi128ELb0EEEEEEEEEvNT_6ParamsE,"a",@progbits
	.sectionflags	@""
	.align	4
.nv.constant0._ZN7cutlass13device_kernelIN5flash19enable_sm80_to_sm89INS1_16FlashAttnBwdSm80INS1_25CollectiveMainloopBwdSm80ILi2ELi2EN4cute5tupleIJNS5_1CILi64EEENS7_ILi128EEES8_EEENS_6half_tEfNS_4arch4Sm80ELb1ELb0ELb0ELb1ELb0ELb0ELb0ELb0ELi2ELi2ELi4ELi2ELb1EEENS1_24CollectiveEpilogueBwdGQAISA_fSD_Li256ELb1ELb0EEENS1_25SingleTileBwdLPTSchedulerILb1ELi128ELb0EEEEEEEEEvNT_6ParamsE:
	.zero		1008


//--------------------- .nv.constant0._ZN7cutlass13device_kernelIN5flash32FlashAttnBwdPostprocessConvertdQIN4cute5tupleIJNS3_1CILi64EEES6_EEENS_6half_tEfNS_4arch4Sm80ELi256ENS3_8TiledMMAINS3_8MMA_AtomIJNS3_28SM80_16x8x16_F32F16F16F32_TNEEEENS3_6LayoutINS4_IJNS5_ILi2EEENS5_ILi4EEENS5_ILi1EEEEEENS4_IJSI_SG_NS5_ILi0EEEEEEEENS4_IJNS5_ILi32EEES6_NS5_ILi16EEEEEEEELb0EEEEEvNT_6ParamsE --------------------------
	.section	.nv.constant0._ZN7cutlass13device_kernelIN5flash32FlashAttnBwdPostprocessConvertdQIN4cute5tupleIJNS3_1CILi64EEES6_EEENS_6half_tEfNS_4arch4Sm80ELi256ENS3_8TiledMMAINS3_8MMA_AtomIJNS3_28SM80_16x8x16_F32F16F16F32_TNEEEENS3_6LayoutINS4_IJNS5_ILi2EEENS5_ILi4EEENS5_ILi1EEEEEENS4_IJSI_SG_NS5_ILi0EEEEEEEENS4_IJNS5_ILi32EEES6_NS5_ILi16EEEEEEEELb0EEEEEvNT_6ParamsE,"a",@progbits
	.sectionflags	@""
	.align	4
.nv.constant0._ZN7cutlass13device_kernelIN5flash32FlashAttnBwdPostprocessConvertdQIN4cute5tupleIJNS3_1CILi64EEES6_EEENS_6half_tEfNS_4arch4Sm80ELi256ENS3_8TiledMMAINS3_8MMA_AtomIJNS3_28SM80_16x8x16_F32F16F16F32_TNEEEENS3_6LayoutINS4_IJNS5_ILi2EEENS5_ILi4EEENS5_ILi1EEEEEENS4_IJSI_SG_NS5_ILi0EEEEEEEENS4_IJNS5_ILi32EEES6_NS5_ILi16EEEEEEEELb0EEEEEvNT_6ParamsE:
	.zero		464


//--------------------- .nv.constant0._ZN7cutlass13device_kernelIN5flash19enable_sm80_to_sm89INS1_16FlashAttnBwdSm80INS1_25CollectiveMainloopBwdSm80ILi2ELi2EN4cute5tupleIJNS5_1CILi64EEENS7_ILi128EEES8_EEENS_6half_tEfNS_4arch4Sm80ELb1ELb0ELb0ELb1ELb1ELb0ELb0ELb0ELi2ELi2ELi4ELi2ELb1EEENS1_24CollectiveEpilogueBwdGQAISA_fSD_Li256ELb1ELb1EEENS1_25SingleTileBwdLPTSchedulerILb1ELi128ELb1EEEEEEEEEvNT_6ParamsE --------------------------
	.section	.nv.constant0._ZN7cutlass13device_kernelIN5flash19enable_sm80_to_sm89INS1_16FlashAttnBwdSm80INS1_25CollectiveMainloopBwdSm80ILi2ELi2EN4cute5tupleIJNS5_1CILi64EEENS7_ILi128EEES8_EEENS_6half_tEfNS_4arch4Sm80ELb1ELb0ELb0ELb1ELb1ELb0ELb0ELb0ELi2ELi2ELi4ELi2ELb1EEENS1_24CollectiveEpilogueBwdGQAISA_fSD_Li256ELb1ELb1EEENS1_25SingleTileBwdLPTSchedulerILb1ELi128ELb1EEEEEEEEEvNT_6ParamsE,"a",@progbits
	.sectionflags	@""
	.align	4
.nv.constant0._ZN7cutlass13device_kernelIN5flash19enable_sm80_to_sm89INS1_16FlashAttnBwdSm80INS1_25CollectiveMainloopBwdSm80ILi2ELi2EN4cute5tupleIJNS5_1CILi64EEENS7_ILi128EEES8_EEENS_6half_tEfNS_4arch4Sm80ELb1ELb0ELb0ELb1ELb1ELb0ELb0ELb0ELi2ELi2ELi4ELi2ELb1EEENS1_24CollectiveEpilogueBwdGQAISA_fSD_Li256ELb1ELb1EEENS1_25SingleTileBwdLPTSchedulerILb1ELi128ELb1EEEEEEEEEvNT_6ParamsE:
	.zero		1008


//--------------------- .nv.constant0._ZN7cutlass13device_kernelIN5flash22FlashAttnBwdPreprocessIN4cute5tupleIJNS3_1CILi64EEES6_EEENS_6half_tEfNS_4arch4Sm80ELb1ELb1EEEEEvNT_6ParamsE --------------------------
	.section	.nv.constant0._ZN7cutlass13device_kernelIN5flash22FlashAttnBwdPreprocessIN4cute5tupleIJNS3_1CILi64EEES6_EEENS_6half_tEfNS_4arch4Sm80ELb1ELb1EEEEEvNT_6ParamsE,"a",@progbits
	.sectionflags	@""
	.align	4
.nv.constant0._ZN7cutlass13device_kernelIN5flash22FlashAttnBwdPreprocessIN4cute5tupleIJNS3_1CILi64EEES6_EEENS_6half_tEfNS_4arch4Sm80ELb1ELb1EEEEEvNT_6ParamsE:
	.zero		592


//--------------------- .nv.constant0._ZN7cutlass13device_kernelIN5flash19enable_sm80_to_sm89INS1_16FlashAttnBwdSm80INS1_25CollectiveMainloopBwdSm80ILi2ELi2EN4cute5tupleIJNS5_1CILi128EEES8_NS7_ILi64EEEEEENS_6half_tEfNS_4arch4Sm80ELb0ELb0ELb0ELb0ELb0ELb0ELb0ELb0ELi2ELi4ELi4ELi4ELb0EEENS1_21CollectiveEpilogueBwdISA_SB_SD_Li256ELb0ELb0ELi2EEENS1_19SingleTileSchedulerILb0ELb0ELb0ELi128EEEEEEEEEvNT_6ParamsE --------------------------
	.section	.nv.constant0._ZN7cutlass13device_kernelIN5flash19enable_sm80_to_sm89INS1_16FlashAttnBwdSm80INS1_25CollectiveMainloopBwdSm80ILi2ELi2EN4cute5tupleIJNS5_1CILi128EEES8_NS7_ILi64EEEEEENS_6half_tEfNS_4arch4Sm80ELb0ELb0ELb0ELb0ELb0ELb0ELb0ELb0ELi2ELi4ELi4ELi4ELb0EEENS1_21CollectiveEpilogueBwdISA_SB_SD_Li256ELb0ELb0ELi2EEENS1_19SingleTileSchedulerILb0ELb0ELb0ELi128EEEEEEEEEvNT_6ParamsE,"a",@progbits
	.sectionflags	@""
	.align	4
.nv.constant0._ZN7cutlass13device_kernelIN5flash19enable_sm80_to_sm89INS1_16FlashAttnBwdSm80INS1_25CollectiveMainloopBwdSm80ILi2ELi2EN4cute5tupleIJNS5_1CILi128EEES8_NS7_ILi64EEEEEENS_6half_tEfNS_4arch4Sm80ELb0ELb0ELb0ELb0ELb0ELb0ELb0ELb0ELi2ELi4ELi4ELi4ELb0EEENS1_21CollectiveEpilogueBwdISA_SB_SD_Li256ELb0ELb0ELi2EEENS1_19SingleTileSchedulerILb0ELb0ELb0ELi128EEEEEEEEEvNT_6ParamsE:
	.zero		976


//--------------------- .nv.constant0._ZN7cutlass13device_kernelIN5flash19enable_sm80_to_sm89INS1_16FlashAttnBwdSm80INS1_25CollectiveMainloopBwdSm80ILi2ELi2EN4cute5tupleIJNS5_1CILi128EEES8_NS7_ILi64EEEEEENS_6half_tEfNS_4arch4Sm80ELb0ELb0ELb0ELb0ELb1ELb0ELb0ELb0ELi2ELi4ELi4ELi4ELb0EEENS1_21CollectiveEpilogueBwdISA_SB_SD_Li256ELb0ELb0ELi2EEENS1_19SingleTileSchedulerILb0ELb0ELb0ELi128EEEEEEEEEvNT_6ParamsE --------------------------
	.section	.nv.constant0._ZN7cutlass13device_kernelIN5flash19enable_sm80_to_sm89INS1_16FlashAttnBwdSm80INS1_25CollectiveMainloopBwdSm80ILi2ELi2EN4cute5tupleIJNS5_1CILi128EEES8_NS7_ILi64EEEEEENS_6half_tEfNS_4arch4Sm80ELb0ELb0ELb0ELb0ELb1ELb0ELb0ELb0ELi2ELi4ELi4ELi4ELb0EEENS1_21CollectiveEpilogueBwdISA_SB_SD_Li256ELb0ELb0ELi2EEENS1_19SingleTileSchedulerILb0ELb0ELb0ELi128EEEEEEEEEvNT_6ParamsE,"a",@progbits
	.sectionflags	@""
	.align	4
.nv.constant0._ZN7cutlass13device_kernelIN5flash19enable_sm80_to_sm89INS1_16FlashAttnBwdSm80INS1_25CollectiveMainloopBwdSm80ILi2ELi2EN4cute5tupleIJNS5_1CILi128EEES8_NS7_ILi64EEEEEENS_6half_tEfNS_4arch4Sm80ELb0ELb0ELb0ELb0ELb1ELb0ELb0ELb0ELi2ELi4ELi4ELi4ELb0EEENS1_21CollectiveEpilogueBwdISA_SB_SD_Li256ELb0ELb0ELi2EEENS1_19SingleTileSchedulerILb0ELb0ELb0ELi128EEEEEEEEEvNT_6ParamsE:
	.zero		976


//--------------------- .nv.constant0._ZN7cutlass13device_kernelIN5flash19enable_sm80_to_sm89INS1_16FlashAttnBwdSm80INS1_25CollectiveMainloopBwdSm80ILi2ELi2EN4cute5tupleIJNS5_1CILi128EEES8_NS7_ILi64EEEEEENS_6half_tEfNS_4arch4Sm80ELb0ELb0ELb0ELb0ELb0ELb0ELb0ELb0ELi2ELi4ELi4ELi4ELb0EEENS1_24CollectiveEpilogueBwdGQAISA_fSD_Li256ELb0ELb0EEENS1_19SingleTileSchedulerILb0ELb0ELb0ELi128EEEEEEEEEvNT_6ParamsE --------------------------
	.section	.nv.constant0._ZN7cutlass13device_kernelIN5flash19enable_sm80_to_sm89INS1_16FlashAttnBwdSm80INS1_25CollectiveMainloopBwdSm80ILi2ELi2EN4cute5tupleIJNS5_1CILi128EEES8_NS7_ILi64EEEEEENS_6half_tEfNS_4arch4Sm80ELb0ELb0ELb0ELb0ELb0ELb0ELb0ELb0ELi2ELi4ELi4ELi4ELb0EEENS1_24CollectiveEpilogueBwdGQAISA_fSD_Li256ELb0ELb0EEENS1_19SingleTileSchedulerILb0ELb0ELb0ELi128EEEEEEEEEvNT_6ParamsE,"a",@progbits
	.sectionflags	@""
	.align	4
.nv.constant0._ZN7cutlass13device_kernelIN5flash19enable_sm80_to_sm89INS1_16FlashAttnBwdSm80INS1_25CollectiveMainloopBwdSm80ILi2ELi2EN4cute5tupleIJNS5_1CILi128EEES8_NS7_ILi64EEEEEENS_6half_tEfNS_4arch4Sm80ELb0ELb0ELb0ELb0ELb0ELb0ELb0ELb0ELi2ELi4ELi4ELi4ELb0EEENS1_24CollectiveEpilogueBwdGQAISA_fSD_Li256ELb0ELb0EEENS1_19SingleTileSchedulerILb0ELb0ELb0ELi128EEEEEEEEEvNT_6ParamsE:
	.zero		984


//--------------------- .nv.constant0._ZN7cutlass13device_kernelIN5flash19enable_sm80_to_sm89INS1_16FlashAttnBwdSm80INS1_25CollectiveMainloopBwdSm80ILi2ELi2EN4cute5tupleIJNS5_1CILi128EEES8_NS7_ILi64EEEEEENS_6half_tEfNS_4arch4Sm80ELb0ELb0ELb0ELb0ELb1ELb0ELb0ELb0ELi2ELi4ELi4ELi4ELb0EEENS1_24CollectiveEpilogueBwdGQAISA_fSD_Li256ELb0ELb1EEENS1_19SingleTileSchedulerILb0ELb0ELb0ELi128EEEEEEEEEvNT_6ParamsE --------------------------
	.section	.nv.constant0._ZN7cutlass13device_kernelIN5flash19enable_sm80_to_sm89INS1_16FlashAttnBwdSm80INS1_25CollectiveMainloopBwdSm80ILi2ELi2EN4cute5tupleIJNS5_1CILi128EEES8_NS7_ILi64EEEEEENS_6half_tEfNS_4arch4Sm80ELb0ELb0ELb0ELb0ELb1ELb0ELb0ELb0ELi2ELi4ELi4ELi4ELb0EEENS1_24CollectiveEpilogueBwdGQAISA_fSD_Li256ELb0ELb1EEENS1_19SingleTileSchedulerILb0ELb0ELb0ELi128EEEEEEEEEvNT_6ParamsE,"a",@progbits
	.sectionflags	@""
	.align	4
.nv.constant0._ZN7cutlass13device_kernelIN5flash19enable_sm80_to_sm89INS1_16FlashAttnBwdSm80INS1_25CollectiveMainloopBwdSm80ILi2ELi2EN4cute5tupleIJNS5_1CILi128EEES8_NS7_ILi64EEEEEENS_6half_tEfNS_4arch4Sm80ELb0ELb0ELb0ELb0ELb1ELb0ELb0ELb0ELi2ELi4ELi4ELi4ELb0EEENS1_24CollectiveEpilogueBwdGQAISA_fSD_Li256ELb0ELb1EEENS1_19SingleTileSchedulerILb0ELb0ELb0ELi128EEEEEEEEEvNT_6ParamsE:
	.zero		984


//--------------------- .nv.constant0._ZN7cutlass13device_kernelIN5flash19enable_sm80_to_sm89INS1_16FlashAttnBwdSm80INS1_25CollectiveMainloopBwdSm80ILi2ELi2EN4cute5tupleIJNS5_1CILi128EEES8_NS7_ILi64EEEEEENS_6half_tEfNS_4arch4Sm80ELb0ELb0ELb0ELb1ELb0ELb0ELb0ELb0ELi2ELi4ELi4ELi4ELb0EEENS1_21CollectiveEpilogueBwdISA_SB_SD_Li256ELb1ELb0ELi2EEENS1_19SingleTileSchedulerILb1ELb0ELb0ELi128EEEEEEEEEvNT_6ParamsE --------------------------
	.section	.nv.constant0._ZN7cutlass13device_kernelIN5flash19enable_sm80_to_sm89INS1_16FlashAttnBwdSm80INS1_25CollectiveMainloopBwdSm80ILi2ELi2EN4cute5tupleIJNS5_1CILi128EEES8_NS7_ILi64EEEEEENS_6half_tEfNS_4arch4Sm80ELb0ELb0ELb0ELb1ELb0ELb0ELb0ELb0ELi2ELi4ELi4ELi4ELb0EEENS1_21CollectiveEpilogueBwdISA_SB_SD_Li256ELb1ELb0ELi2EEENS1_19SingleTileSchedulerILb1ELb0ELb0ELi128EEEEEEEEEvNT_6ParamsE,"a",@progbits
	.sectionflags	@""
	.align	4
.nv.constant0._ZN7cutlass13device_kernelIN5flash19enable_sm80_to_sm89INS1_16FlashAttnBwdSm80INS1_25CollectiveMainloopBwdSm80ILi2ELi2EN4cute5tupleIJNS5_1CILi128EEES8_NS7_ILi64EEEEEENS_6half_tEfNS_4arch4Sm80ELb0ELb0ELb0ELb1ELb0ELb0ELb0ELb0ELi2ELi4ELi4ELi4ELb0EEENS1_21CollectiveEpilogueBwdISA_SB_SD_Li256ELb1ELb0ELi2EEENS1_19SingleTileSchedulerILb1ELb0ELb0ELi128EEEEEEEEEvNT_6ParamsE:
	.zero		976


//--------------------- .nv.constant0._ZN7cutlass13device_kernelIN5flash19enable_sm80_to_sm89INS1_16FlashAttnBwdSm80INS1_25CollectiveMainloopBwdSm80ILi2ELi2EN4cute5tupleIJNS5_1CILi128EEES8_NS7_ILi64EEEEEENS_6half_tEfNS_4arch4Sm80ELb0ELb0ELb0ELb1ELb1ELb0ELb0ELb0ELi2ELi4ELi4ELi4ELb0EEENS1_21CollectiveEpilogueBwdISA_SB_SD_Li256ELb1ELb0ELi2EEENS1_19SingleTileSchedulerILb1ELb0ELb0ELi128EEEEEEEEEvNT_6ParamsE --------------------------
	.section	.nv.constant0._ZN7cutlass13device_kernelIN5flash19enable_sm80_to_sm89INS1_16FlashAttnBwdSm80INS1_25CollectiveMainloopBwdSm80ILi2ELi2EN4cute5tupleIJNS5_1CILi128EEES8_NS7_ILi64EEEEEENS_6half_tEfNS_4arch4Sm80ELb0ELb0ELb0ELb1ELb1ELb0ELb0ELb0ELi2ELi4ELi4ELi4ELb0EEENS1_21CollectiveEpilogueBwdISA_SB_SD_Li256ELb1ELb0ELi2EEENS1_19SingleTileSchedulerILb1ELb0ELb0ELi128EEEEEEEEEvNT_6ParamsE,"a",@progbits
	.sectionflags	@""
	.align	4
.nv.constant0._ZN7cutlass13device_kernelIN5flash19enable_sm80_to_sm89INS1_16FlashAttnBwdSm80INS1_25CollectiveMainloopBwdSm80ILi2ELi2EN4cute5tupleIJNS5_1CILi128EEES8_NS7_ILi64EEEEEENS_6half_tEfNS_4arch4Sm80ELb0ELb0ELb0ELb1ELb1ELb0ELb0ELb0ELi2ELi4ELi4ELi4ELb0EEENS1_21CollectiveEpilogueBwdISA_SB_SD_Li256ELb1ELb0ELi2EEENS1_19SingleTileSchedulerILb1ELb0ELb0ELi128EEEEEEEEEvNT_6ParamsE:
	.zero		976


//--------------------- .nv.constant0._ZN7cutlass13device_kernelIN5flash19enable_sm80_to_sm89INS1_16FlashAttnBwdSm80INS1_25CollectiveMainloopBwdSm80ILi2ELi2EN4cute5tupleIJNS5_1CILi128EEES8_NS7_ILi64EEEEEENS_6half_tEfNS_4arch4Sm80ELb0ELb0ELb0ELb1ELb0ELb0ELb0ELb0ELi2ELi4ELi4ELi4ELb0EEENS1_24CollectiveEpilogueBwdGQAISA_fSD_Li256ELb1ELb0EEENS1_19SingleTileSchedulerILb1ELb0ELb0ELi128EEEEEEEEEvNT_6ParamsE --------------------------
	.section	.nv.constant0._ZN7cutlass13device_kernelIN5flash19enable_sm80_to_sm89INS1_16FlashAttnBwdSm80INS1_25CollectiveMainloopBwdSm80ILi2ELi2EN4cute5tupleIJNS5_1CILi128EEES8_NS7_ILi64EEEEEENS_6half_tEfNS_4arch4Sm80ELb0ELb0ELb0ELb1ELb0ELb0ELb0ELb0ELi2ELi4ELi4ELi4ELb0EEENS1_24CollectiveEpilogueBwdGQAISA_fSD_Li256ELb1ELb0EEENS1_19SingleTileSchedulerILb1ELb0ELb0ELi128EEEEEEEEEvNT_6ParamsE,"a",@progbits
	.sectionflags	@""
	.align	4
.nv.constant0._ZN7cutlass13device_kernelIN5flash19enable_sm80_to_sm89INS1_16FlashAttnBwdSm80INS1_25CollectiveMainloopBwdSm80ILi2ELi2EN4cute5tupleIJNS5_1CILi128EEES8_NS7_ILi64EEEEEENS_6half_tEfNS_4arch4Sm80ELb0ELb0ELb0ELb1ELb0ELb0ELb0ELb0ELi2ELi4ELi4ELi4ELb0EEENS1_24CollectiveEpilogueBwdGQAISA_fSD_Li256ELb1ELb0EEENS1_19SingleTileSchedulerILb1ELb0ELb0ELi128EEEEEEEEEvNT_6ParamsE:
	.zero		984


//--------------------- .nv.constant0._ZN7cutlass13device_kernelIN5flash19enable_sm80_to_sm89INS1_16FlashAttnBwdSm80INS1_25CollectiveMainloopBwdSm80ILi2ELi2EN4cute5tupleIJNS5_1CILi128EEES8_NS7_ILi64EEEEEENS_6half_tEfNS_4arch4Sm80ELb0ELb0ELb0ELb1ELb1ELb0ELb0ELb0ELi2ELi4ELi4ELi4ELb0EEENS1_24CollectiveEpilogueBwdGQAISA_fSD_Li256ELb1ELb1EEENS1_19SingleTileSchedulerILb1ELb0ELb0ELi128EEEEEEEEEvNT_6ParamsE --------------------------
	.section	.nv.constant0._ZN7cutlass13device_kernelIN5flash19enable_sm80_to_sm89INS1_16FlashAttnBwdSm80INS1_25CollectiveMainloopBwdSm80ILi2ELi2EN4cute5tupleIJNS5_1CILi128EEES8_NS7_ILi64EEEEEENS_6half_tEfNS_4arch4Sm80ELb0ELb0ELb0ELb1ELb1ELb0ELb0ELb0ELi2ELi4ELi4ELi4ELb0EEENS1_24CollectiveEpilogueBwdGQAISA_fSD_Li256ELb1ELb1EEENS1_19SingleTileSchedulerILb1ELb0ELb0ELi128EEEEEEEEEvNT_6ParamsE,"a",@progbits
	.sectionflags	@""
	.align	4
.nv.constant0._ZN7cutlass13device_kernelIN5flash19enable_sm80_to_sm89INS1_16FlashAttnBwdSm80INS1_25CollectiveMainloopBwdSm80ILi2ELi2EN4cute5tupleIJNS5_1CILi128EEES8_NS7_ILi64EEEEEENS_6half_tEfNS_4arch4Sm80ELb0ELb0ELb0ELb1ELb1ELb0ELb0ELb0ELi2ELi4ELi4ELi4ELb0EEENS1_24CollectiveEpilogueBwdGQAISA_fSD_Li256ELb1ELb1EEENS1_19SingleTileSchedulerILb1ELb0ELb0ELi128EEEEEEEEEvNT_6ParamsE:
	.zero		984


//--------------------- .nv.constant0._ZN7cutlass13device_kernelIN5flash19enable_sm80_to_sm89INS1_16FlashAttnBwdSm80INS1_25CollectiveMainloopBwdSm80ILi2ELi2EN4cute5tupleIJNS5_1CILi128EEES8_NS7_ILi64EEEEEENS_6half_tEfNS_4arch4Sm80ELb0ELb1ELb0ELb0ELb0ELb0ELb0ELb0ELi2ELi4ELi4ELi4ELb0EEENS1_21CollectiveEpilogueBwdISA_SB_SD_Li256ELb0ELb0ELi2EEENS1_19SingleTileSchedulerILb0ELb0ELb0ELi128EEEEEEEEEvNT_6ParamsE --------------------------
	.section	.nv.constant0._ZN7cutlass13device_kernelIN5flash19enable_sm80_to_sm89INS1_16FlashAttnBwdSm80INS1_25CollectiveMainloopBwdSm80ILi2ELi2EN4cute5tupleIJNS5_1CILi128EEES8_NS7_ILi64EEEEEENS_6half_tEfNS_4arch4Sm80ELb0ELb1ELb0ELb0ELb0ELb0ELb0ELb0ELi2ELi4ELi4ELi4ELb0EEENS1_21CollectiveEpilogueBwdISA_SB_SD_Li256ELb0ELb0ELi2EEENS1_19SingleTileSchedulerILb0ELb0ELb0ELi128EEEEEEEEEvNT_6ParamsE,"a",@progbits
	.sectionflags	@""
	.align	4
.nv.constant0._ZN7cutlass13device_kernelIN5flash19enable_sm80_to_sm89INS1_16FlashAttnBwdSm80INS1_25CollectiveMainloopBwdSm80ILi2ELi2EN4cute5tupleIJNS5_1CILi128EEES8_NS7_ILi64EEEEEENS_6half_tEfNS_4arch4Sm80ELb0ELb1ELb0ELb0ELb0ELb0ELb0ELb0ELi2ELi4ELi4ELi4ELb0EEENS1_21CollectiveEpilogueBwdISA_SB_SD_Li256ELb0ELb0ELi2EEENS1_19SingleTileSchedulerILb0ELb0ELb0ELi128EEEEEEEEEvNT_6ParamsE:
	.zero		976


//--------------------- .nv.constant0._ZN7cutlass13device_kernelIN5flash19enable_sm80_to_sm89INS1_16FlashAttnBwdSm80INS1_25CollectiveMainloopBwdSm80ILi2ELi2EN4cute5tupleIJNS5_1CILi128EEES8_NS7_ILi64EEEEEENS_6half_tEfNS_4arch4Sm80ELb0ELb1ELb0ELb0ELb1ELb0ELb0ELb0ELi2ELi4ELi4ELi4ELb0EEENS1_21CollectiveEpilogueBwdISA_SB_SD_Li256ELb0ELb0ELi2EEENS1_19SingleTileSchedulerILb0ELb0ELb0ELi128EEEEEEEEEvNT_6ParamsE --------------------------
	.section	.nv.constant0._ZN7cutlass13device_kernelIN5flash19enable_sm80_to_sm89INS1_16FlashAttnBwdSm80INS1_25CollectiveMainloopBwdSm80ILi2ELi2EN4cute5tupleIJNS5_1CILi128EEES8_NS7_ILi64EEEEEENS_6half_tEfNS_4arch4Sm80ELb0ELb1ELb0ELb0ELb1ELb0ELb0ELb0ELi2ELi4ELi4ELi4ELb0EEENS1_21CollectiveEpilogueBwdISA_SB_SD_Li256ELb0ELb0ELi2EEENS1_19SingleTileSchedulerILb0ELb0ELb0ELi128EEEEEEEEEvNT_6ParamsE,"a",@progbits
	.sectionflags	@""
	.align	4
.nv.constant0._ZN7cutlass13device_kernelIN5flash19enable_sm80_to_sm89INS1_16FlashAttnBwdSm80INS1_25CollectiveMainloopBwdSm80ILi2ELi2EN4cute5tupleIJNS5_1CILi128EEES8_NS7_ILi64EEEEEENS_6half_tEfNS_4arch4Sm80ELb0ELb1ELb0ELb0ELb1ELb0ELb0ELb0ELi2ELi4ELi4ELi4ELb0EEENS1_21CollectiveEpilogueBwdISA_SB_SD_Li256ELb0ELb0ELi2EEENS1_19SingleTileSchedulerILb0ELb0ELb0ELi128EEEEEEEEEvNT_6ParamsE:
	.zero		976


//--------------------- .nv.constant0._ZN7cutlass13device_kernelIN5flash19enable_sm80_to_sm89INS1_16FlashAttnBwdSm80INS1_25CollectiveMainloopBwdSm80ILi2ELi2EN4cute5tupleIJNS5_1CILi128EEES8_NS7_ILi64EEEEEENS_6half_tEfNS_4arch4Sm80ELb0ELb1ELb0ELb0ELb0ELb0ELb0ELb0ELi2ELi4ELi4ELi4ELb0EEENS1_24CollectiveEpilogueBwdGQAISA_fSD_Li256ELb0ELb0EEENS1_19SingleTileSchedulerILb0ELb0ELb0ELi128EEEEEEEEEvNT_6ParamsE --------------------------
	.section	.nv.constant0._ZN7cutlass13device_kernelIN5flash19enable_sm80_to_sm89INS1_16FlashAttnBwdSm80INS1_25CollectiveMainloopBwdSm80ILi2ELi2EN4cute5tupleIJNS5_1CILi128EEES8_NS7_ILi64EEEEEENS_6half_tEfNS_4arch4Sm80ELb0ELb1ELb0ELb0ELb0ELb0ELb0ELb0ELi2ELi4ELi4ELi4ELb0EEENS1_24CollectiveEpilogueBwdGQAISA_fSD_Li256ELb0ELb0EEENS1_19SingleTileSchedulerILb0ELb0ELb0ELi128EEEEEEEEEvNT_6ParamsE,"a",@progbits
	.sectionflags	@""
	.align	4
.nv.constant0._ZN7cutlass13device_kernelIN5flash19enable_sm80_to_sm89INS1_16FlashAttnBwdSm80INS1_25CollectiveMainloopBwdSm80ILi2ELi2EN4cute5tupleIJNS5_1CILi128EEES8_NS7_ILi64EEEEEENS_6half_tEfNS_4arch4Sm80ELb0ELb1ELb0ELb0ELb0ELb0ELb0ELb0ELi2ELi4ELi4ELi4ELb0EEENS1_24CollectiveEpilogueBwdGQAISA_fSD_Li256ELb0ELb0EEENS1_19SingleTileSchedulerILb0ELb0ELb0ELi128EEEEEEEEEvNT_6ParamsE:
	.zero		984


//--------------------- .nv.constant0._ZN7cutlass13device_kernelIN5flash19enable_sm80_to_sm89INS1_16FlashAttnBwdSm80INS1_25CollectiveMainloopBwdSm80ILi2ELi2EN4cute5tupleIJNS5_1CILi128EEES8_NS7_ILi64EEEEEENS_6half_tEfNS_4arch4Sm80ELb0ELb1ELb0ELb0ELb1ELb0ELb0ELb0ELi2ELi4ELi4ELi4ELb0EEENS1_24CollectiveEpilogueBwdGQAISA_fSD_Li256ELb0ELb1EEENS1_19SingleTileSchedulerILb0ELb0ELb0ELi128EEEEEEEEEvNT_6ParamsE --------------------------
	.section	.nv.constant0._ZN7cutlass13device_kernelIN5flash19enable_sm80_to_sm89INS1_16FlashAttnBwdSm80INS1_25CollectiveMainloopBwdSm80ILi2ELi2EN4cute5tupleIJNS5_1CILi128EEES8_NS7_ILi64EEEEEENS_6half_tEfNS_4arch4Sm80ELb0ELb1ELb0ELb0ELb1ELb0ELb0ELb0ELi2ELi4ELi4ELi4ELb0EEENS1_24CollectiveEpilogueBwdGQAISA_fSD_Li256ELb0ELb1EEENS1_19SingleTileSchedulerILb0ELb0ELb0ELi128EEEEEEEEEvNT_6ParamsE,"a",@progbits
	.sectionflags	@""
	.align	4
.nv.constant0._ZN7cutlass13device_kernelIN5flash19enable_sm80_to_sm89INS1_16FlashAttnBwdSm80INS1_25CollectiveMainloopBwdSm80ILi2ELi2EN4cute5tupleIJNS5_1CILi128EEES8_NS7_ILi64EEEEEENS_6half_tEfNS_4arch4Sm80ELb0ELb1ELb0ELb0ELb1ELb0ELb0ELb0ELi2ELi4ELi4ELi4ELb0EEENS1_24CollectiveEpilogueBwdGQAISA_fSD_Li256ELb0ELb1EEENS1_19SingleTileSchedulerILb0ELb0ELb0ELi128EEEEEEEEEvNT_6ParamsE:
	.zero		984


//--------------------- .nv.constant0._ZN7cutlass13device_kernelIN5flash19enable_sm80_to_sm89INS1_16FlashAttnBwdSm80INS1_25CollectiveMainloopBwdSm80ILi2ELi2EN4cute5tupleIJNS5_1CILi128EEES8_NS7_ILi64EEEEEENS_6half_tEfNS_4arch4Sm80ELb0ELb1ELb0ELb1ELb0ELb0ELb0ELb0ELi2ELi4ELi4ELi4ELb0EEENS1_21CollectiveEpilogueBwdISA_SB_SD_Li256ELb1ELb0ELi2EEENS1_19SingleTileSchedulerILb1ELb0ELb0ELi128EEEEEEEEEvNT_6ParamsE --------------------------
	.section	.nv.constant0._ZN7cutlass13device_kernelIN5flash19enable_sm80_to_sm89INS1_16FlashAttnBwdSm80INS1_25CollectiveMainloopBwdSm80ILi2ELi2EN4cute5tupleIJNS5_1CILi128EEES8_NS7_ILi64EEEEEENS_6half_tEfNS_4arch4Sm80ELb0ELb1ELb0ELb1ELb0ELb0ELb0ELb0ELi2ELi4ELi4ELi4ELb0EEENS1_21CollectiveEpilogueBwdISA_SB_SD_Li256ELb1ELb0ELi2EEENS1_19SingleTileSchedulerILb1ELb0ELb0ELi128EEEEEEEEEvNT_6ParamsE,"a",@progbits
	.sectionflags	@""
	.align	4
.nv.constant0._ZN7cutlass13device_kernelIN5flash19enable_sm80_to_sm89INS1_16FlashAttnBwdSm80INS1_25CollectiveMainloopBwdSm80ILi2ELi2EN4cute5tupleIJNS5_1CILi128EEES8_NS7_ILi64EEEEEENS_6half_tEfNS_4arch4Sm80ELb0ELb1ELb0ELb1ELb0ELb0ELb0ELb0ELi2ELi4ELi4ELi4ELb0EEENS1_21CollectiveEpilogueBwdISA_SB_SD_Li256ELb1ELb0ELi2EEENS1_19SingleTileSchedulerILb1ELb0ELb0ELi128EEEEEEEEEvNT_6ParamsE:
	.zero		976


//--------------------- .nv.constant0._ZN7cutlass13device_kernelIN5flash19enable_sm80_to_sm89INS1_16FlashAttnBwdSm80INS1_25CollectiveMainloopBwdSm80ILi2ELi2EN4cute5tupleIJNS5_1CILi128EEES8_NS7_ILi64EEEEEENS_6half_tEfNS_4arch4Sm80ELb0ELb1ELb0ELb1ELb1ELb0ELb0ELb0ELi2ELi4ELi4ELi4ELb0EEENS1_21CollectiveEpilogueBwdISA_SB_SD_Li256ELb1ELb0ELi2EEENS1_19SingleTileSchedulerILb1ELb0ELb0ELi128EEEEEEEEEvNT_6ParamsE --------------------------
	.section	.nv.constant0._ZN7cutlass13device_kernelIN5flash19enable_sm80_to_sm89INS1_16FlashAttnBwdSm80INS1_25CollectiveMainloopBwdSm80ILi2ELi2EN4cute5tupleIJNS5_1CILi128EEES8_NS7_ILi64EEEEEENS_6half_tEfNS_4arch4Sm80ELb0ELb1ELb0ELb1ELb1ELb0ELb0ELb0ELi2ELi4ELi4ELi4ELb0EEENS1_21CollectiveEpilogueBwdISA_SB_SD_Li256ELb1ELb0ELi2EEENS1_19SingleTileSchedulerILb1ELb0ELb0ELi128EEEEEEEEEvNT_6ParamsE,"a",@progbits
	.sectionflags	@""
	.align	4
.nv.constant0._ZN7cutlass13device_kernelIN5flash19enable_sm80_to_sm89INS1_16FlashAttnBwdSm80INS1_25CollectiveMainloopBwdSm80ILi2ELi2EN4cute5tupleIJNS5_1CILi128EEES8_NS7_ILi64EEEEEENS_6half_tEfNS_4arch4Sm80ELb0ELb1ELb0ELb1ELb1ELb0ELb0ELb0ELi2ELi4ELi4ELi4ELb0EEENS1_21CollectiveEpilogueBwdISA_SB_SD_Li256ELb1ELb0ELi2EEENS1_19SingleTileSchedulerILb1ELb0ELb0ELi128EEEEEEEEEvNT_6ParamsE:
	.zero		976


//--------------------- .nv.constant0._ZN7cutlass13device_kernelIN5flash19enable_sm80_to_sm89INS1_16FlashAttnBwdSm80INS1_25CollectiveMainloopBwdSm80ILi2ELi2EN4cute5tupleIJNS5_1CILi128EEES8_NS7_ILi64EEEEEENS_6half_tEfNS_4arch4Sm80ELb0ELb1ELb0ELb1ELb0ELb0ELb0ELb0ELi2ELi4ELi4ELi4ELb0EEENS1_24CollectiveEpilogueBwdGQAISA_fSD_Li256ELb1ELb0EEENS1_19SingleTileSchedulerILb1ELb0ELb0ELi128EEEEEEEEEvNT_6ParamsE --------------------------
	.section	.nv.constant0._ZN7cutlass13device_kernelIN5flash19enable_sm80_to_sm89INS1_16FlashAttnBwdSm80INS1_25CollectiveMainloopBwdSm80ILi2ELi2EN4cute5tupleIJNS5_1CILi128EEES8_NS7_ILi64EEEEEENS_6half_tEfNS_4arch4Sm80ELb0ELb1ELb0ELb1ELb0ELb0ELb0ELb0ELi2ELi4ELi4ELi4ELb0EEENS1_24CollectiveEpilogueBwdGQAISA_fSD_Li256ELb1ELb0EEENS1_19SingleTileSchedulerILb1ELb0ELb0ELi128EEEEEEEEEvNT_6ParamsE,"a",@progbits
	.sectionflags	@""
	.align	4
.nv.constant0._ZN7cutlass13device_kernelIN5flash19enable_sm80_to_sm89INS1_16FlashAttnBwdSm80INS1_25CollectiveMainloopBwdSm80ILi2ELi2EN4cute5tupleIJNS5_1CILi128EEES8_NS7_ILi64EEEEEENS_6half_tEfNS_4arch4Sm80ELb0ELb1ELb0ELb1ELb0ELb0ELb0ELb0ELi2ELi4ELi4ELi4ELb0EEENS1_24CollectiveEpilogueBwdGQAISA_fSD_Li256ELb1ELb0EEENS1_19SingleTileSchedulerILb1ELb0ELb0ELi128EEEEEEEEEvNT_6ParamsE:
	.zero		984


//--------------------- .nv.constant0._ZN7cutlass13device_kernelIN5flash19enable_sm80_to_sm89INS1_16FlashAttnBwdSm80INS1_25CollectiveMainloopBwdSm80ILi2ELi2EN4cute5tupleIJNS5_1CILi128EEES8_NS7_ILi64EEEEEENS_6half_tEfNS_4arch4Sm80ELb0ELb1ELb0ELb1ELb1ELb0ELb0ELb0ELi2ELi4ELi4ELi4ELb0EEENS1_24CollectiveEpilogueBwdGQAISA_fSD_Li256ELb1ELb1EEENS1_19SingleTileSchedulerILb1ELb0ELb0ELi128EEEEEEEEEvNT_6ParamsE --------------------------
	.section	.nv.constant0._ZN7cutlass13device_kernelIN5flash19enable_sm80_to_sm89INS1_16FlashAttnBwdSm80INS1_25CollectiveMainloopBwdSm80ILi2ELi2EN4cute5tupleIJNS5_1CILi128EEES8_NS7_ILi64EEEEEENS_6half_tEfNS_4arch4Sm80ELb0ELb1ELb0ELb1ELb1ELb0ELb0ELb0ELi2ELi4ELi4ELi4ELb0EEENS1_24CollectiveEpilogueBwdGQAISA_fSD_Li256ELb1ELb1EEENS1_19SingleTileSchedulerILb1ELb0ELb0ELi128EEEEEEEEEvNT_6ParamsE,"a",@progbits
	.sectionflags	@""
	.align	4
.nv.constant0._ZN7cutlass13device_kernelIN5flash19enable_sm80_to_sm89INS1_16FlashAttnBwdSm80INS1_25CollectiveMainloopBwdSm80ILi2ELi2EN4cute5tupleIJNS5_1CILi128EEES8_NS7_ILi64EEEEEENS_6half_tEfNS_4arch4Sm80ELb0ELb1ELb0ELb1ELb1ELb0ELb0ELb0ELi2ELi4ELi4ELi4ELb0EEENS1_24CollectiveEpilogueBwdGQAISA_fSD_Li256ELb1ELb1EEENS1_19SingleTileSchedulerILb1ELb0ELb0ELi128EEEEEEEEEvNT_6ParamsE:
	.zero		984


//--------------------- .nv.constant0._ZN7cutlass13device_kernelIN5flash19enable_sm80_to_sm89INS1_16FlashAttnBwdSm80INS1_25CollectiveMainloopBwdSm80ILi2ELi2EN4cute5tupleIJNS5_1CILi128EEES8_NS7_ILi64EEEEEENS_6half_tEfNS_4arch4Sm80ELb1ELb0ELb0ELb0ELb0ELb0ELb0ELb0ELi2ELi4ELi4ELi4ELb0EEENS1_21CollectiveEpilogueBwdISA_SB_SD_Li256ELb0ELb0ELi2EEENS1_25SingleTileBwdLPTSchedulerILb0ELi128ELb0EEEEEEEEEvNT_6ParamsE --------------------------
	.section	.nv.constant0._ZN7cutlass13device_kernelIN5flash19enable_sm80_to_sm89INS1_16FlashAttnBwdSm80INS1_25CollectiveMainloopBwdSm80ILi2ELi2EN4cute5tupleIJNS5_1CILi128EEES8_NS7_ILi64EEEEEENS_6half_tEfNS_4arch4Sm80ELb1ELb0ELb0ELb0ELb0ELb0ELb0ELb0ELi2ELi4ELi4ELi4ELb0EEENS1_21CollectiveEpilogueBwdISA_SB_SD_Li256ELb0ELb0ELi2EEENS1_25SingleTileBwdLPTSchedulerILb0ELi128ELb0EEEEEEEEEvNT_6ParamsE,"a",@progbits
	.sectionflags	@""
	.align	4
.nv.constant0._ZN7cutlass13device_kernelIN5flash19enable_sm80_to_sm89INS1_16FlashAttnBwdSm80INS1_25CollectiveMainloopBwdSm80ILi2ELi2EN4cute5tupleIJNS5_1CILi128EEES8_NS7_ILi64EEEEEENS_6half_tEfNS_4arch4Sm80ELb1ELb0ELb0ELb0ELb0ELb0ELb0ELb0ELi2ELi4ELi4ELi4ELb0EEENS1_21CollectiveEpilogueBwdISA_SB_SD_Li256ELb0ELb0ELi2EEENS1_25SingleTileBwdLPTSchedulerILb0ELi128ELb0EEEEEEEEEvNT_6ParamsE:
	.zero		1000


//--------------------- .nv.constant0._ZN7cutlass13device_kernelIN5flash19enable_sm80_to_sm89INS1_16FlashAttnBwdSm80INS1_25CollectiveMainloopBwdSm80ILi2ELi2EN4cute5tupleIJNS5_1CILi128EEES8_NS7_ILi64EEEEEENS_6half_tEfNS_4arch4Sm80ELb1ELb0ELb0ELb0ELb1ELb0ELb0ELb0ELi2ELi4ELi4ELi4ELb0EEENS1_21CollectiveEpilogueBwdISA_SB_SD_Li256ELb0ELb0ELi2EEENS1_25SingleTileBwdLPTSchedulerILb0ELi128ELb1EEEEEEEEEvNT_6ParamsE --------------------------
	.section	.nv.constant0._ZN7cutlass13device_kernelIN5flash19enable_sm80_to_sm89INS1_16FlashAttnBwdSm80INS1_25CollectiveMainloopBwdSm80ILi2ELi2EN4cute5tupleIJNS5_1CILi128EEES8_NS7_ILi64EEEEEENS_6half_tEfNS_4arch4Sm80ELb1ELb0ELb0ELb0ELb1ELb0ELb0ELb0ELi2ELi4ELi4ELi4ELb0EEENS1_21CollectiveEpilogueBwdISA_SB_SD_Li256ELb0ELb0ELi2EEENS1_25SingleTileBwdLPTSchedulerILb0ELi128ELb1EEEEEEEEEvNT_6ParamsE,"a",@progbits
	.sectionflags	@""
	.align	4
.nv.constant0._ZN7cutlass13device_kernelIN5flash19enable_sm80_to_sm89INS1_16FlashAttnBwdSm80INS1_25CollectiveMainloopBwdSm80ILi2ELi2EN4cute5tupleIJNS5_1CILi128EEES8_NS7_ILi64EEEEEENS_6half_tEfNS_4arch4Sm80ELb1ELb0ELb0ELb0ELb1ELb0ELb0ELb0ELi2ELi4ELi4ELi4ELb0EEENS1_21CollectiveEpilogueBwdISA_SB_SD_Li256ELb0ELb0ELi2EEENS1_25SingleTileBwdLPTSchedulerILb0ELi128ELb1EEEEEEEEEvNT_6ParamsE:
	.zero		1000


//--------------------- .nv.constant0._ZN7cutlass13device_kernelIN5flash19enable_sm80_to_sm89INS1_16FlashAttnBwdSm80INS1_25CollectiveMainloopBwdSm80ILi2ELi2EN4cute5tupleIJNS5_1CILi128EEES8_NS7_ILi64EEEEEENS_6half_tEfNS_4arch4Sm80ELb1ELb0ELb0ELb0ELb0ELb0ELb0ELb0ELi2ELi4ELi4ELi4ELb0EEENS1_24CollectiveEpilogueBwdGQAISA_fSD_Li256ELb0ELb0EEENS1_25SingleTileBwdLPTSchedulerILb0ELi128ELb0EEEEEEEEEvNT_6ParamsE --------------------------
	.section	.nv.constant0._ZN7cutlass13device_kernelIN5flash19enable_sm80_to_sm89INS1_16FlashAttnBwdSm80INS1_25CollectiveMainloopBwdSm80ILi2ELi2EN4cute5tupleIJNS5_1CILi128EEES8_NS7_ILi64EEEEEENS_6half_tEfNS_4arch4Sm80ELb1ELb0ELb0ELb0ELb0ELb0ELb0ELb0ELi2ELi4ELi4ELi4ELb0EEENS1_24CollectiveEpilogueBwdGQAISA_fSD_Li256ELb0ELb0EEENS1_25SingleTileBwdLPTSchedulerILb0ELi128ELb0EEEEEEEEEvNT_6ParamsE,"a",@progbits
	.sectionflags	@""
	.align	4
.nv.constant0._ZN7cutlass13device_kernelIN5flash19enable_sm80_to_sm89INS1_16FlashAttnBwdSm80INS1_25CollectiveMainloopBwdSm80ILi2ELi2EN4cute5tupleIJNS5_1CILi128EEES8_NS7_ILi64EEEEEENS_6half_tEfNS_4arch4Sm80ELb1ELb0ELb0ELb0ELb0ELb0ELb0ELb0ELi2ELi4ELi4ELi4ELb0EEENS1_24CollectiveEpilogueBwdGQAISA_fSD_Li256ELb0ELb0EEENS1_25SingleTileBwdLPTSchedulerILb0ELi128ELb0EEEEEEEEEvNT_6ParamsE:
	.zero		1008


//--------------------- .nv.constant0._ZN7cutlass13device_kernelIN5flash19enable_sm80_to_sm89INS1_16FlashAttnBwdSm80INS1_25CollectiveMainloopBwdSm80ILi2ELi2EN4cute5tupleIJNS5_1CILi128EEES8_NS7_ILi64EEEEEENS_6half_tEfNS_4arch4Sm80ELb1ELb0ELb0ELb0ELb1ELb0ELb0ELb0ELi2ELi4ELi4ELi4ELb0EEENS1_24CollectiveEpilogueBwdGQAISA_fSD_Li256ELb0ELb1EEENS1_25SingleTileBwdLPTSchedulerILb0ELi128ELb1EEEEEEEEEvNT_6ParamsE --------------------------
	.section	.nv.constant0._ZN7cutlass13device_kernelIN5flash19enable_sm80_to_sm89INS1_16FlashAttnBwdSm80INS1_25CollectiveMainloopBwdSm80ILi2ELi2EN4cute5tupleIJNS5_1CILi128EEES8_NS7_ILi64EEEEEENS_6half_tEfNS_4arch4Sm80ELb1ELb0ELb0ELb0ELb1ELb0ELb0ELb0ELi2ELi4ELi4ELi4ELb0EEENS1_24CollectiveEpilogueBwdGQAISA_fSD_Li256ELb0ELb1EEENS1_25SingleTileBwdLPTSchedulerILb0ELi128ELb1EEEEEEEEEvNT_6ParamsE,"a",@progbits
	.sectionflags	@""
	.align	4
.nv.constant0._ZN7cutlass13device_kernelIN5flash19enable_sm80_to_sm89INS1_16FlashAttnBwdSm80INS1_25CollectiveMainloopBwdSm80ILi2ELi2EN4cute5tupleIJNS5_1CILi128EEES8_NS7_ILi64EEEEEENS_6half_tEfNS_4arch4Sm80ELb1ELb0ELb0ELb0ELb1ELb0ELb0ELb0ELi2ELi4ELi4ELi4ELb0EEENS1_24CollectiveEpilogueBwdGQAISA_fSD_Li256ELb0ELb1EEENS1_25SingleTileBwdLPTSchedulerILb0ELi128ELb1EEEEEEEEEvNT_6ParamsE:
	.zero		1008


//--------------------- .nv.constant0._ZN7cutlass13device_kernelIN5flash22FlashAttnBwdPreprocessIN4cute5tupleIJNS3_1CILi128EEENS5_ILi64EEEEEENS_6half_tEfNS_4arch4Sm80ELb1ELb0EEEEEvNT_6ParamsE --------------------------
	.section	.nv.constant0._ZN7cutlass13device_kernelIN5flash22FlashAttnBwdPreprocessIN4cute5tupleIJNS3_1CILi128EEENS5_ILi64EEEEEENS_6half_tEfNS_4arch4Sm80ELb1ELb0EEEEEvNT_6ParamsE,"a",@progbits
	.sectionflags	@""
	.align	4
.nv.constant0._ZN7cutlass13device_kernelIN5flash22FlashAttnBwdPreprocessIN4cute5tupleIJNS3_1CILi128EEENS5_ILi64EEEEEENS_6half_tEfNS_4arch4Sm80ELb1ELb0EEEEEvNT_6ParamsE:
	.zero		592


//--------------------- .nv.constant0._ZN7cutlass13device_kernelIN5flash19enable_sm80_to_sm89INS1_16FlashAttnBwdSm80INS1_25CollectiveMainloopBwdSm80ILi2ELi2EN4cute5tupleIJNS5_1CILi128EEES8_NS7_ILi64EEEEEENS_6half_tEfNS_4arch4Sm80ELb1ELb0ELb0ELb1ELb0ELb0ELb0ELb0ELi2ELi4ELi4ELi4ELb0EEENS1_21CollectiveEpilogueBwdISA_SB_SD_Li256ELb1ELb0ELi2EEENS1_25SingleTileBwdLPTSchedulerILb1ELi128ELb0EEEEEEEEEvNT_6ParamsE --------------------------
	.section	.nv.constant0._ZN7cutlass13device_kernelIN5flash19enable_sm80_to_sm89INS1_16FlashAttnBwdSm80INS1_25CollectiveMainloopBwdSm80ILi2ELi2EN4cute5tupleIJNS5_1CILi128EEES8_NS7_ILi64EEEEEENS_6half_tEfNS_4arch4Sm80ELb1ELb0ELb0ELb1ELb0ELb0ELb0ELb0ELi2ELi4ELi4ELi4ELb0EEENS1_21CollectiveEpilogueBwdISA_SB_SD_Li256ELb1ELb0ELi2EEENS1_25SingleTileBwdLPTSchedulerILb1ELi128ELb0EEEEEEEEEvNT_6ParamsE,"a",@progbits
	.sectionflags	@""
	.align	4
.nv.constant0._ZN7cutlass13device_kernelIN5flash19enable_sm80_to_sm89INS1_16FlashAttnBwdSm80INS1_25CollectiveMainloopBwdSm80ILi2ELi2EN4cute5tupleIJNS5_1CILi128EEES8_NS7_ILi64EEEEEENS_6half_tEfNS_4arch4Sm80ELb1ELb0ELb0ELb1ELb0ELb0ELb0ELb0ELi2ELi4ELi4ELi4ELb0EEENS1_21CollectiveEpilogueBwdISA_SB_SD_Li256ELb1ELb0ELi2EEENS1_25SingleTileBwdLPTSchedulerILb1ELi128ELb0EEEEEEEEEvNT_6ParamsE:
	.zero		1000


//--------------------- .nv.constant0._ZN7cutlass13device_kernelIN5flash19enable_sm80_to_sm89INS1_16FlashAttnBwdSm80INS1_25CollectiveMainloopBwdSm80ILi2ELi2EN4cute5tupleIJNS5_1CILi128EEES8_NS7_ILi64EEEEEENS_6half_tEfNS_4arch4Sm80ELb1ELb0ELb0ELb1ELb1ELb0ELb0ELb0ELi2ELi4ELi4ELi4ELb0EEENS1_21CollectiveEpilogueBwdISA_SB_SD_Li256ELb1ELb0ELi2EEENS1_25SingleTileBwdLPTSchedulerILb1ELi128ELb1EEEEEEEEEvNT_6ParamsE --------------------------
	.section	.nv.constant0._ZN7cutlass13device_kernelIN5flash19enable_sm80_to_sm89INS1_16FlashAttnBwdSm80INS1_25CollectiveMainloopBwdSm80ILi2ELi2EN4cute5tupleIJNS5_1CILi128EEES8_NS7_ILi64EEEEEENS_6half_tEfNS_4arch4Sm80ELb1ELb0ELb0ELb1ELb1ELb0ELb0ELb0ELi2ELi4ELi4ELi4ELb0EEENS1_21CollectiveEpilogueBwdISA_SB_SD_Li256ELb1ELb0ELi2EEENS1_25SingleTileBwdLPTSchedulerILb1ELi128ELb1EEEEEEEEEvNT_6ParamsE,"a",@progbits
	.sectionflags	@""
	.align	4
.nv.constant0._ZN7cutlass13device_kernelIN5flash19enable_sm80_to_sm89INS1_16FlashAttnBwdSm80INS1_25CollectiveMainloopBwdSm80ILi2ELi2EN4cute5tupleIJNS5_1CILi128EEES8_NS7_ILi64EEEEEENS_6half_tEfNS_4arch4Sm80ELb1ELb0ELb0ELb1ELb1ELb0ELb0ELb0ELi2ELi4ELi4ELi4ELb0EEENS1_21CollectiveEpilogueBwdISA_SB_SD_Li256ELb1ELb0ELi2EEENS1_25SingleTileBwdLPTSchedulerILb1ELi128ELb1EEEEEEEEEvNT_6ParamsE:
	.zero		1000


//--------------------- .nv.constant0._ZN7cutlass13device_kernelIN5flash19enable_sm80_to_sm89INS1_16FlashAttnBwdSm80INS1_25CollectiveMainloopBwdSm80ILi2ELi2EN4cute5tupleIJNS5_1CILi128EEES8_NS7_ILi64EEEEEENS_6half_tEfNS_4arch4Sm80ELb1ELb0ELb0ELb1ELb0ELb0ELb0ELb0ELi2ELi4ELi4ELi4ELb0EEENS1_24CollectiveEpilogueBwdGQAISA_fSD_Li256ELb1ELb0EEENS1_25SingleTileBwdLPTSchedulerILb1ELi128ELb0EEEEEEEEEvNT_6ParamsE --------------------------
	.section	.nv.constant0._ZN7cutlass13device_kernelIN5flash19enable_sm80_to_sm89INS1_16FlashAttnBwdSm80INS1_25CollectiveMainloopBwdSm80ILi2ELi2EN4cute5tupleIJNS5_1CILi128EEES8_NS7_ILi64EEEEEENS_6half_tEfNS_4arch4Sm80ELb1ELb0ELb0ELb1ELb0ELb0ELb0ELb0ELi2ELi4ELi4ELi4ELb0EEENS1_24CollectiveEpilogueBwdGQAISA_fSD_Li256ELb1ELb0EEENS1_25SingleTileBwdLPTSchedulerILb1ELi128ELb0EEEEEEEEEvNT_6ParamsE,"a",@progbits
	.sectionflags	@""
	.align	4
.nv.constant0._ZN7cutlass13device_kernelIN5flash19enable_sm80_to_sm89INS1_16FlashAttnBwdSm80INS1_25CollectiveMainloopBwdSm80ILi2ELi2EN4cute5tupleIJNS5_1CILi128EEES8_NS7_ILi64EEEEEENS_6half_tEfNS_4arch4Sm80ELb1ELb0ELb0ELb1ELb0ELb0ELb0ELb0ELi2ELi4ELi4ELi4ELb0EEENS1_24CollectiveEpilogueBwdGQAISA_fSD_Li256ELb1ELb0EEENS1_25SingleTileBwdLPTSchedulerILb1ELi128ELb0EEEEEEEEEvNT_6ParamsE:
	.zero		1008


//--------------------- .nv.constant0._ZN7cutlass13device_kernelIN5flash32FlashAttnBwdPostprocessConvertdQIN4cute5tupleIJNS3_1CILi128EEENS5_ILi64EEEEEENS_6half_tEfNS_4arch4Sm80ELi256ENS3_8TiledMMAINS3_8MMA_AtomIJNS3_28SM80_16x8x16_F32F16F16F32_TNEEEENS3_6LayoutINS4_IJNS5_ILi4EEENS5_ILi2EEENS5_ILi1EEEEEENS4_IJSJ_SH_NS5_ILi0EEEEEEEENS4_IJS7_NS5_ILi32EEENS5_ILi16EEEEEEEELb0EEEEEvNT_6ParamsE --------------------------
	.section	.nv.constant0._ZN7cutlass13device_kernelIN5flash32FlashAttnBwdPostprocessConvertdQIN4cute5tupleIJNS3_1CILi128EEENS5_ILi64EEEEEENS_6half_tEfNS_4arch4Sm80ELi256ENS3_8TiledMMAINS3_8MMA_AtomIJNS3_28SM80_16x8x16_F32F16F16F32_TNEEEENS3_6LayoutINS4_IJNS5_ILi4EEENS5_ILi2EEENS5_ILi1EEEEEENS4_IJSJ_SH_NS5_ILi0EEEEEEEENS4_IJS7_NS5_ILi32EEENS5_ILi16EEEEEEEELb0EEEEEvNT_6ParamsE,"a",@progbits
	.sectionflags	@""
	.align	4
.nv.constant0._ZN7cutlass13device_kernelIN5flash32FlashAttnBwdPostprocessConvertdQIN4cute5tupleIJNS3_1CILi128EEENS5_ILi64EEEEEENS_6half_tEfNS_4arch4Sm80ELi256ENS3_8TiledMMAINS3_8MMA_AtomIJNS3_28SM80_16x8x16_F32F16F16F32_TNEEEENS3_6LayoutINS4_IJNS5_ILi4EEENS5_ILi2EEENS5_ILi1EEEEEENS4_IJSJ_SH_NS5_ILi0EEEEEEEENS4_IJS7_NS5_ILi32EEENS5_ILi16EEEEEEEELb0EEEEEvNT_6ParamsE:
	.zero		464


//--------------------- .nv.constant0._ZN7cutlass13device_kernelIN5flash19enable_sm80_to_sm89INS1_16FlashAttnBwdSm80INS1_25CollectiveMainloopBwdSm80ILi2ELi2EN4cute5tupleIJNS5_1CILi128EEES8_NS7_ILi64EEEEEENS_6half_tEfNS_4arch4Sm80ELb1ELb0ELb0ELb1ELb1ELb0ELb0ELb0ELi2ELi4ELi4ELi4ELb0EEENS1_24CollectiveEpilogueBwdGQAISA_fSD_Li256ELb1ELb1EEENS1_25SingleTileBwdLPTSchedulerILb1ELi128ELb1EEEEEEEEEvNT_6ParamsE --------------------------
	.section	.nv.constant0._ZN7cutlass13device_kernelIN5flash19enable_sm80_to_sm89INS1_16FlashAttnBwdSm80INS1_25CollectiveMainloopBwdSm80ILi2ELi2EN4cute5tupleIJNS5_1CILi128EEES8_NS7_ILi64EEEEEENS_6half_tEfNS_4arch4Sm80ELb1ELb0ELb0ELb1ELb1ELb0ELb0ELb0ELi2ELi4ELi4ELi4ELb0EEENS1_24CollectiveEpilogueBwdGQAISA_fSD_Li256ELb1ELb1EEENS1_25SingleTileBwdLPTSchedulerILb1ELi128ELb1EEEEEEEEEvNT_6ParamsE,"a",@progbits
	.sectionflags	@""
	.align	4
.nv.constant0._ZN7cutlass13device_kernelIN5flash19enable_sm80_to_sm89INS1_16FlashAttnBwdSm80INS1_25CollectiveMainloopBwdSm80ILi2ELi2EN4cute5tupleIJNS5_1CILi128EEES8_NS7_ILi64EEEEEENS_6half_tEfNS_4arch4Sm80ELb1ELb0ELb0ELb1ELb1ELb0ELb0ELb0ELi2ELi4ELi4ELi4ELb0EEENS1_24CollectiveEpilogueBwdGQAISA_fSD_Li256ELb1ELb1EEENS1_25SingleTileBwdLPTSchedulerILb1ELi128ELb1EEEEEEEEEvNT_6ParamsE:
	.zero		1008


//--------------------- .nv.constant0._ZN7cutlass13device_kernelIN5flash22FlashAttnBwdPreprocessIN4cute5tupleIJNS3_1CILi128EEENS5_ILi64EEEEEENS_6half_tEfNS_4arch4Sm80ELb1ELb1EEEEEvNT_6ParamsE --------------------------
	.section	.nv.constant0._ZN7cutlass13device_kernelIN5flash22FlashAttnBwdPreprocessIN4cute5tupleIJNS3_1CILi128EEENS5_ILi64EEEEEENS_6half_tEfNS_4arch4Sm80ELb1ELb1EEEEEvNT_6ParamsE,"a",@progbits
	.sectionflags	@""
	.align	4
.nv.constant0._ZN7cutlass13device_kernelIN5flash22FlashAttnBwdPreprocessIN4cute5tupleIJNS3_1CILi128EEENS5_ILi64EEEEEENS_6half_tEfNS_4arch4Sm80ELb1ELb1EEEEEvNT_6ParamsE:
	.zero		592


//--------------------- .text._ZN7cutlass13device_kernelIN5flash19enable_sm80_to_sm89INS1_16FlashAttnBwdSm80INS1_25CollectiveMainloopBwdSm80ILi2ELi2EN4cute5tupleIJNS5_1CILi64EEENS7_ILi128EEES8_EEENS_6half_tEfNS_4arch4Sm80ELb0ELb0ELb0ELb0ELb0ELb0ELb0ELb0ELi2ELi2ELi4ELi2ELb1EEENS1_21CollectiveEpilogueBwdISA_SB_SD_Li256ELb0ELb0ELi2EEENS1_19SingleTileSchedulerILb0ELb0ELb0ELi128EEEEEEEEEvNT_6ParamsE --------------------------
	.section	.text._ZN7cutlass13device_kernelIN5flash19enable_sm80_to_sm89INS1_16FlashAttnBwdSm80INS1_25CollectiveMainloopBwdSm80ILi2ELi2EN4cute5tupleIJNS5_1CILi64EEENS7_ILi128EEES8_EEENS_6half_tEfNS_4arch4Sm80ELb0ELb0ELb0ELb0ELb0ELb0ELb0ELb0ELi2ELi2ELi4ELi2ELb1EEENS1_21CollectiveEpilogueBwdISA_SB_SD_Li256ELb0ELb0ELi2EEENS1_19SingleTileSchedulerILb0ELb0ELb0ELi128EEEEEEEEEvNT_6ParamsE,"ax",@progbits
	.sectioninfo	@"SHI_REGISTERS=255"
	.align	128
.text._ZN7cutlass13device_kernelIN5flash19enable_sm80_to_sm89INS1_16FlashAttnBwdSm80INS1_25CollectiveMainloopBwdSm80ILi2ELi2EN4cute5tupleIJNS5_1CILi64EEENS7_ILi128EEES8_EEENS_6half_tEfNS_4arch4Sm80ELb0ELb0ELb0ELb0ELb0ELb0ELb0ELb0ELi2ELi2ELi4ELi2ELb1EEENS1_21CollectiveEpilogueBwdISA_SB_SD_Li256ELb0ELb0ELi2EEENS1_19SingleTileSchedulerILb0ELb0ELb0ELi128EEEEEEEEEvNT_6ParamsE:
        .type           _ZN7cutlass13device_kernelIN5flash19enable_sm80_to_sm89INS1_16FlashAttnBwdSm80INS1_25CollectiveMainloopBwdSm80ILi2ELi2EN4cute5tupleIJNS5_1CILi64EEENS7_ILi128EEES8_EEENS_6half_tEfNS_4arch4Sm80ELb0ELb0ELb0ELb0ELb0ELb0ELb0ELb0ELi2ELi2ELi4ELi2ELb1EEENS1_21CollectiveEpilogueBwdISA_SB_SD_Li256ELb0ELb0ELi2EEENS1_19SingleTileSchedulerILb0ELb0ELb0ELi128EEEEEEEEEvNT_6ParamsE,@function
        .size           _ZN7cutlass13device_kernelIN5flash19enable_sm80_to_sm89INS1_16FlashAttnBwdSm80INS1_25CollectiveMainloopBwdSm80ILi2ELi2EN4cute5tupleIJNS5_1CILi64EEENS7_ILi128EEES8_EEENS_6half_tEfNS_4arch4Sm80ELb0ELb0ELb0ELb0ELb0ELb0ELb0ELb0ELi2ELi2ELi4ELi2ELb1EEENS1_21CollectiveEpilogueBwdISA_SB_SD_Li256ELb0ELb0ELi2EEENS1_19SingleTileSchedulerILb0ELb0ELb0ELi128EEEEEEEEEvNT_6ParamsE,(.L_x_1792 - _ZN7cutlass13device_kernelIN5flash19enable_sm80_to_sm89INS1_16FlashAttnBwdSm80INS1_25CollectiveMainloopBwdSm80ILi2ELi2EN4cute5tupleIJNS5_1CILi64EEENS7_ILi128EEES8_EEENS_6half_tEfNS_4arch4Sm80ELb0ELb0ELb0ELb0ELb0ELb0ELb0ELb0ELi2ELi2ELi4ELi2ELb1EEENS1_21CollectiveEpilogueBwdISA_SB_SD_Li256ELb0ELb0ELi2EEENS1_19SingleTileSchedulerILb0ELb0ELb0ELi128EEEEEEEEEvNT_6ParamsE)
        .other          _ZN7cutlass13device_kernelIN5flash19enable_sm80_to_sm89INS1_16FlashAttnBwdSm80INS1_25CollectiveMainloopBwdSm80ILi2ELi2EN4cute5tupleIJNS5_1CILi64EEENS7_ILi128EEES8_EEENS_6half_tEfNS_4arch4Sm80ELb0ELb0ELb0ELb0ELb0ELb0ELb0ELb0ELi2ELi2ELi4ELi2ELb1EEENS1_21CollectiveEpilogueBwdISA_SB_SD_Li256ELb0ELb0ELi2EEENS1_19SingleTileSchedulerILb0ELb0ELb0ELi128EEEEEEEEEvNT_6ParamsE,@"STO_CUDA_ENTRY STV_DEFAULT"
_ZN7cutlass13device_kernelIN5flash19enable_sm80_to_sm89INS1_16FlashAttnBwdSm80INS1_25CollectiveMainloopBwdSm80ILi2ELi2EN4cute5tupleIJNS5_1CILi64EEENS7_ILi128EEES8_EEENS_6half_tEfNS_4arch4Sm80ELb0ELb0ELb0ELb0ELb0ELb0ELb0ELb0ELi2ELi2ELi4ELi2ELb1EEENS1_21CollectiveEpilogueBwdISA_SB_SD_Li256ELb0ELb0ELi2EEENS1_19SingleTileSchedulerILb0ELb0ELb0ELi128EEEEEEEEEvNT_6ParamsE:
[----:B------:R-:W-:Y:S02]  /*0000*/  MOV R1, c[0x0][0x28] ;  /* 0x00000a0000017a02 */ /* 0x000fe40000000f00 */
[----:B------:R-:W1:Y:S02]  /*0010*/  S2UR UR10, SR_CTAID.Z ;  /* 0x00000000000a79c3 */ /* 0x000e640000002700 */
[----:B-1----:R-:W-:-:S13]  /*0020*/  ISETP.LE.AND P0, PT, RZ, UR10, PT ;  /* 0x0000000aff007c0c */ /* 0x002fda000bf03270 */
[----:B------:R-:W-:Y:S05]  /*0030*/  @!P0 EXIT ;  /* 0x000000000000894d */ /* 0x000fea0003800000 */
[----:B------:R-:W1:Y:S01]  /*0040*/  S2R R212, SR_TID.X ;  /* 0x0000000000d47919 */ /* 0x000e620000002100 */
[----:B------:R-:W-:Y:S01]  /*0050*/  IMAD.MOV.U32 R0, RZ, RZ, c[0x0][0x248] ;  /* 0x00009200ff007624 */ /* 0x000fe200078e00ff */
[----:B------:R-:W-:Y:S01]  /*0060*/  USHF.R.S32.HI UR9, URZ, 0x1f, UR10 ;  /* 0x0000001f3f097899 */ /* 0x000fe2000801140a */
[----:B------:R-:W-:Y:S01]  /*0070*/  IMAD.U32 R22, RZ, RZ, UR10 ;  /* 0x0000000aff167e24 */ /* 0x000fe2000f8e00ff */
[----:B------:R-:W2:Y:S01]  /*0080*/  S2R R9, SR_CTAID.Y ;  /* 0x0000000000097919 */ /* 0x000ea20000002600 */
[----:B------:R-:W-:Y:S01]  /*0090*/  ULDC.64 UR6, c[0x0][0x278] ;  /* 0x00009e0000067ab9 */ /* 0x000fe20000000a00 */
[----:B------:R-:W-:Y:S01]  /*00a0*/  ISETP.NE.AND P0, PT, R0, 0x1, PT ;  /* 0x000000010000780c */ /* 0x000fe20003f05270 */
[----:B------:R-:W-:Y:S01]  /*00b0*/  IMAD.MOV.U32 R0, RZ, RZ, -0x80 ;  /* 0xffffff80ff007424 */ /* 0x000fe200078e00ff */
[----:B------:R-:W3:Y:S01]  /*00c0*/  S2R R229, SR_CTAID.X ;  /* 0x0000000000e57919 */ /* 0x000ee20000002500 */
[----:B------:R-:W-:Y:S01]  /*00d0*/  ULDC.64 UR4, c[0x0][0x1e8] ;  /* 0x00007a0000047ab9 */ /* 0x000fe20000000a00 */
[----:B------:R-:W-:Y:S01]  /*00e0*/  IMAD.MOV.U32 R192, RZ, RZ, 0x40 ;  /* 0x00000040ffc07424 */ /* 0x000fe200078e00ff */
[----:B------:R-:W-:Y:S01]  /*00f0*/  UIMAD UR8, UR9, UR6, URZ ;  /* 0x00000006090872a4 */ /* 0x000fe2000f8e023f */
[----:B------:R-:W-:Y:S01]  /*0100*/  IMAD.MOV.U32 R193, RZ, RZ, 0x20 ;  /* 0x00000020ffc17424 */ /* 0x000fe200078e00ff */
[----:B------:R-:W-:-:S02]  /*0110*/  UIMAD UR4, UR9, UR4, URZ ;  /* 0x00000004090472a4 */ /* 0x000fc4000f8e023f */
[----:B------:R-:W-:Y:S02]  /*0120*/  UIMAD.WIDE.U32 UR14, UR10, UR6, URZ ;  /* 0x000000060a0e72a5 */ /* 0x000fe4000f8e003f */
[----:B------:R-:W-:Y:S02]  /*0130*/  UIMAD UR8, UR10, UR7, UR8 ;  /* 0x000000070a0872a4 */ /* 0x000fe4000f8e0208 */
[----:B------:R-:W-:Y:S02]  /*0140*/  UIMAD UR11, UR10, UR5, UR4 ;  /* 0x000000050a0b72a4 */ /* 0x000fe4000f8e0204 */
[----:B------:R-:W-:Y:S02]  /*0150*/  ULDC.64 UR6, c[0x0][0x290] ;  /* 0x0000a40000067ab9 */ /* 0x000fe40000000a00 */
[----:B------:R-:W-:Y:S01]  /*0160*/  UIMAD.WIDE.U32 UR12, UR10, UR6, URZ ;  /* 0x000000060a0c72a5 */ /* 0x000fe2000f8e003f */
[----:B-1----:R-:W-:Y:S01]  /*0170*/  SHF.R.S32.HI R3, RZ, 0x1f, R212 ;  /* 0x0000001fff037819 */ /* 0x002fe200000114d4 */
[----:B------:R-:W-:Y:S01]  /*0180*/  IMAD.SHL.U32 R216, R212, 0x4, RZ ;  /* 0x00000004d4d87824 */ /* 0x000fe200078e00ff */
[----:B------:R-:W-:-:S02]  /*0190*/  UIMAD UR6, UR9, UR6, URZ ;  /* 0x00000006090672a4 */ /* 0x000fc4000f8e023f */
[----:B------:R-:W-:Y:S01]  /*01a0*/  LEA.HI R13, R3, R212, RZ, 0x3 ;  /* 0x000000d4030d7211 */ /* 0x000fe200078f18ff */
[----:B--2---:R-:W-:Y:S01]  /*01b0*/  @P0 IMAD.HI.U32 R2, R9, c[0x0][0x24c], RZ ;  /* 0x0000930009020a27 */ /* 0x004fe200078e00ff */
[----:B------:R-:W-:Y:S01]  /*01c0*/  SHF.R.S32.HI R217, RZ, 0x1f, R216 ;  /* 0x0000001fffd97819 */ /* 0x000fe200000114d8 */
[----:B------:R-:W-:Y:S01]  /*01d0*/  ULDC.64 UR4, c[0x0][0x1b8] ;  /* 0x00006e0000047ab9 */ /* 0x000fe20000000a00 */
[----:B------:R-:W-:Y:S01]  /*01e0*/  LOP3.LUT R11, R13, 0xfffffff8, RZ, 0xc0, !PT ;  /* 0xfffffff80d0b7812 */ /* 0x000fe200078ec0ff */
[----:B------:R-:W-:Y:S01]  /*01f0*/  IMAD.MOV.U32 R7, RZ, RZ, R9 ;  /* 0x000000ffff077224 */ /* 0x000fe200078e0009 */
[----:B------:R-:W-:Y:S01]  /*0200*/  @P0 SHF.R.U32.HI R7, RZ, c[0x0][0x250], R2 ;  /* 0x00009400ff070a19 */ /* 0x000fe20000011602 */
[----:B---3--:R-:W-:Y:S01]  /*0210*/  IMAD R5, R229, R0, c[0x0][0x198] ;  /* 0x00006600e5057624 */ /* 0x008fe200078e0200 */
[----:B------:R-:W-:Y:S01]  /*0220*/  SHF.R.S32.HI R214, RZ, 0x3, R13 ;  /* 0x00000003ffd67819 */ /* 0x000fe2000001140d */
[----:B------:R-:W-:Y:S01]  /*0230*/  IMAD.IADD R14, R212, 0x1, -R11 ;  /* 0x00000001d40e7824 */ /* 0x000fe200078e0a0b */
[----:B------:R-:W-:Y:S01]  /*0240*/  SHF.R.S32.HI R0, RZ, 0x1f, R7 ;  /* 0x0000001fff007819 */ /* 0x000fe20000011407 */
[----:B------:R-:W-:Y:S01]  /*0250*/  UIMAD UR4, UR9, UR4, URZ ;  /* 0x00000004090472a4 */ /* 0x000fe2000f8e023f */
[----:B------:R-:W-:Y:S01]  /*0260*/  SHF.R.S32.HI R215, RZ, 0x1f, R214 ;  /* 0x0000001fffd77819 */ /* 0x000fe200000114d6 */
[----:B------:R-:W-:Y:S01]  /*0270*/  IMAD.SHL.U32 R220, R14, 0x8, RZ ;  /* 0x000000080edc7824 */ /* 0x000fe200078e00ff */
[----:B------:R-:W-:Y:S01]  /*0280*/  UIMAD UR6, UR10, UR7, UR6 ;  /* 0x000000070a0672a4 */ /* 0x000fe2000f8e0206 */
[C---:B------:R-:W-:Y:S01]  /*0290*/  IMAD R2, R0.reuse, c[0x0][0x1e0], RZ ;  /* 0x0000780000027a24 */ /* 0x040fe200078e02ff */
[----:B------:R-:W-:Y:S01]  /*02a0*/  UIADD3 UR7, UR15, UR8, URZ ;  /* 0x000000080f077290 */ /* 0x000fe2000fffe03f */
[----:B------:R-:W-:Y:S01]  /*02b0*/  IMAD R0, R0, c[0x0][0x1b0], RZ ;  /* 0x00006c0000007a24 */ /* 0x000fe200078e02ff */
[----:B------:R-:W-:Y:S01]  /*02c0*/  SHF.R.S32.HI R221, RZ, 0x1f, R220 ;  /* 0x0000001fffdd7819 */ /* 0x000fe200000114dc */
[C---:B------:R-:W-:Y:S01]  /*02d0*/  IMAD R2, R7.reuse, c[0x0][0x1e4], R2 ;  /* 0x0000790007027a24 */ /* 0x040fe200078e0202 */
[----:B------:R-:W-:Y:S01]  /*02e0*/  UIMAD UR4, UR10, UR5, UR4 ;  /* 0x000000050a0472a4 */ /* 0x000fe2000f8e0204 */
[C---:B------:R-:W-:Y:S01]  /*02f0*/  IMAD R0, R7.reuse, c[0x0][0x1b4], R0 ;  /* 0x00006d0007007a24 */ /* 0x040fe200078e0200 */
[----:B------:R-:W-:Y:S01]  /*0300*/  UIADD3 UR8, UR13, UR6, URZ ;  /* 0x000000060d087290 */ /* 0x000fe2000fffe03f */
[--C-:B------:R-:W-:Y:S01]  /*0310*/  IMAD.WIDE.U32 R10, R7, c[0x0][0x1e0], R220.reuse ;  /* 0x00007800070a7a25 */ /* 0x100fe200078e00dc */
[----:B------:R-:W-:Y:S01]  /*0320*/  ULDC.64 UR18, c[0x0][0x118] ;  /* 0x0000460000127ab9 */ /* 0x000fe20000000a00 */
[----:B------:R-:W-:Y:S01]  /*0330*/  LEA.HI R12, R3, R212, RZ, 0x2 ;  /* 0x000000d4030c7211 */ /* 0x000fe200078f10ff */
[----:B------:R-:W-:Y:S01]  /*0340*/  UMOV UR24, 0x5 ;  /* 0x0000000500187882 */ /* 0x000fe20000000000 */
[----:B------:R-:W-:-:S02]  /*0350*/  IMAD.WIDE.U32 R6, R7, c[0x0][0x1b0], R220 ;  /* 0x00006c0007067a25 */ /* 0x000fc400078e00dc */
[----:B------:R-:W-:Y:S02]  /*0360*/  SHF.R.S32.HI R210, RZ, 0x1f, R12 ;  /* 0x0000001fffd27819 */ /* 0x000fe4000001140c */
[----:B------:R-:W-:Y:S02]  /*0370*/  IMAD.IADD R11, R11, 0x1, R2 ;  /* 0x000000010b0b7824 */ /* 0x000fe400078e0202 */
[----:B------:R-:W-:Y:S02]  /*0380*/  IMAD.U32 R2, RZ, RZ, UR10 ;  /* 0x0000000aff027e24 */ /* 0x000fe4000f8e00ff */
[----:B------:R-:W-:Y:S02]  /*0390*/  IMAD.IADD R7, R7, 0x1, R0 ;  /* 0x0000000107077824 */ /* 0x000fe400078e0200 */
[----:B------:R-:W-:-:S04]  /*03a0*/  IMAD.WIDE.U32 R16, R2, c[0x0][0x1e8], R10 ;  /* 0x00007a0002107a25 */ /* 0x000fc800078e000a */
[----:B------:R-:W-:Y:S01]  /*03b0*/  IMAD.WIDE.U32 R22, R22, c[0x0][0x1b8], R6 ;  /* 0x00006e0016167a25 */ /* 0x000fe200078e0006 */
[----:B------:R-:W-:Y:S02]  /*03c0*/  SHF.R.S32.HI R7, RZ, 0x1f, R9 ;  /* 0x0000001fff077819 */ /* 0x000fe40000011409 */
[----:B------:R-:W-:Y:S01]  /*03d0*/  IADD3 R17, R17, UR11, RZ ;  /* 0x0000000b11117c10 */ /* 0x000fe2000fffe0ff */
[--C-:B------:R-:W-:Y:S01]  /*03e0*/  IMAD.IADD R4, R5, 0x1, -R214.reuse ;  /* 0x0000000105047824 */ /* 0x100fe200078e0ad6 */
[----:B------:R-:W-:Y:S01]  /*03f0*/  IADD3 R23, R23, UR4, RZ ;  /* 0x0000000417177c10 */ /* 0x000fe2000fffe0ff */
[----:B------:R-:W-:Y:S01]  /*0400*/  IMAD.WIDE R228, R229, 0x80, R214 ;  /* 0x00000080e5e47825 */ /* 0x000fe200078e02d6 */
[----:B------:R-:W-:Y:S02]  /*0410*/  ULDC.64 UR4, c[0x0][0x188] ;  /* 0x0000620000047ab9 */ /* 0x000fe40000000a00 */
[C---:B------:R-:W-:Y:S01]  /*0420*/  ISETP.GE.AND P6, PT, R4.reuse, 0x1, PT ;  /* 0x000000010400780c */ /* 0x040fe20003fc6270 */
[----:B------:R-:W-:Y:S01]  /*0430*/  IMAD R11, R229, c[0x0][0x1d8], RZ ;  /* 0x00007600e50b7a24 */ /* 0x000fe200078e02ff */
[C---:B------:R-:W-:Y:S01]  /*0440*/  ISETP.GE.AND P5, PT, R4.reuse, 0x21, PT ;  /* 0x000000210400780c */ /* 0x040fe20003fa6270 */
[----:B------:R-:W-:Y:S01]  /*0450*/  IMAD R0, R7, c[0x0][0x270], RZ ;  /* 0x00009c0007007a24 */ /* 0x000fe200078e02ff */
[C---:B------:R-:W-:Y:S01]  /*0460*/  ISETP.GE.AND P4, PT, R4.reuse, 0x41, PT ;  /* 0x000000410400780c */ /* 0x040fe20003f86270 */
[----:B------:R-:W-:Y:S01]  /*0470*/  IMAD.WIDE.U32 R20, R9, c[0x0][0x270], R216 ;  /* 0x00009c0009147a25 */ /* 0x000fe200078e00d8 */
[----:B------:R-:W-:Y:S01]  /*0480*/  ISETP.GE.AND P3, PT, R4, 0x61, PT ;  /* 0x000000610400780c */ /* 0x000fe20003f66270 */
[----:B------:R-:W-:-:S02]  /*0490*/  UIMAD UR6, UR9, UR4, URZ ;  /* 0x00000004090672a4 */ /* 0x000fc4000f8e023f */
[----:B------:R-:W-:Y:S01]  /*04a0*/  IMAD R4, R7, c[0x0][0x288], RZ ;  /* 0x0000a20007047a24 */ /* 0x000fe200078e02ff */
[----:B------:R-:W-:Y:S01]  /*04b0*/  UIMAD.WIDE.U32 UR16, UR10, UR4, URZ ;  /* 0x000000040a1072a5 */ /* 0x000fe2000f8e003f */
[C---:B------:R-:W-:Y:S01]  /*04c0*/  IMAD.WIDE.U32 R18, R9.reuse, c[0x0][0x288], R216 ;  /* 0x0000a20009127a25 */ /* 0x040fe200078e00d8 */
[----:B------:R-:W-:Y:S02]  /*04d0*/  UIMAD UR5, UR10, UR5, UR6 ;  /* 0x000000050a0572a4 */ /* 0x000fe4000f8e0206 */
[----:B------:R-:W-:Y:S01]  /*04e0*/  UMOV UR11, 0x6 ;  /* 0x00000006000b7882 */ /* 0x000fe20000000000 */
[----:B------:R-:W-:Y:S01]  /*04f0*/  IMAD R2, R228, c[0x0][0x1dc], R11 ;  /* 0x00007700e4027a24 */ /* 0x000fe200078e020b */
[----:B------:R-:W-:Y:S01]  /*0500*/  IADD3 R18, P1, R18, UR12, RZ ;  /* 0x0000000c12127c10 */ /* 0x000fe2000ff3e0ff */
[----:B------:R-:W-:Y:S01]  /*0510*/  IMAD R0, R9, c[0x0][0x274], R0 ;  /* 0x00009d0009007a24 */ /* 0x000fe200078e0200 */
[----:B------:R-:W-:Y:S01]  /*0520*/  UIADD3 UR6, UR17, UR5, URZ ;  /* 0x0000000511067290 */ /* 0x000fe2000fffe03f */
[----:B------:R-:W-:Y:S01]  /*0530*/  IMAD.WIDE.U32 R10, R228, c[0x0][0x1d8], R16 ;  /* 0x00007600e40a7a25 */ /* 0x000fe200078e0010 */
[----:B------:R-:W-:Y:S01]  /*0540*/  IADD3 R17, P2, R20, UR14, RZ ;  /* 0x0000000e14117c10 */ /* 0x000fe2000ff5e0ff */
[----:B------:R-:W-:-:S02]  /*0550*/  ULDC.64 UR4, c[0x0][0x1d8] ;  /* 0x0000760000047ab9 */ /* 0x000fc40000000a00 */
[----:B------:R-:W-:Y:S01]  /*0560*/  IMAD R15, R9, c[0x0][0x28c], R4 ;  /* 0x0000a300090f7a24 */ /* 0x000fe200078e0204 */
[----:B------:R-:W-:Y:S01]  /*0570*/  LEA R30, P0, R10, c[0x0][0x1c0], 0x1 ;  /* 0x000070000a1e7a11 */ /* 0x000fe200078008ff */
[----:B------:R-:W-:Y:S01]  /*0580*/  IMAD.IADD R2, R11, 0x1, R2 ;  /* 0x000000010b027824 */ /* 0x000fe200078e0202 */
[----:B------:R-:W-:Y:S01]  /*0590*/  IADD3.X R0, R21, UR7, R0, P2, !PT ;  /* 0x0000000715007c10 */ /* 0x000fe200097fe400 */
[----:B------:R-:W-:Y:S01]  /*05a0*/  IMAD R21, R229, c[0x0][0x1a8], RZ ;  /* 0x00006a00e5157a24 */ /* 0x000fe200078e02ff */
[----:B------:R-:W-:Y:S01]  /*05b0*/  IADD3.X R15, R19, UR8, R15, P1, !PT ;  /* 0x00000008130f7c10 */ /* 0x000fe20008ffe40f */
[----:B------:R-:W-:Y:S01]  /*05c0*/  IMAD.SHL.U32 R19, R214, 0x40, RZ ;  /* 0x00000040d6137824 */ /* 0x000fe200078e00ff */
[-C--:B------:R-:W-:Y:S01]  /*05d0*/  LEA.HI R11, R3, R212.reuse, RZ, 0x6 ;  /* 0x000000d4030b7211 */ /* 0x080fe200078f30ff */
[----:B------:R-:W-:Y:S01]  /*05e0*/  IMAD R25, R215, c[0x0][0x178], RZ ;  /* 0x00005e00d7197a24 */ /* 0x000fe200078e02ff */
[----:B------:R-:W-:Y:S01]  /*05f0*/  LEA.HI.X R31, R10, c[0x0][0x1c4], R2, 0x1, P0 ;  /* 0x000071000a1f7a11 */ /* 0x000fe200000f0c02 */
[C---:B------:R-:W-:Y:S01]  /*0600*/  IMAD R2, R228.reuse, c[0x0][0x1ac], R21 ;  /* 0x00006b00e4027a24 */ /* 0x040fe200078e0215 */
[----:B------:R-:W-:Y:S01]  /*0610*/  SHF.R.S32.HI R11, RZ, 0x6, R11 ;  /* 0x00000006ff0b7819 */ /* 0x000fe2000001140b */
[----:B------:R-:W-:Y:S01]  /*0620*/  IMAD.WIDE.U32 R20, R228, c[0x0][0x1a8], R22 ;  /* 0x00006a00e4147a25 */ /* 0x000fe200078e0016 */
[----:B------:R-:W-:Y:S01]  /*0630*/  LOP3.LUT R19, R19, 0x1c0, RZ, 0xc0, !PT ;  /* 0x000001c013137812 */ /* 0x000fe200078ec0ff */
[----:B------:R-:W-:Y:S01]  /*0640*/  USHF.L.U32 UR20, UR4, 0x6, URZ ;  /* 0x0000000604147899 */ /* 0x000fe2000800063f */
[----:B------:R-:W-:Y:S01]  /*0650*/  ISETP.GE.OR P1, PT, R220, c[0x0][0x1cc], !P6 ;  /* 0x00007300dc007a0c */ /* 0x000fe20007726670 */
[----:B------:R-:W-:Y:S01]  /*0660*/  IMAD.SHL.U32 R27, R11, 0x200, RZ ;  /* 0x000002000b1b7824 */ /* 0x000fe200078e00ff */
[----:B------:R-:W-:Y:S01]  /*0670*/  LOP3.LUT R4, R19, 0x38, R220, 0xf8, !PT ;  /* 0x0000003813047812 */ /* 0x000fe200078ef8dc */
[----:B------:R-:W-:Y:S01]  /*0680*/  IMAD.IADD R2, R21, 0x1, R2 ;  /* 0x0000000115027824 */ /* 0x000fe200078e0202 */
[----:B------:R-:W-:Y:S01]  /*0690*/  SHF.R.U32.HI R208, RZ, 0x3, R19 ;  /* 0x00000003ffd07819 */ /* 0x000fe20000011613 */
[----:B------:R-:W-:Y:S01]  /*06a0*/  IMAD.WIDE.U32 R222, R214, c[0x0][0x178], RZ ;  /* 0x00005e00d6de7a25 */ /* 0x000fe200078e00ff */
[----:B------:R-:W-:Y:S01]  /*06b0*/  LEA R28, P0, R20, c[0x0][0x190], 0x1 ;  /* 0x00006400141c7a11 */ /* 0x000fe200078008ff */
[----:B------:R-:W-:Y:S01]  /*06c0*/  USHF.L.U64.HI UR5, UR4, UR11, UR5 ;  /* 0x0000000b04057299 */ /* 0x000fe20008010205 */
[----:B------:R-:W-:Y:S01]  /*06d0*/  LEA.HI R19, R3, R212, RZ, 0x4 ;  /* 0x000000d403137211 */ /* 0x000fe200078f20ff */
[----:B------:R-:W-:Y:S01]  /*06e0*/  IMAD R25, R214, c[0x0][0x17c], R25 ;  /* 0x00005f00d6197a24 */ /* 0x000fe200078e0219 */
[----:B------:R-:W-:Y:S01]  /*06f0*/  LOP3.LUT R208, R27, R4, R208, 0xf6, !PT ;  /* 0x000000041bd07212 */ /* 0x000fe200078ef6d0 */
[----:B------:R-:W-:Y:S01]  /*0700*/  IMAD R4, R7, c[0x0][0x180], RZ ;  /* 0x0000600007047a24 */ /* 0x000fe200078e02ff */
[----:B------:R-:W-:Y:S01]  /*0710*/  LEA.HI.X R29, R20, c[0x0][0x194], R2, 0x1, P0 ;  /* 0x00006500141d7a11 */ /* 0x000fe200000f0c02 */
[----:B------:R-:W-:Y:S01]  /*0720*/  IMAD.WIDE.U32 R20, R9, c[0x0][0x180], R220 ;  /* 0x0000600009147a25 */ /* 0x000fe200078e00dc */
[----:B------:R-:W-:-:S02]  /*0730*/  SHF.R.S32.HI R2, RZ, 0x4, R19 ;  /* 0x00000004ff027819 */ /* 0x000fc40000011413 */
[----:B------:R-:W-:Y:S01]  /*0740*/  ISETP.GE.OR P2, PT, R220, c[0x0][0x1cc], !P5 ;  /* 0x00007300dc007a0c */ /* 0x000fe20006f46670 */
[----:B------:R-:W-:Y:S01]  /*0750*/  IMAD.SHL.U32 R208, R208, 0x2, RZ ;  /* 0x00000002d0d07824 */ /* 0x000fe200078e00ff */
[----:B------:R-:W-:Y:S01]  /*0760*/  LEA.HI R198, R19, R2, RZ, 0x1 ;  /* 0x0000000213c67211 */ /* 0x000fe200078f08ff */
[----:B------:R-:W-:Y:S01]  /*0770*/  IMAD R23, R9, c[0x0][0x184], R4 ;  /* 0x0000610009177a24 */ /* 0x000fe200078e0204 */
[----:B------:R-:W-:Y:S01]  /*0780*/  ISETP.GE.OR P6, PT, R220, c[0x0][0x19c], !P6 ;  /* 0x00006700dc007a0c */ /* 0x000fe200077c6670 */
[----:B------:R-:W-:Y:S01]  /*0790*/  IMAD.IADD R206, R223, 0x1, R25 ;  /* 0x00000001dfce7824 */ /* 0x000fe200078e0219 */
[----:B------:R-:W-:Y:S01]  /*07a0*/  LOP3.LUT R198, R198, 0xfffffffe, RZ, 0xc0, !PT ;  /* 0xfffffffec6c67812 */ /* 0x000fe200078ec0ff */
[----:B------:R1:W-:Y:S01]  /*07b0*/  LDGSTS.E.BYPASS.LTC128B.128 [R208+0x4080], [R30.64], !P1 ;  /* 0x040800001ed07fae */ /* 0x0003e2000c901d52 */
[----:B------:R-:W-:Y:S01]  /*07c0*/  IMAD.IADD R23, R21, 0x1, R23 ;  /* 0x0000000115177824 */ /* 0x000fe200078e0217 */
[----:B------:R-:W-:Y:S01]  /*07d0*/  IADD3 R21, P1, P0, R222, UR16, R20 ;  /* 0x00000010de157c10 */ /* 0x000fe2000f83e014 */
[----:B------:R-:W-:Y:S01]  /*07e0*/  IMAD R6, R7, c[0x0][0x210], RZ ;  /* 0x0000840007067a24 */ /* 0x000fe200078e02ff */
[----:B------:R-:W-:Y:S01]  /*07f0*/  ISETP.GE.OR P5, PT, R220, c[0x0][0x19c], !P5 ;  /* 0x00006700dc007a0c */ /* 0x000fe20006fa6670 */
[----:B------:R-:W-:Y:S01]  /*0800*/  IMAD.IADD R198, R2, 0x1, -R198 ;  /* 0x0000000102c67824 */ /* 0x000fe200078e0ac6 */
[----:B------:R-:W-:Y:S01]  /*0810*/  IADD3.X R2, R206, UR6, R23, P1, P0 ;  /* 0x00000006ce027c10 */ /* 0x000fe20008fe0417 */
[----:B------:R-:W-:Y:S01]  /*0820*/  IMAD R207, R215, c[0x0][0x208], RZ ;  /* 0x00008200d7cf7a24 */ /* 0x000fe200078e02ff */
[----:B------:R-:W-:Y:S01]  /*0830*/  IADD3 R24, P1, R30, UR20, RZ ;  /* 0x000000141e187c10 */ /* 0x000fe2000ff3e0ff */
[----:B------:R-:W-:Y:S01]  /*0840*/  IMAD R6, R9, c[0x0][0x214], R6 ;  /* 0x0000850009067a24 */ /* 0x000fe200078e0206 */
[----:B------:R-:W-:Y:S01]  /*0850*/  LEA R20, P0, R21, c[0x0][0x160], 0x1 ;  /* 0x0000580015147a11 */ /* 0x000fe200078008ff */
[----:B------:R-:W-:Y:S01]  /*0860*/  IMAD.WIDE.U32 R218, R214, c[0x0][0x208], RZ ;  /* 0x00008200d6da7a25 */ /* 0x000fe200078e00ff */
[----:B------:R-:W-:-:S02]  /*0870*/  IADD3.X R25, R31, UR5, RZ, P1, !PT ;  /* 0x000000051f197c10 */ /* 0x000fc40008ffe4ff */
[----:B------:R-:W-:Y:S01]  /*0880*/  LEA.HI.X R21, R21, c[0x0][0x164], R2, 0x1, P0 ;  /* 0x0000590015157a11 */ /* 0x000fe200000f0c02 */
[----:B------:R-:W-:Y:S01]  /*0890*/  IMAD R207, R214, c[0x0][0x20c], R207 ;  /* 0x00008300d6cf7a24 */ /* 0x000fe200078e02cf */
[----:B------:R-:W-:Y:S01]  /*08a0*/  IADD3 R32, P0, R24, UR20, RZ ;  /* 0x0000001418207c10 */ /* 0x000fe2000ff1e0ff */
[----:B------:R2:W-:Y:S01]  /*08b0*/  LDGSTS.E.BYPASS.LTC128B.128 [R208+0x5080], [R24.64], !P2 ;  /* 0x0508000018d07fae */ /* 0x0005e2000d101d52 */
[C---:B------:R-:W-:Y:S01]  /*08c0*/  ISETP.GE.OR P2, PT, R220.reuse, c[0x0][0x1cc], !P4 ;  /* 0x00007300dc007a0c */ /* 0x040fe20006746670 */
[----:B------:R-:W-:Y:S01]  /*08d0*/  IMAD.IADD R207, R219, 0x1, R207 ;  /* 0x00000001dbcf7824 */ /* 0x000fe200078e02cf */
[----:B------:R-:W-:Y:S02]  /*08e0*/  IADD3.X R33, R25, UR5, RZ, P0, !PT ;  /* 0x0000000519217c10 */ /* 0x000fe400087fe4ff */
[----:B------:R-:W-:Y:S02]  /*08f0*/  SHF.R.S32.HI R23, RZ, 0x2, R12 ;  /* 0x00000002ff177819 */ /* 0x000fe4000001140c */
[----:B------:R-:W-:-:S02]  /*0900*/  ISETP.GE.OR P1, PT, R220, c[0x0][0x1cc], !P3 ;  /* 0x00007300dc007a0c */ /* 0x000fc40005f26670 */
[----:B------:R-:W-:Y:S02]  /*0910*/  LEA.HI R210, R210, R23, RZ, 0x3 ;  /* 0x00000017d2d27211 */ /* 0x000fe400078f18ff */
[----:B-1----:R-:W-:Y:S02]  /*0920*/  IADD3 R30, P0, R32, UR20, RZ ;  /* 0x00000014201e7c10 */ /* 0x002fe4000ff1e0ff */
[----:B------:R-:W-:Y:S01]  /*0930*/  LOP3.LUT R210, R210, 0xfffffff8, RZ, 0xc0, !PT ;  /* 0xfffffff8d2d27812 */ /* 0x000fe200078ec0ff */
[----:B------:R1:W-:Y:S01]  /*0940*/  LDGSTS.E.BYPASS.LTC128B.128 [R208+0x6080], [R32.64], !P2 ;  /* 0x0608000020d07fae */ /* 0x0003e2000d101d52 */
[----:B------:R-:W-:Y:S01]  /*0950*/  IADD3.X R31, R33, UR5, RZ, P0, !PT ;  /* 0x00000005211f7c10 */ /* 0x000fe200087fe4ff */
[----:B------:R-:W-:Y:S01]  /*0960*/  ULDC.64 UR4, c[0x0][0x1a8] ;  /* 0x00006a0000047ab9 */ /* 0x000fe20000000a00 */
[C---:B------:R-:W-:Y:S01]  /*0970*/  ISETP.GE.OR P4, PT, R220.reuse, c[0x0][0x19c], !P4 ;  /* 0x00006700dc007a0c */ /* 0x040fe20006786670 */
[----:B------:R-:W-:Y:S01]  /*0980*/  USHF.L.U32 UR21, UR4, 0x6, URZ ;  /* 0x0000000604157899 */ /* 0x000fe2000800063f */
[----:B------:R-:W-:Y:S01]  /*0990*/  ISETP.GE.OR P3, PT, R220, c[0x0][0x19c], !P3 ;  /* 0x00006700dc007a0c */ /* 0x000fe20005f66670 */
[----:B------:R-:W-:Y:S01]  /*09a0*/  USHF.L.U64.HI UR20, UR4, UR11, UR5 ;  /* 0x0000000b04147299 */ /* 0x000fe20008010205 */
[----:B------:R-:W-:Y:S01]  /*09b0*/  IMAD.IADD R210, R23, 0x1, -R210 ;  /* 0x0000000117d27824 */ /* 0x000fe200078e0ad2 */
[----:B------:R3:W-:Y:S01]  /*09c0*/  LDGSTS.E.BYPASS.LTC128B.128 [R208+0x7080], [R30.64], !P1 ;  /* 0x070800001ed07fae */ /* 0x0007e2000c901d52 */
[----:B------:R-:W-:Y:S01]  /*09d0*/  LEA.HI R10, R3, R212, RZ, 0x5 ;  /* 0x000000d4030a7211 */ /* 0x000fe200078f28ff */
[----:B------:R-:W-:Y:S01]  /*09e0*/  ULDC.64 UR4, c[0x0][0x218] ;  /* 0x0000860000047ab9 */ /* 0x000fe20000000a00 */
[----:B------:R-:W-:Y:S01]  /*09f0*/  IADD3 R4, -R214, c[0x0][0x168], RZ ;  /* 0x00005a00d6047a10 */ /* 0x000fe20007ffe1ff */
[----:B------:R-:W0:Y:S01]  /*0a00*/  LDGDEPBAR ;  /* 0x00000000000079af */ /* 0x000e220000000000 */
[C---:B--2---:R-:W-:Y:S01]  /*0a10*/  LEA R24, P0, R17.reuse, c[0x0][0x258], 0x2 ;  /* 0x0000960011187a11 */ /* 0x044fe200078010ff */
[----:B------:R-:W-:Y:S01]  /*0a20*/  UIMAD.WIDE.U32 UR22, UR10, UR4, URZ ;  /* 0x000000040a1672a5 */ /* 0x000fe2000f8e003f */
[----:B------:R-:W-:Y:S01]  /*0a30*/  SHF.R.S32.HI R2, RZ, 0x5, R10 ;  /* 0x00000005ff027819 */ /* 0x000fe2000001140a */
[----:B------:R2:W-:Y:S01]  /*0a40*/  LDGSTS.E.BYPASS.LTC128B.128 [R208+0x80], [R28.64], !P6 ;  /* 0x000800001cd07fae */ /* 0x0005e2000f101d52 */
[----:B------:R-:W-:Y:S01]  /*0a50*/  LEA.HI.X R25, R17, c[0x0][0x25c], R0, 0x2, P0 ;  /* 0x0000970011197a11 */ /* 0x000fe200000f1400 */
[----:B------:R-:W-:Y:S01]  /*0a60*/  UIMAD UR4, UR9, UR4, URZ ;  /* 0x00000004090472a4 */ /* 0x000fe2000f8e023f */
[----:B------:R-:W-:Y:S01]  /*0a70*/  SHF.R.S32.HI R209, RZ, 0x1f, R10 ;  /* 0x0000001fffd17819 */ /* 0x000fe2000001140a */
[----:B------:R-:W-:Y:S01]  /*0a80*/  IMAD.WIDE.U32 R16, R9, c[0x0][0x210], R220 ;  /* 0x0000840009107a25 */ /* 0x000fe200078e00dc */
[-C--:B------:R-:W-:Y:S01]  /*0a90*/  LEA.HI R211, R10, R2.reuse, RZ, 0x1 ;  /* 0x000000020ad37211 */ /* 0x080fe200078f08ff */
[----:B------:R-:W-:Y:S01]  /*0aa0*/  UIMAD UR4, UR10, UR5, UR4 ;  /* 0x000000050a0472a4 */ /* 0x000fe2000f8e0204 */
[----:B------:R-:W-:Y:S01]  /*0ab0*/  LEA.HI R209, R209, R2, RZ, 0x2 ;  /* 0x00000002d1d17211 */ /* 0x000fe200078f10ff */
[----:B------:R-:W-:Y:S01]  /*0ac0*/  IMAD.IADD R6, R17, 0x1, R6 ;  /* 0x0000000111067824 */ /* 0x000fe200078e0206 */
[----:B------:R-:W-:-:S02]  /*0ad0*/  LOP3.LUT R211, R211, 0xfffffffe, RZ, 0xc0, !PT ;  /* 0xfffffffed3d37812 */ /* 0x000fc400078ec0ff */
[----:B-1----:R-:W-:Y:S02]  /*0ae0*/  IADD3 R32, P0, R28, UR21, RZ ;  /* 0x000000151c207c10 */ /* 0x002fe4000ff1e0ff */
[----:B------:R-:W-:Y:S01]  /*0af0*/  LOP3.LUT R209, R209, 0xfffffffc, RZ, 0xc0, !PT ;  /* 0xfffffffcd1d17812 */ /* 0x000fe200078ec0ff */
[----:B------:R-:W-:Y:S01]  /*0b00*/  IMAD.IADD R211, R2, 0x1, -R211 ;  /* 0x0000000102d37824 */ /* 0x000fe200078e0ad3 */
[----:B------:R-:W-:Y:S02]  /*0b10*/  IADD3.X R33, R29, UR20, RZ, P0, !PT ;  /* 0x000000141d217c10 */ /* 0x000fe400087fe4ff */
[----:B------:R-:W-:Y:S01]  /*0b20*/  IADD3 R22, P0, R32, UR21, RZ ;  /* 0x0000001520167c10 */ /* 0x000fe2000ff1e0ff */
[----:B------:R-:W-:Y:S01]  /*0b30*/  IMAD.IADD R209, R2, 0x1, -R209 ;  /* 0x0000000102d17824 */ /* 0x000fe200078e0ad1 */
[----:B------:R-:W-:Y:S01]  /*0b40*/  LOP3.LUT R19, R19, 0xfffffff0, RZ, 0xc0, !PT ;  /* 0xfffffff013137812 */ /* 0x000fe200078ec0ff */
[----:B------:R1:W-:Y:S01]  /*0b50*/  LDGSTS.E.BYPASS.LTC128B.128 [R208+0x1080], [R32.64], !P5 ;  /* 0x0108000020d07fae */ /* 0x0003e2000e901d52 */
[----:B------:R-:W-:Y:S01]  /*0b60*/  IADD3.X R23, R33, UR20, RZ, P0, !PT ;  /* 0x0000001421177c10 */ /* 0x000fe200087fe4ff */
[----:B------:R-:W-:Y:S01]  /*0b70*/  IMAD.SHL.U32 R203, R211, 0x400, RZ ;  /* 0x00000400d3cb7824 */ /* 0x000fe200078e00ff */
[----:B---3--:R-:W-:Y:S01]  /*0b80*/  IADD3 R30, P2, R22, UR21, RZ ;  /* 0x00000015161e7c10 */ /* 0x008fe2000ff5e0ff */
[----:B------:R-:W-:Y:S01]  /*0b90*/  IMAD.IADD R19, R212, 0x1, -R19 ;  /* 0x00000001d4137824 */ /* 0x000fe200078e0a13 */
[----:B------:R-:W-:Y:S01]  /*0ba0*/  IADD3 R17, P1, P0, R218, UR22, R16 ;  /* 0x00000016da117c10 */ /* 0x000fe2000f83e010 */
[----:B------:R3:W-:Y:S01]  /*0bb0*/  LDGSTS.E.BYPASS.LTC128B.128 [R208+0x2080], [R22.64], !P4 ;  /* 0x0208000016d07fae */ /* 0x0007e2000e101d52 */
[----:B------:R-:W-:Y:S01]  /*0bc0*/  IADD3.X R31, R23, UR20, RZ, P2, !PT ;  /* 0x00000014171f7c10 */ /* 0x000fe200097fe4ff */
[----:B------:R-:W-:Y:S01]  /*0bd0*/  UIADD3 UR20, UR23, UR4, URZ ;  /* 0x0000000417147290 */ /* 0x000fe2000fffe03f */
[----:B------:R-:W-:Y:S01]  /*0be0*/  LOP3.LUT P5, RZ, R14, 0x4, RZ, 0xc0, !PT ;  /* 0x000000040eff7812 */ /* 0x000fe200078ac0ff */
[----:B------:R-:W-:Y:S01]  /*0bf0*/  IMAD R16, R198, 0x800, R27 ;  /* 0x00000800c6107824 */ /* 0x000fe200078e021b */
[C---:B------:R-:W-:Y:S01]  /*0c00*/  LOP3.LUT P2, RZ, R14.reuse, 0x2, RZ, 0xc0, !PT ;  /* 0x000000020eff7812 */ /* 0x040fe2000784c0ff */
[----:B------:R4:W-:Y:S01]  /*0c10*/  LDGSTS.E.BYPASS.LTC128B.128 [R208+0x3080], [R30.64], !P3 ;  /* 0x030800001ed07fae */ /* 0x0009e2000d901d52 */
[----:B------:R-:W-:Y:S01]  /*0c20*/  IMAD.SHL.U32 R14, R14, 0x40, RZ ;  /* 0x000000400e0e7824 */ /* 0x000fe200078e00ff */
[C---:B------:R-:W-:Y:S01]  /*0c30*/  ISETP.GE.AND P3, PT, R220.reuse, c[0x0][0x16c], PT ;  /* 0x00005b00dc007a0c */ /* 0x040fe20003f66270 */
[----:B------:R-:W-:Y:S01]  /*0c40*/  ULDC.64 UR4, c[0x0][0x178] ;  /* 0x00005e0000047ab9 */ /* 0x000fe20000000a00 */
[----:B------:R-:W0:Y:S01]  /*0c50*/  LDGDEPBAR ;  /* 0x00000000000079af */ /* 0x000e220000000000 */
[----:B------:R-:W-:Y:S01]  /*0c60*/  ISETP.GE.AND P4, PT, R220, c[0x0][0x1fc], PT ;  /* 0x00007f00dc007a0c */ /* 0x000fe20003f86270 */
[----:B------:R-:W-:Y:S01]  /*0c70*/  USHF.L.U32 UR21, UR4, 0x6, URZ ;  /* 0x0000000604157899 */ /* 0x000fe2000800063f */
[----:B------:R-:W-:Y:S01]  /*0c80*/  SEL R2, R192, 0xffffffc0, !P5 ;  /* 0xffffffc0c0027807 */ /* 0x000fe20006800000 */
[----:B------:R-:W-:Y:S01]  /*0c90*/  USHF.L.U64.HI UR11, UR4, UR11, UR5 ;  /* 0x0000000b040b7299 */ /* 0x000fe20008010205 */
[----:B------:R-:W-:-:S02]  /*0ca0*/  SEL R0, R193, 0xffffffe0, !P2 ;  /* 0xffffffe0c1007807 */ /* 0x000fc40005000000 */
[----:B------:R-:W-:Y:S01]  /*0cb0*/  IADD3.X R6, R207, UR20, R6, P1, P0 ;  /* 0x00000014cf067c10 */ /* 0x000fe20008fe0406 */
[----:B------:R-:W-:Y:S01]  /*0cc0*/  ULDC.64 UR4, c[0x0][0x208] ;  /* 0x0000820000047ab9 */ /* 0x000fe20000000a00 */
[C---:B------:R-:W-:Y:S01]  /*0cd0*/  ISETP.LT.OR P6, PT, R4.reuse, 0x1, P3 ;  /* 0x000000010400780c */ /* 0x040fe20001fc1670 */
[----:B------:R-:W-:Y:S01]  /*0ce0*/  USHF.L.U64.HI UR5, UR4, UR24, UR5 ;  /* 0x0000001804057299 */ /* 0x000fe20008010205 */
[C---:B------:R-:W-:Y:S01]  /*0cf0*/  ISETP.LT.OR P5, PT, R4.reuse, 0x21, P3 ;  /* 0x000000210400780c */ /* 0x040fe20001fa1670 */
[----:B------:R-:W-:Y:S01]  /*0d00*/  USHF.L.U32 UR4, UR4, 0x5, URZ ;  /* 0x0000000504047899 */ /* 0x000fe2000800063f */
[C---:B------:R-:W-:Y:S02]  /*0d10*/  ISETP.LT.OR P2, PT, R4.reuse, 0x1, P4 ;  /* 0x000000010400780c */ /* 0x040fe40002741670 */
[----:B------:R-:W-:Y:S01]  /*0d20*/  ISETP.LT.OR P1, PT, R4, 0x21, P4 ;  /* 0x000000210400780c */ /* 0x000fe20002721670 */
[----:B------:R-:W-:Y:S01]  /*0d30*/  USHF.L.U32 UR24, UR4, 0x1, URZ ;  /* 0x0000000104187899 */ /* 0x000fe2000800063f */
[----:B---3--:R-:W-:Y:S01]  /*0d40*/  LEA R22, P0, R17, c[0x0][0x1f0], 0x1 ;  /* 0x00007c0011167a11 */ /* 0x008fe200078008ff */
[----:B------:R-:W-:Y:S01]  /*0d50*/  USHF.L.U64.HI UR5, UR4, 0x1, UR5 ;  /* 0x0000000104057899 */ /* 0x000fe20008010205 */
[----:B------:R-:W-:-:S02]  /*0d60*/  LOP3.LUT R4, R14, 0x1c0, RZ, 0xc0, !PT ;  /* 0x000001c00e047812 */ /* 0x000fc400078ec0ff */
[----:B------:R-:W-:Y:S02]  /*0d70*/  LEA.HI.X R23, R17, c[0x0][0x1f4], R6, 0x1, P0 ;  /* 0x00007d0011177a11 */ /* 0x000fe400000f0c06 */
[----:B------:R-:W-:Y:S01]  /*0d80*/  LOP3.LUT R26, R4, 0x8, R13, 0xf8, !PT ;  /* 0x00000008041a7812 */ /* 0x000fe200078ef80d */
[----:B------:R-:W-:-:S04]  /*0d90*/  DEPBAR.LE SB0, 0x1 ;  /* 0x000080400000791a */ /* 0x000fc80000000000 */
[----:B------:R-:W-:Y:S01]  /*0da0*/  SHF.R.U32.HI R17, RZ, 0x3, R4 ;  /* 0x00000003ff117819 */ /* 0x000fe20000011604 */
[----:B------:R-:W-:Y:S01]  /*0db0*/  BAR.SYNC.DEFER_BLOCKING 0x0 ;  /* 0x0000000000007b1d */ /* 0x000fe20000010000 */
[----:B------:R-:W-:Y:S02]  /*0dc0*/  LEA R14, P0, R18, c[0x0][0x280], 0x2 ;  /* 0x0000a000120e7a11 */ /* 0x000fe400078010ff */
[----:B------:R-:W-:Y:S02]  /*0dd0*/  LOP3.LUT R199, R26, R17, RZ, 0x3c, !PT ;  /* 0x000000111ac77212 */ /* 0x000fe400078e3cff */
[----:B------:R-:W-:Y:S01]  /*0de0*/  LEA.HI.X R15, R18, c[0x0][0x284], R15, 0x2, P0 ;  /* 0x0000a100120f7a11 */ /* 0x000fe200000f140f */
[----:B------:R-:W-:Y:S01]  /*0df0*/  IMAD.SHL.U32 R18, R209, 0x10, RZ ;  /* 0x00000010d1127824 */ /* 0x000fe200078e00ff */
[----:B------:R-:W-:Y:S01]  /*0e00*/  SHF.R.S32.HI R8, RZ, 0x1f, R19 ;  /* 0x0000001fff087819 */ /* 0x000fe20000011413 */
[----:B------:R-:W-:Y:S01]  /*0e10*/  IMAD.IADD R199, R16, 0x1, R199 ;  /* 0x0000000110c77824 */ /* 0x000fe200078e02c7 */
[----:B------:R-:W-:Y:S01]  /*0e20*/  IADD3 R26, P0, R20, UR21, RZ ;  /* 0x00000015141a7c10 */ /* 0x000fe2000ff1e0ff */
[----:B------:R-:W-:Y:S01]  /*0e30*/  IMAD.SHL.U32 R16, R11, 0x8, RZ ;  /* 0x000000080b107824 */ /* 0x000fe200078e00ff */
[----:B------:R-:W-:Y:S01]  /*0e40*/  LOP3.LUT R18, R4, 0x30, R18, 0xf8, !PT ;  /* 0x0000003004127812 */ /* 0x000fe200078ef812 */
[----:B------:R-:W-:Y:S01]  /*0e50*/  IMAD.SHL.U32 R199, R199, 0x2, RZ ;  /* 0x00000002c7c77824 */ /* 0x000fe200078e00ff */
[----:B------:R-:W-:-:S02]  /*0e60*/  LEA.HI R4, R3, R212, RZ, 0x7 ;  /* 0x000000d403047211 */ /* 0x000fc400078f38ff */
[----:B------:R-:W-:Y:S01]  /*0e70*/  LEA.HI R6, R8, R19, RZ, 0x3 ;  /* 0x0000001308067211 */ /* 0x000fe200078f18ff */
[C---:B------:R-:W-:Y:S01]  /*0e80*/  IMAD.IADD R2, R199.reuse, 0x1, R2 ;  /* 0x00000001c7027824 */ /* 0x040fe200078e0202 */
[----:B------:R-:W-:Y:S01]  /*0e90*/  SHF.R.U32.HI R4, RZ, 0x4, R4 ;  /* 0x00000004ff047819 */ /* 0x000fe20000011604 */
[----:B------:R-:W-:Y:S01]  /*0ea0*/  IMAD.IADD R3, R199, 0x1, R0 ;  /* 0x00000001c7037824 */ /* 0x000fe200078e0200 */
[----:B------:R-:W-:Y:S01]  /*0eb0*/  LOP3.LUT R8, R6, 0xfffffff8, RZ, 0xc0, !PT ;  /* 0xfffffff806087812 */ /* 0x000fe200078ec0ff */
[----:B------:R-:W-:Y:S01]  /*0ec0*/  IMAD.IADD R0, R0, 0x1, R2 ;  /* 0x0000000100007824 */ /* 0x000fe200078e0202 */
[----:B------:R-:W-:Y:S01]  /*0ed0*/  IADD3.X R27, R21, UR11, RZ, P0, !PT ;  /* 0x0000000b151b7c10 */ /* 0x000fe200087fe4ff */
[----:B------:R-:W-:Y:S01]  /*0ee0*/  IMAD.SHL.U32 R197, R6, 0x40, RZ ;  /* 0x0000004006c57824 */ /* 0x000fe200078e00ff */
[----:B------:R-:W-:Y:S01]  /*0ef0*/  ISETP.GT.AND P0, PT, R212, 0xf, PT ;  /* 0x0000000fd400780c */ /* 0x000fe20003f04270 */
[----:B------:R1:W3:Y:S01]  /*0f00*/  LDSM.16.M88.4 R144, [R199+0x4080] ;  /* 0x00408000c790783b */ /* 0x0002e20000000200 */
[----:B------:R-:W-:Y:S01]  /*0f10*/  IMAD.IADD R8, R19, 0x1, -R8 ;  /* 0x0000000113087824 */ /* 0x000fe200078e0a08 */
[----:B----4-:R-:W-:Y:S01]  /*0f20*/  LOP3.LUT R31, R12, 0x7ffffffc, RZ, 0xc0, !PT ;  /* 0x7ffffffc0c1f7812 */ /* 0x010fe200078ec0ff */
[----:B------:R-:W-:Y:S01]  /*0f30*/  IMAD.SHL.U32 R19, R198, 0x10, RZ ;  /* 0x00000010c6137824 */ /* 0x000fe200078e00ff */
[----:B------:R1:W4:Y:S01]  /*0f40*/  LDSM.16.M88.4 R148, [R199+0x6080] ;  /* 0x00608000c794783b */ /* 0x0003220000000200 */
[----:B------:R-:W-:-:S02]  /*0f50*/  LOP3.LUT R16, R16, 0x18, RZ, 0xc0, !PT ;  /* 0x0000001810107812 */ /* 0x000fc400078ec0ff */
[----:B------:R-:W-:Y:S01]  /*0f60*/  IMAD.IADD R12, R212, 0x1, -R31 ;  /* 0x00000001d40c7824 */ /* 0x000fe200078e0a1f */
[----:B------:R1:W5:Y:S01]  /*0f70*/  LDSM.16.M88.4 R152, [R3+0x4080] ;  /* 0x004080000398783b */ /* 0x0003620000000200 */
[----:B------:R-:W-:Y:S02]  /*0f80*/  LOP3.LUT R19, R19, 0x10, RZ, 0xc0, !PT ;  /* 0x0000001013137812 */ /* 0x000fe400078ec0ff */
[----:B------:R-:W-:Y:S01]  /*0f90*/  LOP3.LUT R18, R18, 0x8, R13, 0xf8, !PT ;  /* 0x0000000812127812 */ /* 0x000fe200078ef80d */
[----:B------:R1:W1:Y:S01]  /*0fa0*/  LDSM.16.M88.4 R160, [R3+0x6080] ;  /* 0x0060800003a0783b */ /* 0x0002620000000200 */
[----:B------:R-:W-:Y:S01]  /*0fb0*/  LOP3.LUT R4, R19, 0x8, R4, 0xf8, !PT ;  /* 0x0000000813047812 */ /* 0x000fe200078ef804 */
[----:B------:R-:W-:Y:S01]  /*0fc0*/  IMAD.SHL.U32 R19, R210, 0x40, RZ ;  /* 0x00000040d2137824 */ /* 0x000fe200078e00ff */
[----:B------:R-:W-:Y:S01]  /*0fd0*/  LOP3.LUT R17, R18, R17, RZ, 0x3c, !PT ;  /* 0x0000001112117212 */ /* 0x000fe200078e3cff */
[----:B------:R1:W1:Y:S01]  /*0fe0*/  LDSM.16.M88.4 R164, [R2+0x4080] ;  /* 0x0040800002a4783b */ /* 0x0002620000000200 */
[----:B------:R-:W-:Y:S01]  /*0ff0*/  IMAD R12, R12, 0x2, R203 ;  /* 0x000000020c0c7824 */ /* 0x000fe200078e02cb */
[----:B------:R-:W-:Y:S01]  /*1000*/  LOP3.LUT R197, R197, 0xfffffe00, RZ, 0xc0, !PT ;  /* 0xfffffe00c5c57812 */ /* 0x000fe200078ec0ff */
[----:B------:R-:W-:Y:S01]  /*1010*/  IMAD.SHL.U32 R18, R198, 0x8, RZ ;  /* 0x00000008c6127824 */ /* 0x000fe200078e00ff */
[----:B------:R1:W1:Y:S01]  /*1020*/  LDSM.16.M88.4 R168, [R2+0x6080] ;  /* 0x0060800002a8783b */ /* 0x0002620000000200 */
[----:B------:R-:W-:Y:S01]  /*1030*/  LOP3.LUT R19, R19, 0x1c0, RZ, 0xc0, !PT ;  /* 0x000001c013137812 */ /* 0x000fe200078ec0ff */
[----:B--2---:R-:W-:Y:S01]  /*1040*/  @!P0 IMAD.SHL.U32 R29, R212, 0x10, RZ ;  /* 0x00000010d41d8824 */ /* 0x004fe200078e00ff */
[----:B------:R-:W-:Y:S01]  /*1050*/  IADD3 R227, R208, 0x4080, RZ ;  /* 0x00004080d0e37810 */ /* 0x000fe20007ffe0ff */
[----:B------:R2:W1:Y:S01]  /*1060*/  LDSM.16.M88.4 R172, [R0+0x4080] ;  /* 0x0040800000ac783b */ /* 0x0004620000000200 */
[----:B------:R-:W-:-:S02]  /*1070*/  SHF.R.U32.HI R225, RZ, 0x3, R19 ;  /* 0x00000003ffe17819 */ /* 0x000fc40000011613 */
[----:B------:R-:W-:Y:S01]  /*1080*/  IADD3 R226, R208, 0x8080, RZ ;  /* 0x00008080d0e27810 */ /* 0x000fe20007ffe0ff */
[----:B------:R2:W1:Y:S01]  /*1090*/  LDSM.16.M88.4 R176, [R0+0x6080] ;  /* 0x0060800000b0783b */ /* 0x0004620000000200 */
[----:B------:R-:W-:Y:S01]  /*10a0*/  LOP3.LUT R225, R225, R19, R16, 0x1e, !PT ;  /* 0x00000013e1e17212 */ /* 0x000fe200078e1e10 */
[----:B------:R-:W-:Y:S02]  /*10b0*/  IMAD.SHL.U32 R19, R8, 0x40, RZ ;  /* 0x0000004008137824 */ /* 0x000fe400078e00ff */
[----:B------:R-:W-:Y:S02]  /*10c0*/  BAR.SYNC.DEFER_BLOCKING 0x0 ;  /* 0x0000000000007b1d */ /* 0x000fe40000010000 */
[----:B------:R-:W-:Y:S01]  /*10d0*/  IMAD.IADD R225, R12, 0x1, R225 ;  /* 0x000000010ce17824 */ /* 0x000fe200078e02e1 */
[----:B------:R-:W-:Y:S01]  /*10e0*/  LOP3.LUT R19, R19, 0x1c0, RZ, 0xc0, !PT ;  /* 0x000001c013137812 */ /* 0x000fe200078ec0ff */
[----:B------:R-:W-:Y:S02]  /*10f0*/  IMAD.MOV.U32 R12, RZ, RZ, c[0x0][0x168] ;  /* 0x00005a00ff0c7624 */ /* 0x000fe400078e00ff */
[----:B------:R-:W-:Y:S01]  /*1100*/  @!PT LDS RZ, [RZ] ;  /* 0x00000000fffff984 */ /* 0x000fe20000000800 */
[----:B------:R-:W-:Y:S01]  /*1110*/  @!PT LDS RZ, [RZ] ;  /* 0x00000000fffff984 */ /* 0x000fe20000000800 */
[----:B------:R-:W-:Y:S01]  /*1120*/  @!PT LDS RZ, [RZ] ;  /* 0x00000000fffff984 */ /* 0x000fe20000000800 */
[----:B------:R1:W-:Y:S04]  /*1130*/  LDGSTS.E.BYPASS.LTC128B.128 [R208+0x4080], [R20.64], !P6 ;  /* 0x0408000014d07fae */ /* 0x0003e8000f101d52 */
[----:B------:R2:W-:Y:S01]  /*1140*/  LDGSTS.E.BYPASS.LTC128B.128 [R208+0x5080], [R26.64], !P5 ;  /* 0x050800001ad07fae */ /* 0x0005e2000e901d52 */
[----:B-1----:R-:W-:Y:S01]  /*1150*/  IMAD.SHL.U32 R21, R198, 0x20, RZ ;  /* 0x00000020c6157824 */ /* 0x002fe200078e00ff */
[----:B------:R-:W-:Y:S01]  /*1160*/  IADD3 R20, P5, R22, UR24, RZ ;  /* 0x0000001816147c10 */ /* 0x000fe2000ffbe0ff */
[----:B------:R-:W-:-:S03]  /*1170*/  IMAD R198, R198, 0x200, R17 ;  /* 0x00000200c6c67824 */ /* 0x000fc600078e0211 */
[----:B------:R-:W-:Y:S01]  /*1180*/  LOP3.LUT R13, R16, 0x20, R21, 0xf8, !PT ;  /* 0x00000020100d7812 */ /* 0x000fe200078ef815 */
[----:B------:R-:W-:Y:S01]  /*1190*/  @!P0 IMAD.SHL.U32 R16, R212, 0x10, RZ ;  /* 0x00000010d4108824 */ /* 0x000fe200078e00ff */
[----:B------:R-:W-:-:S04]  /*11a0*/  IADD3.X R21, R23, UR5, RZ, P5, !PT ;  /* 0x0000000517157c10 */ /* 0x000fc8000affe4ff */
[----:B------:R1:W-:Y:S04]  /*11b0*/  @!P0 LDGSTS.E.BYPASS.LTC128B.128 [R16+0xc080], [R24.64] ;  /* 0x0c08000018108fae */ /* 0x0003e8000b901d52 */
[----:B------:R-:W0:Y:S04]  /*11c0*/  LDGDEPBAR ;  /* 0x00000000000079af */ /* 0x000e280000000000 */
[----:B------:R2:W-:Y:S04]  /*11d0*/  LDGSTS.E.BYPASS.LTC128B.128 [R208+0x8080], [R22.64], !P2 ;  /* 0x0808000016d07fae */ /* 0x0005e8000d101d52 */
[----:B------:R3:W-:Y:S01]  /*11e0*/  LDGSTS.E.BYPASS.LTC128B.128 [R208+0x9080], [R20.64], !P1 ;  /* 0x0908000014d07fae */ /* 0x0007e2000c901d52 */
[----:B------:R-:W-:-:S03]  /*11f0*/  ISETP.GE.AND P1, PT, R12, 0x41, PT ;  /* 0x000000410c00780c */ /* 0x000fc60003f26270 */
[----:B------:R3:W-:Y:S04]  /*1200*/  @!P0 LDGSTS.E.BYPASS.LTC128B.128 [R29+0xc280], [R14.64] ;  /* 0x0c2800000e1d8fae */ /* 0x0007e8000b901d52 */
[----:B------:R-:W0:Y:S04]  /*1210*/  LDGDEPBAR ;  /* 0x00000000000079af */ /* 0x000e280000000000 */
[----:B------:R-:W0:Y:S01]  /*1220*/  LDGDEPBAR ;  /* 0x00000000000079af */ /* 0x000e220000000000 */
[----:B-1----:R-:W-:-:S04]  /*1230*/  SHF.R.U32.HI R16, RZ, 0x3, R19 ;  /* 0x00000003ff107819 */ /* 0x002fc80000011613 */
[--C-:B------:R-:W-:Y:S02]  /*1240*/  LOP3.LUT R4, R16, R4, R19.reuse, 0x1e, !PT ;  /* 0x0000000410047212 */ /* 0x100fe400078e1e13 */
[----:B--2---:R-:W-:Y:S02]  /*1250*/  LOP3.LUT R23, R19, 0x8, R18, 0xf8, !PT ;  /* 0x0000000813177812 */ /* 0x004fe400078ef812 */
[----:B------:R-:W-:Y:S02]  /*1260*/  LOP3.LUT R201, R4, R197, RZ, 0xfc, !PT ;  /* 0x000000c504c97212 */ /* 0x000fe400078efcff */
[----:B------:R-:W-:Y:S02]  /*1270*/  LOP3.LUT R6, R23, R16, RZ, 0x3c, !PT ;  /* 0x0000001017067212 */ /* 0x000fe400078e3cff */
[----:B------:R-:W-:Y:S02]  /*1280*/  LOP3.LUT R16, R16, R13, R19, 0x1e, !PT ;  /* 0x0000000d10107212 */ /* 0x000fe400078e1e13 */
[----:B------:R-:W-:-:S03]  /*1290*/  IADD3 R203, R6, R197, R203 ;  /* 0x000000c506cb7210 */ /* 0x000fc60007ffe0cb */
[----:B------:R-:W-:Y:S01]  /*12a0*/  IMAD.IADD R197, R197, 0x1, R16 ;  /* 0x00000001c5c57824 */ /* 0x000fe200078e0210 */
[----:B------:R-:W-:Y:S05]  /*12b0*/  @!P1 BRA `(.L_x_0) ;  /* 0x000000f000009947 */ /* 0x000fea0003800000 */
[----:B---345:R-:W-:Y:S01]  /*12c0*/  IMAD.MOV.U32 R13, RZ, RZ, 0x40 ;  /* 0x00000040ff0d7424 */ /* 0x038fe200078e00ff */
[----:B------:R-:W-:Y:S01]  /*12d0*/  IADD3 R16, P1, R20, UR24, RZ ;  /* 0x0000001814107c10 */ /* 0x000fe2000ff3e0ff */
[----:B------:R-:W-:Y:S03]  /*12e0*/  BSSY B0, `(.L_x_0) ;  /* 0x000000c000007945 */ /* 0x000fe60003800000 */
[----:B------:R-:W-:Y:S02]  /*12f0*/  IADD3 R13, -R214, c[0x0][0x168], -R13 ;  /* 0x00005a00d60d7a10 */ /* 0x000fe40007ffe90d */
[----:B------:R-:W-:Y:S02]  /*1300*/  IADD3.X R17, R21, UR5, RZ, P1, !PT ;  /* 0x0000000515117c10 */ /* 0x000fe40008ffe4ff */
[----:B------:R-:W-:-:S02]  /*1310*/  ISETP.LT.OR P2, PT, R13, 0x1, P4 ;  /* 0x000000010d00780c */ /* 0x000fc40002741670 */
[----:B------:R-:W-:Y:S02]  /*1320*/  ISETP.LT.OR P4, PT, R13, 0x21, P4 ;  /* 0x000000210d00780c */ /* 0x000fe40002781670 */
[----:B------:R-:W-:-:S04]  /*1330*/  IADD3 R18, P1, R16, UR24, RZ ;  /* 0x0000001810127c10 */ /* 0x000fc8000ff3e0ff */
[----:B------:R-:W-:-:S05]  /*1340*/  IADD3.X R19, R17, UR5, RZ, P1, !PT ;  /* 0x0000000511137c10 */ /* 0x000fca0008ffe4ff */
[----:B------:R1:W-:Y:S04]  /*1350*/  LDGSTS.E.BYPASS.LTC128B.128 [R208+0xa080], [R16.64], !P2 ;  /* 0x0a08000010d07fae */ /* 0x0003e8000d101d52 */
[----:B------:R1:W-:Y:S01]  /*1360*/  LDGSTS.E.BYPASS.LTC128B.128 [R208+0xb080], [R18.64], !P4 ;  /* 0x0b08000012d07fae */ /* 0x0003e2000e101d52 */
[----:B------:R-:W-:Y:S05]  /*1370*/  @P0 BRA `(.L_x_1) ;  /* 0x0000002000000947 */ /* 0x000fea0003800000 */
[----:B------:R-:W-:-:S05]  /*1380*/  SHF.L.U32 R13, R212, 0x4, RZ ;  /* 0x00000004d40d7819 */ /* 0x000fca00000006ff */
[----:B------:R2:W-:Y:S02]  /*1390*/  LDGSTS.E.BYPASS.LTC128B.128 [R13+0xc380], [R14.64+0x100] ;  /* 0x0c3801000e0d7fae */ /* 0x0005e4000b901d52 */
.L_x_1:
[----:B------:R-:W-:Y:S05]  /*13a0*/  BSYNC B0 ;  /* 0x0000000000007941 */ /* 0x000fea0003800000 */
.L_x_0:
[----:B---345:R-:W-:Y:S01]  /*13b0*/  ISETP.LT.AND P1, PT, RZ, c[0x0][0x168], PT ;  /* 0x00005a00ff007a0c */ /* 0x038fe20003f21270 */
[----:B------:R-:W0:-:S12]  /*13c0*/  LDGDEPBAR ;  /* 0x00000000000079af */ /* 0x000e180000000000 */
[----:B------:R-:W-:Y:S05]  /*13d0*/  @P1 BRA `(.L_x_2) ;  /* 0x0000021000001947 */ /* 0x000fea0003800000 */
[----:B------:R-:W-:Y:S01]  /*13e0*/  CS2R R126, SRZ ;  /* 0x00000000007e7805 */ /* 0x000fe2000001ff00 */
        /* <DEDUP_REMOVED lines=31> */
[----:B------:R-:W-:Y:S05]  /*15e0*/  BRA `(.L_x_3) ;  /* 0x00002cc000007947 */ /* 0x000fea0003800000 */
.L_x_2:
[----:B------:R-:W-:Y:S01]  /*15f0*/  SHF.R.S32.HI R4, RZ, 0x1f, R11 ;  /* 0x0000001fff047819 */ /* 0x000fe2000001140b */
[----:B------:R-:W-:Y:S01]  /*1600*/  IMAD R6, R7, c[0x0][0x238], RZ ;  /* 0x00008e0007067a24 */ /* 0x000fe200078e02ff */
[----:B--2---:R-:W-:Y:S01]  /*1610*/  LOP3.LUT R13, R10, 0xffffffe0, RZ, 0xc0, !PT ;  /* 0xffffffe00a0d7812 */ /* 0x004fe200078ec0ff */
[----:B------:R-:W-:Y:S01]  /*1620*/  ULDC.64 UR4, c[0x0][0x240] ;  /* 0x0000900000047ab9 */ /* 0x000fe20000000a00 */
[----:B------:R-:W-:Y:S01]  /*1630*/  LEA.HI R4, R4, R11, RZ, 0x2 ;  /* 0x0000000b04047211 */ /* 0x000fe200078f10ff */
[C---:B------:R-:W-:Y:S01]  /*1640*/  IMAD R6, R9.reuse, c[0x0][0x23c], R6 ;  /* 0x00008f0009067a24 */ /* 0x040fe200078e0206 */
[--C-:B------:R-:W-:Y:S01]  /*1650*/  SHF.R.S32.HI R213, RZ, 0x1f, R212.reuse ;  /* 0x0000001fffd57819 */ /* 0x100fe200000114d4 */
[----:B------:R-:W-:Y:S01]  /*1660*/  UIMAD UR4, UR9, UR4, URZ ;  /* 0x00000004090472a4 */ /* 0x000fe2000f8e023f */
[----:B------:R-:W-:Y:S01]  /*1670*/  LOP3.LUT R10, R4, 0xfffffffc, RZ, 0xc0, !PT ;  /* 0xfffffffc040a7812 */ /* 0x000fe200078ec0ff */
[----:B------:R-:W-:Y:S01]  /*1680*/  IMAD.IADD R4, R212, 0x1, -R13 ;  /* 0x00000001d4047824 */ /* 0x000fe200078e0a0d */
[----:B------:R-:W-:Y:S01]  /*1690*/  IADD3 R12, R12, 0x3f, RZ ;  /* 0x0000003f0c0c7810 */ /* 0x000fe20007ffe0ff */
[----:B------:R-:W-:Y:S01]  /*16a0*/  IMAD.WIDE.U32 R14, R9, c[0x0][0x238], R212 ;  /* 0x00008e00090e7a25 */ /* 0x000fe200078e00d4 */
[----:B------:R-:W-:Y:S01]  /*16b0*/  R2P PR, R8, 0x6 ;  /* 0x0000000608007804 */ /* 0x000fe20000000000 */
[----:B------:R-:W-:Y:S01]  /*16c0*/  UIMAD UR4, UR10, UR5, UR4 ;  /* 0x000000050a0472a4 */ /* 0x000fe2000f8e0204 */
[----:B------:R-:W-:Y:S01]  /*16d0*/  SHF.R.S32.HI R7, RZ, 0x1f, R4 ;  /* 0x0000001fff077819 */ /* 0x000fe20000011404 */
[----:B------:R-:W-:Y:S01]  /*16e0*/  IMAD.IADD R15, R15, 0x1, R6 ;  /* 0x000000010f0f7824 */ /* 0x000fe200078e0206 */
[----:B------:R-:W-:Y:S01]  /*16f0*/  SHF.R.S32.HI R233, RZ, 0x1f, R12 ;  /* 0x0000001fffe97819 */ /* 0x000fe2000001140c */
[----:B------:R-:W-:Y:S01]  /*1700*/  IMAD.U32 R234, RZ, RZ, UR10 ;  /* 0x0000000affea7e24 */ /* 0x000fe2000f8e00ff */
[----:B------:R-:W-:Y:S01]  /*1710*/  LEA.HI R7, R7, R4, RZ, 0x2 ;  /* 0x0000000407077211 */ /* 0x000fe200078f10ff */
[----:B------:R-:W-:Y:S01]  /*1720*/  IMAD.IADD R10, R11, 0x1, -R10 ;  /* 0x000000010b0a7824 */ /* 0x000fe200078e0a0a */
[----:B------:R-:W-:Y:S01]  /*1730*/  SEL R196, R193, 0xffffffe0, !P2 ;  /* 0xffffffe0c1c47807 */ /* 0x000fe20005000000 */
[----:B------:R-:W-:Y:S01]  /*1740*/  IMAD.WIDE.U32 R234, R234, c[0x0][0x240], R14 ;  /* 0x00009000eaea7a25 */ /* 0x000fe200078e000e */
[----:B------:R-:W-:Y:S01]  /*1750*/  LOP3.LUT R9, R7, 0xfffffffc, RZ, 0xc0, !PT ;  /* 0xfffffffc07097812 */ /* 0x000fe200078ec0ff */
[----:B------:R-:W-:Y:S01]  /*1760*/  CS2R R126, SRZ ;  /* 0x00000000007e7805 */ /* 0x000fe2000001ff00 */
[----:B------:R-:W-:Y:S01]  /*1770*/  LEA.HI R233, R233, R12, RZ, 0x6 ;  /* 0x0000000ce9e97211 */ /* 0x000fe200078f30ff */
[----:B------:R-:W-:Y:S01]  /*1780*/  IMAD R10, R10, -0x8, R5 ;  /* 0xfffffff80a0a7824 */ /* 0x000fe200078e0205 */
[----:B------:R-:W-:Y:S01]  /*1790*/  LEA R225, R225, 0xc480, 0x1 ;  /* 0x0000c480e1e17811 */ /* 0x000fe200078e08ff */
[----:B------:R-:W-:Y:S01]  /*17a0*/  IMAD.IADD R9, R4, 0x1, -R9 ;  /* 0x0000000104097824 */ /* 0x000fe200078e0a09 */
[----:B------:R-:W-:Y:S01]  /*17b0*/  SHF.R.S32.HI R4, RZ, 0x2, R7 ;  /* 0x00000002ff047819 */ /* 0x000fe20000011407 */
[----:B------:R-:W-:Y:S01]  /*17c0*/  IMAD.SHL.U32 R198, R198, 0x2, RZ ;  /* 0x00000002c6c67824 */ /* 0x000fe200078e00ff */
[----:B------:R-:W-:Y:S01]  /*17d0*/  LEA R197, R197, 0x80, 0x1 ;  /* 0x00000080c5c57811 */ /* 0x000fe200078e08ff */
[----:B------:R-:W-:Y:S01]  /*17e0*/  IMAD R224, R9, -0x2, R10 ;  /* 0xfffffffe09e07824 */ /* 0x000fe200078e020a */
[----:B------:R-:W-:Y:S01]  /*17f0*/  CS2R R124, SRZ ;  /* 0x00000000007c7805 */ /* 0x000fe2000001ff00 */
[----:B------:R-:W-:Y:S01]  /*1800*/  IMAD R211, R211, 0x10, R4 ;  /* 0x00000010d3d37824 */ /* 0x000fe200078e0204 */
[----:B------:R-:W-:Y:S01]  /*1810*/  CS2R R130, SRZ ;  /* 0x0000000000827805 */ /* 0x000fe2000001ff00 */
[----:B------:R-:W-:Y:S01]  /*1820*/  IMAD.MOV.U32 R230, RZ, RZ, 0x1 ;  /* 0x00000001ffe67424 */ /* 0x000fe200078e00ff */
[----:B------:R-:W-:Y:S01]  /*1830*/  CS2R R128, SRZ ;  /* 0x0000000000807805 */ /* 0x000fe2000001ff00 */
[----:B------:R-:W-:Y:S01]  /*1840*/  IMAD.MOV.U32 R237, RZ, RZ, RZ ;  /* 0x000000ffffed7224 */ /* 0x000fe200078e00ff */
[----:B------:R-:W-:Y:S01]  /*1850*/  CS2R R122, SRZ ;  /* 0x00000000007a7805 */ /* 0x000fe2000001ff00 */
[----:B------:R-:W-:Y:S01]  /*1860*/  IMAD.MOV.U32 R231, RZ, RZ, RZ ;  /* 0x000000ffffe77224 */ /* 0x000fe200078e00ff */
[----:B------:R-:W-:Y:S01]  /*1870*/  CS2R R120, SRZ ;  /* 0x0000000000787805 */ /* 0x000fe2000001ff00 */
[----:B------:R-:W-:Y:S01]  /*1880*/  IMAD.MOV.U32 R194, RZ, RZ, RZ ;  /* 0x000000ffffc27224 */ /* 0x000fe200078e00ff */
        /* <DEDUP_REMOVED lines=26> */
[----:B------:R-:W-:Y:S01]  /*1a30*/  SEL R193, R193, 0xffffffe0, !P1 ;  /* 0xffffffe0c1c17807 */ /* 0x000fe20004800000 */
[----:B------:R-:W-:Y:S01]  /*1a40*/  IMAD.IADD R195, R201, 0x1, R196 ;  /* 0x00000001c9c37824 */ /* 0x000fe200078e02c4 */
[----:B------:R-:W-:-:S02]  /*1a50*/  SEL R192, R192, 0xffffffc0, !P2 ;  /* 0xffffffc0c0c07807 */ /* 0x000fc40005000000 */
[----:B------:R-:W-:Y:S02]  /*1a60*/  SHF.R.S32.HI R233, RZ, 0x6, R233 ;  /* 0x00000006ffe97819 */ /* 0x000fe400000114e9 */
[----:B------:R-:W-:Y:S02]  /*1a70*/  IADD3 R232, R235, UR4, RZ ;  /* 0x00000004ebe87c10 */ /* 0x000fe4000fffe0ff */
.L_x_6:
[----:B------:R-:W-:Y:S04]  /*1a80*/  DEPBAR.LE SB0, 0x1 ;  /* 0x000080400000791a */ /* 0x000fe80000000000 */
[----:B------:R-:W-:Y:S01]  /*1a90*/  BAR.SYNC.DEFER_BLOCKING 0x0 ;  /* 0x0000000000007b1d */ /* 0x000fe20000010000 */
[C---:B------:R-:W-:Y:S01]  /*1aa0*/  IMAD.U32 R36, R194.reuse, 0x1000, R203 ;  /* 0x00001000c2247824 */ /* 0x040fe200078e00cb */
[----:B------:R-:W-:Y:S02]  /*1ab0*/  LEA R180, R194, R211, 0x6 ;  /* 0x000000d3c2b47211 */ /* 0x000fe400078e30ff */
[----:B------:R-:W-:Y:S02]  /*1ac0*/  IADD3 R236, R237, 0x1, RZ ;  /* 0x00000001edec7810 */ /* 0x000fe40007ffe0ff */
[----:B------:R-:W-:Y:S01]  /*1ad0*/  SHF.L.U32 R181, R36, 0x1, RZ ;  /* 0x0000000124b57819 */ /* 0x000fe200000006ff */
[----:B------:R-:W-:Y:S01]  /*1ae0*/  IMAD.SHL.U32 R182, R180, 0x4, RZ ;  /* 0x00000004b4b67824 */ /* 0x000fe200078e00ff */
[----:B------:R-:W-:Y:S02]  /*1af0*/  ISETP.GE.AND P1, PT, R236, R233, PT ;  /* 0x000000e9ec00720c */ /* 0x000fe40003f26270 */
[C---:B------:R-:W-:Y:S01]  /*1b00*/  IADD3 R156, R181.reuse, R192, RZ ;  /* 0x000000c0b59c7210 */ /* 0x040fe20007ffe0ff */
[----:B------:R-:W-:Y:S01]  /*1b10*/  IMAD.IADD R183, R181, 0x1, R193 ;  /* 0x00000001b5b77824 */ /* 0x000fe200078e02c1 */
[----:B------:R-:W-:Y:S04]  /*1b20*/  LDSM.16.M88.4 R36, [R181+0x4080] ;  /* 0x00408000b524783b */ /* 0x000fe80000000200 */
[----:B------:R-:W2:Y:S04]  /*1b30*/  LDSM.16.M88.4 R40, [R199+0x80] ;  /* 0x00008000c728783b */ /* 0x000ea80000000200 */
[----:B------:R-:W3:Y:S04]  /*1b40*/  LDSM.16.M88.4 R44, [R181+0x5080] ;  /* 0x00508000b52c783b */ /* 0x000ee80000000200 */
[----:B------:R-:W4:Y:S04]  /*1b50*/  LDSM.16.M88.4 R48, [R199+0x2080] ;  /* 0x00208000c730783b */ /* 0x000f280000000200 */
[----:B------:R-:W-:Y:S04]  /*1b60*/  LDSM.16.M88.4 R56, [R3+0x80] ;  /* 0x000080000338783b */ /* 0x000fe80000000200 */
[----:B------:R-:W5:Y:S04]  /*1b70*/  LDSM.16.M88.4 R52, [R183+0x4080] ;  /* 0x00408000b734783b */ /* 0x000f680000000200 */
[----:B------:R-:W1:Y:S04]  /*1b80*/  LDSM.16.M88.4 R60, [R183+0x5080] ;  /* 0x00508000b73c783b */ /* 0x000e680000000200 */
[----:B------:R-:W1:Y:S04]  /*1b90*/  LDSM.16.M88.4 R64, [R3+0x2080] ;  /* 0x002080000340783b */ /* 0x000e680000000200 */
[----:B------:R-:W-:Y:S04]  /*1ba0*/  LDSM.16.M88.4 R132, [R2+0x80] ;  /* 0x000080000284783b */ /* 0x000fe80000000200 */
[----:B------:R-:W-:Y:S04]  /*1bb0*/  LDSM.16.M88.4 R136, [R156+0x5080] ;  /* 0x005080009c88783b */ /* 0x000fe80000000200 */
[----:B------:R-:W-:Y:S01]  /*1bc0*/  LDSM.16.M88.4 R140, [R2+0x2080] ;  /* 0x00208000028c783b */ /* 0x000fe20000000200 */
[-C--:B--2---:R-:W-:Y:S03]  /*1bd0*/  HMMA.16816.F32 R4, R36, R40.reuse, RZ ;  /* 0x000000282404723c */ /* 0x084fe600000018ff */
[----:B------:R-:W-:Y:S04]  /*1be0*/  LDS R240, [R182+0xc080] ;  /* 0x00c08000b6f07984 */ /* 0x000fe80000000800 */
[----:B------:R-:W-:Y:S01]  /*1bf0*/  LDS R186, [R182+0xc0a0] ;  /* 0x00c0a000b6ba7984 */ /* 0x000fe20000000800 */
[C---:B---3--:R-:W-:Y:S03]  /*1c00*/  HMMA.16816.F32 R8, R44.reuse, R40, RZ ;  /* 0x000000282c08723c */ /* 0x048fe600000018ff */
[----:B------:R-:W-:Y:S04]  /*1c10*/  LDS R185, [R182+0xc100] ;  /* 0x00c10000b6b97984 */ /* 0x000fe80000000800 */
[----:B------:R-:W-:Y:S01]  /*1c20*/  LDS R184, [R182+0xc120] ;  /* 0x00c12000b6b87984 */ /* 0x000fe20000000800 */
[-C--:B------:R-:W-:Y:S08]  /*1c30*/  HMMA.16816.F32 R12, R44, R42.reuse, RZ ;  /* 0x0000002a2c0c723c */ /* 0x080ff000000018ff */
[C---:B-1----:R-:W-:Y:S01]  /*1c40*/  HMMA.16816.F32 R16, R36.reuse, R42, RZ ;  /* 0x0000002a2410723c */ /* 0x042fe200000018ff */
[----:B------:R-:W1:Y:S07]  /*1c50*/  LDSM.16.M88.4 R40, [R156+0x4080] ;  /* 0x004080009c28783b */ /* 0x000e6e0000000200 */
[-C--:B----4-:R-:W-:Y:S08]  /*1c60*/  HMMA.16816.F32 R20, R36, R48.reuse, RZ ;  /* 0x000000302414723c */ /* 0x090ff000000018ff */
[C---:B------:R-:W-:Y:S08]  /*1c70*/  HMMA.16816.F32 R24, R44.reuse, R48, RZ ;  /* 0x000000302c18723c */ /* 0x040ff000000018ff */
[-C--:B------:R-:W-:Y:S01]  /*1c80*/  HMMA.16816.F32 R28, R44, R50.reuse, RZ ;  /* 0x000000322c1c723c */ /* 0x080fe200000018ff */
[----:B------:R-:W-:Y:S07]  /*1c90*/  LDSM.16.M88.4 R44, [R0+0x80] ;  /* 0x00008000002c783b */ /* 0x000fee0000000200 */
[----:B------:R-:W-:Y:S08]  /*1ca0*/  HMMA.16816.F32 R32, R36, R50, RZ ;  /* 0x000000322420723c */ /* 0x000ff000000018ff */
[-C--:B-----5:R-:W-:Y:S08]  /*1cb0*/  HMMA.16816.F32 R4, R52, R56.reuse, R4 ;  /* 0x000000383404723c */ /* 0x0a0ff00000001804 */
[C---:B------:R-:W-:Y:S07]  /*1cc0*/  HMMA.16816.F32 R8, R60.reuse, R56, R8 ;  /* 0x000000383c08723c */ /* 0x040fee0000001808 */
[----:B------:R-:W-:Y:S01]  /*1cd0*/  IMAD.IADD R56, R192, 0x1, R183 ;  /* 0x00000001c0387824 */ /* 0x000fe200078e02b7 */
[-C--:B------:R-:W-:Y:S04]  /*1ce0*/  HMMA.16816.F32 R12, R60, R58.reuse, R12 ;  /* 0x0000003a3c0c723c */ /* 0x080fe8000000180c */
[----:B------:R-:W2:Y:S04]  /*1cf0*/  LDSM.16.M88.4 R36, [R56+0x4080] ;  /* 0x004080003824783b */ /* 0x000ea80000000200 */
[C---:B------:R-:W-:Y:S01]  /*1d00*/  HMMA.16816.F32 R16, R52.reuse, R58, R16 ;  /* 0x0000003a3410723c */ /* 0x040fe20000001810 */
[----:B------:R-:W3:Y:S07]  /*1d10*/  LDSM.16.M88.4 R48, [R56+0x5080] ;  /* 0x005080003830783b */ /* 0x000eee0000000200 */
[-C--:B------:R-:W-:Y:S08]  /*1d20*/  HMMA.16816.F32 R20, R52, R64.reuse, R20 ;  /* 0x000000403414723c */ /* 0x080ff00000001814 */
[C---:B------:R-:W-:Y:S08]  /*1d30*/  HMMA.16816.F32 R24, R60.reuse, R64, R24 ;  /* 0x000000403c18723c */ /* 0x040ff00000001818 */
[-C--:B------:R-:W-:Y:S08]  /*1d40*/  HMMA.16816.F32 R28, R60, R66.reuse, R28 ;  /* 0x000000423c1c723c */ /* 0x080ff0000000181c */
[----:B------:R-:W-:Y:S01]  /*1d50*/  HMMA.16816.F32 R32, R52, R66, R32 ;  /* 0x000000423420723c */ /* 0x000fe20000001820 */
[----:B------:R-:W4:Y:S01]  /*1d60*/  LDSM.16.M88.4 R52, [R0+0x2080] ;  /* 0x002080000034783b */ /* 0x000f220000000200 */
[----:B------:R-:W-:Y:S04]  /*1d70*/  DEPBAR.LE SB0, 0x1 ;  /* 0x000080400000791a */ /* 0x000fe80000000000 */
[----:B------:R-:W-:Y:S02]  /*1d80*/  BAR.SYNC.DEFER_BLOCKING 0x0 ;  /* 0x0000000000007b1d */ /* 0x000fe40000010000 */
[-C--:B-1----:R-:W-:Y:S08]  /*1d90*/  HMMA.16816.F32 R4, R40, R132.reuse, R4 ;  /* 0x000000842804723c */ /* 0x082ff00000001804 */
[C---:B------:R-:W-:Y:S08]  /*1da0*/  HMMA.16816.F32 R8, R136.reuse, R132, R8 ;  /* 0x000000848808723c */ /* 0x040ff00000001808 */
[-C--:B------:R-:W-:Y:S08]  /*1db0*/  HMMA.16816.F32 R12, R136, R134.reuse, R12 ;  /* 0x00000086880c723c */ /* 0x080ff0000000180c */
[C---:B------:R-:W-:Y:S08]  /*1dc0*/  HMMA.16816.F32 R16, R40.reuse, R134, R16 ;  /* 0x000000862810723c */ /* 0x040ff00000001810 */
[-C--:B------:R-:W-:Y:S08]  /*1dd0*/  HMMA.16816.F32 R20, R40, R140.reuse, R20 ;  /* 0x0000008c2814723c */ /* 0x080ff00000001814 */
[C---:B------:R-:W-:Y:S01]  /*1de0*/  HMMA.16816.F32 R24, R136.reuse, R140, R24 ;  /* 0x0000008c8818723c */ /* 0x040fe20000001818 */
[----:B------:R1:W5:Y:S04]  /*1df0*/  LDSM.16.M88.4 R156, [R183+0x9080] ;  /* 0x00908000b79c783b */ /* 0x0003680000000200 */
[----:B------:R1:W1:Y:S03]  /*1e00*/  LDSM.16.M88.4 R132, [R181+0x8080] ;  /* 0x00808000b584783b */ /* 0x0002660000000200 */
[-C--:B------:R-:W-:Y:S01]  /*1e10*/  HMMA.16816.F32 R28, R136, R142.reuse, R28 ;  /* 0x0000008e881c723c */ /* 0x080fe2000000181c */
[----:B------:R1:W1:Y:S07]  /*1e20*/  LDSM.16.M88.4 R136, [R181+0x9080] ;  /* 0x00908000b588783b */ /* 0x00026e0000000200 */
[----:B------:R-:W-:Y:S01]  /*1e30*/  HMMA.16816.F32 R32, R40, R142, R32 ;  /* 0x0000008e2820723c */ /* 0x000fe20000001820 */
[----:B------:R1:W1:Y:S07]  /*1e40*/  LDSM.16.M88.4 R140, [R183+0x8080] ;  /* 0x00808000b78c783b */ /* 0x00026e0000000200 */
[-C--:B--2---:R-:W-:Y:S08]  /*1e50*/  HMMA.16816.F32 R4, R36, R44.reuse, R4 ;  /* 0x0000002c2404723c */ /* 0x084ff00000001804 */
[C---:B---3--:R-:W-:Y:S08]  /*1e60*/  HMMA.16816.F32 R8, R48.reuse, R44, R8 ;  /* 0x0000002c3008723c */ /* 0x048ff00000001808 */
[-C--:B------:R-:W-:Y:S08]  /*1e70*/  HMMA.16816.F32 R12, R48, R46.reuse, R12 ;  /* 0x0000002e300c723c */ /* 0x080ff0000000180c */
[C---:B------:R-:W-:Y:S08]  /*1e80*/  HMMA.16816.F32 R16, R36.reuse, R46, R16 ;  /* 0x0000002e2410723c */ /* 0x040ff00000001810 */
[-C--:B----4-:R-:W-:Y:S08]  /*1e90*/  HMMA.16816.F32 R20, R36, R52.reuse, R20 ;  /* 0x000000342414723c */ /* 0x090ff00000001814 */
[C---:B------:R-:W-:Y:S08]  /*1ea0*/  HMMA.16816.F32 R24, R48.reuse, R52, R24 ;  /* 0x000000343018723c */ /* 0x040ff00000001818 */
[-C--:B------:R-:W-:Y:S08]  /*1eb0*/  HMMA.16816.F32 R28, R48, R54.reuse, R28 ;  /* 0x00000036301c723c */ /* 0x080ff0000000181c */
[----:B------:R-:W-:Y:S01]  /*1ec0*/  HMMA.16816.F32 R32, R36, R54, R32 ;  /* 0x000000362420723c */ /* 0x000fe20000001820 */
[----:B------:R-:W-:-:S07]  /*1ed0*/  @P1 BRA `(.L_x_4) ;  /* 0x000002c000001947 */ /* 0x000fce0003800000 */
[----:B-1---5:R-:W-:Y:S01]  /*1ee0*/  IMAD.MOV.U32 R37, RZ, RZ, c[0x0][0x168] ;  /* 0x00005a00ff257624 */ /* 0x022fe200078e00ff */
[----:B------:R-:W-:Y:S01]  /*1ef0*/  SHF.R.S32.HI R41, RZ, 0x1f, R236 ;  /* 0x0000001fff297819 */ /* 0x000fe200000114ec */
[----:B------:R-:W1:Y:S02]  /*1f00*/  S2R R43, SR_CTAID.Y ;  /* 0x00000000002b7919 */ /* 0x000e640000002600 */
[C---:B------:R-:W-:Y:S02]  /*1f10*/  IMAD R37, R236.reuse, -0x40, R37 ;  /* 0xffffffc0ec257824 */ /* 0x040fe400078e0225 */
[----:B------:R-:W-:Y:S02]  /*1f20*/  IMAD R41, R41, c[0x0][0x178], RZ ;  /* 0x00005e0029297a24 */ /* 0x000fe400078e02ff */
[----:B------:R-:W-:Y:S02]  /*1f30*/  IMAD.IADD R38, R37, 0x1, -R214 ;  /* 0x0000000125267824 */ /* 0x000fe400078e0ad6 */
[----:B------:R-:W-:Y:S03]  /*1f40*/  IMAD R41, R236, c[0x0][0x17c], R41 ;  /* 0x00005f00ec297a24 */ /* 0x000fe600078e0229 */
[C---:B------:R-:W-:Y:S02]  /*1f50*/  ISETP.LT.OR P6, PT, R38.reuse, 0x1, P3 ;  /* 0x000000012600780c */ /* 0x040fe40001fc1670 */
[----:B------:R-:W-:Y:S02]  /*1f60*/  ISETP.LT.OR P5, PT, R38, 0x21, P3 ;  /* 0x000000212600780c */ /* 0x000fe40001fa1670 */
[----:B-1----:R-:W-:Y:S01]  /*1f70*/  SHF.R.S32.HI R36, RZ, 0x1f, R43 ;  /* 0x0000001fff247819 */ /* 0x002fe2000001142b */
[C---:B------:R-:W-:Y:S04]  /*1f80*/  IMAD.WIDE.U32 R46, R43.reuse, c[0x0][0x180], R220 ;  /* 0x000060002b2e7a25 */ /* 0x040fe800078e00dc */
[----:B------:R-:W-:Y:S01]  /*1f90*/  IMAD R39, R36, c[0x0][0x180], RZ ;  /* 0x0000600024277a24 */ /* 0x000fe200078e02ff */
[----:B------:R-:W-:Y:S01]  /*1fa0*/  IADD3 R40, P4, P2, R222, UR16, R46 ;  /* 0x00000010de287c10 */ /* 0x000fe2000fa9e02e */
[----:B------:R-:W-:Y:S02]  /*1fb0*/  @!P0 IMAD R36, R36, c[0x0][0x270], RZ ;  /* 0x00009c0024248a24 */ /* 0x000fe400078e02ff */
[C---:B------:R-:W-:Y:S02]  /*1fc0*/  IMAD R39, R43.reuse, c[0x0][0x184], R39 ;  /* 0x000061002b277a24 */ /* 0x040fe400078e0227 */
[C---:B------:R-:W-:Y:S04]  /*1fd0*/  @!P0 IMAD.WIDE.U32 R44, R43.reuse, c[0x0][0x270], R216 ;  /* 0x00009c002b2c8a25 */ /* 0x040fe800078e00d8 */
[----:B------:R-:W-:Y:S01]  /*1fe0*/  @!P0 IMAD R36, R43, c[0x0][0x274], R36 ;  /* 0x00009d002b248a24 */ /* 0x000fe200078e0224 */
[----:B------:R-:W-:Y:S01]  /*1ff0*/  @!P0 IADD3 R37, P1, R44, UR14, RZ ;  /* 0x0000000e2c258c10 */ /* 0x000fe2000ff3e0ff */
[----:B------:R-:W-:Y:S03]  /*2000*/  IMAD.WIDE.U32 R42, R236, c[0x0][0x178], RZ ;  /* 0x00005e00ec2a7a25 */ /* 0x000fe600078e00ff */
[----:B------:R-:W-:Y:S01]  /*2010*/  @!P0 IADD3.X R36, R45, UR7, R36, P1, !PT ;  /* 0x000000072d248c10 */ /* 0x000fe20008ffe424 */
[----:B------:R-:W-:Y:S01]  /*2020*/  IMAD.IADD R39, R47, 0x1, R39 ;  /* 0x000000012f277824 */ /* 0x000fe200078e0227 */
[----:B------:R-:W-:Y:S01]  /*2030*/  IADD3 R41, R43, R41, RZ ;  /* 0x000000292b297210 */ /* 0x000fe20007ffe0ff */
[----:B------:R-:W-:Y:S01]  /*2040*/  IMAD.SHL.U32 R43, R42, 0x80, RZ ;  /* 0x000000802a2b7824 */ /* 0x000fe200078e00ff */
[----:B------:R-:W-:Y:S02]  /*2050*/  @!P0 LEA R44, P1, R37, c[0x0][0x258], 0x2 ;  /* 0x00009600252c8a11 */ /* 0x000fe400078210ff */
[----:B------:R-:W-:Y:S02]  /*2060*/  IADD3.X R39, R206, UR6, R39, P4, P2 ;  /* 0x00000006ce277c10 */ /* 0x000fe4000a7e4427 */
[----:B------:R-:W-:Y:S02]  /*2070*/  LEA R38, P2, R40, c[0x0][0x160], 0x1 ;  /* 0x0000580028267a11 */ /* 0x000fe400078408ff */
[----:B------:R-:W-:Y:S02]  /*2080*/  SHF.L.U64.HI R41, R42, 0x7, R41 ;  /* 0x000000072a297819 */ /* 0x000fe40000010229 */
[----:B------:R-:W-:Y:S02]  /*2090*/  IADD3 R42, P4, R43, R38, RZ ;  /* 0x000000262b2a7210 */ /* 0x000fe40007f9e0ff */
[----:B------:R-:W-:Y:S02]  /*20a0*/  LEA.HI.X R40, R40, c[0x0][0x164], R39, 0x1, P2 ;  /* 0x0000590028287a11 */ /* 0x000fe400010f0c27 */
[----:B------:R-:W-:Y:S02]  /*20b0*/  @!P0 LEA.HI.X R45, R37, c[0x0][0x25c], R36, 0x2, P1 ;  /* 0x00009700252d8a11 */ /* 0x000fe400008f1424 */
[----:B------:R-:W-:Y:S01]  /*20c0*/  IADD3 R46, P2, P1, R43, UR21, R38 ;  /* 0x000000152b2e7c10 */ /* 0x000fe2000f95e026 */
[--C-:B------:R-:W-:Y:S01]  /*20d0*/  IMAD.X R43, R41, 0x1, R40.reuse, P4 ;  /* 0x00000001292b7824 */ /* 0x100fe200020e0628 */
[----:B------:R-:W-:Y:S01]  /*20e0*/  @!P0 LEA R37, R237, 0x40, 0x6 ;  /* 0x00000040ed258811 */ /* 0x000fe200078e30ff */
[C---:B------:R-:W-:Y:S01]  /*20f0*/  IMAD R38, R230.reuse, 0x2000, R227 ;  /* 0x00002000e6267824 */ /* 0x040fe200078e02e3 */
[----:B------:R-:W-:Y:S02]  /*2100*/  IADD3.X R47, R41, UR11, R40, P2, P1 ;  /* 0x0000000b292f7c10 */ /* 0x000fe400097e2428 */
[----:B------:R-:W-:Y:S01]  /*2110*/  @!P0 LEA R36, R230, R216, 0x6 ;  /* 0x000000d8e6248211 */ /* 0x000fe200078e30ff */
[----:B------:R-:W-:Y:S01]  /*2120*/  @!P0 IMAD.WIDE R44, R37, 0x4, R44 ;  /* 0x00000004252c8825 */ /* 0x000fe200078e022c */
[----:B------:R-:W-:Y:S01]  /*2130*/  @!PT LDS RZ, [RZ] ;  /* 0x00000000fffff984 */ /* 0x000fe20000000800 */
[----:B------:R-:W-:Y:S01]  /*2140*/  @!PT LDS RZ, [RZ] ;  /* 0x00000000fffff984 */ /* 0x000fe20000000800 */
[----:B------:R-:W-:Y:S01]  /*2150*/  @!PT LDS RZ, [RZ] ;  /* 0x00000000fffff984 */ /* 0x000fe20000000800 */
[----:B------:R1:W-:Y:S02]  /*2160*/  LDGSTS.E.BYPASS.LTC128B.128 [R38], [R42.64], !P6 ;  /* 0x000000002a267fae */ /* 0x0003e4000f101d52 */
[----:B------:R-:W-:Y:S06]  /*2170*/  @!P0 SHF.L.U32 R39, R36, 0x2, RZ ;  /* 0x0000000224278819 */ /* 0x000fec00000006ff */
[----:B------:R1:W-:Y:S08]  /*2180*/  LDGSTS.E.BYPASS.LTC128B.128 [R38+0x1000], [R46.64], !P5 ;  /* 0x010000002e267fae */ /* 0x0003f0000e901d52 */
[----:B------:R1:W-:Y:S02]  /*2190*/  @!P0 LDGSTS.E.BYPASS.LTC128B.128 [R39+0xc080], [R44.64] ;  /* 0x0c0800002c278fae */ /* 0x0003e4000b901d52 */
.L_x_4:
[-C--:B-1---5:R-:W-:Y:S01]  /*21a0*/  HMMA.16816.F32 R36, R132, R144.reuse, RZ ;  /* 0x000000908424723c */ /* 0x0a2fe200000018ff */
[----:B------:R-:W0:Y:S02]  /*21b0*/  LDGDEPBAR ;  /* 0x00000000000079af */ /* 0x000e240000000000 */
[----:B------:R-:W-:Y:S02]  /*21c0*/  ISETP.GT.AND P5, PT, R224, 0x40, PT ;  /* 0x00000040e000780c */ /* 0x000fe40003fa4270 */
[----:B------:R-:W-:Y:S02]  /*21d0*/  SHF.L.U32 R202, R196, 0x1, RZ ;  /* 0x00000001c4ca7819 */ /* 0x000fe400000006ff */
[----:B------:R-:W-:Y:S01]  /*21e0*/  FSEL R191, R20, -INF , P5 ;  /* 0xff80000014bf7808 */ /* 0x000fe20002800000 */
[C---:B------:R-:W-:Y:S02]  /*21f0*/  HMMA.16816.F32 R40, R136.reuse, R144, RZ ;  /* 0x000000908828723c */ /* 0x040fe400000018ff */
[----:B------:R-:W-:Y:S02]  /*2200*/  ISETP.GT.AND P6, PT, R224, 0x21, PT ;  /* 0x00000021e000780c */ /* 0x000fe40003fc4270 */
[----:B------:R-:W-:Y:S01]  /*2210*/  FFMA.FTZ R180, R191, c[0x0][0x29c], -R240 ;  /* 0x0000a700bfb47a23 */ /* 0x000fe200000108f0 */
[----:B------:R-:W-:Y:S02]  /*2220*/  FSEL R24, R24, -INF , P5 ;  /* 0xff80000018187808 */ /* 0x000fe40002800000 */
[----:B------:R-:W-:Y:S01]  /*2230*/  FSEL R19, R19, -INF , P6 ;  /* 0xff80000013137808 */ /* 0x000fe20003000000 */
[-C--:B------:R-:W-:Y:S01]  /*2240*/  HMMA.16816.F32 R44, R136, R146.reuse, RZ ;  /* 0x00000092882c723c */ /* 0x080fe200000018ff */
[----:B------:R1:W-:Y:S01]  /*2250*/  MUFU.EX2 R191, R180 ;  /* 0x000000b400bf7308 */ /* 0x0003e20000000800 */
[C---:B------:R-:W-:Y:S02]  /*2260*/  ISETP.GT.AND P2, PT, R224.reuse, 0x1, PT ;  /* 0x00000001e000780c */ /* 0x040fe40003f44270 */
[C---:B------:R-:W-:Y:S02]  /*2270*/  ISETP.GT.AND P4, PT, R224.reuse, RZ, PT ;  /* 0x000000ffe000720c */ /* 0x040fe40003f84270 */
[----:B------:R-:W-:Y:S02]  /*2280*/  FSEL R205, R11, -INF , P2 ;  /* 0xff8000000bcd7808 */ /* 0x000fe40001000000 */
[C---:B------:R-:W-:Y:S02]  /*2290*/  HMMA.16816.F32 R48, R132.reuse, R146, RZ ;  /* 0x000000928430723c */ /* 0x040fe400000018ff */
[----:B------:R-:W-:Y:S02]  /*22a0*/  ISETP.GT.AND P1, PT, R224, 0x20, PT ;  /* 0x00000020e000780c */ /* 0x000fe40003f24270 */
[----:B------:R-:W-:Y:S01]  /*22b0*/  FFMA.FTZ R205, R205, c[0x0][0x29c], -R184 ;  /* 0x0000a700cdcd7a23 */ /* 0x000fe200000108b8 */
[----:B------:R-:W-:Y:S02]  /*22c0*/  FSEL R187, R4, -INF , P4 ;  /* 0xff80000004bb7808 */ /* 0x000fe40002000000 */
[----:B------:R-:W-:Y:S01]  /*22d0*/  FSEL R204, R8, -INF , P4 ;  /* 0xff80000008cc7808 */ /* 0x000fe20002000000 */
[-C--:B------:R-:W-:Y:S01]  /*22e0*/  HMMA.16816.F32 R52, R132, R148.reuse, RZ ;  /* 0x000000948434723c */ /* 0x080fe200000018ff */
[----:B------:R-:W-:Y:S03]  /*22f0*/  FSEL R189, R5, -INF , P2 ;  /* 0xff80000005bd7808 */ /* 0x000fe60001000000 */
[--C-:B------:R-:W-:Y:S01]  /*2300*/  FFMA.FTZ R183, R187, c[0x0][0x29c], -R240.reuse ;  /* 0x0000a700bbb77a23 */ /* 0x100fe200000108f0 */
[----:B------:R-:W-:Y:S01]  /*2310*/  FSEL R241, R6, -INF , P4 ;  /* 0xff80000006f17808 */ /* 0x000fe20002000000 */
[--C-:B------:R-:W-:Y:S01]  /*2320*/  FFMA.FTZ R188, R189, c[0x0][0x29c], -R240.reuse ;  /* 0x0000a700bdbc7a23 */ /* 0x100fe200000108f0 */
[----:B------:R-:W-:Y:S01]  /*2330*/  FSEL R189, R16, -INF , P1 ;  /* 0xff80000010bd7808 */ /* 0x000fe20000800000 */
[C---:B------:R-:W-:Y:S02]  /*2340*/  HMMA.16816.F32 R56, R136.reuse, R148, RZ ;  /* 0x000000948838723c */ /* 0x040fe400000018ff */
[----:B------:R-:W-:Y:S02]  /*2350*/  MUFU.EX2 R183, R183 ;  /* 0x000000b700b77308 */ /* 0x000fe40000000800 */
[----:B-1----:R-:W-:Y:S01]  /*2360*/  IADD3 R180, R181, R202, RZ ;  /* 0x000000cab5b47210 */ /* 0x002fe20007ffe0ff */
[--C-:B------:R-:W-:Y:S01]  /*2370*/  FFMA.FTZ R187, R189, c[0x0][0x29c], -R240.reuse ;  /* 0x0000a700bdbb7a23 */ /* 0x100fe200000108f0 */
[----:B------:R-:W-:Y:S02]  /*2380*/  IADD3 R181, R202, R181, R193 ;  /* 0x000000b5cab57210 */ /* 0x000fe40007ffe0c1 */
[-C--:B------:R-:W-:Y:S01]  /*2390*/  HMMA.16816.F32 R60, R136, R150.reuse, RZ ;  /* 0x00000096883c723c */ /* 0x080fe200000018ff */
[----:B------:R-:W-:Y:S03]  /*23a0*/  LDSM.16.M88.4 R136, [R180+0x9080] ;  /* 0x00908000b488783b */ /* 0x000fe60000000200 */
[----:B------:R-:W-:Y:S01]  /*23b0*/  MUFU.EX2 R188, R188 ;  /* 0x000000bc00bc7308 */ /* 0x000fe20000000800 */
[----:B------:R-:W-:Y:S02]  /*23c0*/  FSEL R189, R17, -INF , P6 ;  /* 0xff80000011bd7808 */ /* 0x000fe40003000000 */
[----:B------:R-:W-:Y:S01]  /*23d0*/  FSEL R243, R7, -INF , P2 ;  /* 0xff80000007f37808 */ /* 0x000fe20001000000 */
[----:B------:R-:W-:Y:S01]  /*23e0*/  HMMA.16816.F32 R64, R132, R150, RZ ;  /* 0x000000968440723c */ /* 0x000fe200000018ff */
[----:B------:R1:W2:Y:S03]  /*23f0*/  LDSM.16.M88.4 R132, [R180+0x8080] ;  /* 0x00808000b484783b */ /* 0x0002a60000000200 */
[----:B------:R-:W-:Y:S01]  /*2400*/  FFMA.FTZ R190, R189, c[0x0][0x29c], -R240 ;  /* 0x0000a700bdbe7a23 */ /* 0x000fe200000108f0 */
[----:B------:R-:W-:Y:S01]  /*2410*/  FSEL R189, R10, -INF , P4 ;  /* 0xff8000000abd7808 */ /* 0x000fe20002000000 */
[----:B------:R-:W-:Y:S01]  /*2420*/  MUFU.EX2 R187, R187 ;  /* 0x000000bb00bb7308 */ /* 0x000fe20000000800 */
[C---:B------:R-:W-:Y:S01]  /*2430*/  ISETP.GT.AND P4, PT, R224.reuse, 0x41, PT ;  /* 0x00000041e000780c */ /* 0x040fe20003f84270 */
[-C--:B------:R-:W-:Y:S05]  /*2440*/  HMMA.16816.F32 R36, R140, R152.reuse, R36 ;  /* 0x000000988c24723c */ /* 0x080fea0000001824 */
[----:B------:R-:W-:Y:S01]  /*2450*/  FSEL R27, R27, -INF , P4 ;  /* 0xff8000001b1b7808 */ /* 0x000fe20002000000 */
[--C-:B------:R-:W-:Y:S01]  /*2460*/  FFMA.FTZ R189, R189, c[0x0][0x29c], -R184.reuse ;  /* 0x0000a700bdbd7a23 */ /* 0x100fe200000108b8 */
[----:B------:R-:W-:Y:S01]  /*2470*/  FSEL R23, R23, -INF , P4 ;  /* 0xff80000017177808 */ /* 0x000fe20002000000 */
[C---:B------:R-:W-:Y:S01]  /*2480*/  HMMA.16816.F32 R40, R156.reuse, R152, R40 ;  /* 0x000000989c28723c */ /* 0x040fe20000001828 */
[----:B------:R-:W-:Y:S03]  /*2490*/  MUFU.EX2 R190, R190 ;  /* 0x000000be00be7308 */ /* 0x000fe60000000800 */
[----:B------:R-:W-:Y:S01]  /*24a0*/  FFMA.FTZ R27, R27, c[0x0][0x29c], -R184 ;  /* 0x0000a7001b1b7a23 */ /* 0x000fe200000108b8 */
[----:B------:R-:W-:Y:S02]  /*24b0*/  FSEL R239, R21, -INF , P4 ;  /* 0xff80000015ef7808 */ /* 0x000fe40002000000 */
[----:B------:R-:W-:Y:S01]  /*24c0*/  FSEL R238, R9, -INF , P2 ;  /* 0xff80000009ee7808 */ /* 0x000fe20001000000 */
[-C--:B------:R-:W-:Y:S03]  /*24d0*/  HMMA.16816.F32 R44, R156, R154.reuse, R44 ;  /* 0x0000009a9c2c723c */ /* 0x080fe6000000182c */
[----:B------:R-:W-:Y:S01]  /*24e0*/  MUFU.EX2 R189, R189 ;  /* 0x000000bd00bd7308 */ /* 0x000fe20000000800 */
[----:B------:R-:W-:Y:S01]  /*24f0*/  ISETP.GT.AND P2, PT, R224, 0x60, PT ;  /* 0x00000060e000780c */ /* 0x000fe20003f44270 */
[----:B------:R-:W-:Y:S01]  /*2500*/  FFMA.FTZ R200, R239, c[0x0][0x29c], -R240 ;  /* 0x0000a700efc87a23 */ /* 0x000fe200000108f0 */
[----:B------:R-:W-:Y:S02]  /*2510*/  FSEL R245, R18, -INF , P1 ;  /* 0xff80000012f57808 */ /* 0x000fe40000800000 */
[C---:B------:R-:W-:Y:S04]  /*2520*/  HMMA.16816.F32 R48, R140.reuse, R154, R48 ;  /* 0x0000009a8c30723c */ /* 0x040fe80000001830 */
[--C-:B-1----:R-:W-:Y:S01]  /*2530*/  FFMA.FTZ R180, R245, c[0x0][0x29c], -R186.reuse ;  /* 0x0000a700f5b47a23 */ /* 0x102fe200000108ba */
[----:B------:R-:W-:Y:S01]  /*2540*/  MUFU.EX2 R250, R27 ;  /* 0x0000001b00fa7308 */ /* 0x000fe20000000800 */
[----:B------:R-:W-:Y:S02]  /*2550*/  FSEL R242, R12, -INF , P1 ;  /* 0xff8000000cf27808 */ /* 0x000fe40000800000 */
[-C--:B------:R-:W-:Y:S04]  /*2560*/  HMMA.16816.F32 R52, R140, R160.reuse, R52 ;  /* 0x000000a08c34723c */ /* 0x080fe80000001834 */
[----:B------:R-:W-:Y:S01]  /*2570*/  FSEL R239, R14, -INF , P1 ;  /* 0xff8000000eef7808 */ /* 0x000fe20000800000 */
[--C-:B------:R-:W-:Y:S01]  /*2580*/  FFMA.FTZ R14, R241, c[0x0][0x29c], -R186.reuse ;  /* 0x0000a700f10e7a23 */ /* 0x100fe200000108ba */
[----:B------:R-:W-:Y:S01]  /*2590*/  ISETP.GT.AND P1, PT, R224, 0x61, PT ;  /* 0x00000061e000780c */ /* 0x000fe20003f24270 */
[----:B------:R-:W-:Y:S01]  /*25a0*/  MUFU.EX2 R200, R200 ;  /* 0x000000c800c87308 */ /* 0x000fe20000000800 */
[C---:B------:R-:W-:Y:S04]  /*25b0*/  HMMA.16816.F32 R56, R156.reuse, R160, R56 ;  /* 0x000000a09c38723c */ /* 0x040fe80000001838 */
[----:B------:R-:W-:Y:S01]  /*25c0*/  FSEL R33, R33, -INF , P1 ;  /* 0xff80000021217808 */ /* 0x000fe20000800000 */
[--C-:B------:R-:W-:Y:S01]  /*25d0*/  FFMA.FTZ R241, R243, c[0x0][0x29c], -R186.reuse ;  /* 0x0000a700f3f17a23 */ /* 0x100fe200000108ba */
[----:B------:R-:W-:Y:S01]  /*25e0*/  FSEL R35, R35, -INF , P1 ;  /* 0xff80000023237808 */ /* 0x000fe20000800000 */
[----:B------:R-:W-:Y:S01]  /*25f0*/  FFMA.FTZ R243, R19, c[0x0][0x29c], -R186 ;  /* 0x0000a70013f37a23 */ /* 0x000fe200000108ba */
[-C--:B------:R-:W-:Y:S01]  /*2600*/  HMMA.16816.F32 R60, R156, R162.reuse, R60 ;  /* 0x000000a29c3c723c */ /* 0x080fe2000000183c */
[----:B------:R-:W-:Y:S03]  /*2610*/  MUFU.EX2 R14, R14 ;  /* 0x0000000e000e7308 */ /* 0x000fe60000000800 */
[----:B------:R-:W-:Y:S01]  /*2620*/  FSEL R31, R31, -INF , P1 ;  /* 0xff8000001f1f7808 */ /* 0x000fe20000800000 */
[----:B------:R-:W-:Y:S01]  /*2630*/  FFMA.FTZ R239, R239, c[0x0][0x29c], -R184 ;  /* 0x0000a700efef7a23 */ /* 0x000fe200000108b8 */
[----:B------:R-:W-:Y:S02]  /*2640*/  FSEL R247, R32, -INF , P2 ;  /* 0xff80000020f77808 */ /* 0x000fe40001000000 */
[----:B------:R-:W-:Y:S01]  /*2650*/  HMMA.16816.F32 R64, R140, R162, R64 ;  /* 0x000000a28c40723c */ /* 0x000fe20000001840 */
[----:B------:R-:W1:Y:S02]  /*2660*/  LDSM.16.M88.4 R140, [R181+0x8080] ;  /* 0x00808000b58c783b */ /* 0x000e640000000200 */
[----:B------:R3:W-:Y:S01]  /*2670*/  MUFU.EX2 R19, R243 ;  /* 0x000000f300137308 */ /* 0x0007e20000000800 */
[----:B------:R-:W-:Y:S01]  /*2680*/  FSEL R157, R22, -INF , P5 ;  /* 0xff800000169d7808 */ /* 0x000fe20002800000 */
[--C-:B------:R-:W-:Y:S01]  /*2690*/  FFMA.FTZ R12, R247, c[0x0][0x29c], -R240.reuse ;  /* 0x0000a700f70c7a23 */ /* 0x100fe200000108f0 */
[----:B------:R-:W-:Y:S01]  /*26a0*/  FSEL R15, R15, -INF , P6 ;  /* 0xff8000000f0f7808 */ /* 0x000fe20003000000 */
[----:B------:R-:W-:Y:S01]  /*26b0*/  FFMA.FTZ R240, R33, c[0x0][0x29c], -R240 ;  /* 0x0000a70021f07a23 */ /* 0x000fe200000108f0 */
[-C--:B--2---:R-:W-:Y:S05]  /*26c0*/  HMMA.16816.F32 R36, R132, R164.reuse, R36 ;  /* 0x000000a48424723c */ /* 0x084fea0000001824 */
[----:B------:R-:W-:Y:S01]  /*26d0*/  FFMA.FTZ R22, R157, c[0x0][0x29c], -R186 ;  /* 0x0000a7009d167a23 */ /* 0x000fe200000108ba */
[----:B------:R2:W-:Y:S01]  /*26e0*/  MUFU.EX2 R33, R240 ;  /* 0x000000f000217308 */ /* 0x0005e20000000800 */
[----:B------:R4:W5:Y:S01]  /*26f0*/  LDSM.16.M88.4 R156, [R181+0x9080] ;  /* 0x00908000b59c783b */ /* 0x0009620000000200 */
[C---:B------:R-:W-:Y:S04]  /*2700*/  HMMA.16816.F32 R40, R136.reuse, R164, R40 ;  /* 0x000000a48828723c */ /* 0x040fe80000001828 */
[----:B------:R-:W-:Y:S04]  /*2710*/  FFMA.FTZ R15, R15, c[0x0][0x29c], -R184 ;  /* 0x0000a7000f0f7a23 */ /* 0x000fe800000108b8 */
[-C--:B------:R-:W-:Y:S01]  /*2720*/  HMMA.16816.F32 R44, R136, R166.reuse, R44 ;  /* 0x000000a6882c723c */ /* 0x080fe2000000182c */
[----:B------:R-:W-:Y:S03]  /*2730*/  MUFU.EX2 R241, R241 ;  /* 0x000000f100f17308 */ /* 0x000fe60000000800 */
[----:B---3--:R-:W-:Y:S04]  /*2740*/  FSEL R243, R34, -INF , P2 ;  /* 0xff80000022f37808 */ /* 0x008fe80001000000 */
[C---:B------:R-:W-:Y:S03]  /*2750*/  HMMA.16816.F32 R48, R132.reuse, R166, R48 ;  /* 0x000000a68430723c */ /* 0x040fe60000001830 */
[----:B------:R-:W-:Y:S01]  /*2760*/  MUFU.EX2 R12, R12 ;  /* 0x0000000c000c7308 */ /* 0x000fe20000000800 */
[--C-:B------:R-:W-:Y:S02]  /*2770*/  FFMA.FTZ R34, R243, c[0x0][0x29c], -R186.reuse ;  /* 0x0000a700f3227a23 */ /* 0x100fe400000108ba */
[--C-:B----4-:R-:W-:Y:S02]  /*2780*/  FFMA.FTZ R181, R204, c[0x0][0x29c], -R185.reuse ;  /* 0x0000a700ccb57a23 */ /* 0x110fe400000108b9 */
[-C--:B------:R-:W-:Y:S04]  /*2790*/  HMMA.16816.F32 R52, R132, R168.reuse, R52 ;  /* 0x000000a88434723c */ /* 0x080fe80000001834 */
[--C-:B--2---:R-:W-:Y:S01]  /*27a0*/  FFMA.FTZ R240, R23, c[0x0][0x29c], -R186.reuse ;  /* 0x0000a70017f07a23 */ /* 0x104fe200000108ba */
[----:B------:R-:W-:Y:S01]  /*27b0*/  MUFU.EX2 R181, R181 ;  /* 0x000000b500b57308 */ /* 0x000fe20000000800 */
[----:B------:R-:W-:Y:S02]  /*27c0*/  FFMA.FTZ R186, R35, c[0x0][0x29c], -R186 ;  /* 0x0000a70023ba7a23 */ /* 0x000fe400000108ba */
[C---:B------:R-:W-:Y:S04]  /*27d0*/  HMMA.16816.F32 R56, R136.reuse, R168, R56 ;  /* 0x000000a88838723c */ /* 0x040fe80000001838 */
[--C-:B------:R-:W-:Y:S02]  /*27e0*/  FFMA.FTZ R204, R238, c[0x0][0x29c], -R185.reuse ;  /* 0x0000a700eecc7a23 */ /* 0x100fe400000108b9 */
[--C-:B------:R-:W-:Y:S01]  /*27f0*/  FFMA.FTZ R238, R242, c[0x0][0x29c], -R185.reuse ;  /* 0x0000a700f2ee7a23 */ /* 0x100fe200000108b9 */
[----:B------:R2:W-:Y:S01]  /*2800*/  MUFU.EX2 R35, R186 ;  /* 0x000000ba00237308 */ /* 0x0005e20000000800 */
[-C--:B------:R-:W-:Y:S08]  /*2810*/  HMMA.16816.F32 R60, R136, R170.reuse, R60 ;  /* 0x000000aa883c723c */ /* 0x080ff0000000183c */
[----:B------:R-:W-:Y:S01]  /*2820*/  HMMA.16816.F32 R64, R132, R170, R64 ;  /* 0x000000aa8440723c */ /* 0x000fe20000001840 */
[----:B------:R3:W-:Y:S07]  /*2830*/  MUFU.EX2 R23, R240 ;  /* 0x000000f000177308 */ /* 0x0007ee0000000800 */
[-C--:B-1----:R-:W-:Y:S03]  /*2840*/  HMMA.16816.F32 R36, R140, R172.reuse, R36 ;  /* 0x000000ac8c24723c */ /* 0x082fe60000001824 */
[----:B------:R-:W-:Y:S02]  /*2850*/  MUFU.EX2 R180, R180 ;  /* 0x000000b400b47308 */ /* 0x000fe40000000800 */
[----:B--2---:R-:W-:Y:S03]  /*2860*/  FSEL R186, R13, -INF , P6 ;  /* 0xff8000000dba7808 */ /* 0x004fe60003000000 */
[C---:B-----5:R-:W-:Y:S01]  /*2870*/  HMMA.16816.F32 R40, R156.reuse, R172, R40 ;  /* 0x000000ac9c28723c */ /* 0x060fe20000001828 */
[----:B------:R-:W1:Y:S03]  /*2880*/  LDS R13, [R182+0xc280] ;  /* 0x00c28000b60d7984 */ /* 0x000e660000000800 */
[--C-:B------:R-:W-:Y:S01]  /*2890*/  FFMA.FTZ R243, R186, c[0x0][0x29c], -R185.reuse ;  /* 0x0000a700baf37a23 */ /* 0x100fe200000108b9 */
[----:B------:R-:W-:Y:S01]  /*28a0*/  FSEL R186, R25, -INF , P4 ;  /* 0xff80000019ba7808 */ /* 0x000fe20002000000 */
[----:B------:R-:W-:Y:S02]  /*28b0*/  MUFU.EX2 R22, R22 ;  /* 0x0000001600167308 */ /* 0x000fe40000000800 */
[-C--:B------:R-:W-:Y:S04]  /*28c0*/  HMMA.16816.F32 R44, R156, R174.reuse, R44 ;  /* 0x000000ae9c2c723c */ /* 0x080fe8000000182c */
[--C-:B------:R-:W-:Y:S02]  /*28d0*/  FFMA.FTZ R25, R186, c[0x0][0x29c], -R185.reuse ;  /* 0x0000a700ba197a23 */ /* 0x100fe400000108b9 */
[----:B---3--:R-:W-:Y:S02]  /*28e0*/  FFMA.FTZ R240, R24, c[0x0][0x29c], -R185 ;  /* 0x0000a70018f07a23 */ /* 0x008fe400000108b9 */
[C---:B------:R-:W-:Y:S01]  /*28f0*/  HMMA.16816.F32 R48, R140.reuse, R174, R48 ;  /* 0x000000ae8c30723c */ /* 0x040fe20000001830 */
[----:B------:R-:W2:Y:S07]  /*2900*/  MUFU.EX2 R204, R204 ;  /* 0x000000cc00cc7308 */ /* 0x000eae0000000800 */
[-C--:B------:R-:W-:Y:S03]  /*2910*/  HMMA.16816.F32 R52, R140, R176.reuse, R52 ;  /* 0x000000b08c34723c */ /* 0x080fe60000001834 */
[----:B------:R3:W-:Y:S05]  /*2920*/  MUFU.EX2 R24, R240 ;  /* 0x000000f000187308 */ /* 0x0007ea0000000800 */
[C---:B------:R-:W-:Y:S05]  /*2930*/  HMMA.16816.F32 R56, R156.reuse, R176, R56 ;  /* 0x000000b09c38723c */ /* 0x040fea0000001838 */
[----:B------:R-:W-:Y:S03]  /*2940*/  MUFU.EX2 R25, R25 ;  /* 0x0000001900197308 */ /* 0x000fe60000000800 */
[-C--:B------:R-:W-:Y:S01]  /*2950*/  HMMA.16816.F32 R60, R156, R178.reuse, R60 ;  /* 0x000000b29c3c723c */ /* 0x080fe2000000183c */
[----:B------:R-:W4:Y:S03]  /*2960*/  LDS R156, [R182+0xc2a0] ;  /* 0x00c2a000b69c7984 */ /* 0x000f260000000800 */
[----:B--2---:R-:W-:Y:S03]  /*2970*/  F2FP.PACK_AB R248, R204, R181 ;  /* 0x000000b5ccf8723e */ /* 0x004fe600000000ff */
[----:B------:R-:W-:Y:S01]  /*2980*/  FSEL R158, R28, -INF , P2 ;  /* 0xff8000001c9e7808 */ /* 0x000fe20001000000 */
[----:B------:R-:W-:Y:S01]  /*2990*/  HMMA.16816.F32 R64, R140, R178, R64 ;  /* 0x000000b28c40723c */ /* 0x000fe20000001840 */
[----:B------:R-:W-:Y:S03]  /*29a0*/  MUFU.EX2 R246, R15 ;  /* 0x0000000f00f67308 */ /* 0x000fe60000000800 */
[----:B------:R-:W-:Y:S01]  /*29b0*/  FSEL R28, R29, -INF , P1 ;  /* 0xff8000001d1c7808 */ /* 0x000fe20000800000 */
[----:B-1----:R-:W-:Y:S01]  /*29c0*/  FADD.FTZ R159, R49, -R13 ;  /* 0x8000000d319f7221 */ /* 0x002fe20000010000 */
[----:B------:R-:W-:Y:S01]  /*29d0*/  FSEL R29, R26, -INF , P5 ;  /* 0xff8000001a1d7808 */ /* 0x000fe20002800000 */
[--C-:B------:R-:W-:Y:S01]  /*29e0*/  FFMA.FTZ R26, R158, c[0x0][0x29c], -R185.reuse ;  /* 0x0000a7009e1a7a23 */ /* 0x100fe200000108b9 */
[----:B------:R-:W-:Y:S01]  /*29f0*/  F2FP.PACK_AB R158, R188, R183 ;  /* 0x000000b7bc9e723e */ /* 0x000fe200000000ff */
[----:B------:R-:W-:Y:S01]  /*2a00*/  FFMA.FTZ R185, R28, c[0x0][0x29c], -R185 ;  /* 0x0000a7001cb97a23 */ /* 0x000fe200000108b9 */
[----:B------:R-:W-:Y:S01]  /*2a10*/  LOP3.LUT P1, RZ, R210, 0x4, RZ, 0xc0, !PT ;  /* 0x00000004d2ff7812 */ /* 0x000fe2000782c0ff */
[----:B------:R-:W-:Y:S01]  /*2a20*/  MUFU.EX2 R238, R238 ;  /* 0x000000ee00ee7308 */ /* 0x000fe20000000800 */
[--C-:B------:R-:W-:Y:S01]  /*2a30*/  FADD.FTZ R28, R36, -R13.reuse ;  /* 0x8000000d241c7221 */ /* 0x100fe20000010000 */
[----:B------:R-:W-:Y:S01]  /*2a40*/  FSEL R157, R30, -INF , P2 ;  /* 0xff8000001e9d7808 */ /* 0x000fe20001000000 */
[--C-:B------:R-:W-:Y:S02]  /*2a50*/  FFMA.FTZ R29, R29, c[0x0][0x29c], -R184.reuse ;  /* 0x0000a7001d1d7a23 */ /* 0x100fe400000108b8 */
[----:B------:R-:W-:Y:S02]  /*2a60*/  FMUL.FTZ R28, R183, R28 ;  /* 0x0000001cb71c7220 */ /* 0x000fe40000410000 */
[----:B------:R-:W1:Y:S01]  /*2a70*/  LDS R183, [R182+0xc300] ;  /* 0x00c30000b6b77984 */ /* 0x000e620000000800 */
[--C-:B------:R-:W-:Y:S02]  /*2a80*/  FFMA.FTZ R157, R157, c[0x0][0x29c], -R184.reuse ;  /* 0x0000a7009d9d7a23 */ /* 0x100fe400000108b8 */
[----:B------:R-:W-:Y:S01]  /*2a90*/  FFMA.FTZ R184, R31, c[0x0][0x29c], -R184 ;  /* 0x0000a7001fb87a23 */ /* 0x000fe200000108b8 */
[----:B------:R-:W2:Y:S01]  /*2aa0*/  LDS R182, [R182+0xc320] ;  /* 0x00c32000b6b67984 */ /* 0x000ea20000000800 */
[--C-:B------:R-:W-:Y:S01]  /*2ab0*/  FADD.FTZ R31, R37, -R13.reuse ;  /* 0x8000000d251f7221 */ /* 0x100fe20000010000 */
[----:B------:R-:W-:Y:S01]  /*2ac0*/  MUFU.EX2 R243, R243 ;  /* 0x000000f300f37308 */ /* 0x000fe20000000800 */
[--C-:B------:R-:W-:Y:S01]  /*2ad0*/  FADD.FTZ R30, R48, -R13.reuse ;  /* 0x8000000d301e7221 */ /* 0x100fe20000010000 */
[----:B------:R-:W-:Y:S01]  /*2ae0*/  STS [R225], R158 ;  /* 0x0000009ee1007388 */ /* 0x000fe20000000800 */
[----:B------:R-:W-:Y:S01]  /*2af0*/  FMUL.FTZ R31, R188, R31 ;  /* 0x0000001fbc1f7220 */ /* 0x000fe20000410000 */
[----:B------:R-:W-:Y:S01]  /*2b00*/  F2FP.PACK_AB R188, R200, R191 ;  /* 0x000000bfc8bc723e */ /* 0x000fe200000000ff */
[C---:B------:R-:W-:Y:S02]  /*2b10*/  FMUL.FTZ R159, R190.reuse, R159 ;  /* 0x0000009fbe9f7220 */ /* 0x040fe40000410000 */
[----:B------:R-:W-:Y:S01]  /*2b20*/  FMUL.FTZ R30, R187, R30 ;  /* 0x0000001ebb1e7220 */ /* 0x000fe20000410000 */
[----:B------:R-:W-:Y:S01]  /*2b30*/  F2FP.PACK_AB R187, R190, R187 ;  /* 0x000000bbbebb723e */ /* 0x000fe200000000ff */
[--C-:B------:R-:W-:Y:S01]  /*2b40*/  FADD.FTZ R186, R52, -R13.reuse ;  /* 0x8000000d34ba7221 */ /* 0x100fe20000010000 */
[----:B------:R-:W-:Y:S01]  /*2b50*/  F2FP.PACK_AB R28, R31, R28 ;  /* 0x0000001c1f1c723e */ /* 0x000fe200000000ff */
[--C-:B------:R-:W-:Y:S01]  /*2b60*/  FADD.FTZ R31, R64, -R13.reuse ;  /* 0x8000000d401f7221 */ /* 0x100fe20000010000 */
[----:B------:R-:W-:Y:S01]  /*2b70*/  MUFU.EX2 R239, R239 ;  /* 0x000000ef00ef7308 */ /* 0x000fe20000000800 */
[--C-:B------:R-:W-:Y:S01]  /*2b80*/  FADD.FTZ R245, R53, -R13.reuse ;  /* 0x8000000d35f57221 */ /* 0x100fe20000010000 */
[----:B------:R-:W-:Y:S01]  /*2b90*/  F2FP.PACK_AB R30, R159, R30 ;  /* 0x0000001e9f1e723e */ /* 0x000fe200000000ff */
[----:B------:R-:W-:Y:S02]  /*2ba0*/  FADD.FTZ R190, R65, -R13 ;  /* 0x8000000d41be7221 */ /* 0x000fe40000010000 */
[--C-:B----4-:R-:W-:Y:S02]  /*2bb0*/  FADD.FTZ R13, R38, -R156.reuse ;  /* 0x8000009c260d7221 */ /* 0x110fe40000010000 */
[--C-:B---3--:R-:W-:Y:S02]  /*2bc0*/  FADD.FTZ R240, R39, -R156.reuse ;  /* 0x8000009c27f07221 */ /* 0x108fe40000010000 */
[----:B------:R-:W-:Y:S01]  /*2bd0*/  FMUL.FTZ R13, R14, R13 ;  /* 0x0000000d0e0d7220 */ /* 0x000fe20000410000 */
[C---:B------:R-:W-:Y:S01]  /*2be0*/  F2FP.PACK_AB R14, R241.reuse, R14 ;  /* 0x0000000ef10e723e */ /* 0x040fe200000000ff */
[----:B------:R-:W-:Y:S01]  /*2bf0*/  FMUL.FTZ R240, R241, R240 ;  /* 0x000000f0f1f07220 */ /* 0x000fe20000410000 */
[----:B------:R-:W-:Y:S01]  /*2c00*/  MUFU.EX2 R34, R34 ;  /* 0x0000002200227308 */ /* 0x000fe20000000800 */
[----:B------:R-:W-:Y:S01]  /*2c10*/  FMUL.FTZ R31, R12, R31 ;  /* 0x0000001f0c1f7220 */ /* 0x000fe20000410000 */
[C---:B------:R-:W-:Y:S01]  /*2c20*/  F2FP.PACK_AB R12, R33.reuse, R12 ;  /* 0x0000000c210c723e */ /* 0x040fe200000000ff */
[----:B------:R3:W-:Y:S01]  /*2c30*/  STS [R225+0x400], R14 ;  /* 0x0004000ee1007388 */ /* 0x0007e20000000800 */
[----:B------:R-:W-:Y:S01]  /*2c40*/  F2FP.PACK_AB R240, R240, R13 ;  /* 0x0000000df0f0723e */ /* 0x000fe200000000ff */
[----:B------:R-:W-:Y:S02]  /*2c50*/  FMUL.FTZ R190, R33, R190 ;  /* 0x000000be21be7220 */ /* 0x000fe40000410000 */
[--C-:B------:R-:W-:Y:S02]  /*2c60*/  FADD.FTZ R33, R50, -R156.reuse ;  /* 0x8000009c32217221 */ /* 0x100fe40000010000 */
[--C-:B------:R-:W-:Y:S01]  /*2c70*/  FADD.FTZ R242, R51, -R156.reuse ;  /* 0x8000009c33f27221 */ /* 0x100fe20000010000 */
[----:B------:R-:W3:Y:S01]  /*2c80*/  MUFU.EX2 R29, R29 ;  /* 0x0000001d001d7308 */ /* 0x000ee20000000800 */
[--C-:B------:R-:W-:Y:S01]  /*2c90*/  FADD.FTZ R13, R54, -R156.reuse ;  /* 0x8000009c360d7221 */ /* 0x100fe20000010000 */
[----:B------:R-:W-:Y:S01]  /*2ca0*/  F2FP.PACK_AB R190, R190, R31 ;  /* 0x0000001fbebe723e */ /* 0x000fe200000000ff */
[----:B------:R-:W-:Y:S02]  /*2cb0*/  FADD.FTZ R244, R55, -R156 ;  /* 0x8000009c37f47221 */ /* 0x000fe40000010000 */
[----:B------:R-:W-:Y:S02]  /*2cc0*/  FMUL.FTZ R245, R200, R245 ;  /* 0x000000f5c8f57220 */ /* 0x000fe40000410000 */
[----:B------:R-:W-:Y:S01]  /*2cd0*/  FMUL.FTZ R33, R180, R33 ;  /* 0x00000021b4217220 */ /* 0x000fe20000410000 */
[C---:B------:R-:W-:Y:S01]  /*2ce0*/  F2FP.PACK_AB R180, R19.reuse, R180 ;  /* 0x000000b413b4723e */ /* 0x040fe200000000ff */
[----:B------:R-:W-:Y:S01]  /*2cf0*/  FMUL.FTZ R242, R19, R242 ;  /* 0x000000f213f27220 */ /* 0x000fe20000410000 */
[----:B------:R-:W4:Y:S01]  /*2d00*/  MUFU.EX2 R200, R205 ;  /* 0x000000cd00c87308 */ /* 0x000f220000000800 */
[----:B------:R-:W-:Y:S01]  /*2d10*/  FMUL.FTZ R13, R22, R13 ;  /* 0x0000000d160d7220 */ /* 0x000fe20000410000 */
[C---:B------:R-:W-:Y:S01]  /*2d20*/  F2FP.PACK_AB R22, R23.reuse, R22 ;  /* 0x000000161716723e */ /* 0x040fe200000000ff */
[----:B------:R-:W-:Y:S01]  /*2d30*/  FMUL.FTZ R244, R23, R244 ;  /* 0x000000f417f47220 */ /* 0x000fe20000410000 */
[----:B------:R-:W-:Y:S01]  /*2d40*/  F2FP.PACK_AB R33, R242, R33 ;  /* 0x00000021f221723e */ /* 0x000fe200000000ff */
[--C-:B-1----:R-:W-:Y:S01]  /*2d50*/  FADD.FTZ R242, R40, -R183.reuse ;  /* 0x800000b728f27221 */ /* 0x102fe20000010000 */
[----:B------:R-:W-:Y:S01]  /*2d60*/  IADD3 R23, R225, 0x40, RZ ;  /* 0x00000040e1177810 */ /* 0x000fe20007ffe0ff */
[--C-:B------:R-:W-:Y:S01]  /*2d70*/  FADD.FTZ R252, R57, -R183.reuse ;  /* 0x800000b739fc7221 */ /* 0x100fe20000010000 */
[----:B------:R-:W-:Y:S01]  /*2d80*/  F2FP.PACK_AB R244, R244, R13 ;  /* 0x0000000df4f4723e */ /* 0x000fe200000000ff */
[--C-:B------:R-:W-:Y:S01]  /*2d90*/  FADD.FTZ R13, R41, -R183.reuse ;  /* 0x800000b7290d7221 */ /* 0x100fe20000010000 */
[----:B------:R-:W-:Y:S01]  /*2da0*/  @P1 IADD3 R23, R225, -0x40, RZ ;  /* 0xffffffc0e1171810 */ /* 0x000fe20007ffe0ff */
[----:B------:R-:W-:Y:S01]  /*2db0*/  FMUL.FTZ R242, R181, R242 ;  /* 0x000000f2b5f27220 */ /* 0x000fe20000410000 */
[----:B------:R-:W-:Y:S01]  /*2dc0*/  MUFU.EX2 R185, R185 ;  /* 0x000000b900b97308 */ /* 0x000fe20000000800 */
[----:B------:R-:W-:Y:S01]  /*2dd0*/  FMUL.FTZ R13, R204, R13 ;  /* 0x0000000dcc0d7220 */ /* 0x000fe20000410000 */
[----:B---3--:R-:W-:Y:S01]  /*2de0*/  F2FP.PACK_AB R14, R250, R29 ;  /* 0x0000001dfa0e723e */ /* 0x008fe200000000ff */
[----:B------:R-:W-:Y:S01]  /*2df0*/  STS [R23+0x400], R180 ;  /* 0x000400b417007388 */ /* 0x000fe20000000800 */
[----:B------:R-:W-:Y:S02]  /*2e00*/  FMUL.FTZ R252, R25, R252 ;  /* 0x000000fc19fc7220 */ /* 0x000fe40000410000 */
[----:B------:R-:W-:Y:S01]  /*2e10*/  F2FP.PACK_AB R242, R13, R242 ;  /* 0x000000f20df2723e */ /* 0x000fe200000000ff */
[----:B------:R-:W-:Y:S01]  /*2e20*/  STS [R23], R187 ;  /* 0x000000bb17007388 */ /* 0x000fe20000000800 */
[--C-:B------:R-:W-:Y:S02]  /*2e30*/  FADD.FTZ R13, R56, -R183.reuse ;  /* 0x800000b7380d7221 */ /* 0x100fe40000010000 */
[--C-:B------:R-:W-:Y:S01]  /*2e40*/  FADD.FTZ R15, R44, -R183.reuse ;  /* 0x800000b72c0f7221 */ /* 0x100fe20000010000 */
[----:B------:R-:W-:Y:S01]  /*2e50*/  STS [R225+0x1000], R248 ;  /* 0x001000f8e1007388 */ /* 0x000fe20000000800 */
[----:B------:R-:W-:Y:S01]  /*2e60*/  FMUL.FTZ R13, R24, R13 ;  /* 0x0000000d180d7220 */ /* 0x000fe20000410000 */
[----:B------:R-:W-:Y:S01]  /*2e70*/  MUFU.EX2 R157, R157 ;  /* 0x0000009d009d7308 */ /* 0x000fe20000000800 */
[--C-:B------:R-:W-:Y:S01]  /*2e80*/  FADD.FTZ R204, R45, -R183.reuse ;  /* 0x800000b72dcc7221 */ /* 0x100fe20000010000 */
[----:B------:R-:W-:Y:S01]  /*2e90*/  F2FP.PACK_AB R24, R25, R24 ;  /* 0x000000181918723e */ /* 0x000fe200000000ff */
[----:B------:R-:W-:Y:S01]  /*2ea0*/  FMUL.FTZ R15, R238, R15 ;  /* 0x0000000fee0f7220 */ /* 0x000fe20000410000 */
[----:B------:R-:W-:Y:S01]  /*2eb0*/  F2FP.PACK_AB R252, R252, R13 ;  /* 0x0000000dfcfc723e */ /* 0x000fe200000000ff */
[C---:B------:R-:W-:Y:S01]  /*2ec0*/  FMUL.FTZ R204, R243.reuse, R204 ;  /* 0x000000ccf3cc7220 */ /* 0x040fe20000410000 */
[----:B----4-:R-:W-:Y:S01]  /*2ed0*/  F2FP.PACK_AB R13, R200, R189 ;  /* 0x000000bdc80d723e */ /* 0x010fe200000000ff */
[----:B--2---:R-:W-:Y:S01]  /*2ee0*/  FADD.FTZ R158, R42, -R182 ;  /* 0x800000b62a9e7221 */ /* 0x004fe20000010000 */
[----:B------:R-:W-:Y:S01]  /*2ef0*/  F2FP.PACK_AB R238, R243, R238 ;  /* 0x000000eef3ee723e */ /* 0x000fe200000000ff */
[----:B------:R-:W-:Y:S01]  /*2f00*/  FMUL.FTZ R186, R191, R186 ;  /* 0x000000babfba7220 */ /* 0x000fe20000410000 */
[----:B------:R-:W1:Y:S01]  /*2f10*/  MUFU.EX2 R26, R26 ;  /* 0x0000001a001a7308 */ /* 0x000e620000000800 */
[----:B------:R2:W-:Y:S01]  /*2f20*/  STS [R225+0x1400], R13 ;  /* 0x0014000de1007388 */ /* 0x0005e20000000800 */
[----:B------:R-:W-:Y:S01]  /*2f30*/  F2FP.PACK_AB R204, R204, R15 ;  /* 0x0000000fcccc723e */ /* 0x000fe200000000ff */
[--C-:B------:R-:W-:Y:S01]  /*2f40*/  FADD.FTZ R19, R66, -R156.reuse ;  /* 0x8000009c42137221 */ /* 0x100fe20000010000 */
[----:B------:R-:W-:Y:S01]  /*2f50*/  F2FP.PACK_AB R15, R246, R239 ;  /* 0x000000eff60f723e */ /* 0x000fe200000000ff */
[----:B------:R-:W-:Y:S01]  /*2f60*/  STS [R23+0x1000], R238 ;  /* 0x001000ee17007388 */ /* 0x000fe20000000800 */
[----:B------:R-:W-:Y:S01]  /*2f70*/  FADD.FTZ R156, R67, -R156 ;  /* 0x8000009c439c7221 */ /* 0x000fe20000010000 */
[----:B------:R-:W-:Y:S01]  /*2f80*/  F2FP.PACK_AB R186, R245, R186 ;  /* 0x000000baf5ba723e */ /* 0x000fe200000000ff */
[----:B------:R-:W-:Y:S01]  /*2f90*/  FMUL.FTZ R158, R189, R158 ;  /* 0x0000009ebd9e7220 */ /* 0x000fe20000410000 */
[----:B------:R3:W-:Y:S01]  /*2fa0*/  STS [R23+0x1400], R15 ;  /* 0x0014000f17007388 */ /* 0x0007e20000000800 */
[----:B------:R-:W4:Y:S01]  /*2fb0*/  MUFU.EX2 R184, R184 ;  /* 0x000000b800b87308 */ /* 0x000f220000000800 */
[----:B------:R-:W-:Y:S01]  /*2fc0*/  FMUL.FTZ R19, R34, R19 ;  /* 0x0000001322137220 */ /* 0x000fe20000410000 */
[C---:B------:R-:W-:Y:S01]  /*2fd0*/  F2FP.PACK_AB R34, R35.reuse, R34 ;  /* 0x000000222322723e */ /* 0x040fe200000000ff */
[----:B------:R-:W-:Y:S01]  /*2fe0*/  STS [R225+0x2000], R188 ;  /* 0x002000bce1007388 */ /* 0x000fe20000000800 */
[----:B------:R-:W-:Y:S03]  /*2ff0*/  FMUL.FTZ R156, R35, R156 ;  /* 0x0000009c239c7220 */ /* 0x000fe60000410000 */
[----:B------:R5:W-:Y:S02]  /*3000*/  STS [R225+0x2400], R22 ;  /* 0x00240016e1007388 */ /* 0x000be40000000800 */
[----:B------:R-:W-:Y:S01]  /*3010*/  F2FP.PACK_AB R156, R156, R19 ;  /* 0x000000139c9c723e */ /* 0x000fe200000000ff */
[--C-:B------:R-:W-:Y:S01]  /*3020*/  FADD.FTZ R19, R60, -R183.reuse ;  /* 0x800000b73c137221 */ /* 0x100fe20000010000 */
[----:B------:R5:W-:Y:S01]  /*3030*/  STS [R23+0x2000], R12 ;  /* 0x0020000c17007388 */ /* 0x000be20000000800 */
[----:B------:R-:W-:Y:S02]  /*3040*/  FADD.FTZ R183, R61, -R183 ;  /* 0x800000b73db77221 */ /* 0x000fe40000010000 */
[----:B-1----:R-:W-:Y:S01]  /*3050*/  FMUL.FTZ R19, R26, R19 ;  /* 0x000000131a137220 */ /* 0x002fe20000410000 */
[----:B------:R-:W-:Y:S01]  /*3060*/  STS [R23+0x2400], R34 ;  /* 0x0024002217007388 */ /* 0x000fe20000000800 */
[C---:B------:R-:W-:Y:S01]  /*3070*/  F2FP.PACK_AB R26, R185.reuse, R26 ;  /* 0x0000001ab91a723e */ /* 0x040fe200000000ff */
[----:B------:R-:W-:Y:S02]  /*3080*/  FMUL.FTZ R183, R185, R183 ;  /* 0x000000b7b9b77220 */ /* 0x000fe40000410000 */
[----:B------:R-:W-:Y:S01]  /*3090*/  STS [R225+0x3000], R24 ;  /* 0x00300018e1007388 */ /* 0x000fe20000000800 */
[--C-:B--2---:R-:W-:Y:S02]  /*30a0*/  FADD.FTZ R13, R47, -R182.reuse ;  /* 0x800000b62f0d7221 */ /* 0x104fe40000010000 */
[----:B------:R-:W-:Y:S01]  /*30b0*/  F2FP.PACK_AB R35, R183, R19 ;  /* 0x00000013b723723e */ /* 0x000fe200000000ff */
[----:B------:R1:W-:Y:S01]  /*30c0*/  STS [R225+0x3400], R14 ;  /* 0x0034000ee1007388 */ /* 0x0003e20000000800 */
[----:B----4-:R-:W-:Y:S01]  /*30d0*/  F2FP.PACK_AB R180, R184, R157 ;  /* 0x0000009db8b4723e */ /* 0x010fe200000000ff */
[--C-:B------:R-:W-:Y:S02]  /*30e0*/  FADD.FTZ R19, R43, -R182.reuse ;  /* 0x800000b62b137221 */ /* 0x100fe40000010000 */
[----:B------:R-:W-:Y:S01]  /*30f0*/  STS [R23+0x3000], R26 ;  /* 0x0030001a17007388 */ /* 0x000fe20000000800 */
[--C-:B---3--:R-:W-:Y:S02]  /*3100*/  FADD.FTZ R15, R63, -R182.reuse ;  /* 0x800000b63f0f7221 */ /* 0x108fe40000010000 */
[----:B------:R-:W-:Y:S01]  /*3110*/  FMUL.FTZ R19, R200, R19 ;  /* 0x00000013c8137220 */ /* 0x000fe20000410000 */
[----:B------:R-:W-:Y:S01]  /*3120*/  STS [R23+0x3400], R180 ;  /* 0x003400b417007388 */ /* 0x000fe20000000800 */
[--C-:B-----5:R-:W-:Y:S01]  /*3130*/  FADD.FTZ R22, R46, -R182.reuse ;  /* 0x800000b62e167221 */ /* 0x120fe20000010000 */
[----:B------:R-:W-:Y:S01]  /*3140*/  LEA R200, R194, R201, 0xc ;  /* 0x000000c9c2c87211 */ /* 0x000fe200078e60ff */
[----:B------:R-:W-:Y:S01]  /*3150*/  FMUL.FTZ R13, R246, R13 ;  /* 0x0000000df60d7220 */ /* 0x000fe20000410000 */
[----:B------:R-:W-:Y:S01]  /*3160*/  BAR.SYNC.DEFER_BLOCKING 0x0 ;  /* 0x0000000000007b1d */ /* 0x000fe20000010000 */
[----:B------:R-:W-:Y:S01]  /*3170*/  FMUL.FTZ R22, R239, R22 ;  /* 0x00000016ef167220 */ /* 0x000fe20000410000 */
[----:B------:R-:W-:Y:S01]  /*3180*/  F2FP.PACK_AB R158, R19, R158 ;  /* 0x0000009e139e723e */ /* 0x000fe200000000ff */
[--C-:B------:R-:W-:Y:S01]  /*3190*/  FADD.FTZ R12, R58, -R182.reuse ;  /* 0x800000b63a0c7221 */ /* 0x100fe20000010000 */
[----:B------:R-:W-:Y:S01]  /*31a0*/  SHF.L.U32 R200, R200, 0x1, RZ ;  /* 0x00000001c8c87819 */ /* 0x000fe200000006ff */
[----:B------:R-:W-:Y:S01]  /*31b0*/  FMUL.FTZ R15, R184, R15 ;  /* 0x0000000fb80f7220 */ /* 0x000fe20000410000 */
[----:B------:R-:W-:Y:S01]  /*31c0*/  F2FP.PACK_AB R22, R13, R22 ;  /* 0x000000160d16723e */ /* 0x000fe200000000ff */
[--C-:B------:R-:W-:Y:S01]  /*31d0*/  FADD.FTZ R13, R59, -R182.reuse ;  /* 0x800000b63b0d7221 */ /* 0x100fe20000010000 */
[----:B------:R-:W-:Y:S01]  /*31e0*/  IADD3 R19, R202, R200, RZ ;  /* 0x000000c8ca137210 */ /* 0x000fe20007ffe0ff */
[----:B------:R-:W-:Y:S02]  /*31f0*/  FMUL.FTZ R12, R29, R12 ;  /* 0x0000000c1d0c7220 */ /* 0x000fe40000410000 */
[----:B------:R-:W-:Y:S02]  /*3200*/  FMUL.FTZ R13, R250, R13 ;  /* 0x0000000dfa0d7220 */ /* 0x000fe40000410000 */
[----:B-1----:R-:W-:Y:S03]  /*3210*/  FADD.FTZ R14, R62, -R182 ;  /* 0x800000b63e0e7221 */ /* 0x002fe60000010000 */
[----:B------:R-:W-:Y:S01]  /*3220*/  F2FP.PACK_AB R34, R13, R12 ;  /* 0x0000000c0d22723e */ /* 0x000fe200000000ff */
[----:B------:R-:W-:Y:S05]  /*3230*/  FMUL.FTZ R14, R157, R14 ;  /* 0x0000000e9d0e7220 */ /* 0x000fea0000410000 */
[----:B------:R-:W-:Y:S01]  /*3240*/  F2FP.PACK_AB R184, R15, R14 ;  /* 0x0000000e0fb8723e */ /* 0x000fe200000000ff */
[----:B------:R-:W-:Y:S04]  /*3250*/  STS [R225+0x4000], R28 ;  /* 0x0040001ce1007388 */ /* 0x000fe80000000800 */
[----:B------:R-:W-:Y:S04]  /*3260*/  STS [R225+0x4400], R240 ;  /* 0x004400f0e1007388 */ /* 0x000fe80000000800 */
[----:B------:R-:W-:Y:S04]  /*3270*/  STS [R23+0x4000], R30 ;  /* 0x0040001e17007388 */ /* 0x000fe80000000800 */
[----:B------:R-:W-:Y:S04]  /*3280*/  STS [R23+0x4400], R33 ;  /* 0x0044002117007388 */ /* 0x000fe80000000800 */
[----:B------:R-:W-:Y:S04]  /*3290*/  STS [R225+0x5000], R242 ;  /* 0x005000f2e1007388 */ /* 0x000fe80000000800 */
[----:B------:R-:W-:Y:S04]  /*32a0*/  STS [R225+0x5400], R158 ;  /* 0x0054009ee1007388 */ /* 0x000fe80000000800 */
[----:B------:R1:W-:Y:S04]  /*32b0*/  STS [R23+0x5000], R204 ;  /* 0x005000cc17007388 */ /* 0x0003e80000000800 */
[----:B------:R-:W-:Y:S04]  /*32c0*/  STS [R23+0x5400], R22 ;  /* 0x0054001617007388 */ /* 0x000fe80000000800 */
[----:B------:R-:W-:Y:S04]  /*32d0*/  STS [R225+0x6000], R186 ;  /* 0x006000bae1007388 */ /* 0x000fe80000000800 */
[----:B------:R-:W-:Y:S04]  /*32e0*/  STS [R225+0x6400], R244 ;  /* 0x006400f4e1007388 */ /* 0x000fe80000000800 */
[----:B------:R-:W-:Y:S04]  /*32f0*/  STS [R23+0x6000], R190 ;  /* 0x006000be17007388 */ /* 0x000fe80000000800 */
[----:B------:R-:W-:Y:S04]  /*3300*/  STS [R23+0x6400], R156 ;  /* 0x0064009c17007388 */ /* 0x000fe80000000800 */
[----:B------:R-:W-:Y:S01]  /*3310*/  STS [R225+0x7000], R252 ;  /* 0x007000fce1007388 */ /* 0x000fe20000000800 */
[----:B-1----:R-:W-:Y:S03]  /*3320*/  SHF.L.U32 R204, R203, 0x1, RZ ;  /* 0x00000001cbcc7819 */ /* 0x002fe600000006ff */
[----:B------:R-:W-:Y:S01]  /*3330*/  STS [R225+0x7400], R34 ;  /* 0x00740022e1007388 */ /* 0x000fe20000000800 */
[----:B------:R-:W-:Y:S03]  /*3340*/  IADD3 R205, R193, R204, RZ ;  /* 0x000000ccc1cd7210 */ /* 0x000fe60007ffe0ff */
[----:B------:R-:W-:Y:S04]  /*3350*/  STS [R23+0x7000], R35 ;  /* 0x0070002317007388 */ /* 0x000fe80000000800 */
[----:B------:R-:W-:Y:S04]  /*3360*/  STS [R23+0x7400], R184 ;  /* 0x007400b817007388 */ /* 0x000fe80000000800 */
[----:B------:R-:W-:Y:S08]  /*3370*/  LDSM.16.MT88.4 R12, [R198+0xc480] ;  /* 0x00c48000c60c783b */ /* 0x000ff00000004200 */
[----:B------:R-:W1:Y:S08]  /*3380*/  LDSM.16.MT88.4 R24, [R200+0x8080] ;  /* 0x00808000c818783b */ /* 0x000e700000004200 */
[----:B------:R-:W2:Y:S08]  /*3390*/  LDSM.16.MT88.4 R28, [R198+0xe480] ;  /* 0x00e48000c61c783b */ /* 0x000eb00000004200 */
[----:B------:R-:W3:Y:S08]  /*33a0*/  LDSM.16.MT88.4 R132, [R19+0x8080] ;  /* 0x008080001384783b */ /* 0x000ef00000004200 */
[----:B------:R-:W-:Y:S08]  /*33b0*/  LDSM.16.MT88.4 R136, [R198+0xcc80] ;  /* 0x00cc8000c688783b */ /* 0x000ff00000004200 */
[----:B------:R-:W4:Y:S01]  /*33c0*/  LDSM.16.MT88.4 R140, [R200+0x8880] ;  /* 0x00888000c88c783b */ /* 0x000f220000004200 */
[-C--:B-1----:R-:W-:Y:S07]  /*33d0*/  HMMA.16816.F32 R68, R12, R24.reuse, R68 ;  /* 0x000000180c44723c */ /* 0x082fee0000001844 */
[----:B------:R-:W1:Y:S01]  /*33e0*/  LDSM.16.MT88.4 R156, [R198+0xec80] ;  /* 0x00ec8000c69c783b */ /* 0x000e620000004200 */
[C---:B--2---:R-:W-:Y:S07]  /*33f0*/  HMMA.16816.F32 R72, R28.reuse, R24, R72 ;  /* 0x000000181c48723c */ /* 0x044fee0000001848 */
[----:B------:R-:W2:Y:S01]  /*3400*/  LDSM.16.MT88.4 R180, [R19+0x8880] ;  /* 0x0088800013b4783b */ /* 0x000ea20000004200 */
[-C--:B------:R-:W-:Y:S08]  /*3410*/  HMMA.16816.F32 R76, R28, R26.reuse, R76 ;  /* 0x0000001a1c4c723c */ /* 0x080ff0000000184c */
[C---:B------:R-:W-:Y:S01]  /*3420*/  HMMA.16816.F32 R80, R12.reuse, R26, R80 ;  /* 0x0000001a0c50723c */ /* 0x040fe20000001850 */
[----:B------:R-:W-:Y:S07]  /*3430*/  LDSM.16.MT88.4 R24, [R200+0x9080] ;  /* 0x00908000c818783b */ /* 0x000fee0000004200 */
[-C--:B---3--:R-:W-:Y:S08]  /*3440*/  HMMA.16816.F32 R84, R12, R132.reuse, R84 ;  /* 0x000000840c54723c */ /* 0x088ff00000001854 */
[C---:B------:R-:W-:Y:S08]  /*3450*/  HMMA.16816.F32 R88, R28.reuse, R132, R88 ;  /* 0x000000841c58723c */ /* 0x040ff00000001858 */
[-C--:B------:R-:W-:Y:S01]  /*3460*/  HMMA.16816.F32 R92, R28, R134.reuse, R92 ;  /* 0x000000861c5c723c */ /* 0x080fe2000000185c */
[----:B------:R-:W-:Y:S07]  /*3470*/  LDSM.16.MT88.4 R28, [R198+0xf480] ;  /* 0x00f48000c61c783b */ /* 0x000fee0000004200 */
[----:B------:R-:W-:Y:S01]  /*3480*/  HMMA.16816.F32 R96, R12, R134, R96 ;  /* 0x000000860c60723c */ /* 0x000fe20000001860 */
[----:B------:R-:W3:Y:S07]  /*3490*/  LDSM.16.MT88.4 R12, [R198+0xd480] ;  /* 0x00d48000c60c783b */ /* 0x000eee0000004200 */
[-C--:B----4-:R-:W-:Y:S01]  /*34a0*/  HMMA.16816.F32 R68, R136, R140.reuse, R68 ;  /* 0x0000008c8844723c */ /* 0x090fe20000001844 */
[----:B------:R-:W4:Y:S07]  /*34b0*/  LDSM.16.MT88.4 R132, [R19+0x9080] ;  /* 0x009080001384783b */ /* 0x000f2e0000004200 */
[C---:B-1----:R-:W-:Y:S08]  /*34c0*/  HMMA.16816.F32 R72, R156.reuse, R140, R72 ;  /* 0x0000008c9c48723c */ /* 0x042ff00000001848 */
[-C--:B------:R-:W-:Y:S08]  /*34d0*/  HMMA.16816.F32 R76, R156, R142.reuse, R76 ;  /* 0x0000008e9c4c723c */ /* 0x080ff0000000184c */
[C---:B------:R-:W-:Y:S01]  /*34e0*/  HMMA.16816.F32 R80, R136.reuse, R142, R80 ;  /* 0x0000008e8850723c */ /* 0x040fe20000001850 */
[----:B------:R-:W-:Y:S07]  /*34f0*/  LDSM.16.MT88.4 R140, [R200+0x9880] ;  /* 0x00988000c88c783b */ /* 0x000fee0000004200 */
[-C--:B--2---:R-:W-:Y:S08]  /*3500*/  HMMA.16816.F32 R84, R136, R180.reuse, R84 ;  /* 0x000000b48854723c */ /* 0x084ff00000001854 */
[C---:B------:R-:W-:Y:S08]  /*3510*/  HMMA.16816.F32 R88, R156.reuse, R180, R88 ;  /* 0x000000b49c58723c */ /* 0x040ff00000001858 */
[-C--:B------:R-:W-:Y:S01]  /*3520*/  HMMA.16816.F32 R92, R156, R182.reuse, R92 ;  /* 0x000000b69c5c723c */ /* 0x080fe2000000185c */
[----:B------:R-:W-:Y:S07]  /*3530*/  LDSM.16.MT88.4 R156, [R198+0xfc80] ;  /* 0x00fc8000c69c783b */ /* 0x000fee0000004200 */
[----:B------:R-:W-:Y:S01]  /*3540*/  HMMA.16816.F32 R96, R136, R182, R96 ;  /* 0x000000b68860723c */ /* 0x000fe20000001860 */
[----:B------:R-:W1:Y:S07]  /*3550*/  LDSM.16.MT88.4 R136, [R198+0xdc80] ;  /* 0x00dc8000c688783b */ /* 0x000e6e0000004200 */
[-C--:B---3--:R-:W-:Y:S01]  /*3560*/  HMMA.16816.F32 R68, R12, R24.reuse, R68 ;  /* 0x000000180c44723c */ /* 0x088fe20000001844 */
[----:B------:R2:W3:Y:S07]  /*3570*/  LDSM.16.MT88.4 R180, [R19+0x9880] ;  /* 0x0098800013b4783b */ /* 0x0004ee0000004200 */
[C---:B------:R-:W-:Y:S01]  /*3580*/  HMMA.16816.F32 R72, R28.reuse, R24, R72 ;  /* 0x000000181c48723c */ /* 0x040fe20000001848 */
[----:B------:R-:W-:Y:S07]  /*3590*/  BAR.SYNC.DEFER_BLOCKING 0x0 ;  /* 0x0000000000007b1d */ /* 0x000fee0000010000 */
[-C--:B------:R-:W-:Y:S08]  /*35a0*/  HMMA.16816.F32 R76, R28, R26.reuse, R76 ;  /* 0x0000001a1c4c723c */ /* 0x080ff0000000184c */
[C---:B------:R-:W-:Y:S04]  /*35b0*/  HMMA.16816.F32 R80, R12.reuse, R26, R80 ;  /* 0x0000001a0c50723c */ /* 0x040fe80000001850 */
[----:B--2---:R-:W-:Y:S04]  /*35c0*/  IADD3 R19, R237, 0x2, RZ ;  /* 0x00000002ed137810 */ /* 0x004fe80007ffe0ff */
[-C--:B----4-:R-:W-:Y:S01]  /*35d0*/  HMMA.16816.F32 R84, R12, R132.reuse, R84 ;  /* 0x000000840c54723c */ /* 0x090fe20000001854 */
[----:B------:R2:W4:Y:S02]  /*35e0*/  LDSM.16.M88.4 R24, [R204+0x10480] ;  /* 0x01048000cc18783b */ /* 0x0005240000000200 */
[----:B------:R-:W-:Y:S05]  /*35f0*/  ISETP.GE.AND P1, PT, R19, R233, PT ;  /* 0x000000e91300720c */ /* 0x000fea0003f26270 */
[C---:B------:R-:W-:Y:S01]  /*3600*/  HMMA.16816.F32 R88, R28.reuse, R132, R88 ;  /* 0x000000841c58723c */ /* 0x040fe20000001858 */
[----:B------:R2:W5:Y:S07]  /*3610*/  LDSM.16.M88.4 R188, [R205+0x11480] ;  /* 0x01148000cdbc783b */ /* 0x00056e0000000200 */
[-C--:B------:R-:W-:Y:S01]  /*3620*/  HMMA.16816.F32 R92, R28, R134.reuse, R92 ;  /* 0x000000861c5c723c */ /* 0x080fe2000000185c */
[----:B------:R2:W2:Y:S07]  /*3630*/  LDSM.16.MT88.4 R28, [R197] ;  /* 0x00000000c51c783b */ /* 0x0004ae0000004200 */
[----:B------:R-:W-:Y:S01]  /*3640*/  HMMA.16816.F32 R96, R12, R134, R96 ;  /* 0x000000860c60723c */ /* 0x000fe20000001860 */
[----:B------:R2:W2:Y:S07]  /*3650*/  LDSM.16.M88.4 R12, [R204+0x11480] ;  /* 0x01148000cc0c783b */ /* 0x0004ae0000000200 */
[-C--:B-1----:R-:W-:Y:S01]  /*3660*/  HMMA.16816.F32 R68, R136, R140.reuse, R68 ;  /* 0x0000008c8844723c */ /* 0x082fe20000001844 */
[----:B------:R1:W1:Y:S07]  /*3670*/  LDSM.16.M88.4 R132, [R205+0x10480] ;  /* 0x01048000cd84783b */ /* 0x00026e0000000200 */
[C---:B------:R-:W-:Y:S01]  /*3680*/  HMMA.16816.F32 R72, R156.reuse, R140, R72 ;  /* 0x0000008c9c48723c */ /* 0x040fe20000001848 */
[----:B------:R1:W1:Y:S07]  /*3690*/  LDSM.16.MT88.4 R184, [R197+0x800] ;  /* 0x00080000c5b8783b */ /* 0x00026e0000004200 */
[-C--:B------:R-:W-:Y:S08]  /*36a0*/  HMMA.16816.F32 R76, R156, R142.reuse, R76 ;  /* 0x0000008e9c4c723c */ /* 0x080ff0000000184c */
[C---:B------:R-:W-:Y:S08]  /*36b0*/  HMMA.16816.F32 R80, R136.reuse, R142, R80 ;  /* 0x0000008e8850723c */ /* 0x040ff00000001850 */
[-C--:B---3--:R-:W-:Y:S08]  /*36c0*/  HMMA.16816.F32 R84, R136, R180.reuse, R84 ;  /* 0x000000b48854723c */ /* 0x088ff00000001854 */
[C---:B------:R-:W-:Y:S08]  /*36d0*/  HMMA.16816.F32 R88, R156.reuse, R180, R88 ;  /* 0x000000b49c58723c */ /* 0x040ff00000001858 */
[-C--:B------:R-:W-:Y:S08]  /*36e0*/  HMMA.16816.F32 R92, R156, R182.reuse, R92 ;  /* 0x000000b69c5c723c */ /* 0x080ff0000000185c */
[----:B------:R-:W-:Y:S01]  /*36f0*/  HMMA.16816.F32 R96, R136, R182, R96 ;  /* 0x000000b68860723c */ /* 0x000fe20000001860 */
[----:B------:R-:W-:-:S07]  /*3700*/  @P1 BRA `(.L_x_5) ;  /* 0x0000030000001947 */ /* 0x000fce0003800000 */
[C---:B-12-45:R-:W-:Y:S01]  /*3710*/  IMAD.SHL.U32 R17, R19.reuse, 0x40, RZ ;  /* 0x0000004013117824 */ /* 0x076fe200078e00ff */
[----:B------:R-:W1:Y:S01]  /*3720*/  S2R R5, SR_CTAID.Y ;  /* 0x0000000000057919 */ /* 0x000e620000002600 */
[----:B------:R-:W-:Y:S02]  /*3730*/  ISETP.GE.AND P5, PT, R220, c[0x0][0x1fc], PT ;  /* 0x00007f00dc007a0c */ /* 0x000fe40003fa6270 */
[----:B------:R-:W-:Y:S02]  /*3740*/  SHF.R.S32.HI R10, RZ, 0x1f, R19 ;  /* 0x0000001fff0a7819 */ /* 0x000fe40000011413 */
[----:B------:R-:W-:Y:S03]  /*3750*/  IADD3 R6, -R214, c[0x0][0x168], -R17 ;  /* 0x00005a00d6067a10 */ /* 0x000fe60007ffe911 */
[----:B------:R-:W-:Y:S01]  /*3760*/  IMAD R10, R10, c[0x0][0x208], RZ ;  /* 0x000082000a0a7a24 */ /* 0x000fe200078e02ff */
[C---:B------:R-:W-:Y:S02]  /*3770*/  ISETP.LT.OR P6, PT, R6.reuse, 0x1, P5 ;  /* 0x000000010600780c */ /* 0x040fe40002fc1670 */
[----:B------:R-:W-:Y:S01]  /*3780*/  ISETP.LT.OR P5, PT, R6, 0x21, P5 ;  /* 0x000000210600780c */ /* 0x000fe20002fa1670 */
[C---:B------:R-:W-:Y:S02]  /*3790*/  IMAD R10, R19.reuse, c[0x0][0x20c], R10 ;  /* 0x00008300130a7a24 */ /* 0x040fe400078e020a */
[----:B------:R-:W-:Y:S04]  /*37a0*/  IMAD.WIDE.U32 R18, R19, c[0x0][0x208], RZ ;  /* 0x0000820013127a25 */ /* 0x000fe800078e00ff */
[----:B------:R-:W-:Y:S05]  /*37b0*/  IMAD.IADD R10, R19, 0x1, R10 ;  /* 0x00000001130a7824 */ /* 0x000fea00078e020a */
[----:B------:R-:W-:Y:S01]  /*37c0*/  SHF.L.U64.HI R10, R18, 0x7, R10 ;  /* 0x00000007120a7819 */ /* 0x000fe2000001020a */
[C---:B-1----:R-:W-:Y:S01]  /*37d0*/  IMAD.WIDE.U32 R6, R5.reuse, c[0x0][0x288], R216 ;  /* 0x0000a20005067a25 */ /* 0x042fe200078e00d8 */
[----:B------:R-:W-:Y:S03]  /*37e0*/  SHF.R.S32.HI R4, RZ, 0x1f, R5 ;  /* 0x0000001fff047819 */ /* 0x000fe60000011405 */
[C---:B------:R-:W-:Y:S04]  /*37f0*/  IMAD.WIDE.U32 R8, R5.reuse, c[0x0][0x210], R220 ;  /* 0x0000840005087a25 */ /* 0x040fe800078e00dc */
[----:B------:R-:W-:Y:S01]  /*3800*/  IMAD R16, R4, c[0x0][0x210], RZ ;  /* 0x0000840004107a24 */ /* 0x000fe200078e02ff */
[----:B------:R-:W-:Y:S01]  /*3810*/  IADD3 R8, P4, P2, R218, UR22, R8 ;  /* 0x00000016da087c10 */ /* 0x000fe2000fa9e008 */
[----:B------:R-:W-:Y:S02]  /*3820*/  IMAD R4, R4, c[0x0][0x288], RZ ;  /* 0x0000a20004047a24 */ /* 0x000fe400078e02ff */
[C---:B------:R-:W-:Y:S02]  /*3830*/  IMAD R16, R5.reuse, c[0x0][0x214], R16 ;  /* 0x0000850005107a24 */ /* 0x040fe400078e0210 */
[----:B------:R-:W-:Y:S01]  /*3840*/  IMAD R4, R5, c[0x0][0x28c], R4 ;  /* 0x0000a30005047a24 */ /* 0x000fe200078e0204 */
[----:B------:R-:W-:Y:S01]  /*3850*/  IADD3 R5, P1, R6, UR12, RZ ;  /* 0x0000000c06057c10 */ /* 0x000fe2000ff3e0ff */
[----:B------:R-:W-:Y:S02]  /*3860*/  IMAD.IADD R16, R9, 0x1, R16 ;  /* 0x0000000109107824 */ /* 0x000fe400078e0210 */
[----:B------:R-:W-:Y:S01]  /*3870*/  IMAD.MOV.U32 R6, RZ, RZ, c[0x0][0x208] ;  /* 0x00008200ff067624 */ /* 0x000fe200078e00ff */
[----:B------:R-:W-:Y:S02]  /*3880*/  IADD3.X R4, R7, UR8, R4, P1, !PT ;  /* 0x0000000807047c10 */ /* 0x000fe40008ffe404 */
[----:B------:R-:W-:Y:S01]  /*3890*/  IADD3.X R7, R207, UR20, R16, P4, P2 ;  /* 0x00000014cf077c10 */ /* 0x000fe2000a7e4410 */
[----:B------:R-:W-:Y:S01]  /*38a0*/  IMAD.SHL.U32 R16, R18, 0x80, RZ ;  /* 0x0000008012107824 */ /* 0x000fe200078e00ff */
[----:B------:R-:W-:Y:S02]  /*38b0*/  LEA R9, P1, R8, c[0x0][0x1f0], 0x1 ;  /* 0x00007c0008097a11 */ /* 0x000fe400078208ff */
[C---:B------:R-:W-:Y:S02]  /*38c0*/  LEA R18, P2, R5.reuse, c[0x0][0x280], 0x2 ;  /* 0x0000a00005127a11 */ /* 0x040fe400078410ff */
[-C--:B------:R-:W-:Y:S02]  /*38d0*/  IADD3 R20, P4, R16, R9.reuse, RZ ;  /* 0x0000000910147210 */ /* 0x080fe40007f9e0ff */
[----:B------:R-:W-:Y:S01]  /*38e0*/  LEA.HI.X R7, R8, c[0x0][0x1f4], R7, 0x1, P1 ;  /* 0x00007d0008077a11 */ /* 0x000fe200008f0c07 */
[----:B------:R-:W-:Y:S01]  /*38f0*/  IMAD.MOV.U32 R8, RZ, RZ, c[0x0][0x20c] ;  /* 0x00008300ff087624 */ /* 0x000fe200078e00ff */
[----:B------:R-:W-:Y:S02]  /*3900*/  LEA R11, P1, R6, R9, 0x6 ;  /* 0x00000009060b7211 */ /* 0x000fe400078230ff */
[----:B------:R-:W-:Y:S01]  /*3910*/  LEA.HI.X R19, R5, c[0x0][0x284], R4, 0x2, P2 ;  /* 0x0000a10005137a11 */ /* 0x000fe200010f1404 */
[----:B------:R-:W-:Y:S01]  /*3920*/  IMAD.X R21, R10, 0x1, R7, P4 ;  /* 0x000000010a157824 */ /* 0x000fe200020e0607 */
[----:B------:R-:W-:Y:S01]  /*3930*/  LEA.HI.X R5, R6, R7, R8, 0x6, P1 ;  /* 0x0000000706057211 */ /* 0x000fe200008f3408 */
[----:B------:R-:W-:Y:S01]  /*3940*/  IMAD R6, R231, 0x2000, R226 ;  /* 0x00002000e7067824 */ /* 0x000fe200078e02e2 */
[----:B------:R-:W-:Y:S01]  /*3950*/  IADD3 R22, P2, R11, R16, RZ ;  /* 0x000000100b167210 */ /* 0x000fe20007f5e0ff */
[----:B------:R-:W-:Y:S01]  /*3960*/  @!P0 IMAD R4, R231, 0x40, R216 ;  /* 0x00000040e7048824 */ /* 0x000fe200078e02d8 */
[----:B------:R-:W-:Y:S02]  /*3970*/  LEA R8, P1, R17, R18, 0x2 ;  /* 0x0000001211087211 */ /* 0x000fe400078210ff */
[----:B------:R-:W-:Y:S01]  /*3980*/  @!PT LDS RZ, [RZ] ;  /* 0x00000000fffff984 */ /* 0x000fe20000000800 */
[----:B------:R-:W-:Y:S01]  /*3990*/  @!PT LDS RZ, [RZ] ;  /* 0x00000000fffff984 */ /* 0x000fe20000000800 */
[----:B------:R-:W-:Y:S01]  /*39a0*/  @!PT LDS RZ, [RZ] ;  /* 0x00000000fffff984 */ /* 0x000fe20000000800 */
[----:B------:R1:W-:Y:S01]  /*39b0*/  LDGSTS.E.BYPASS.LTC128B.128 [R6], [R20.64], !P6 ;  /* 0x0000000014067fae */ /* 0x0003e2000f101d52 */
[----:B------:R-:W-:Y:S01]  /*39c0*/  IMAD.X R23, R5, 0x1, R10, P2 ;  /* 0x0000000105177824 */ /* 0x000fe200010e060a */
[----:B------:R-:W-:Y:S01]  /*39d0*/  LEA.HI.X.SX32 R9, R17, R19, 0x2, P1 ;  /* 0x0000001311097211 */ /* 0x000fe200008f16ff */
[----:B------:R-:W-:Y:S05]  /*39e0*/  @!P0 IMAD.SHL.U32 R7, R4, 0x4, RZ ;  /* 0x0000000404078824 */ /* 0x000fea00078e00ff */
[----:B------:R1:W-:Y:S08]  /*39f0*/  LDGSTS.E.BYPASS.LTC128B.128 [R6+0x1000], [R22.64], !P5 ;  /* 0x0100000016067fae */ /* 0x0003f0000e901d52 */
[----:B------:R1:W-:Y:S02]  /*3a00*/  @!P0 LDGSTS.E.BYPASS.LTC128B.128 [R7+0xc280], [R8.64] ;  /* 0x0c28000008078fae */ /* 0x0003e4000b901d52 */
.L_x_5:
[-C--:B-12-45:R-:W-:Y:S01]  /*3a10*/  HMMA.16816.F32 R4, R24, R28.reuse, RZ ;  /* 0x0000001c1804723c */ /* 0x0b6fe200000018ff */
[----:B------:R-:W-:Y:S02]  /*3a20*/  LDSM.16.MT88.4 R36, [R197+0x1800] ;  /* 0x00180000c524783b */ /* 0x000fe40000004200 */
[----:B------:R-:W-:Y:S01]  /*3a30*/  ISETP.GE.AND P5, PT, R194, 0x1, PT ;  /* 0x00000001c200780c */ /* 0x000fe20003fa6270 */
[----:B------:R-:W-:Y:S01]  /*3a40*/  IMAD.IADD R44, R192, 0x1, R204 ;  /* 0x00000001c02c7824 */ /* 0x000fe200078e02cc */
[----:B------:R-:W0:Y:S01]  /*3a50*/  LDGDEPBAR ;  /* 0x00000000000079af */ /* 0x000e220000000000 */
[--C-:B------:R-:W-:Y:S01]  /*3a60*/  IMAD.IADD R202, R202, 0x1, R205.reuse ;  /* 0x00000001caca7824 */ /* 0x100fe200078e02cd */
[C---:B------:R-:W-:Y:S01]  /*3a70*/  ISETP.GE.AND P4, PT, R230.reuse, 0x1, PT ;  /* 0x00000001e600780c */ /* 0x040fe20003f86270 */
[C---:B------:R-:W-:Y:S01]  /*3a80*/  HMMA.16816.F32 R8, R12.reuse, R28, RZ ;  /* 0x0000001c0c08723c */ /* 0x040fe200000018ff */
[----:B------:R-:W-:Y:S01]  /*3a90*/  LDSM.16.M88.4 R20, [R44+0x10480] ;  /* 0x010480002c14783b */ /* 0x000fe20000000200 */
[----:B------:R-:W-:Y:S02]  /*3aa0*/  ISETP.GE.AND P2, PT, R231, 0x1, PT ;  /* 0x00000001e700780c */ /* 0x000fe40003f46270 */
[----:B------:R-:W-:Y:S01]  /*3ab0*/  IMAD.SHL.U32 R237, R237, 0x1000, RZ ;  /* 0x00001000eded7824 */ /* 0x000fe200078e00ff */
[----:B------:R-:W-:Y:S01]  /*3ac0*/  LDSM.16.M88.4 R32, [R202+0x10480] ;  /* 0x01048000ca20783b */ /* 0x000fe20000000200 */
[----:B------:R-:W-:Y:S02]  /*3ad0*/  IADD3 R230, R230, 0x1, RZ ;  /* 0x00000001e6e67810 */ /* 0x000fe40007ffe0ff */
[-C--:B------:R-:W-:Y:S01]  /*3ae0*/  HMMA.16816.F32 R12, R12, R30.reuse, RZ ;  /* 0x0000001e0c0c723c */ /* 0x080fe200000018ff */
[----:B------:R-:W-:Y:S03]  /*3af0*/  LDSM.16.M88.4 R40, [R202+0x11480] ;  /* 0x01148000ca28783b */ /* 0x000fe60000000200 */
[----:B------:R-:W-:Y:S02]  /*3b00*/  IADD3 R231, R231, 0x1, RZ ;  /* 0x00000001e7e77810 */ /* 0x000fe40007ffe0ff */
[----:B------:R-:W-:Y:S02]  /*3b10*/  SEL R230, R230, RZ, !P4 ;  /* 0x000000ffe6e67207 */ /* 0x000fe40006000000 */
[----:B------:R-:W-:Y:S01]  /*3b20*/  HMMA.16816.F32 R16, R24, R30, RZ ;  /* 0x0000001e1810723c */ /* 0x000fe200000018ff */
[----:B------:R-:W1:Y:S03]  /*3b30*/  LDSM.16.MT88.4 R24, [R197+0x1000] ;  /* 0x00100000c518783b */ /* 0x000e660000004200 */
[----:B------:R-:W-:Y:S01]  /*3b40*/  SEL R231, R231, RZ, !P2 ;  /* 0x000000ffe7e77207 */ /* 0x000fe20005000000 */
[----:B------:R-:W2:Y:S03]  /*3b50*/  LDSM.16.M88.4 R28, [R44+0x11480] ;  /* 0x011480002c1c783b */ /* 0x000ea60000000200 */
[-C--:B------:R-:W-:Y:S08]  /*3b60*/  HMMA.16816.F32 R4, R132, R184.reuse, R4 ;  /* 0x000000b88404723c */ /* 0x080ff00000001804 */
[C---:B------:R-:W-:Y:S08]  /*3b70*/  HMMA.16816.F32 R8, R188.reuse, R184, R8 ;  /* 0x000000b8bc08723c */ /* 0x040ff00000001808 */
[-C--:B------:R-:W-:Y:S08]  /*3b80*/  HMMA.16816.F32 R12, R188, R186.reuse, R12 ;  /* 0x000000babc0c723c */ /* 0x080ff0000000180c */
[----:B------:R-:W-:Y:S08]  /*3b90*/  HMMA.16816.F32 R16, R132, R186, R16 ;  /* 0x000000ba8410723c */ /* 0x000ff00000001810 */
[-C--:B-1----:R-:W-:Y:S08]  /*3ba0*/  HMMA.16816.F32 R4, R20, R24.reuse, R4 ;  /* 0x000000181404723c */ /* 0x082ff00000001804 */
[C---:B--2---:R-:W-:Y:S08]  /*3bb0*/  HMMA.16816.F32 R8, R28.reuse, R24, R8 ;  /* 0x000000181c08723c */ /* 0x044ff00000001808 */
[-C--:B------:R-:W-:Y:S01]  /*3bc0*/  HMMA.16816.F32 R12, R28, R26.reuse, R12 ;  /* 0x0000001a1c0c723c */ /* 0x080fe2000000180c */
[----:B------:R-:W-:Y:S07]  /*3bd0*/  LDSM.16.M88.4 R28, [R204+0x13480] ;  /* 0x01348000cc1c783b */ /* 0x000fee0000000200 */
[----:B------:R-:W-:Y:S01]  /*3be0*/  HMMA.16816.F32 R16, R20, R26, R16 ;  /* 0x0000001a1410723c */ /* 0x000fe20000001810 */
[----:B------:R-:W-:Y:S04]  /*3bf0*/  LDSM.16.M88.4 R20, [R204+0x12480] ;  /* 0x01248000cc14783b */ /* 0x000fe80000000200 */
[----:B------:R-:W1:Y:S03]  /*3c00*/  LDSM.16.MT88.4 R24, [R197+0x2000] ;  /* 0x00200000c518783b */ /* 0x000e660000004200 */
[-C--:B------:R-:W-:Y:S08]  /*3c10*/  HMMA.16816.F32 R4, R32, R36.reuse, R4 ;  /* 0x000000242004723c */ /* 0x080ff00000001804 */
[C---:B------:R-:W-:Y:S08]  /*3c20*/  HMMA.16816.F32 R8, R40.reuse, R36, R8 ;  /* 0x000000242808723c */ /* 0x040ff00000001808 */
[-C--:B------:R-:W-:Y:S01]  /*3c30*/  HMMA.16816.F32 R12, R40, R38.reuse, R12 ;  /* 0x00000026280c723c */ /* 0x080fe2000000180c */
[----:B------:R-:W-:Y:S07]  /*3c40*/  LDSM.16.M88.4 R40, [R205+0x13480] ;  /* 0x01348000cd28783b */ /* 0x000fee0000000200 */
[----:B------:R-:W-:Y:S01]  /*3c50*/  HMMA.16816.F32 R16, R32, R38, R16 ;  /* 0x000000262010723c */ /* 0x000fe20000001810 */
[----:B------:R2:W-:Y:S04]  /*3c60*/  LDSM.16.M88.4 R32, [R205+0x12480] ;  /* 0x01248000cd20783b */ /* 0x0005e80000000200 */
[----:B------:R-:W3:Y:S03]  /*3c70*/  LDSM.16.MT88.4 R36, [R197+0x2800] ;  /* 0x00280000c524783b */ /* 0x000ee60000004200 */
[-C--:B-1----:R-:W-:Y:S08]  /*3c80*/  HMMA.16816.F32 R4, R20, R24.reuse, R4 ;  /* 0x000000181404723c */ /* 0x082ff00000001804 */
[C---:B------:R-:W-:Y:S04]  /*3c90*/  HMMA.16816.F32 R8, R28.reuse, R24, R8 ;  /* 0x000000181c08723c */ /* 0x040fe80000001808 */
[----:B--2---:R-:W-:Y:S04]  /*3ca0*/  IMAD.IADD R205, R192, 0x1, R205 ;  /* 0x00000001c0cd7824 */ /* 0x004fe800078e02cd */
[-C--:B------:R-:W-:Y:S01]  /*3cb0*/  HMMA.16816.F32 R12, R28, R26.reuse, R12 ;  /* 0x0000001a1c0c723c */ /* 0x080fe2000000180c */
[----:B------:R-:W-:Y:S07]  /*3cc0*/  LDSM.16.M88.4 R28, [R44+0x13480] ;  /* 0x013480002c1c783b */ /* 0x000fee0000000200 */
[----:B------:R-:W-:Y:S01]  /*3cd0*/  HMMA.16816.F32 R16, R20, R26, R16 ;  /* 0x0000001a1410723c */ /* 0x000fe20000001810 */
[----:B------:R-:W-:Y:S04]  /*3ce0*/  LDSM.16.MT88.4 R24, [R197+0x3000] ;  /* 0x00300000c518783b */ /* 0x000fe80000004200 */
[----:B------:R-:W1:Y:S03]  /*3cf0*/  LDSM.16.M88.4 R20, [R44+0x12480] ;  /* 0x012480002c14783b */ /* 0x000e660000000200 */
[-C--:B---3--:R-:W-:Y:S08]  /*3d00*/  HMMA.16816.F32 R4, R32, R36.reuse, R4 ;  /* 0x000000242004723c */ /* 0x088ff00000001804 */
[C---:B------:R-:W-:Y:S08]  /*3d10*/  HMMA.16816.F32 R8, R40.reuse, R36, R8 ;  /* 0x000000242808723c */ /* 0x040ff00000001808 */
[-C--:B------:R-:W-:Y:S07]  /*3d20*/  HMMA.16816.F32 R12, R40, R38.reuse, R12 ;  /* 0x00000026280c723c */ /* 0x080fee000000180c */
[----:B------:R-:W-:Y:S01]  /*3d30*/  IMAD.IADD R40, R193, 0x1, R44 ;  /* 0x00000001c1287824 */ /* 0x000fe200078e022c */
[----:B------:R-:W-:Y:S01]  /*3d40*/  HMMA.16816.F32 R16, R32, R38, R16 ;  /* 0x000000262010723c */ /* 0x000fe20000001810 */
[----:B------:R-:W-:Y:S04]  /*3d50*/  LDSM.16.MT88.4 R36, [R197+0x3800] ;  /* 0x00380000c524783b */ /* 0x000fe80000004200 */
[----:B------:R-:W2:Y:S04]  /*3d60*/  LDSM.16.M88.4 R32, [R205+0x12480] ;  /* 0x01248000cd20783b */ /* 0x000ea80000000200 */
[----:B------:R-:W3:Y:S01]  /*3d70*/  LDSM.16.M88.4 R40, [R40+0x13480] ;  /* 0x013480002828783b */ /* 0x000ee20000000200 */
[-C--:B-1----:R-:W-:Y:S08]  /*3d80*/  HMMA.16816.F32 R4, R20, R24.reuse, R4 ;  /* 0x000000181404723c */ /* 0x082ff00000001804 */
[C---:B------:R-:W-:Y:S08]  /*3d90*/  HMMA.16816.F32 R8, R28.reuse, R24, R8 ;  /* 0x000000181c08723c */ /* 0x040ff00000001808 */
[-C--:B------:R-:W-:Y:S08]  /*3da0*/  HMMA.16816.F32 R12, R28, R26.reuse, R12 ;  /* 0x0000001a1c0c723c */ /* 0x080ff0000000180c */
[----:B------:R-:W-:Y:S01]  /*3db0*/  HMMA.16816.F32 R16, R20, R26, R16 ;  /* 0x0000001a1410723c */ /* 0x000fe20000001810 */
[----:B------:R-:W-:Y:S06]  /*3dc0*/  LDSM.16.MT88.4 R24, [R198+0x12480] ;  /* 0x01248000c618783b */ /* 0x000fec0000004200 */
[C---:B------:R-:W-:Y:S01]  /*3dd0*/  IADD3 R20, P1, R237.reuse, R234, RZ ;  /* 0x000000eaed147210 */ /* 0x040fe20007f3e0ff */
[-C--:B--2---:R-:W-:Y:S05]  /*3de0*/  HMMA.16816.F32 R4, R32, R36.reuse, R4 ;  /* 0x000000242004723c */ /* 0x084fea0000001804 */
[----:B------:R-:W-:Y:S02]  /*3df0*/  LEA.HI.X.SX32 R237, R237, R232, 0x1, P1 ;  /* 0x000000e8eded7211 */ /* 0x000fe400008f0eff */
[C---:B------:R-:W-:Y:S01]  /*3e00*/  LEA R46, P1, R20.reuse, c[0x0][0x220], 0x2 ;  /* 0x00008800142e7a11 */ /* 0x040fe200078210ff */
[C---:B---3--:R-:W-:Y:S04]  /*3e10*/  HMMA.16816.F32 R8, R40.reuse, R36, R8 ;  /* 0x000000242808723c */ /* 0x048fe80000001808 */
[----:B------:R-:W-:Y:S01]  /*3e20*/  LEA.HI.X R47, R20, c[0x0][0x224], R237, 0x2, P1 ;  /* 0x00008900142f7a11 */ /* 0x000fe200008f14ed */
[----:B------:R-:W-:Y:S01]  /*3e30*/  IMAD.MOV.U32 R237, RZ, RZ, R236 ;  /* 0x000000ffffed7224 */ /* 0x000fe200078e00ec */
[----:B------:R-:W-:Y:S01]  /*3e40*/  LDSM.16.MT88.4 R20, [R198+0x10480] ;  /* 0x01048000c614783b */ /* 0x000fe20000004200 */
[----:B------:R-:W-:Y:S01]  /*3e50*/  ISETP.GE.AND P1, PT, R236, R233, PT ;  /* 0x000000e9ec00720c */ /* 0x000fe20003f26270 */
[-C--:B------:R-:W-:Y:S07]  /*3e60*/  HMMA.16816.F32 R12, R40, R38.reuse, R12 ;  /* 0x00000026280c723c */ /* 0x080fee000000180c */
[----:B------:R-:W-:Y:S01]  /*3e70*/  RED.E.ADD.F32.FTZ.RN.STRONG.GPU [R46.64], R4 ;  /* 0x000000042e00798e */ /* 0x000fe2000c10e792 */
[----:B------:R-:W-:Y:S03]  /*3e80*/  HMMA.16816.F32 R16, R32, R38, R16 ;  /* 0x000000262010723c */ /* 0x000fe60000001810 */
[----:B------:R-:W-:Y:S04]  /*3e90*/  RED.E.ADD.F32.FTZ.RN.STRONG.GPU [R46.64+0x400], R5 ;  /* 0x000400052e00798e */ /* 0x000fe8000c10e792 */
[----:B------:R-:W-:Y:S04]  /*3ea0*/  RED.E.ADD.F32.FTZ.RN.STRONG.GPU [R46.64+0x800], R6 ;  /* 0x000800062e00798e */ /* 0x000fe8000c10e792 */
[----:B------:R-:W-:Y:S04]  /*3eb0*/  RED.E.ADD.F32.FTZ.RN.STRONG.GPU [R46.64+0xc00], R7 ;  /* 0x000c00072e00798e */ /* 0x000fe8000c10e792 */
[----:B------:R1:W-:Y:S04]  /*3ec0*/  RED.E.ADD.F32.FTZ.RN.STRONG.GPU [R46.64+0x1000], R8 ;  /* 0x001000082e00798e */ /* 0x0003e8000c10e792 */
[----:B------:R-:W-:Y:S04]  /*3ed0*/  RED.E.ADD.F32.FTZ.RN.STRONG.GPU [R46.64+0x1400], R9 ;  /* 0x001400092e00798e */ /* 0x000fe8000c10e792 */
[----:B------:R-:W-:Y:S04]  /*3ee0*/  RED.E.ADD.F32.FTZ.RN.STRONG.GPU [R46.64+0x1800], R10 ;  /* 0x0018000a2e00798e */ /* 0x000fe8000c10e792 */
[----:B------:R-:W-:Y:S04]  /*3ef0*/  RED.E.ADD.F32.FTZ.RN.STRONG.GPU [R46.64+0x1c00], R11 ;  /* 0x001c000b2e00798e */ /* 0x000fe8000c10e792 */
[----:B------:R-:W-:Y:S04]  /*3f00*/  RED.E.ADD.F32.FTZ.RN.STRONG.GPU [R46.64+0x2000], R16 ;  /* 0x002000102e00798e */ /* 0x000fe8000c10e792 */
[----:B------:R-:W-:Y:S04]  /*3f10*/  RED.E.ADD.F32.FTZ.RN.STRONG.GPU [R46.64+0x2400], R17 ;  /* 0x002400112e00798e */ /* 0x000fe8000c10e792 */
[----:B------:R-:W-:Y:S01]  /*3f20*/  RED.E.ADD.F32.FTZ.RN.STRONG.GPU [R46.64+0x2800], R18 ;  /* 0x002800122e00798e */ /* 0x000fe2000c10e792 */
[C---:B-1----:R-:W-:Y:S03]  /*3f30*/  IMAD R8, R194.reuse, 0x1000, R195 ;  /* 0x00001000c2087824 */ /* 0x042fe600078e02c3 */
[----:B------:R-:W-:Y:S01]  /*3f40*/  RED.E.ADD.F32.FTZ.RN.STRONG.GPU [R46.64+0x2c00], R19 ;  /* 0x002c00132e00798e */ /* 0x000fe2000c10e792 */
[----:B------:R-:W-:Y:S01]  /*3f50*/  IADD3 R194, R194, 0x1, RZ ;  /* 0x00000001c2c27810 */ /* 0x000fe20007ffe0ff */
[----:B------:R-:W-:Y:S02]  /*3f60*/  IMAD.SHL.U32 R44, R8, 0x2, RZ ;  /* 0x00000002082c7824 */ /* 0x000fe400078e00ff */
[----:B------:R-:W-:Y:S01]  /*3f70*/  RED.E.ADD.F32.FTZ.RN.STRONG.GPU [R46.64+0x3000], R12 ;  /* 0x0030000c2e00798e */ /* 0x000fe2000c10e792 */
[----:B------:R-:W-:Y:S03]  /*3f80*/  SEL R194, R194, RZ, !P5 ;  /* 0x000000ffc2c27207 */ /* 0x000fe60006800000 */
[----:B------:R-:W1:Y:S04]  /*3f90*/  LDSM.16.MT88.4 R8, [R200+0x4080] ;  /* 0x00408000c808783b */ /* 0x000e680000004200 */
[----:B------:R-:W-:Y:S04]  /*3fa0*/  RED.E.ADD.F32.FTZ.RN.STRONG.GPU [R46.64+0x3400], R13 ;  /* 0x0034000d2e00798e */ /* 0x000fe8000c10e792 */
[----:B------:R-:W-:Y:S04]  /*3fb0*/  RED.E.ADD.F32.FTZ.RN.STRONG.GPU [R46.64+0x3800], R14 ;  /* 0x0038000e2e00798e */ /* 0x000fe8000c10e792 */
[----:B------:R-:W-:Y:S04]  /*3fc0*/  RED.E.ADD.F32.FTZ.RN.STRONG.GPU [R46.64+0x3c00], R15 ;  /* 0x003c000f2e00798e */ /* 0x000fe8000c10e792 */
[----:B------:R-:W2:Y:S04]  /*3fd0*/  LDSM.16.MT88.4 R28, [R44+0x4080] ;  /* 0x004080002c1c783b */ /* 0x000ea80000004200 */
[----:B------:R-:W-:Y:S04]  /*3fe0*/  LDSM.16.MT88.4 R16, [R198+0x10c80] ;  /* 0x010c8000c610783b */ /* 0x000fe80000004200 */
[----:B------:R-:W3:Y:S04]  /*3ff0*/  LDSM.16.MT88.4 R32, [R200+0x4880] ;  /* 0x00488000c820783b */ /* 0x000ee80000004200 */
[----:B------:R-:W4:Y:S04]  /*4000*/  LDSM.16.MT88.4 R36, [R198+0x12c80] ;  /* 0x012c8000c624783b */ /* 0x000f280000004200 */
[----:B------:R-:W5:Y:S04]  /*4010*/  LDSM.16.MT88.4 R40, [R44+0x4880] ;  /* 0x004880002c28783b */ /* 0x000f680000004200 */
[----:B------:R-:W-:Y:S01]  /*4020*/  LDSM.16.MT88.4 R12, [R200+0x5080] ;  /* 0x00508000c80c783b */ /* 0x000fe20000004200 */
[-C--:B-1----:R-:W-:Y:S08]  /*4030*/  HMMA.16816.F32 R100, R20, R8.reuse, R100 ;  /* 0x000000081464723c */ /* 0x082ff00000001864 */
[C---:B------:R-:W-:Y:S08]  /*4040*/  HMMA.16816.F32 R104, R24.reuse, R8, R104 ;  /* 0x000000081868723c */ /* 0x040ff00000001868 */
[-C--:B------:R-:W-:Y:S08]  /*4050*/  HMMA.16816.F32 R108, R24, R10.reuse, R108 ;  /* 0x0000000a186c723c */ /* 0x080ff0000000186c */
[C---:B------:R-:W-:Y:S01]  /*4060*/  HMMA.16816.F32 R112, R20.reuse, R10, R112 ;  /* 0x0000000a1470723c */ /* 0x040fe20000001870 */
[----:B------:R-:W1:Y:S07]  /*4070*/  LDSM.16.MT88.4 R8, [R198+0x11480] ;  /* 0x01148000c608783b */ /* 0x000e6e0000004200 */
[-C--:B--2---:R-:W-:Y:S08]  /*4080*/  HMMA.16816.F32 R116, R20, R28.reuse, R116 ;  /* 0x0000001c1474723c */ /* 0x084ff00000001874 */
[C---:B------:R-:W-:Y:S08]  /*4090*/  HMMA.16816.F32 R120, R24.reuse, R28, R120 ;  /* 0x0000001c1878723c */ /* 0x040ff00000001878 */
[-C--:B------:R-:W-:Y:S01]  /*40a0*/  HMMA.16816.F32 R124, R24, R30.reuse, R124 ;  /* 0x0000001e187c723c */ /* 0x080fe2000000187c */
[----:B------:R-:W-:Y:S07]  /*40b0*/  LDSM.16.MT88.4 R24, [R44+0x5080] ;  /* 0x005080002c18783b */ /* 0x000fee0000004200 */
[----:B------:R-:W-:Y:S01]  /*40c0*/  HMMA.16816.F32 R128, R20, R30, R128 ;  /* 0x0000001e1480723c */ /* 0x000fe20000001880 */
[----:B------:R-:W2:Y:S04]  /*40d0*/  LDSM.16.MT88.4 R20, [R198+0x13480] ;  /* 0x01348000c614783b */ /* 0x000ea80000004200 */
[----:B------:R-:W-:Y:S03]  /*40e0*/  LDSM.16.MT88.4 R28, [R200+0x5880] ;  /* 0x00588000c81c783b */ /* 0x000fe60000004200 */
[-C--:B---3--:R-:W-:Y:S08]  /*40f0*/  HMMA.16816.F32 R100, R16, R32.reuse, R100 ;  /* 0x000000201064723c */ /* 0x088ff00000001864 */
[C---:B----4-:R-:W-:Y:S08]  /*4100*/  HMMA.16816.F32 R104, R36.reuse, R32, R104 ;  /* 0x000000202468723c */ /* 0x050ff00000001868 */
[-C--:B------:R-:W-:Y:S08]  /*4110*/  HMMA.16816.F32 R108, R36, R34.reuse, R108 ;  /* 0x00000022246c723c */ /* 0x080ff0000000186c */
[C---:B------:R-:W-:Y:S01]  /*4120*/  HMMA.16816.F32 R112, R16.reuse, R34, R112 ;  /* 0x000000221070723c */ /* 0x040fe20000001870 */
[----:B------:R-:W-:Y:S07]  /*4130*/  LDSM.16.MT88.4 R32, [R198+0x13c80] ;  /* 0x013c8000c620783b */ /* 0x000fee0000004200 */
[-C--:B-----5:R-:W-:Y:S08]  /*4140*/  HMMA.16816.F32 R116, R16, R40.reuse, R116 ;  /* 0x000000281074723c */ /* 0x0a0ff00000001874 */
[C---:B------:R-:W-:Y:S08]  /*4150*/  HMMA.16816.F32 R120, R36.reuse, R40, R120 ;  /* 0x000000282478723c */ /* 0x040ff00000001878 */
[-C--:B------:R-:W-:Y:S01]  /*4160*/  HMMA.16816.F32 R124, R36, R42.reuse, R124 ;  /* 0x0000002a247c723c */ /* 0x080fe2000000187c */
[----:B------:R-:W-:Y:S07]  /*4170*/  LDSM.16.MT88.4 R36, [R44+0x5880] ;  /* 0x005880002c24783b */ /* 0x000fee0000004200 */
[----:B------:R-:W-:Y:S01]  /*4180*/  HMMA.16816.F32 R128, R16, R42, R128 ;  /* 0x0000002a1080723c */ /* 0x000fe20000001880 */
[----:B------:R-:W3:Y:S07]  /*4190*/  LDSM.16.MT88.4 R16, [R198+0x11c80] ;  /* 0x011c8000c610783b */ /* 0x000eee0000004200 */
[-C--:B-1----:R-:W-:Y:S08]  /*41a0*/  HMMA.16816.F32 R100, R8, R12.reuse, R100 ;  /* 0x0000000c0864723c */ /* 0x082ff00000001864 */
[C---:B--2---:R-:W-:Y:S08]  /*41b0*/  HMMA.16816.F32 R104, R20.reuse, R12, R104 ;  /* 0x0000000c1468723c */ /* 0x044ff00000001868 */
[-C--:B------:R-:W-:Y:S08]  /*41c0*/  HMMA.16816.F32 R108, R20, R14.reuse, R108 ;  /* 0x0000000e146c723c */ /* 0x080ff0000000186c */
[C---:B------:R-:W-:Y:S08]  /*41d0*/  HMMA.16816.F32 R112, R8.reuse, R14, R112 ;  /* 0x0000000e0870723c */ /* 0x040ff00000001870 */
[-C--:B------:R-:W-:Y:S08]  /*41e0*/  HMMA.16816.F32 R116, R8, R24.reuse, R116 ;  /* 0x000000180874723c */ /* 0x080ff00000001874 */
[C---:B------:R-:W-:Y:S08]  /*41f0*/  HMMA.16816.F32 R120, R20.reuse, R24, R120 ;  /* 0x000000181478723c */ /* 0x040ff00000001878 */
[-C--:B------:R-:W-:Y:S08]  /*4200*/  HMMA.16816.F32 R124, R20, R26.reuse, R124 ;  /* 0x0000001a147c723c */ /* 0x080ff0000000187c */
[----:B------:R-:W-:Y:S08]  /*4210*/  HMMA.16816.F32 R128, R8, R26, R128 ;  /* 0x0000001a0880723c */ /* 0x000ff00000001880 */
[-C--:B---3--:R-:W-:Y:S08]  /*4220*/  HMMA.16816.F32 R100, R16, R28.reuse, R100 ;  /* 0x0000001c1064723c */ /* 0x088ff00000001864 */
[C---:B------:R-:W-:Y:S08]  /*4230*/  HMMA.16816.F32 R104, R32.reuse, R28, R104 ;  /* 0x0000001c2068723c */ /* 0x040ff00000001868 */
[-C--:B------:R-:W-:Y:S08]  /*4240*/  HMMA.16816.F32 R108, R32, R30.reuse, R108 ;  /* 0x0000001e206c723c */ /* 0x080ff0000000186c */
[C---:B------:R-:W-:Y:S08]  /*4250*/  HMMA.16816.F32 R112, R16.reuse, R30, R112 ;  /* 0x0000001e1070723c */ /* 0x040ff00000001870 */
[-C--:B------:R-:W-:Y:S08]  /*4260*/  HMMA.16816.F32 R116, R16, R36.reuse, R116 ;  /* 0x000000241074723c */ /* 0x080ff00000001874 */
[C---:B------:R-:W-:Y:S08]  /*4270*/  HMMA.16816.F32 R120, R32.reuse, R36, R120 ;  /* 0x000000242078723c */ /* 0x040ff00000001878 */
[-C--:B------:R-:W-:Y:S08]  /*4280*/  HMMA.16816.F32 R124, R32, R38.reuse, R124 ;  /* 0x00000026207c723c */ /* 0x080ff0000000187c */
[----:B------:R-:W-:Y:S01]  /*4290*/  HMMA.16816.F32 R128, R16, R38, R128 ;  /* 0x000000261080723c */ /* 0x000fe20000001880 */
[----:B------:R-:W-:-:S07]  /*42a0*/  @!P1 BRA `(.L_x_6) ;  /* 0xffffd7d000009947 */ /* 0x000fce000383ffff */
.L_x_3:
[----:B------:R-:W-:Y:S01]  /*42b0*/  SHF.R.S32.HI R3, RZ, 0x1f, R212 ;  /* 0x0000001fff037819 */ /* 0x000fe200000114d4 */
[----:B------:R-:W-:Y:S01]  /*42c0*/  BAR.SYNC.DEFER_BLOCKING 0x1, 0x100 ;  /* 0x0044000000007b1d */ /* 0x000fe20000010000 */
[C---:B------:R-:W-:Y:S01]  /*42d0*/  R2P PR, R210.reuse, 0x6 ;  /* 0x00000006d2007804 */ /* 0x040fe20000000000 */
[----:B------:R-:W-:Y:S01]  /*42e0*/  IMAD.SHL.U32 R210, R210, 0x40, RZ ;  /* 0x00000040d2d27824 */ /* 0x000fe200078e00ff */
[CC--:B------:R-:W-:Y:S01]  /*42f0*/  LEA.HI R0, R3.reuse, R212.reuse, RZ, 0x2 ;  /* 0x000000d403007211 */ /* 0x0c0fe200078f10ff */
[----:B------:R-:W-:Y:S01]  /*4300*/  FMUL.FTZ R100, R100, c[0x0][0x298] ;  /* 0x0000a60064647a20 */ /* 0x000fe20000410000 */
[----:B------:R-:W-:Y:S01]  /*4310*/  LEA.HI R3, R3, R212, RZ, 0x7 ;  /* 0x000000d403037211 */ /* 0x000fe200078f38ff */
[----:B------:R-:W-:Y:S01]  /*4320*/  FMUL.FTZ R101, R101, c[0x0][0x298] ;  /* 0x0000a60065657a20 */ /* 0x000fe20000410000 */
[----:B------:R-:W-:Y:S01]  /*4330*/  LOP3.LUT R210, R210, 0x1c0, RZ, 0xc0, !PT ;  /* 0x000001c0d2d27812 */ /* 0x000fe200078ec0ff */
[----:B------:R-:W-:Y:S01]  /*4340*/  FMUL.FTZ R102, R102, c[0x0][0x298] ;  /* 0x0000a60066667a20 */ /* 0x000fe20000410000 */
[----:B------:R-:W-:Y:S01]  /*4350*/  SHF.R.U32.HI R3, RZ, 0x4, R3 ;  /* 0x00000004ff037819 */ /* 0x000fe20000011603 */
[----:B------:R-:W-:Y:S01]  /*4360*/  FMUL.FTZ R103, R103, c[0x0][0x298] ;  /* 0x0000a60067677a20 */ /* 0x000fe20000410000 */
[----:B------:R-:W-:Y:S01]  /*4370*/  LOP3.LUT R5, R0, 0x7ffffffc, RZ, 0xc0, !PT ;  /* 0x7ffffffc00057812 */ /* 0x000fe200078ec0ff */
[----:B------:R-:W-:Y:S01]  /*4380*/  IMAD.MOV.U32 R0, RZ, RZ, 0x20 ;  /* 0x00000020ff007424 */ /* 0x000fe200078e00ff */
[----:B------:R-:W-:Y:S01]  /*4390*/  LOP3.LUT R3, R210, 0x8, R3, 0xf8, !PT ;  /* 0x00000008d2037812 */ /* 0x000fe200078ef803 */
[----:B------:R-:W-:Y:S01]  /*43a0*/  FMUL.FTZ R112, R112, c[0x0][0x298] ;  /* 0x0000a60070707a20 */ /* 0x000fe20000410000 */
[----:B------:R-:W-:Y:S01]  /*43b0*/  SHF.R.U32.HI R210, RZ, 0x3, R210 ;  /* 0x00000003ffd27819 */ /* 0x000fe200000116d2 */
[----:B------:R-:W-:Y:S01]  /*43c0*/  IMAD.IADD R212, R212, 0x1, -R5 ;  /* 0x00000001d4d47824 */ /* 0x000fe200078e0a05 */
[----:B------:R-:W-:Y:S01]  /*43d0*/  SEL R0, R0, 0xffffffe0, !P1 ;  /* 0xffffffe000007807 */ /* 0x000fe20004800000 */
[----:B------:R-:W-:Y:S01]  /*43e0*/  FMUL.FTZ R113, R113, c[0x0][0x298] ;  /* 0x0000a60071717a20 */ /* 0x000fe20000410000 */
[----:B------:R-:W-:Y:S01]  /*43f0*/  LOP3.LUT R3, R3, R210, RZ, 0x3c, !PT ;  /* 0x000000d203037212 */ /* 0x000fe200078e3cff */
[----:B------:R-:W-:Y:S01]  /*4400*/  IMAD R212, R209, 0x200, R212 ;  /* 0x00000200d1d47824 */ /* 0x000fe200078e02d4 */
[----:B------:R-:W-:Y:S01]  /*4410*/  F2FP.PACK_AB R68, R69, R68 ;  /* 0x000000444544723e */ /* 0x000fe200000000ff */
[----:B------:R-:W-:Y:S01]  /*4420*/  FMUL.FTZ R114, R114, c[0x0][0x298] ;  /* 0x0000a60072727a20 */ /* 0x000fe20000410000 */
[----:B------:R-:W-:Y:S01]  /*4430*/  F2FP.PACK_AB R70, R71, R70 ;  /* 0x000000464746723e */ /* 0x000fe200000000ff */
[----:B------:R-:W-:Y:S01]  /*4440*/  IMAD.U32 R3, R212, 0x2, R3 ;  /* 0x00000002d4037824 */ /* 0x000fe200078e0003 */
[----:B------:R-:W-:Y:S01]  /*4450*/  F2FP.PACK_AB R80, R81, R80 ;  /* 0x000000505150723e */ /* 0x000fe200000000ff */
[----:B------:R-:W-:Y:S01]  /*4460*/  FMUL.FTZ R115, R115, c[0x0][0x298] ;  /* 0x0000a60073737a20 */ /* 0x000fe20000410000 */
[----:B------:R-:W-:Y:S01]  /*4470*/  F2FP.PACK_AB R82, R83, R82 ;  /* 0x000000525352723e */ /* 0x000fe200000000ff */
[----:B------:R-:W-:Y:S01]  /*4480*/  IMAD.SHL.U32 R3, R3, 0x2, RZ ;  /* 0x0000000203037824 */ /* 0x000fe200078e00ff */
[----:B------:R-:W-:Y:S01]  /*4490*/  F2FP.PACK_AB R72, R73, R72 ;  /* 0x000000484948723e */ /* 0x000fe200000000ff */
[----:B------:R-:W-:Y:S01]  /*44a0*/  FMUL.FTZ R104, R104, c[0x0][0x298] ;  /* 0x0000a60068687a20 */ /* 0x000fe20000410000 */
[----:B------:R-:W-:Y:S01]  /*44b0*/  F2FP.PACK_AB R74, R75, R74 ;  /* 0x0000004a4b4a723e */ /* 0x000fe200000000ff */
[C---:B------:R-:W-:Y:S01]  /*44c0*/  IMAD.IADD R5, R3.reuse, 0x1, R0 ;  /* 0x0000000103057824 */ /* 0x040fe200078e0200 */
[C---:B------:R-:W-:Y:S01]  /*44d0*/  IADD3 R7, R3.reuse, 0x40, RZ ;  /* 0x0000004003077810 */ /* 0x040fe20007ffe0ff */
[----:B------:R-:W-:Y:S01]  /*44e0*/  STS [R3+0x4080], R68 ;  /* 0x0040804403007388 */ /* 0x000fe20000000800 */
[----:B------:R-:W-:Y:S01]  /*44f0*/  @P2 IADD3 R7, R3, -0x40, RZ ;  /* 0xffffffc003072810 */ /* 0x000fe20007ffe0ff */
[----:B------:R-:W-:Y:S01]  /*4500*/  FMUL.FTZ R105, R105, c[0x0][0x298] ;  /* 0x0000a60069697a20 */ /* 0x000fe20000410000 */
[C---:B------:R-:W-:Y:S01]  /*4510*/  IADD3 R9, R3.reuse, 0x440, RZ ;  /* 0x0000044003097810 */ /* 0x040fe20007ffe0ff */
[----:B------:R-:W-:Y:S01]  /*4520*/  STS [R3+0x4480], R70 ;  /* 0x0044804603007388 */ /* 0x000fe20000000800 */
[----:B------:R-:W-:Y:S01]  /*4530*/  @P2 IADD3 R9, R3, 0x3c0, RZ ;  /* 0x000003c003092810 */ /* 0x000fe20007ffe0ff */
[C---:B------:R-:W-:Y:S01]  /*4540*/  IMAD.IADD R37, R0.reuse, 0x1, R7 ;  /* 0x0000000100257824 */ /* 0x040fe200078e0207 */
[----:B------:R-:W-:Y:S01]  /*4550*/  F2FP.PACK_AB R76, R77, R76 ;  /* 0x0000004c4d4c723e */ /* 0x000fe200000000ff */
[----:B------:R-:W-:Y:S01]  /*4560*/  STS [R5+0x4080], R80 ;  /* 0x0040805005007388 */ /* 0x000fe20000000800 */
[----:B------:R-:W-:Y:S01]  /*4570*/  F2FP.PACK_AB R78, R79, R78 ;  /* 0x0000004e4f4e723e */ /* 0x000fe200000000ff */
[----:B------:R-:W-:Y:S01]  /*4580*/  IMAD.IADD R39, R0, 0x1, R9 ;  /* 0x0000000100277824 */ /* 0x000fe200078e0209 */
[----:B------:R-:W-:Y:S01]  /*4590*/  F2FP.PACK_AB R84, R85, R84 ;  /* 0x000000545554723e */ /* 0x000fe200000000ff */
[----:B------:R-:W-:Y:S01]  /*45a0*/  STS [R5+0x4480], R82 ;  /* 0x0044805205007388 */ /* 0x000fe20000000800 */
[----:B------:R-:W-:Y:S01]  /*45b0*/  F2FP.PACK_AB R86, R87, R86 ;  /* 0x000000565756723e */ /* 0x000fe200000000ff */
[----:B------:R-:W-:Y:S01]  /*45c0*/  FMUL.FTZ R106, R106, c[0x0][0x298] ;  /* 0x0000a6006a6a7a20 */ /* 0x000fe20000410000 */
[----:B------:R-:W-:Y:S01]  /*45d0*/  F2FP.PACK_AB R96, R97, R96 ;  /* 0x000000606160723e */ /* 0x000fe200000000ff */
[----:B------:R-:W-:Y:S01]  /*45e0*/  STS [R3+0x6080], R72 ;  /* 0x0060804803007388 */ /* 0x000fe20000000800 */
[----:B------:R-:W-:Y:S01]  /*45f0*/  F2FP.PACK_AB R98, R99, R98 ;  /* 0x000000626362723e */ /* 0x000fe200000000ff */
[----:B------:R-:W-:Y:S01]  /*4600*/  FMUL.FTZ R107, R107, c[0x0][0x298] ;  /* 0x0000a6006b6b7a20 */ /* 0x000fe20000410000 */
[----:B------:R-:W-:Y:S01]  /*4610*/  IADD3 R35, R3, 0x2040, RZ ;  /* 0x0000204003237810 */ /* 0x000fe20007ffe0ff */
[----:B------:R-:W-:Y:S01]  /*4620*/  STS [R3+0x6480], R74 ;  /* 0x0064804a03007388 */ /* 0x000fe20000000800 */
[----:B------:R-:W-:Y:S01]  /*4630*/  F2FP.PACK_AB R88, R89, R88 ;  /* 0x000000585958723e */ /* 0x000fe200000000ff */
[----:B------:R-:W-:Y:S01]  /*4640*/  FMUL.FTZ R108, R108, c[0x0][0x298] ;  /* 0x0000a6006c6c7a20 */ /* 0x000fe20000410000 */
[C---:B------:R-:W-:Y:S01]  /*4650*/  IADD3 R33, R3.reuse, 0x2440, RZ ;  /* 0x0000244003217810 */ /* 0x040fe20007ffe0ff */
[----:B------:R-:W-:Y:S01]  /*4660*/  STS [R5+0x6080], R76 ;  /* 0x0060804c05007388 */ /* 0x000fe20000000800 */
[----:B------:R-:W-:Y:S01]  /*4670*/  @P2 IADD3 R35, R3, 0x1fc0, RZ ;  /* 0x00001fc003232810 */ /* 0x000fe20007ffe0ff */
[----:B------:R-:W-:Y:S01]  /*4680*/  FMUL.FTZ R109, R109, c[0x0][0x298] ;  /* 0x0000a6006d6d7a20 */ /* 0x000fe20000410000 */
[----:B------:R-:W-:Y:S01]  /*4690*/  F2FP.PACK_AB R90, R91, R90 ;  /* 0x0000005a5b5a723e */ /* 0x000fe200000000ff */
[----:B------:R-:W-:Y:S01]  /*46a0*/  STS [R5+0x6480], R78 ;  /* 0x0064804e05007388 */ /* 0x000fe20000000800 */
[----:B------:R-:W-:Y:S01]  /*46b0*/  @P2 IADD3 R33, R3, 0x23c0, RZ ;  /* 0x000023c003212810 */ /* 0x000fe20007ffe0ff */
[----:B------:R-:W-:Y:S01]  /*46c0*/  FMUL.FTZ R110, R110, c[0x0][0x298] ;  /* 0x0000a6006e6e7a20 */ /* 0x000fe20000410000 */
[----:B------:R-:W-:Y:S01]  /*46d0*/  F2FP.PACK_AB R92, R93, R92 ;  /* 0x0000005c5d5c723e */ /* 0x000fe200000000ff */
[----:B------:R-:W-:Y:S01]  /*46e0*/  STS [R7+0x4080], R84 ;  /* 0x0040805407007388 */ /* 0x000fe20000000800 */
[----:B------:R-:W-:Y:S01]  /*46f0*/  FMUL.FTZ R111, R111, c[0x0][0x298] ;  /* 0x0000a6006f6f7a20 */ /* 0x000fe20000410000 */
[----:B------:R-:W-:Y:S01]  /*4700*/  F2FP.PACK_AB R94, R95, R94 ;  /* 0x0000005e5f5e723e */ /* 0x000fe200000000ff */
[----:B------:R-:W-:Y:S01]  /*4710*/  FMUL.FTZ R116, R116, c[0x0][0x298] ;  /* 0x0000a60074747a20 */ /* 0x000fe20000410000 */
        /* <DEDUP_REMOVED lines=12> */
[----:B------:R-:W-:Y:S01]  /*47e0*/  F2FP.PACK_AB R114, R115, R114 ;  /* 0x000000727372723e */ /* 0x000fe200000000ff */
        /* <DEDUP_REMOVED lines=21> */
[----:B------:R-:W3:Y:S01]  /*4940*/  S2UR UR6, SR_CTAID.X ;  /* 0x00000000000679c3 */ /* 0x000ee20000002500 */
[----:B------:R-:W-:Y:S01]  /*4950*/  STS [R3+0x480], R102 ;  /* 0x0004806603007388 */ /* 0x000fe20000000800 */
[----:B------:R-:W-:Y:S01]  /*4960*/  F2FP.PACK_AB R130, R131, R130 ;  /* 0x000000828382723e */ /* 0x000fe200000000ff */
[----:B------:R-:W-:Y:S01]  /*4970*/  UMOV UR5, 0xffffff80 ;  /* 0xffffff8000057882 */ /* 0x000fe20000000000 */
[----:B------:R-:W-:Y:S01]  /*4980*/  F2FP.PACK_AB R120, R121, R120 ;  /* 0x000000787978723e */ /* 0x000fe200000000ff */
[----:B------:R-:W-:Y:S01]  /*4990*/  STS [R5+0x80], R112 ;  /* 0x0000807005007388 */ /* 0x000fe20000000800 */
[----:B------:R-:W-:Y:S01]  /*49a0*/  F2FP.PACK_AB R122, R123, R122 ;  /* 0x0000007a7b7a723e */ /* 0x000fe200000000ff */
[----:B------:R-:W-:Y:S01]  /*49b0*/  ULDC UR4, c[0x0][0x2f0] ;  /* 0x0000bc0000047ab9 */ /* 0x000fe20000000800 */
[----:B------:R-:W-:Y:S01]  /*49c0*/  F2FP.PACK_AB R124, R125, R124 ;  /* 0x0000007c7d7c723e */ /* 0x000fe200000000ff */
[----:B------:R-:W-:Y:S01]  /*49d0*/  STS [R5+0x480], R114 ;  /* 0x0004807205007388 */ /* 0x000fe20000000800 */
[----:B------:R-:W-:Y:S01]  /*49e0*/  F2FP.PACK_AB R126, R127, R126 ;  /* 0x0000007e7f7e723e */ /* 0x000fe200000000ff */
[----:B------:R-:W-:Y:S01]  /*49f0*/  IMAD.MOV.U32 R34, RZ, RZ, R220 ;  /* 0x000000ffff227224 */ /* 0x000fe200078e00dc */
[----:B------:R-:W-:Y:S01]  /*4a00*/  BSSY B0, `(.L_x_7) ;  /* 0x0000031000007945 */ /* 0x000fe20003800000 */
[----:B------:R-:W-:Y:S04]  /*4a10*/  STS [R3+0x2080], R104 ;  /* 0x0020806803007388 */ /* 0x000fe80000000800 */
[----:B------:R-:W-:Y:S04]  /*4a20*/  STS [R3+0x2480], R106 ;  /* 0x0024806a03007388 */ /* 0x000fe80000000800 */
[----:B------:R-:W-:Y:S01]  /*4a30*/  STS [R5+0x2080], R108 ;  /* 0x0020806c05007388 */ /* 0x000fe20000000800 */
[----:B---3--:R-:W-:-:S03]  /*4a40*/  UIMAD UR6, UR6, UR5, UR4 ;  /* 0x00000005060672a4 */ /* 0x008fc6000f8e0204 */
[----:B------:R-:W-:Y:S01]  /*4a50*/  STS [R5+0x2480], R110 ;  /* 0x0024806e05007388 */ /* 0x000fe20000000800 */
[----:B------:R-:W-:-:S03]  /*4a60*/  ULDC.64 UR4, c[0x0][0x340] ;  /* 0x0000d00000047ab9 */ /* 0x000fc60000000a00 */
[----:B------:R-:W-:Y:S01]  /*4a70*/  STS [R7+0x80], R116 ;  /* 0x0000807407007388 */ /* 0x000fe20000000800 */
[----:B------:R-:W-:Y:S02]  /*4a80*/  UISETP.LT.AND UP0, UPT, UR6, 0x80, UPT ;  /* 0x000000800600788c */ /* 0x000fe4000bf01270 */
[----:B------:R-:W-:Y:S01]  /*4a90*/  UIMAD UR4, UR9, UR4, URZ ;  /* 0x00000004090472a4 */ /* 0x000fe2000f8e023f */
[----:B------:R-:W-:Y:S01]  /*4aa0*/  STS [R9+0x80], R118 ;  /* 0x0000807609007388 */ /* 0x000fe20000000800 */
[----:B------:R-:W-:Y:S02]  /*4ab0*/  USEL UR6, UR6, 0x80, UP0 ;  /* 0x0000008006067887 */ /* 0x000fe40008000000 */
[----:B------:R-:W-:Y:S01]  /*4ac0*/  UIMAD UR4, UR10, UR5, UR4 ;  /* 0x000000050a0472a4 */ /* 0x000fe2000f8e0204 */
[----:B------:R-:W-:Y:S03]  /*4ad0*/  STS [R37+0x80], R128 ;  /* 0x0000808025007388 */ /* 0x000fe60000000800 */
[----:B------:R-:W-:Y:S01]  /*4ae0*/  ISETP.GE.AND P4, PT, R214, UR6, PT ;  /* 0x00000006d6007c0c */ /* 0x000fe2000bf86270 */
[----:B------:R-:W-:Y:S03]  /*4af0*/  STS [R39+0x80], R130 ;  /* 0x0000808227007388 */ /* 0x000fe60000000800 */
[----:B------:R-:W-:Y:S01]  /*4b00*/  ISETP.GE.OR P0, PT, R220, c[0x0][0x324], P4 ;  /* 0x0000c900dc007a0c */ /* 0x000fe20002706670 */
[----:B------:R3:W-:Y:S04]  /*4b10*/  STS [R35+0x80], R120 ;  /* 0x0000807823007388 */ /* 0x0007e80000000800 */
[----:B------:R4:W-:Y:S04]  /*4b20*/  STS [R33+0x80], R122 ;  /* 0x0000807a21007388 */ /* 0x0009e80000000800 */
[----:B------:R-:W-:Y:S04]  /*4b30*/  STS [R37+0x2080], R124 ;  /* 0x0020807c25007388 */ /* 0x000fe80000000800 */
[----:B------:R5:W-:Y:S04]  /*4b40*/  STS [R39+0x2080], R126 ;  /* 0x0020807e27007388 */ /* 0x000be80000000800 */
[----:B------:R-:W-:Y:S06]  /*4b50*/  BAR.SYNC.DEFER_BLOCKING 0x1, 0x100 ;  /* 0x0044000000007b1d */ /* 0x000fec0000010000 */
[----:B------:R-:W1:Y:S01]  /*4b60*/  S2R R0, SR_CTAID.Y ;  /* 0x0000000000007919 */ /* 0x000e620000002600 */
[----:B---3--:R-:W-:-:S03]  /*4b70*/  IMAD.MOV.U32 R35, RZ, RZ, R221 ;  /* 0x000000ffff237224 */ /* 0x008fc600078e00dd */
[----:B------:R3:W2:Y:S04]  /*4b80*/  LDS.128 R28, [R208+0x5080] ;  /* 0x00508000d01c7984 */ /* 0x0006a80000000c00 */
[----:B------:R3:W2:Y:S01]  /*4b90*/  LDS.128 R24, [R208+0x6080] ;  /* 0x00608000d0187984 */ /* 0x0006a20000000c00 */
[----:B-1----:R-:W-:Y:S01]  /*4ba0*/  SHF.R.S32.HI R2, RZ, 0x1f, R0 ;  /* 0x0000001fff027819 */ /* 0x002fe20000011400 */
[----:B----4-:R-:W-:Y:S02]  /*4bb0*/  IMAD.WIDE.U32 R32, R0, c[0x0][0x338], R34 ;  /* 0x0000ce0000207a25 */ /* 0x010fe400078e0022 */
[----:B------:R3:W1:Y:S02]  /*4bc0*/  LDS.128 R20, [R208+0x7080] ;  /* 0x00708000d0147984 */ /* 0x0006640000000c00 */
[----:B------:R-:W-:-:S02]  /*4bd0*/  IMAD R3, R2, c[0x0][0x338], RZ ;  /* 0x0000ce0002037a24 */ /* 0x000fc400078e02ff */
[----:B------:R3:W4:Y:S02]  /*4be0*/  LDS.128 R16, [R208+0x80] ;  /* 0x00008000d0107984 */ /* 0x0007240000000c00 */
[----:B------:R-:W-:Y:S02]  /*4bf0*/  IMAD R3, R0, c[0x0][0x33c], R3 ;  /* 0x0000cf0000037a24 */ /* 0x000fe400078e0203 */
[----:B--2---:R3:W2:Y:S02]  /*4c00*/  LDS.128 R12, [R208+0x1080] ;  /* 0x00108000d00c7984 */ /* 0x0046a40000000c00 */
[----:B------:R-:W-:Y:S02]  /*4c10*/  IMAD.IADD R33, R33, 0x1, R3 ;  /* 0x0000000121217824 */ /* 0x000fe400078e0203 */
[----:B------:R3:W1:Y:S01]  /*4c20*/  LDS.128 R8, [R208+0x2080] ;  /* 0x00208000d0087984 */ /* 0x0006620000000c00 */
[----:B------:R-:W-:-:S03]  /*4c30*/  IMAD.U32 R3, RZ, RZ, UR10 ;  /* 0x0000000aff037e24 */ /* 0x000fc6000f8e00ff */
[----:B------:R3:W1:Y:S01]  /*4c40*/  LDS.128 R4, [R208+0x3080] ;  /* 0x00308000d0047984 */ /* 0x0006620000000c00 */
[----:B-----5:R-:W-:-:S05]  /*4c50*/  IMAD.WIDE.U32 R38, R3, c[0x0][0x340], R32 ;  /* 0x0000d00003267a25 */ /* 0x020fca00078e0020 */
[----:B------:R-:W-:Y:S01]  /*4c60*/  IADD3 R37, R39, UR4, RZ ;  /* 0x0000000427257c10 */ /* 0x000fe2000fffe0ff */
[----:B------:R-:W-:Y:S05]  /*4c70*/  @P0 BRA `(.L_x_8) ;  /* 0x0000009000000947 */ /* 0x000fea0003800000 */
[----:B---3--:R-:W3:Y:S01]  /*4c80*/  LDS.128 R208, [R208+0x4080] ;  /* 0x00408000d0d07984 */ /* 0x008ee20000000c00 */
[----:B------:R-:W-:Y:S01]  /*4c90*/  MOV R36, R38 ;  /* 0x0000002600247202 */ /* 0x000fe20000000f00 */
[----:B------:R-:W-:-:S04]  /*4ca0*/  IMAD R3, R229, c[0x0][0x330], RZ ;  /* 0x0000cc00e5037a24 */ /* 0x000fc800078e02ff */
[----:B------:R-:W-:-:S04]  /*4cb0*/  IMAD.WIDE.U32 R32, R228, c[0x0][0x330], R36 ;  /* 0x0000cc00e4207a25 */ /* 0x000fc800078e0024 */
[----:B------:R-:W-:Y:S01]  /*4cc0*/  IMAD R3, R228, c[0x0][0x334], R3 ;  /* 0x0000cd00e4037a24 */ /* 0x000fe200078e0203 */
[----:B------:R-:W-:-:S04]  /*4cd0*/  LEA R40, P0, R32, c[0x0][0x318], 0x1 ;  /* 0x0000c60020287a11 */ /* 0x000fc800078008ff */
[----:B------:R-:W-:-:S04]  /*4ce0*/  IADD3 R3, R33, R3, RZ ;  /* 0x0000000321037210 */ /* 0x000fc80007ffe0ff */
[----:B------:R-:W-:-:S05]  /*4cf0*/  LEA.HI.X R41, R32, c[0x0][0x31c], R3, 0x1, P0 ;  /* 0x0000c70020297a11 */ /* 0x000fca00000f0c03 */
[----:B---3--:R3:W-:Y:S02]  /*4d00*/  STG.E.128 [R40.64], R208 ;  /* 0x000000d028007986 */ /* 0x0087e4000c101d12 */
.L_x_8:
[----:B------:R-:W-:Y:S05]  /*4d10*/  BSYNC B0 ;  /* 0x0000000000007941 */ /* 0x000fea0003800000 */
.L_x_7:
[----:B------:R-:W-:Y:S01]  /*4d20*/  IADD3 R3, R214, 0x20, RZ ;  /* 0x00000020d6037810 */ /* 0x000fe20007ffe0ff */
[----:B------:R-:W-:Y:S03]  /*4d30*/  BSSY B0, `(.L_x_9) ;  /* 0x000000f000007945 */ /* 0x000fe60003800000 */
[----:B------:R-:W-:-:S04]  /*4d40*/  ISETP.GE.AND P3, PT, R3, UR6, PT ;  /* 0x0000000603007c0c */ /* 0x000fc8000bf66270 */
[----:B------:R-:W-:-:S13]  /*4d50*/  ISETP.GE.OR P0, PT, R220, c[0x0][0x324], P3 ;  /* 0x0000c900dc007a0c */ /* 0x000fda0001f06670 */
[----:B------:R-:W-:Y:S05]  /*4d60*/  @P0 BRA `(.L_x_10) ;  /* 0x000000b000000947 */ /* 0x000fea0003800000 */
[----:B------:R-:W-:Y:S01]  /*4d70*/  IADD3 R32, P0, R228, 0x20, RZ ;  /* 0x00000020e4207810 */ /* 0x000fe20007f1e0ff */
[----:B---3--:R-:W-:Y:S01]  /*4d80*/  IMAD.MOV.U32 R40, RZ, RZ, R38 ;  /* 0x000000ffff287224 */ /* 0x008fe200078e0026 */
[----:B------:R-:W-:-:S03]  /*4d90*/  MOV R41, R37 ;  /* 0x0000002500297202 */ /* 0x000fc60000000f00 */
[----:B------:R-:W-:Y:S02]  /*4da0*/  IMAD.X R3, RZ, RZ, R229, P0 ;  /* 0x000000ffff037224 */ /* 0x000fe400000e06e5 */
[----:B------:R-:W-:-:S04]  /*4db0*/  IMAD.WIDE.U32 R40, R32, c[0x0][0x330], R40 ;  /* 0x0000cc0020287a25 */ /* 0x000fc800078e0028 */
[----:B------:R-:W-:-:S04]  /*4dc0*/  IMAD R3, R3, c[0x0][0x330], RZ ;  /* 0x0000cc0003037a24 */ /* 0x000fc800078e02ff */
[----:B------:R-:W-:Y:S01]  /*4dd0*/  IMAD R3, R32, c[0x0][0x334], R3 ;  /* 0x0000cd0020037a24 */ /* 0x000fe200078e0203 */
[----:B------:R-:W-:-:S04]  /*4de0*/  LEA R32, P0, R40, c[0x0][0x318], 0x1 ;  /* 0x0000c60028207a11 */ /* 0x000fc800078008ff */
[----:B------:R-:W-:-:S04]  /*4df0*/  IADD3 R3, R41, R3, RZ ;  /* 0x0000000329037210 */ /* 0x000fc80007ffe0ff */
[----:B------:R-:W-:-:S05]  /*4e00*/  LEA.HI.X R33, R40, c[0x0][0x31c], R3, 0x1, P0 ;  /* 0x0000c70028217a11 */ /* 0x000fca00000f0c03 */
[----:B------:R3:W-:Y:S02]  /*4e10*/  STG.E.128 [R32.64], R28 ;  /* 0x0000001c20007986 */ /* 0x0007e4000c101d12 */
.L_x_10:
[----:B------:R-:W-:Y:S05]  /*4e20*/  BSYNC B0 ;  /* 0x0000000000007941 */ /* 0x000fea0003800000 */
.L_x_9:
[----:B------:R-:W-:Y:S01]  /*4e30*/  IADD3 R3, R214, 0x40, RZ ;  /* 0x00000040d6037810 */ /* 0x000fe20007ffe0ff */
[----:B------:R-:W-:Y:S03]  /*4e40*/  BSSY B0, `(.L_x_11) ;  /* 0x000000f000007945 */ /* 0x000fe60003800000 */
[----:B------:R-:W-:-:S04]  /*4e50*/  ISETP.GE.AND P2, PT, R3, UR6, PT ;  /* 0x0000000603007c0c */ /* 0x000fc8000bf46270 */
[----:B------:R-:W-:-:S13]  /*4e60*/  ISETP.GE.OR P0, PT, R220, c[0x0][0x324], P2 ;  /* 0x0000c900dc007a0c */ /* 0x000fda0001706670 */
[----:B------:R-:W-:Y:S05]  /*4e70*/  @P0 BRA `(.L_x_12) ;  /* 0x000000b000000947 */ /* 0x000fea0003800000 */
[----:B---3--:R-:W-:Y:S01]  /*4e80*/  IADD3 R28, P0, R228, 0x40, RZ ;  /* 0x00000040e41c7810 */ /* 0x008fe20007f1e0ff */
[----:B------:R-:W-:Y:S01]  /*4e90*/  IMAD.MOV.U32 R30, RZ, RZ, R38 ;  /* 0x000000ffff1e7224 */ /* 0x000fe200078e0026 */
        /* <DEDUP_REMOVED lines=9> */
.L_x_12:
[----:B------:R-:W-:Y:S05]  /*4f30*/  BSYNC B0 ;  /* 0x0000000000007941 */ /* 0x000fea0003800000 */
.L_x_11:
        /* <DEDUP_REMOVED lines=15> */
[----:B-1----:R1:W-:Y:S02]  /*5030*/  STG.E.128 [R24.64], R20 ;  /* 0x0000001418007986 */ /* 0x0023e4000c101d12 */
.L_x_14:
[----:B------:R-:W-:Y:S05]  /*5040*/  BSYNC B0 ;  /* 0x0000000000007941 */ /* 0x000fea0003800000 */
.L_x_13:
[----:B------:R-:W-:Y:S01]  /*5050*/  IMAD R3, R2, c[0x0][0x308], RZ ;  /* 0x0000c20002037a24 */ /* 0x000fe200078e02ff */
[----:B------:R-:W-:Y:S01]  /*5060*/  ULDC.64 UR4, c[0x0][0x310] ;  /* 0x0000c40000047ab9 */ /* 0x000fe20000000a00 */
[----:B------:R-:W-:Y:S01]  /*5070*/  IMAD.WIDE.U32 R34, R0, c[0x0][0x308], R34 ;  /* 0x0000c20000227a25 */ /* 0x000fe200078e0022 */
[----:B------:R-:W-:Y:S01]  /*5080*/  ISETP.GE.OR P4, PT, R220, c[0x0][0x2f4], P4 ;  /* 0x0000bd00dc007a0c */ /* 0x000fe20002786670 */
[----:B------:R-:W-:Y:S01]  /*5090*/  UIMAD UR4, UR9, UR4, URZ ;  /* 0x00000004090472a4 */ /* 0x000fe2000f8e023f */
[----:B------:R-:W-:Y:S01]  /*50a0*/  BSSY B0, `(.L_x_15) ;  /* 0x0000010000007945 */ /* 0x000fe20003800000 */
[----:B------:R-:W-:Y:S01]  /*50b0*/  IMAD R3, R0, c[0x0][0x30c], R3 ;  /* 0x0000c30000037a24 */ /* 0x000fe200078e0203 */
[----:B------:R-:W-:Y:S01]  /*50c0*/  MOV R0, UR10 ;  /* 0x0000000a00007c02 */ /* 0x000fe20008000f00 */
[----:B------:R-:W-:-:S03]  /*50d0*/  UIMAD UR4, UR10, UR5, UR4 ;  /* 0x000000050a0472a4 */ /* 0x000fc6000f8e0204 */
[----:B------:R-:W-:-:S05]  /*50e0*/  IADD3 R35, R35, R3, RZ ;  /* 0x0000000323237210 */ /* 0x000fca0007ffe0ff */
[----:B-1----:R-:W-:-:S05]  /*50f0*/  IMAD.WIDE.U32 R22, R0, c[0x0][0x310], R34 ;  /* 0x0000c40000167a25 */ /* 0x002fca00078e0022 */
[----:B------:R-:W-:Y:S01]  /*5100*/  IADD3 R21, R23, UR4, RZ ;  /* 0x0000000417157c10 */ /* 0x000fe2000fffe0ff */
[----:B------:R-:W-:Y:S05]  /*5110*/  @P4 BRA `(.L_x_16) ;  /* 0x0000008000004947 */ /* 0x000fea0003800000 */
[----:B------:R-:W-:Y:S01]  /*5120*/  MOV R20, R22 ;  /* 0x0000001600147202 */ /* 0x000fe20000000f00 */
[----:B------:R-:W-:-:S04]  /*5130*/  IMAD R3, R229, c[0x0][0x300], RZ ;  /* 0x0000c000e5037a24 */ /* 0x000fc800078e02ff */
[----:B---3--:R-:W-:-:S04]  /*5140*/  IMAD.WIDE.U32 R24, R228, c[0x0][0x300], R20 ;  /* 0x0000c000e4187a25 */ /* 0x008fc800078e0014 */
[----:B------:R-:W-:Y:S01]  /*5150*/  IMAD R0, R228, c[0x0][0x304], R3 ;  /* 0x0000c100e4007a24 */ /* 0x000fe200078e0203 */
[----:B------:R-:W-:-:S04]  /*5160*/  LEA R2, P0, R24, c[0x0][0x2e8], 0x1 ;  /* 0x0000ba0018027a11 */ /* 0x000fc800078008ff */
[----:B------:R-:W-:-:S04]  /*5170*/  IADD3 R0, R25, R0, RZ ;  /* 0x0000000019007210 */ /* 0x000fc80007ffe0ff */
[----:B------:R-:W-:-:S05]  /*5180*/  LEA.HI.X R3, R24, c[0x0][0x2ec], R0, 0x1, P0 ;  /* 0x0000bb0018037a11 */ /* 0x000fca00000f0c00 */
[----:B----4-:R1:W-:Y:S02]  /*5190*/  STG.E.128 [R2.64], R16 ;  /* 0x0000001002007986 */ /* 0x0103e4000c101d12 */
.L_x_16:
[----:B------:R-:W-:Y:S05]  /*51a0*/  BSYNC B0 ;  /* 0x0000000000007941 */ /* 0x000fea0003800000 */
.L_x_15:
[----:B------:R-:W-:Y:S01]  /*51b0*/  ISETP.GE.OR P3, PT, R220, c[0x0][0x2f4], P3 ;  /* 0x0000bd00dc007a0c */ /* 0x000fe20001f66670 */
[----:B------:R-:W-:-:S12]  /*51c0*/  BSSY B0, `(.L_x_17) ;  /* 0x000000d000007945 */ /* 0x000fd80003800000 */
[----:B------:R-:W-:Y:S05]  /*51d0*/  @P3 BRA `(.L_x_18) ;  /* 0x000000b000003947 */ /* 0x000fea0003800000 */
[----:B-1----:R-:W-:Y:S01]  /*51e0*/  IADD3 R2, P0, R228, 0x20, RZ ;  /* 0x00000020e4027810 */ /* 0x002fe20007f1e0ff */
[----:B----4-:R-:W-:Y:S01]  /*51f0*/  IMAD.MOV.U32 R16, RZ, RZ, R22 ;  /* 0x000000ffff107224 */ /* 0x010fe200078e0016 */
        /* <DEDUP_REMOVED lines=8> */
[----:B--2---:R1:W-:Y:S02]  /*5280*/  STG.E.128 [R2.64], R12 ;  /* 0x0000000c02007986 */ /* 0x0043e4000c101d12 */
.L_x_18:
[----:B------:R-:W-:Y:S05]  /*5290*/  BSYNC B0 ;  /* 0x0000000000007941 */ /* 0x000fea0003800000 */
.L_x_17:
[----:B------:R-:W-:Y:S01]  /*52a0*/  ISETP.GE.OR P2, PT, R220, c[0x0][0x2f4], P2 ;  /* 0x0000bd00dc007a0c */ /* 0x000fe20001746670 */
[----:B------:R-:W-:-:S12]  /*52b0*/  BSSY B0, `(.L_x_19) ;  /* 0x000000d000007945 */ /* 0x000fd80003800000 */
[----:B------:R-:W-:Y:S05]  /*52c0*/  @P2 BRA `(.L_x_20) ;  /* 0x000000b000002947 */ /* 0x000fea0003800000 */
[----:B-1----:R-:W-:Y:S01]  /*52d0*/  IADD3 R2, P0, R228, 0x40, RZ ;  /* 0x00000040e4027810 */ /* 0x002fe20007f1e0ff */
[----:B--2---:R-:W-:Y:S01]  /*52e0*/  IMAD.MOV.U32 R12, RZ, RZ, R22 ;  /* 0x000000ffff0c7224 */ /* 0x004fe200078e0016 */
        /* <DEDUP_REMOVED lines=9> */
.L_x_20:
[----:B------:R-:W-:Y:S05]  /*5380*/  BSYNC B0 ;  /* 0x0000000000007941 */ /* 0x000fea0003800000 */
.L_x_19:
[----:B------:R-:W-:-:S13]  /*5390*/  ISETP.GE.OR P1, PT, R220, c[0x0][0x2f4], P1 ;  /* 0x0000bd00dc007a0c */ /* 0x000fda0000f26670 */
[----:B------:R-:W-:Y:S05]  /*53a0*/  @P1 EXIT ;  /* 0x000000000000194d */ /* 0x000fea0003800000 */
[----:B------:R-:W-:Y:S01]  /*53b0*/  IADD3 R0, P0, R228, 0x60, RZ ;  /* 0x00000060e4007810 */ /* 0x000fe20007f1e0ff */
[----:B-1----:R-:W-:Y:S01]  /*53c0*/  IMAD.MOV.U32 R8, RZ, RZ, R22 ;  /* 0x000000ffff087224 */ /* 0x002fe200078e0016 */
[----:B------:R-:W-:-:S03]  /*53d0*/  MOV R9, R21 ;  /* 0x0000001500097202 */ /* 0x000fc60000000f00 */
[----:B------:R-:W-:Y:S02]  /*53e0*/  IMAD.X R228, RZ, RZ, R229, P0 ;  /* 0x000000ffffe47224 */ /* 0x000fe400000e06e5 */
[----:B------:R-:W-:-:S04]  /*53f0*/  IMAD.WIDE.U32 R8, R0, c[0x0][0x300], R8 ;  /* 0x0000c00000087a25 */ /* 0x000fc800078e0008 */
[----:B------:R-:W-:Y:S01]  /*5400*/  IMAD R3, R228, c[0x0][0x300], RZ ;  /* 0x0000c000e4037a24 */ /* 0x000fe200078e02ff */
[----:B------:R-:W-:-:S03]  /*5410*/  LEA R2, P0, R8, c[0x0][0x2e8], 0x1 ;  /* 0x0000ba0008027a11 */ /* 0x000fc600078008ff */
[----:B------:R-:W-:-:S05]  /*5420*/  IMAD R3, R0, c[0x0][0x304], R3 ;  /* 0x0000c10000037a24 */ /* 0x000fca00078e0203 */
[----:B------:R-:W-:-:S04]  /*5430*/  IADD3 R3, R9, R3, RZ ;  /* 0x0000000309037210 */ /* 0x000fc80007ffe0ff */
[----:B------:R-:W-:-:S05]  /*5440*/  LEA.HI.X R3, R8, c[0x0][0x2ec], R3, 0x1, P0 ;  /* 0x0000bb0008037a11 */ /* 0x000fca00000f0c03 */
[----:B------:R-:W-:Y:S01]  /*5450*/  STG.E.128 [R2.64], R4 ;  /* 0x0000000402007986 */ /* 0x000fe2000c101d12 */
[----:B------:R-:W-:Y:S05]  /*5460*/  EXIT ;  /* 0x000000000000794d */ /* 0x000fea0003800000 */
.L_x_21:
[----:B------:R-:W-:-:S00]  /*5470*/  BRA `(.L_x_21) ;  /* 0xfffffff000007947 */ /* 0x000fc0000383ffff */
[----:B------:R-:W-:-:S00]  /*5480*/  NOP ;  /* 0x0000000000007918 */ /* 0x000fc00000000000 */
[----:B------:R-:W-:-:S00]  /*5490*/  NOP ;  /* 0x0000000000007918 */ /* 0x000fc00000000000 */
[----:B------:R-:W-:-:S00]  /*54a0*/  NOP ;  /* 0x0000000000007918 */ /* 0x000fc00000000000 */
[----:B------:R-:W-:-:S00]  /*54b0*/  NOP ;  /* 0x0000000000007918 */ /* 0x000fc00000000000 */
[----:B------:R-:W-:-:S00]  /*54c0*/  NOP ;  /* 0x0000000000007918 */ /* 0x000fc00000000000 */
[----:B------:R-:W-:-:S00]  /*54d0*/  NOP ;  /* 0x0000000000007918 */ /* 0x000fc00000000000 */
[----:B------:R-:W-:-:S00]  /*54e0*/  NOP ;  /* 0x0000000000007918 */ /* 0x000fc00000000000 */
[----:B------:R-:W-:-:S00]  /*54f0*/  NOP ;  /* 0x0000000000007918 */ /* 0x000fc00000000000 */
.L_x_1792:


//--------------------- .text._ZN7cutlass13device_kernelIN5flash19enable_sm80_to_sm89INS1_16FlashAttnBwdSm80INS1_25CollectiveMainloopBwdSm80ILi2ELi2EN4cute5tupleIJNS5_1CILi64EEENS7_ILi128EEES8_EEENS_6half_tEfNS_4arch4Sm80ELb0ELb0ELb0ELb0ELb1ELb0ELb0ELb0ELi2ELi2ELi4ELi2ELb1EEENS1_21CollectiveEpilogueBwdISA_SB_SD_Li256ELb0ELb0ELi2EEENS1_19SingleTileSchedulerILb0ELb0ELb0ELi128EEEEEEEEEvNT_6ParamsE --------------------------
	.section	.text._ZN7cutlass13device_kernelIN5flash19enable_sm80_to_sm89INS1_16FlashAttnBwdSm80INS1_25CollectiveMainloopBwdSm80ILi2ELi2EN4cute5tupleIJNS5_1CILi64EEENS7_ILi128EEES8_EEENS_6half_tEfNS_4arch4Sm80ELb0ELb0ELb0ELb0ELb1ELb0ELb0ELb0ELi2ELi2ELi4ELi2ELb1EEENS1_21CollectiveEpilogueBwdISA_SB_SD_Li256ELb0ELb0ELi2EEENS1_19SingleTileSchedulerILb0ELb0ELb0ELi128EEEEEEEEEvNT_6ParamsE,"ax",@progbits
	.sectioninfo	@"SHI_REGISTERS=255"
	.align	128
.text._ZN7cutlass13device_kernelIN5flash19enable_sm80_to_sm89INS1_16FlashAttnBwdSm80INS1_25CollectiveMainloopBwdSm80ILi2ELi2EN4cute5tupleIJNS5_1CILi64EEENS7_ILi128EEES8_EEENS_6half_tEfNS_4arch4Sm80ELb0ELb0ELb0ELb0ELb1ELb0ELb0ELb0ELi2ELi2ELi4ELi2ELb1EEENS1_21CollectiveEpilogueBwdISA_SB_SD_Li256ELb0ELb0ELi2EEENS1_19SingleTileSchedulerILb0ELb0ELb0ELi128EEEEEEEEEvNT_6ParamsE:
        .type           _ZN7cutlass13device_kernelIN5flash19enable_sm80_to_sm89INS1_16FlashAttnBwdSm80INS1_25CollectiveMainloopBwdSm80ILi2ELi2EN4cute5tupleIJNS5_1CILi64EEENS7_ILi128EEES8_EEENS_6half_tEfNS_4arch4Sm80ELb0ELb0ELb0ELb0ELb1ELb0ELb0ELb0ELi2ELi2ELi4ELi2ELb1EEENS1_21CollectiveEpilogueBwdISA_SB_SD_Li256ELb0ELb0ELi2EEENS1_19SingleTileSchedulerILb0ELb0ELb0ELi128EEEEEEEEEvNT_6ParamsE,@function
        .size           _ZN7cutlass13device_kernelIN5flash19enable_sm80_to_sm89INS1_16FlashAttnBwdSm80INS1_25CollectiveMainloopBwdSm80ILi2ELi2EN4cute5tupleIJNS5_1CILi64EEENS7_ILi128EEES8_EEENS_6half_tEfNS_4arch4Sm80ELb0ELb0ELb0ELb0ELb1ELb0ELb0ELb0ELi2ELi2ELi4ELi2ELb1EEENS1_21CollectiveEpilogueBwdISA_SB_SD_Li256ELb0ELb0ELi2EEENS1_19SingleTileSchedulerILb0ELb0ELb0ELi128EEEEEEEEEvNT_6ParamsE,(.L_x_1793 - _ZN7cutlass13device_kernelIN5flash19enable_sm80_to_sm89INS1_16FlashAttnBwdSm80INS1_25CollectiveMainloopBwdSm80ILi2ELi2EN4cute5tupleIJNS5_1CILi64EEENS7_ILi128EEES8_EEENS_6half_tEfNS_4arch4Sm80ELb0ELb0ELb0ELb0ELb1ELb0ELb0ELb0ELi2ELi2ELi4ELi2ELb1EEENS1_21CollectiveEpilogueBwdISA_SB_SD_Li256ELb0ELb0ELi2EEENS1_19SingleTileSchedulerILb0ELb0ELb0ELi128EEEEEEEEEvNT_6ParamsE)
        .other          _ZN7cutlass13device_kernelIN5flash19enable_sm80_to_sm89INS1_16FlashAttnBwdSm80INS1_25CollectiveMainloopBwdSm80ILi2ELi2EN4cute5tupleIJNS5_1CILi64EEENS7_ILi128EEES8_EEENS_6half_tEfNS_4arch4Sm80ELb0ELb0ELb0ELb0ELb1ELb0ELb0ELb0ELi2ELi2ELi4ELi2ELb1EEENS1_21CollectiveEpilogueBwdISA_SB_SD_Li256ELb0ELb0ELi2EEENS1_19SingleTileSchedulerILb0ELb0ELb0ELi128EEEEEEEEEvNT_6ParamsE,@"STO_CUDA_ENTRY STV_DEFAULT"
_ZN7cutlass13device_kernelIN5flash19enable_sm80_to_sm89INS1_16FlashAttnBwdSm80INS1_25CollectiveMainloopBwdSm80ILi2ELi2EN4cute5tupleIJNS5_1CILi64EEENS7_ILi128EEES8_EEENS_6half_tEfNS_4arch4Sm80ELb0ELb0ELb0ELb0ELb1ELb0ELb0ELb0ELi2ELi2ELi4ELi2ELb1EEENS1_21CollectiveEpilogueBwdISA_SB_SD_Li256ELb0ELb0ELi2EEENS1_19SingleTileSchedulerILb0ELb0ELb0ELi128EEEEEEEEEvNT_6ParamsE:
        /* <DEDUP_REMOVED lines=314> */
.L_x_23:
[----:B------:R-:W-:Y:S05]  /*13a0*/  BSYNC B0 ;  /* 0x0000000000007941 */ /* 0x000fea0003800000 */
.L_x_22:
        /* <DEDUP_REMOVED lines=36> */
.L_x_24:
        /* <DEDUP_REMOVED lines=73> */
.L_x_28:
        /* <DEDUP_REMOVED lines=114> */
.L_x_26:
        /* <DEDUP_REMOVED lines=391> */
.L_x_27:
        /* <DEDUP_REMOVED lines=138> */
.L_x_25:
        /* <DEDUP_REMOVED lines=166> */
.L_x_30:
[----:B------:R-:W-:Y:S05]  /*4d10*/  BSYNC B0 ;  /* 0x0000000000007941 */ /* 0x000fea0003800000 */
.L_x_29:
        /* <DEDUP_REMOVED lines=16> */
.L_x_32:
[----:B------:R-:W-:Y:S05]  /*4e20*/  BSYNC B0 ;  /* 0x0000000000007941 */ /* 0x000fea0003800000 */
.L_x_31:
        /* <DEDUP_REMOVED lines=16> */
.L_x_34:
[----:B------:R-:W-:Y:S05]  /*4f30*/  BSYNC B0 ;  /* 0x0000000000007941 */ /* 0x000fea0003800000 */
.L_x_33:
        /* <DEDUP_REMOVED lines=16> */
.L_x_36:
[----:B------:R-:W-:Y:S05]  /*5040*/  BSYNC B0 ;  /* 0x0000000000007941 */ /* 0x000fea0003800000 */
.L_x_35:
        /* <DEDUP_REMOVED lines=21> */
.L_x_38:
[----:B------:R-:W-:Y:S05]  /*51a0*/  BSYNC B0 ;  /* 0x0000000000007941 */ /* 0x000fea0003800000 */
.L_x_37:
        /* <DEDUP_REMOVED lines=14> */
.L_x_40:
[----:B------:R-:W-:Y:S05]  /*5290*/  BSYNC B0 ;  /* 0x0000000000007941 */ /* 0x000fea0003800000 */
.L_x_39:
        /* <DEDUP_REMOVED lines=14> */
.L_x_42:
[----:B------:R-:W-:Y:S05]  /*5380*/  BSYNC B0 ;  /* 0x0000000000007941 */ /* 0x000fea0003800000 */
.L_x_41:
        /* <DEDUP_REMOVED lines=14> */
.L_x_43:
        /* <DEDUP_REMOVED lines=9> */
.L_x_1793:


//--------------------- .text._ZN7cutlass13device_kernelIN5flash19enable_sm80_to_sm89INS1_16FlashAttnBwdSm80INS1_25CollectiveMainloopBwdSm80ILi2ELi2EN4cute5tupleIJNS5_1CILi64EEENS7_ILi128EEES8_EEENS_6half_tEfNS_4arch4Sm80ELb0ELb0ELb0ELb0ELb0ELb0ELb0ELb0ELi2ELi2ELi4ELi2ELb1EEENS1_24CollectiveEpilogueBwdGQAISA_fSD_Li256ELb0ELb0EEENS1_19SingleTileSchedulerILb0ELb0ELb0ELi128EEEEEEEEEvNT_6ParamsE --------------------------
	.section	.text._ZN7cutlass13device_kernelIN5flash19enable_sm80_to_sm89INS1_16FlashAttnBwdSm80INS1_25CollectiveMainloopBwdSm80ILi2ELi2EN4cute5tupleIJNS5_1CILi64EEENS7_ILi128EEES8_EEENS_6half_tEfNS_4arch4Sm80ELb0ELb0ELb0ELb0ELb0ELb0ELb0ELb0ELi2ELi2ELi4ELi2ELb1EEENS1_24CollectiveEpilogueBwdGQAISA_fSD_Li256ELb0ELb0EEENS1_19SingleTileSchedulerILb0ELb0ELb0ELi128EEEEEEEEEvNT_6ParamsE,"ax",@progbits
	.sectioninfo	@"SHI_REGISTERS=254"
	.align	128
.text._ZN7cutlass13device_kernelIN5flash19enable_sm80_to_sm89INS1_16FlashAttnBwdSm80INS1_25CollectiveMainloopBwdSm80ILi2ELi2EN4cute5tupleIJNS5_1CILi64EEENS7_ILi128EEES8_EEENS_6half_tEfNS_4arch4Sm80ELb0ELb0ELb0ELb0ELb0ELb0ELb0ELb0ELi2ELi2ELi4ELi2ELb1EEENS1_24CollectiveEpilogueBwdGQAISA_fSD_Li256ELb0ELb0EEENS1_19SingleTileSchedulerILb0ELb0ELb0ELi128EEEEEEEEEvNT_6ParamsE:
        .type           _ZN7cutlass13device_kernelIN5flash19enable_sm80_to_sm89INS1_16FlashAttnBwdSm80INS1_25CollectiveMainloopBwdSm80ILi2ELi2EN4cute5tupleIJNS5_1CILi64EEENS7_ILi128EEES8_EEENS_6half_tEfNS_4arch4Sm80ELb0ELb0ELb0ELb0ELb0ELb0ELb0ELb0ELi2ELi2ELi4ELi2ELb1EEENS1_24CollectiveEpilogueBwdGQAISA_fSD_Li256ELb0ELb0EEENS1_19SingleTileSchedulerILb0ELb0ELb0ELi128EEEEEEEEEvNT_6ParamsE,@function
        .size           _ZN7cutlass13device_kernelIN5flash19enable_sm80_to_sm89INS1_16FlashAttnBwdSm80INS1_25CollectiveMainloopBwdSm80ILi2ELi2EN4cute5tupleIJNS5_1CILi64EEENS7_ILi128EEES8_EEENS_6half_tEfNS_4arch4Sm80ELb0ELb0ELb0ELb0ELb0ELb0ELb0ELb0ELi2ELi2ELi4ELi2ELb1EEENS1_24CollectiveEpilogueBwdGQAISA_fSD_Li256ELb0ELb0EEENS1_19SingleTileSchedulerILb0ELb0ELb0ELi128EEEEEEEEEvNT_6ParamsE,(.L_x_1794 - _ZN7cutlass13device_kernelIN5flash19enable_sm80_to_sm89INS1_16FlashAttnBwdSm80INS1_25CollectiveMainloopBwdSm80ILi2ELi2EN4cute5tupleIJNS5_1CILi64EEENS7_ILi128EEES8_EEENS_6half_tEfNS_4arch4Sm80ELb0ELb0ELb0ELb0ELb0ELb0ELb0ELb0ELi2ELi2ELi4ELi2ELb1EEENS1_24CollectiveEpilogueBwdGQAISA_fSD_Li256ELb0ELb0EEENS1_19SingleTileSchedulerILb0ELb0ELb0ELi128EEEEEEEEEvNT_6ParamsE)
        .other          _ZN7cutlass13device_kernelIN5flash19enable_sm80_to_sm89INS1_16FlashAttnBwdSm80INS1_25CollectiveMainloopBwdSm80ILi2ELi2EN4cute5tupleIJNS5_1CILi64EEENS7_ILi128EEES8_EEENS_6half_tEfNS_4arch4Sm80ELb0ELb0ELb0ELb0ELb0ELb0ELb0ELb0ELi2ELi2ELi4ELi2ELb1EEENS1_24CollectiveEpilogueBwdGQAISA_fSD_Li256ELb0ELb0EEENS1_19SingleTileSchedulerILb0ELb0ELb0ELi128EEEEEEEEEvNT_6ParamsE,@"STO_CUDA_ENTRY STV_DEFAULT"
_ZN7cutlass13device_kernelIN5flash19enable_sm80_to_sm89INS1_16FlashAttnBwdSm80INS1_25CollectiveMainloopBwdSm80ILi2ELi2EN4cute5tupleIJNS5_1CILi64EEENS7_ILi128EEES8_EEENS_6half_tEfNS_4arch4Sm80ELb0ELb0ELb0ELb0ELb0ELb0ELb0ELb0ELi2ELi2ELi4ELi2ELb1EEENS1_24CollectiveEpilogueBwdGQAISA_fSD_Li256ELb0ELb0EEENS1_19SingleTileSchedulerILb0ELb0ELb0ELi128EEEEEEEEEvNT_6ParamsE:
        /* <DEDUP_REMOVED lines=11> */
[----:B------:R-:W-:Y:S01]  /*00b0*/  UIMAD.WIDE.U32 UR16, UR12, UR4, URZ ;  /* 0x000000040c1072a5 */ /* 0x000fe2000f8e003f */
[----:B------:R-:W3:Y:S01]  /*00c0*/  S2R R29, SR_CTAID.X ;  /* 0x00000000001d7919 */ /* 0x000ee20000002500 */
[----:B------:R-:W-:Y:S01]  /*00d0*/  UIMAD UR4, UR11, UR4, URZ ;  /* 0x000000040b0472a4 */ /* 0x000fe2000f8e023f */
[----:B------:R-:W-:Y:S01]  /*00e0*/  IMAD.U32 R22, RZ, RZ, UR12 ;  /* 0x0000000cff167e24 */ /* 0x000fe2000f8e00ff */
[----:B------:R-:W-:Y:S01]  /*00f0*/  UMOV UR23, 0x6 ;  /* 0x0000000600177882 */ /* 0x000fe20000000000 */
[----:B------:R-:W-:Y:S01]  /*0100*/  IMAD.MOV.U32 R192, RZ, RZ, 0x40 ;  /* 0x00000040ffc07424 */ /* 0x000fe200078e00ff */
[----:B------:R-:W-:Y:S01]  /*0110*/  UIMAD UR4, UR12, UR5, UR4 ;  /* 0x000000050c0472a4 */ /* 0x000fe2000f8e0204 */
[----:B------:R-:W-:Y:S01]  /*0120*/  IMAD.MOV.U32 R193, RZ, RZ, 0x20 ;  /* 0x00000020ffc17424 */ /* 0x000fe200078e00ff */
[----:B------:R-:W-:-:S02]  /*0130*/  ULDC.64 UR20, c[0x0][0x118] ;  /* 0x0000460000147ab9 */ /* 0x000fc40000000a00 */
[----:B------:R-:W-:-:S03]  /*0140*/  UIADD3 UR9, UR17, UR4, URZ ;  /* 0x0000000411097290 */ /* 0x000fc6000fffe03f */
[----:B------:R-:W-:Y:S02]  /*0150*/  ULDC.64 UR4, c[0x0][0x1e8] ;  /* 0x00007a0000047ab9 */ /* 0x000fe40000000a00 */
[----:B------:R-:W-:Y:S01]  /*0160*/  UIMAD UR4, UR11, UR4, URZ ;  /* 0x000000040b0472a4 */ /* 0x000fe2000f8e023f */
[----:B-1----:R-:W-:Y:S01]  /*0170*/  SHF.R.S32.HI R3, RZ, 0x1f, R208 ;  /* 0x0000001fff037819 */ /* 0x002fe200000114d0 */
[C---:B------:R-:W-:Y:S02]  /*0180*/  IMAD.SHL.U32 R212, R208.reuse, 0x4, RZ ;  /* 0x00000004d0d47824 */ /* 0x040fe400078e00ff */
[----:B------:R-:W-:Y:S01]  /*0190*/  UIMAD UR6, UR12, UR5, UR4 ;  /* 0x000000050c0672a4 */ /* 0x000fe2000f8e0204 */
[----:B------:R-:W-:Y:S01]  /*01a0*/  LEA.HI R17, R3, R208, RZ, 0x3 ;  /* 0x000000d003117211 */ /* 0x000fe200078f18ff */
[----:B--2---:R-:W-:Y:S01]  /*01b0*/  @P0 IMAD.HI.U32 R0, R9, c[0x0][0x24c], RZ ;  /* 0x0000930009000a27 */ /* 0x004fe200078e00ff */
[----:B------:R-:W-:Y:S01]  /*01c0*/  SHF.R.S32.HI R213, RZ, 0x1f, R212 ;  /* 0x0000001fffd57819 */ /* 0x000fe200000114d4 */
[----:B------:R-:W-:Y:S01]  /*01d0*/  ULDC.64 UR4, c[0x0][0x1b8] ;  /* 0x00006e0000047ab9 */ /* 0x000fe20000000a00 */
[----:B------:R-:W-:Y:S01]  /*01e0*/  LOP3.LUT R11, R17, 0xfffffff8, RZ, 0xc0, !PT ;  /* 0xfffffff8110b7812 */ /* 0x000fe200078ec0ff */
[----:B------:R-:W-:Y:S01]  /*01f0*/  IMAD.MOV.U32 R5, RZ, RZ, R9 ;  /* 0x000000ffff057224 */ /* 0x000fe200078e0009 */
[----:B------:R-:W-:Y:S01]  /*0200*/  @P0 SHF.R.U32.HI R5, RZ, c[0x0][0x250], R0 ;  /* 0x00009400ff050a19 */ /* 0x000fe20000011600 */
[----:B------:R-:W-:Y:S01]  /*0210*/  IMAD.WIDE.U32 R14, R9, c[0x0][0x270], R212 ;  /* 0x00009c00090e7a25 */ /* 0x000fe200078e00d4 */
[----:B------:R-:W-:Y:S01]  /*0220*/  SHF.R.S32.HI R210, RZ, 0x3, R17 ;  /* 0x00000003ffd27819 */ /* 0x000fe20000011411 */
[----:B------:R-:W-:Y:S01]  /*0230*/  UIMAD UR4, UR11, UR4, URZ ;  /* 0x000000040b0472a4 */ /* 0x000fe2000f8e023f */
[----:B------:R-:W-:Y:S01]  /*0240*/  SHF.R.S32.HI R0, RZ, 0x1f, R5 ;  /* 0x0000001fff007819 */ /* 0x000fe20000011405 */
[----:B------:R-:W-:Y:S01]  /*0250*/  IMAD.IADD R18, R208, 0x1, -R11 ;  /* 0x00000001d0127824 */ /* 0x000fe200078e0a0b */
[----:B------:R-:W-:Y:S01]  /*0260*/  IADD3 R25, P0, R14, UR16, RZ ;  /* 0x000000100e197c10 */ /* 0x000fe2000ff1e0ff */
[----:B------:R-:W-:Y:S01]  /*0270*/  IMAD.SHL.U32 R11, R210, 0x40, RZ ;  /* 0x00000040d20b7824 */ /* 0x000fe200078e00ff */
[----:B------:R-:W-:Y:S01]  /*0280*/  SHF.R.S32.HI R211, RZ, 0x1f, R210 ;  /* 0x0000001fffd37819 */ /* 0x000fe200000114d2 */
[----:B------:R-:W-:Y:S01]  /*0290*/  IMAD.SHL.U32 R216, R18, 0x8, RZ ;  /* 0x0000000812d87824 */ /* 0x000fe200078e00ff */
[----:B------:R-:W-:Y:S01]  /*02a0*/  UIMAD UR4, UR12, UR5, UR4 ;  /* 0x000000050c0472a4 */ /* 0x000fe2000f8e0204 */
[C---:B------:R-:W-:Y:S01]  /*02b0*/  IMAD R2, R0.reuse, c[0x0][0x1e0], RZ ;  /* 0x0000780000027a24 */ /* 0x040fe200078e02ff */
[----:B------:R-:W-:Y:S01]  /*02c0*/  LOP3.LUT R11, R11, 0x1c0, RZ, 0xc0, !PT ;  /* 0x000001c00b0b7812 */ /* 0x000fe200078ec0ff */
[----:B------:R-:W-:Y:S01]  /*02d0*/  IMAD R0, R0, c[0x0][0x1b0], RZ ;  /* 0x00006c0000007a24 */ /* 0x000fe200078e02ff */
[----:B------:R-:W-:Y:S01]  /*02e0*/  SHF.R.S32.HI R217, RZ, 0x1f, R216 ;  /* 0x0000001fffd97819 */ /* 0x000fe200000114d8 */
[C---:B------:R-:W-:Y:S01]  /*02f0*/  IMAD R2, R5.reuse, c[0x0][0x1e4], R2 ;  /* 0x0000790005027a24 */ /* 0x040fe200078e0202 */
[----:B------:R-:W-:Y:S01]  /*0300*/  SHF.R.U32.HI R14, RZ, 0x3, R11 ;  /* 0x00000003ff0e7819 */ /* 0x000fe2000001160b */
[C---:B------:R-:W-:Y:S01]  /*0310*/  IMAD R0, R5.reuse, c[0x0][0x1b4], R0 ;  /* 0x00006d0005007a24 */ /* 0x040fe200078e0200 */
[----:B------:R-:W-:Y:S01]  /*0320*/  SHF.R.S32.HI R7, RZ, 0x1f, R9 ;  /* 0x0000001fff077819 */ /* 0x000fe20000011409 */
[----:B------:R-:W-:-:S04]  /*0330*/  IMAD.WIDE.U32 R12, R5, c[0x0][0x1e0], R216 ;  /* 0x00007800050c7a25 */ /* 0x000fc800078e00d8 */
[----:B------:R-:W-:Y:S02]  /*0340*/  IMAD.IADD R13, R13, 0x1, R2 ;  /* 0x000000010d0d7824 */ /* 0x000fe400078e0202 */
[----:B------:R-:W-:-:S04]  /*0350*/  IMAD.WIDE.U32 R4, R5, c[0x0][0x1b0], R216 ;  /* 0x00006c0005047a25 */ /* 0x000fc800078e00d8 */
[----:B------:R-:W-:Y:S01]  /*0360*/  IMAD.WIDE.U32 R20, R20, c[0x0][0x1e8], R12 ;  /* 0x00007a0014147a25 */ /* 0x000fe200078e000c */
[CC--:B------:R-:W-:Y:S02]  /*0370*/  LEA.HI R12, R3.reuse, R208.reuse, RZ, 0x6 ;  /* 0x000000d0030c7211 */ /* 0x0c0fe400078f30ff */
[----:B------:R-:W-:Y:S01]  /*0380*/  LEA.HI R13, R3, R208, RZ, 0x2 ;  /* 0x000000d0030d7211 */ /* 0x000fe200078f10ff */
[----:B------:R-:W-:Y:S01]  /*0390*/  IMAD.IADD R5, R5, 0x1, R0 ;  /* 0x0000000105057824 */ /* 0x000fe200078e0200 */
[----:B------:R-:W-:Y:S01]  /*03a0*/  SHF.R.S32.HI R12, RZ, 0x6, R12 ;  /* 0x00000006ff0c7819 */ /* 0x000fe2000001140c */
[----:B------:R-:W-:Y:S01]  /*03b0*/  IMAD.MOV.U32 R0, RZ, RZ, -0x80 ;  /* 0xffffff80ff007424 */ /* 0x000fe200078e00ff */
[----:B------:R-:W-:Y:S01]  /*03c0*/  IADD3 R21, R21, UR6, RZ ;  /* 0x0000000615157c10 */ /* 0x000fe2000fffe0ff */
[----:B------:R-:W-:-:S04]  /*03d0*/  IMAD.WIDE.U32 R22, R22, c[0x0][0x1b8], R4 ;  /* 0x00006e0016167a25 */ /* 0x000fc800078e0004 */
[----:B---3--:R-:W-:Y:S01]  /*03e0*/  IMAD R5, R29, R0, c[0x0][0x198] ;  /* 0x000066001d057624 */ /* 0x008fe200078e0200 */
[----:B------:R-:W-:Y:S01]  /*03f0*/  LOP3.LUT R0, R11, 0x38, R216, 0xf8, !PT ;  /* 0x000000380b007812 */ /* 0x000fe200078ef8d8 */
[----:B------:R-:W-:Y:S01]  /*0400*/  IMAD.SHL.U32 R27, R12, 0x200, RZ ;  /* 0x000002000c1b7824 */ /* 0x000fe200078e00ff */
[----:B------:R-:W-:Y:S01]  /*0410*/  IADD3 R23, R23, UR4, RZ ;  /* 0x0000000417177c10 */ /* 0x000fe2000fffe0ff */
[----:B------:R-:W-:Y:S01]  /*0420*/  IMAD.WIDE R28, R29, 0x80, R210 ;  /* 0x000000801d1c7825 */ /* 0x000fe200078e02d2 */
[----:B------:R-:W-:Y:S01]  /*0430*/  ULDC.64 UR4, c[0x0][0x1d8] ;  /* 0x0000760000047ab9 */ /* 0x000fe20000000a00 */
[----:B------:R-:W-:Y:S01]  /*0440*/  SHF.R.S32.HI R11, RZ, 0x2, R13 ;  /* 0x00000002ff0b7819 */ /* 0x000fe2000001140d */
[----:B------:R-:W-:Y:S01]  /*0450*/  USHF.L.U32 UR7, UR4, 0x6, URZ ;  /* 0x0000000604077899 */ /* 0x000fe2000800063f */
[----:B------:R-:W-:Y:S01]  /*0460*/  LOP3.LUT R14, R27, R0, R14, 0xf6, !PT ;  /* 0x000000001b0e7212 */ /* 0x000fe200078ef60e */
[----:B------:R-:W-:Y:S01]  /*0470*/  IMAD.IADD R0, R5, 0x1, -R210 ;  /* 0x0000000105007824 */ /* 0x000fe200078e0ad2 */
[----:B------:R-:W-:Y:S01]  /*0480*/  USHF.L.U64.HI UR6, UR4, UR23, UR5 ;  /* 0x0000001704067299 */ /* 0x000fe20008010205 */
[----:B------:R-:W-:-:S02]  /*0490*/  IMAD R2, R29, c[0x0][0x1d8], RZ ;  /* 0x000076001d027a24 */ /* 0x000fc400078e02ff */
[----:B------:R-:W-:Y:S01]  /*04a0*/  IMAD R10, R7, c[0x0][0x270], RZ ;  /* 0x00009c00070a7a24 */ /* 0x000fe200078e02ff */
[----:B------:R-:W-:Y:S01]  /*04b0*/  ISETP.GE.AND P1, PT, R0, 0x1, PT ;  /* 0x000000010000780c */ /* 0x000fe20003f26270 */
[----:B------:R-:W-:Y:S01]  /*04c0*/  IMAD R2, R28, c[0x0][0x1dc], R2 ;  /* 0x000077001c027a24 */ /* 0x000fe200078e0202 */
[----:B------:R-:W-:Y:S01]  /*04d0*/  ISETP.GE.AND P6, PT, R0, 0x21, PT ;  /* 0x000000210000780c */ /* 0x000fe20003fc6270 */
[----:B------:R-:W-:Y:S01]  /*04e0*/  IMAD.WIDE.U32 R20, R28, c[0x0][0x1d8], R20 ;  /* 0x000076001c147a25 */ /* 0x000fe200078e0014 */
[----:B------:R-:W-:Y:S01]  /*04f0*/  ISETP.GE.OR P3, PT, R216, c[0x0][0x1cc], !P1 ;  /* 0x00007300d8007a0c */ /* 0x000fe20004f66670 */
[----:B------:R-:W-:Y:S01]  /*0500*/  ULDC.64 UR4, c[0x0][0x290] ;  /* 0x0000a40000047ab9 */ /* 0x000fe20000000a00 */
[----:B------:R-:W-:Y:S01]  /*0510*/  ISETP.GE.AND P5, PT, R0, 0x41, PT ;  /* 0x000000410000780c */ /* 0x000fe20003fa6270 */
[----:B------:R-:W-:Y:S01]  /*0520*/  IMAD R4, R29, c[0x0][0x1a8], RZ ;  /* 0x00006a001d047a24 */ /* 0x000fe200078e02ff */
[----:B------:R-:W-:Y:S01]  /*0530*/  LEA R32, P2, R20, c[0x0][0x1c0], 0x1 ;  /* 0x0000700014207a11 */ /* 0x000fe200078408ff */
[----:B------:R-:W-:Y:S01]  /*0540*/  IMAD R10, R9, c[0x0][0x274], R10 ;  /* 0x00009d00090a7a24 */ /* 0x000fe200078e020a */
[----:B------:R-:W-:Y:S01]  /*0550*/  UIMAD UR8, UR11, UR4, URZ ;  /* 0x000000040b0872a4 */ /* 0x000fe2000f8e023f */
[----:B------:R-:W-:Y:S01]  /*0560*/  IMAD.IADD R2, R21, 0x1, R2 ;  /* 0x0000000115027824 */ /* 0x000fe200078e0202 */
[----:B------:R-:W-:Y:S01]  /*0570*/  ISETP.GE.AND P4, PT, R0, 0x61, PT ;  /* 0x000000610000780c */ /* 0x000fe20003f86270 */
[C---:B------:R-:W-:Y:S01]  /*0580*/  IMAD R4, R28.reuse, c[0x0][0x1ac], R4 ;  /* 0x00006b001c047a24 */ /* 0x040fe200078e0204 */
[----:B------:R-:W-:Y:S01]  /*0590*/  IADD3.X R10, R15, UR9, R10, P0, !PT ;  /* 0x000000090f0a7c10 */ /* 0x000fe200087fe40a */
[----:B------:R-:W-:Y:S01]  /*05a0*/  IMAD.WIDE.U32 R22, R28, c[0x0][0x1a8], R22 ;  /* 0x00006a001c167a25 */ /* 0x000fe200078e0016 */
[----:B------:R-:W-:Y:S01]  /*05b0*/  LEA.HI.X R33, R20, c[0x0][0x1c4], R2, 0x1, P2 ;  /* 0x0000710014217a11 */ /* 0x000fe200010f0c02 */
[----:B------:R-:W-:Y:S01]  /*05c0*/  UIMAD UR5, UR12, UR5, UR8 ;  /* 0x000000050c0572a4 */ /* 0x000fe2000f8e0208 */
[----:B------:R-:W-:Y:S01]  /*05d0*/  ISETP.GE.OR P2, PT, R216, c[0x0][0x1cc], !P5 ;  /* 0x00007300d8007a0c */ /* 0x000fe20006f46670 */
[----:B------:R-:W-:Y:S01]  /*05e0*/  IMAD.IADD R4, R23, 0x1, R4 ;  /* 0x0000000117047824 */ /* 0x000fe200078e0204 */
[----:B------:R-:W-:Y:S01]  /*05f0*/  LEA R28, P0, R22, c[0x0][0x190], 0x1 ;  /* 0x00006400161c7a11 */ /* 0x000fe200078008ff */
[----:B------:R-:W-:Y:S01]  /*0600*/  IMAD.SHL.U32 R14, R14, 0x2, RZ ;  /* 0x000000020e0e7824 */ /* 0x000fe200078e00ff */
[----:B------:R-:W-:Y:S01]  /*0610*/  SHF.R.S32.HI R0, RZ, 0x1f, R13 ;  /* 0x0000001fff007819 */ /* 0x000fe2000001140d */
[----:B------:R-:W-:Y:S01]  /*0620*/  UIMAD.WIDE.U32 UR14, UR12, UR4, URZ ;  /* 0x000000040c0e72a5 */ /* 0x000fe2000f8e003f */
[----:B------:R-:W-:Y:S01]  /*0630*/  LEA.HI.X R29, R22, c[0x0][0x194], R4, 0x1, P0 ;  /* 0x00006500161d7a11 */ /* 0x000fe200000f0c04 */
[----:B------:R-:W-:Y:S01]  /*0640*/  IMAD R4, R7, c[0x0][0x288], RZ ;  /* 0x0000a20007047a24 */ /* 0x000fe200078e02ff */
[----:B------:R1:W-:Y:S01]  /*0650*/  LDGSTS.E.BYPASS.LTC128B.128 [R14+0x4080], [R32.64], !P3 ;  /* 0x04080000200e7fae */ /* 0x0003e2000d901d54 */
[----:B------:R-:W-:Y:S01]  /*0660*/  IADD3 R22, P0, R32, UR7, RZ ;  /* 0x0000000720167c10 */ /* 0x000fe2000ff1e0ff */
[----:B------:R-:W-:Y:S01]  /*0670*/  IMAD.WIDE.U32 R30, R9, c[0x0][0x288], R212 ;  /* 0x0000a200091e7a25 */ /* 0x000fe200078e00d4 */
[----:B------:R-:W-:Y:S01]  /*0680*/  ISETP.GE.OR P3, PT, R216, c[0x0][0x1cc], !P6 ;  /* 0x00007300d8007a0c */ /* 0x000fe20007766670 */
[----:B------:R-:W-:Y:S01]  /*0690*/  UIADD3 UR10, UR15, UR5, URZ ;  /* 0x000000050f0a7290 */ /* 0x000fe2000fffe03f */
[----:B------:R-:W-:Y:S01]  /*06a0*/  IADD3.X R23, R33, UR6, RZ, P0, !PT ;  /* 0x0000000621177c10 */ /* 0x000fe200087fe4ff */
[----:B------:R-:W-:Y:S01]  /*06b0*/  IMAD R4, R9, c[0x0][0x28c], R4 ;  /* 0x0000a30009047a24 */ /* 0x000fe200078e0204 */
[----:B------:R-:W-:Y:S01]  /*06c0*/  IADD3 R20, P0, R22, UR7, RZ ;  /* 0x0000000716147c10 */ /* 0x000fe2000ff1e0ff */
[----:B------:R-:W-:Y:S01]  /*06d0*/  ULDC.64 UR4, c[0x0][0x188] ;  /* 0x0000620000047ab9 */ /* 0x000fe20000000a00 */
[-C--:B------:R-:W-:Y:S01]  /*06e0*/  LEA.HI R2, R3, R208.reuse, RZ, 0x4 ;  /* 0x000000d003027211 */ /* 0x080fe200078f20ff */
[----:B------:R-:W-:Y:S01]  /*06f0*/  UIMAD UR8, UR11, UR4, URZ ;  /* 0x000000040b0872a4 */ /* 0x000fe2000f8e023f */
[----:B------:R-:W-:Y:S01]  /*0700*/  IADD3.X R21, R23, UR6, RZ, P0, !PT ;  /* 0x0000000617157c10 */ /* 0x000fe200087fe4ff */
[----:B------:R-:W-:Y:S01]  /*0710*/  UIMAD.WIDE.U32 UR18, UR12, UR4, URZ ;  /* 0x000000040c1272a5 */ /* 0x000fe2000f8e003f */
[----:B------:R-:W-:Y:S01]  /*0720*/  LEA.HI R0, R0, R11, RZ, 0x3 ;  /* 0x0000000b00007211 */ /* 0x000fe200078f18ff */
[----:B------:R-:W-:Y:S01]  /*0730*/  UIMAD UR8, UR12, UR5, UR8 ;  /* 0x000000050c0872a4 */ /* 0x000fe2000f8e0208 */
[----:B------:R-:W-:Y:S01]  /*0740*/  SHF.R.S32.HI R15, RZ, 0x4, R2 ;  /* 0x00000004ff0f7819 */ /* 0x000fe20000011402 */
[----:B------:R2:W-:Y:S01]  /*0750*/  LDGSTS.E.BYPASS.LTC128B.128 [R14+0x5080], [R22.64], !P3 ;  /* 0x05080000160e7fae */ /* 0x0005e2000d901d54 */
[----:B------:R-:W-:Y:S01]  /*0760*/  IADD3 R19, P0, R30, UR14, RZ ;  /* 0x0000000e1e137c10 */ /* 0x000fe2000ff1e0ff */
[----:B------:R-:W-:Y:S01]  /*0770*/  ULDC.64 UR4, c[0x0][0x218] ;  /* 0x0000860000047ab9 */ /* 0x000fe20000000a00 */
[----:B------:R-:W-:Y:S01]  /*0780*/  LOP3.LUT R8, R0, 0xfffffff8, RZ, 0xc0, !PT ;  /* 0xfffffff800087812 */ /* 0x000fe200078ec0ff */
[----:B------:R3:W-:Y:S01]  /*0790*/  LDGSTS.E.BYPASS.LTC128B.128 [R14+0x6080], [R20.64], !P2 ;  /* 0x06080000140e7fae */ /* 0x0007e2000d101d54 */
[----:B------:R-:W-:Y:S01]  /*07a0*/  LEA.HI R6, R2, R15, RZ, 0x1 ;  /* 0x0000000f02067211 */ /* 0x000fe200078f08ff */
[----:B------:R-:W-:Y:S01]  /*07b0*/  IMAD R0, R7, c[0x0][0x180], RZ ;  /* 0x0000600007007a24 */ /* 0x000fe200078e02ff */
[----:B------:R-:W-:Y:S01]  /*07c0*/  ISETP.GE.OR P2, PT, R216, c[0x0][0x1cc], !P4 ;  /* 0x00007300d8007a0c */ /* 0x000fe20006746670 */
[----:B------:R-:W-:Y:S01]  /*07d0*/  IMAD.IADD R8, R11, 0x1, -R8 ;  /* 0x000000010b087824 */ /* 0x000fe200078e0a08 */
[----:B------:R-:W-:Y:S01]  /*07e0*/  IADD3.X R4, R31, UR10, R4, P0, !PT ;  /* 0x0000000a1f047c10 */ /* 0x000fe200087fe404 */
[----:B------:R-:W-:Y:S01]  /*07f0*/  IMAD R0, R9, c[0x0][0x184], R0 ;  /* 0x0000610009007a24 */ /* 0x000fe200078e0200 */
[----:B------:R-:W-:Y:S01]  /*0800*/  LOP3.LUT R6, R6, 0xfffffffe, RZ, 0xc0, !PT ;  /* 0xfffffffe06067812 */ /* 0x000fe200078ec0ff */
[----:B------:R-:W-:Y:S01]  /*0810*/  IMAD R11, R211, c[0x0][0x178], RZ ;  /* 0x00005e00d30b7a24 */ /* 0x000fe200078e02ff */
[----:B------:R-:W-:Y:S01]  /*0820*/  IADD3 R30, P0, R20, UR7, RZ ;  /* 0x00000007141e7c10 */ /* 0x000fe2000ff1e0ff */
[----:B------:R-:W-:Y:S01]  /*0830*/  UIMAD.WIDE.U32 UR24, UR12, UR4, URZ ;  /* 0x000000040c1872a5 */ /* 0x000fe2000f8e003f */
[C---:B------:R-:W-:Y:S01]  /*0840*/  IMAD.WIDE.U32 R218, R210.reuse, c[0x0][0x178], RZ ;  /* 0x00005e00d2da7a25 */ /* 0x040fe200078e00ff */
[----:B------:R-:W-:Y:S01]  /*0850*/  UIMAD UR4, UR11, UR4, URZ ;  /* 0x000000040b0472a4 */ /* 0x000fe2000f8e023f */
[----:B------:R-:W-:Y:S01]  /*0860*/  IADD3.X R31, R21, UR6, RZ, P0, !PT ;  /* 0x00000006151f7c10 */ /* 0x000fe200087fe4ff */
[----:B------:R-:W-:Y:S01]  /*0870*/  UIADD3 UR8, UR19, UR8, URZ ;  /* 0x0000000813087290 */ /* 0x000fe2000fffe03f */
[----:B------:R-:W-:Y:S01]  /*0880*/  IMAD.IADD R6, R15, 0x1, -R6 ;  /* 0x000000010f067824 */ /* 0x000fe200078e0a06 */
[----:B------:R-:W-:Y:S01]  /*0890*/  UIMAD UR4, UR12, UR5, UR4 ;  /* 0x000000050c0472a4 */ /* 0x000fe2000f8e0204 */
[----:B------:R-:W-:Y:S01]  /*08a0*/  IMAD R11, R210, c[0x0][0x17c], R11 ;  /* 0x00005f00d20b7a24 */ /* 0x000fe200078e020b */
[----:B------:R4:W-:Y:S01]  /*08b0*/  LDGSTS.E.BYPASS.LTC128B.128 [R14+0x7080], [R30.64], !P2 ;  /* 0x070800001e0e7fae */ /* 0x0009e2000d101d54 */
[----:B------:R-:W-:Y:S01]  /*08c0*/  IMAD R15, R211, c[0x0][0x208], RZ ;  /* 0x00008200d30f7a24 */ /* 0x000fe200078e02ff */
[----:B------:R-:W-:Y:S01]  /*08d0*/  ULDC.64 UR6, c[0x0][0x1a8] ;  /* 0x00006a0000067ab9 */ /* 0x000fe20000000a00 */
[----:B------:R-:W-:Y:S01]  /*08e0*/  IMAD.IADD R206, R219, 0x1, R11 ;  /* 0x00000001dbce7824 */ /* 0x000fe200078e020b */
[----:B------:R-:W-:Y:S01]  /*08f0*/  USHF.L.U64.HI UR7, UR6, UR23, UR7 ;  /* 0x0000001706077299 */ /* 0x000fe20008010207 */
[----:B--2---:R-:W-:Y:S01]  /*0900*/  IMAD.WIDE.U32 R22, R9, c[0x0][0x180], R216 ;  /* 0x0000600009167a25 */ /* 0x004fe200078e00d8 */
[----:B------:R-:W-:Y:S01]  /*0910*/  UIADD3 UR13, UR25, UR4, URZ ;  /* 0x00000004190d7290 */ /* 0x000fe2000fffe03f */
[----:B------:R-:W-:Y:S01]  /*0920*/  ISETP.GE.OR P1, PT, R216, c[0x0][0x19c], !P1 ;  /* 0x00006700d8007a0c */ /* 0x000fe20004f26670 */
[----:B------:R-:W-:Y:S01]  /*0930*/  USHF.L.U32 UR6, UR6, 0x6, URZ ;  /* 0x0000000606067899 */ /* 0x000fe2000800063f */
[----:B---3--:R-:W-:Y:S01]  /*0940*/  IMAD.IADD R21, R23, 0x1, R0 ;  /* 0x0000000117157824 */ /* 0x008fe200078e0200 */
[----:B------:R-:W-:Y:S01]  /*0950*/  IADD3 R22, P2, P0, R218, UR18, R22 ;  /* 0x00000012da167c10 */ /* 0x000fe2000f85e016 */
[----:B------:R-:W-:Y:S01]  /*0960*/  IMAD R0, R7, c[0x0][0x210], RZ ;  /* 0x0000840007007a24 */ /* 0x000fe200078e02ff */
[----:B------:R-:W-:Y:S01]  /*0970*/  LEA.HI R11, R3, R208, RZ, 0x5 ;  /* 0x000000d0030b7211 */ /* 0x000fe200078f28ff */
[----:B------:R-:W-:Y:S01]  /*0980*/  IMAD.WIDE.U32 R214, R210, c[0x0][0x208], RZ ;  /* 0x00008200d2d67a25 */ /* 0x000fe200078e00ff */
[----:B------:R-:W-:Y:S01]  /*0990*/  IADD3.X R21, R206, UR8, R21, P2, P0 ;  /* 0x00000008ce157c10 */ /* 0x000fe200097e0415 */
[----:B------:R-:W0:Y:S01]  /*09a0*/  LDGDEPBAR ;  /* 0x00000000000079af */ /* 0x000e220000000000 */
[----:B------:R-:W-:Y:S01]  /*09b0*/  SHF.R.S32.HI R16, RZ, 0x5, R11 ;  /* 0x00000005ff107819 */ /* 0x000fe2000001140b */
[----:B------:R-:W-:Y:S01]  /*09c0*/  IMAD R0, R9, c[0x0][0x214], R0 ;  /* 0x0000850009007a24 */ /* 0x000fe200078e0200 */
[----:B------:R-:W-:Y:S01]  /*09d0*/  ISETP.GE.OR P6, PT, R216, c[0x0][0x19c], !P6 ;  /* 0x00006700d8007a0c */ /* 0x000fe200077c6670 */
[----:B------:R-:W-:Y:S01]  /*09e0*/  IMAD R207, R210, c[0x0][0x20c], R15 ;  /* 0x00008300d2cf7a24 */ /* 0x000fe200078e020f */
[----:B------:R2:W-:Y:S01]  /*09f0*/  LDGSTS.E.BYPASS.LTC128B.128 [R14+0x80], [R28.64], !P1 ;  /* 0x000800001c0e7fae */ /* 0x0005e2000c901d54 */
[----:B------:R-:W-:Y:S01]  /*0a00*/  LEA.HI R24, R11, R16, RZ, 0x1 ;  /* 0x000000100b187211 */ /* 0x000fe200078f08ff */
[----:B------:R-:W-:Y:S01]  /*0a10*/  IMAD.SHL.U32 R15, R16, 0x10, RZ ;  /* 0x00000010100f7824 */ /* 0x000fe200078e00ff */
[C---:B------:R-:W-:Y:S01]  /*0a20*/  ISETP.GE.OR P5, PT, R216.reuse, c[0x0][0x19c], !P5 ;  /* 0x00006700d8007a0c */ /* 0x040fe20006fa6670 */
[----:B------:R-:W-:Y:S01]  /*0a30*/  IMAD.IADD R207, R215, 0x1, R207 ;  /* 0x00000001d7cf7824 */ /* 0x000fe200078e02cf */
[----:B------:R-:W-:Y:S01]  /*0a40*/  ISETP.GE.OR P4, PT, R216, c[0x0][0x19c], !P4 ;  /* 0x00006700d8007a0c */ /* 0x000fe20006786670 */
[----:B------:R-:W-:Y:S01]  /*0a50*/  ULDC.64 UR4, c[0x0][0x178] ;  /* 0x00005e0000047ab9 */ /* 0x000fe20000000a00 */
[----:B----4-:R-:W-:Y:S01]  /*0a60*/  IMAD.WIDE.U32 R30, R9, c[0x0][0x210], R216 ;  /* 0x00008400091e7a25 */ /* 0x010fe200078e00d8 */
[----:B------:R-:W-:Y:S01]  /*0a70*/  LOP3.LUT R221, R24, 0xfffffffe, RZ, 0xc0, !PT ;  /* 0xfffffffe18dd7812 */ /* 0x000fe200078ec0ff */
[----:B------:R-:W-:Y:S01]  /*0a80*/  USHF.L.U32 UR22, UR4, 0x6, URZ ;  /* 0x0000000604167899 */ /* 0x000fe2000800063f */
[----:B------:R-:W-:Y:S01]  /*0a90*/  LEA R20, P0, R22, c[0x0][0x160], 0x1 ;  /* 0x0000580016147a11 */ /* 0x000fe200078008ff */
[----:B------:R-:W-:Y:S01]  /*0aa0*/  IMAD.IADD R0, R31, 0x1, R0 ;  /* 0x000000011f007824 */ /* 0x000fe200078e0200 */
[----:B------:R-:W-:Y:S01]  /*0ab0*/  IADD3 R23, P3, P2, R214, UR24, R30 ;  /* 0x00000018d6177c10 */ /* 0x000fe2000fa7e01e */
[----:B------:R-:W-:Y:S01]  /*0ac0*/  IMAD.IADD R221, R16, 0x1, -R221 ;  /* 0x0000000110dd7824 */ /* 0x000fe200078e0add */
[----:B------:R-:W-:Y:S01]  /*0ad0*/  LEA.HI.X R21, R22, c[0x0][0x164], R21, 0x1, P0 ;  /* 0x0000590016157a11 */ /* 0x000fe200000f0c15 */
[----:B------:R-:W-:Y:S01]  /*0ae0*/  USHF.L.U64.HI UR23, UR4, UR23, UR5 ;  /* 0x0000001704177299 */ /* 0x000fe20008010205 */
[----:B------:R-:W-:Y:S01]  /*0af0*/  IADD3.X R0, R207, UR13, R0, P3, P2 ;  /* 0x0000000dcf007c10 */ /* 0x000fe20009fe4400 */
[----:B------:R-:W-:Y:S01]  /*0b00*/  IMAD.SHL.U32 R203, R221, 0x400, RZ ;  /* 0x00000400ddcb7824 */ /* 0x000fe200078e00ff */
[----:B-1----:R-:W-:Y:S01]  /*0b10*/  IADD3 R32, P2, R28, UR6, RZ ;  /* 0x000000061c207c10 */ /* 0x002fe2000ff5e0ff */
[----:B------:R-:W-:Y:S01]  /*0b20*/  ULDC.64 UR4, c[0x0][0x208] ;  /* 0x0000820000047ab9 */ /* 0x000fe20000000a00 */
[----:B------:R-:W-:-:S02]  /*0b30*/  LOP3.LUT P1, RZ, R18, 0x4, RZ, 0xc0, !PT ;  /* 0x0000000412ff7812 */ /* 0x000fc4000782c0ff */
[----:B------:R-:W-:Y:S02]  /*0b40*/  IADD3.X R33, R29, UR7, RZ, P2, !PT ;  /* 0x000000071d217c10 */ /* 0x000fe400097fe4ff */
[----:B------:R-:W-:Y:S02]  /*0b50*/  IADD3 R30, P2, R32, UR6, RZ ;  /* 0x00000006201e7c10 */ /* 0x000fe4000ff5e0ff */
[C---:B------:R-:W-:Y:S01]  /*0b60*/  LOP3.LUT P0, RZ, R18.reuse, 0x2, RZ, 0xc0, !PT ;  /* 0x0000000212ff7812 */ /* 0x040fe2000780c0ff */
[----:B------:R1:W-:Y:S01]  /*0b70*/  LDGSTS.E.BYPASS.LTC128B.128 [R14+0x1080], [R32.64], !P6 ;  /* 0x01080000200e7fae */ /* 0x0003e2000f101d54 */
[----:B------:R-:W-:Y:S01]  /*0b80*/  IADD3.X R31, R33, UR7, RZ, P2, !PT ;  /* 0x00000007211f7c10 */ /* 0x000fe200097fe4ff */
[----:B------:R-:W-:Y:S01]  /*0b90*/  IMAD.SHL.U32 R18, R18, 0x40, RZ ;  /* 0x0000004012127824 */ /* 0x000fe200078e00ff */
[----:B--2---:R-:W-:Y:S02]  /*0ba0*/  LEA R28, P2, R25, c[0x0][0x258], 0x2 ;  /* 0x00009600191c7a11 */ /* 0x004fe400078410ff */
[----:B------:R-:W-:Y:S01]  /*0bb0*/  LEA R26, P3, R23, c[0x0][0x1f0], 0x1 ;  /* 0x00007c00171a7a11 */ /* 0x000fe200078608ff */
[----:B------:R1:W-:Y:S01]  /*0bc0*/  LDGSTS.E.BYPASS.LTC128B.128 [R14+0x2080], [R30.64], !P5 ;  /* 0x020800001e0e7fae */ /* 0x0003e2000e901d54 */
[----:B------:R-:W-:-:S02]  /*0bd0*/  LEA.HI.X R29, R25, c[0x0][0x25c], R10, 0x2, P2 ;  /* 0x00009700191d7a11 */ /* 0x000fc400010f140a */
[----:B------:R-:W-:Y:S01]  /*0be0*/  IADD3 R24, P2, R30, UR6, RZ ;  /* 0x000000061e187c10 */ /* 0x000fe2000ff5e0ff */
[----:B------:R-:W-:Y:S01]  /*0bf0*/  UMOV UR6, 0x5 ;  /* 0x0000000500067882 */ /* 0x000fe20000000000 */
[----:B------:R-:W-:Y:S01]  /*0c00*/  LOP3.LUT R18, R18, 0x1c0, RZ, 0xc0, !PT ;  /* 0x000001c012127812 */ /* 0x000fe200078ec0ff */
[----:B------:R-:W-:Y:S01]  /*0c10*/  USHF.L.U64.HI UR5, UR4, UR6, UR5 ;  /* 0x0000000604057299 */ /* 0x000fe20008010205 */
[----:B------:R-:W-:Y:S01]  /*0c20*/  IADD3.X R25, R31, UR7, RZ, P2, !PT ;  /* 0x000000071f197c10 */ /* 0x000fe200097fe4ff */
[----:B------:R-:W-:Y:S01]  /*0c30*/  USHF.L.U32 UR4, UR4, 0x5, URZ ;  /* 0x0000000504047899 */ /* 0x000fe2000800063f */
[C---:B------:R-:W-:Y:S02]  /*0c40*/  LOP3.LUT R16, R18.reuse, 0x30, R15, 0xf8, !PT ;  /* 0x0000003012107812 */ /* 0x040fe400078ef80f */
[----:B------:R-:W-:Y:S01]  /*0c50*/  LOP3.LUT R22, R18, 0x8, R17, 0xf8, !PT ;  /* 0x0000000812167812 */ /* 0x000fe200078ef811 */
[----:B------:R2:W-:Y:S01]  /*0c60*/  LDGSTS.E.BYPASS.LTC128B.128 [R14+0x3080], [R24.64], !P4 ;  /* 0x03080000180e7fae */ /* 0x0005e2000e101d54 */
[----:B------:R-:W-:Y:S01]  /*0c70*/  SHF.R.U32.HI R15, RZ, 0x3, R18 ;  /* 0x00000003ff0f7819 */ /* 0x000fe20000011612 */
[----:B------:R-:W-:Y:S01]  /*0c80*/  IMAD R18, R6, 0x800, R27 ;  /* 0x0000080006127824 */ /* 0x000fe200078e021b */
[----:B------:R-:W-:Y:S01]  /*0c90*/  LEA.HI.X R27, R23, c[0x0][0x1f4], R0, 0x1, P3 ;  /* 0x00007d00171b7a11 */ /* 0x000fe200018f0c00 */
[----:B------:R-:W0:Y:S01]  /*0ca0*/  LDGDEPBAR ;  /* 0x00000000000079af */ /* 0x000e220000000000 */
[----:B------:R-:W-:Y:S01]  /*0cb0*/  LOP3.LUT R23, R2, 0xfffffff0, RZ, 0xc0, !PT ;  /* 0xfffffff002177812 */ /* 0x000fe200078ec0ff */
[----:B------:R-:W-:Y:S01]  /*0cc0*/  USHF.L.U32 UR6, UR4, 0x1, URZ ;  /* 0x0000000104067899 */ /* 0x000fe2000800063f */
[----:B------:R-:W-:Y:S01]  /*0cd0*/  LOP3.LUT R199, R22, R15, RZ, 0x3c, !PT ;  /* 0x0000000f16c77212 */ /* 0x000fe200078e3cff */
[----:B------:R-:W-:Y:S01]  /*0ce0*/  USHF.L.U64.HI UR5, UR4, 0x1, UR5 ;  /* 0x0000000104057899 */ /* 0x000fe20008010205 */
[----:B------:R-:W-:Y:S01]  /*0cf0*/  SEL R2, R192, 0xffffffc0, !P1 ;  /* 0xffffffc0c0027807 */ /* 0x000fe20004800000 */
[----:B------:R-:W-:Y:S01]  /*0d00*/  IMAD.IADD R23, R208, 0x1, -R23 ;  /* 0x00000001d0177824 */ /* 0x000fe200078e0a17 */
[----:B------:R-:W-:Y:S01]  /*0d10*/  IADD3 R10, -R210, c[0x0][0x168], RZ ;  /* 0x00005a00d20a7a10 */ /* 0x000fe20007ffe1ff */
[----:B------:R-:W-:Y:S01]  /*0d20*/  IMAD.IADD R199, R18, 0x1, R199 ;  /* 0x0000000112c77824 */ /* 0x000fe200078e02c7 */
[----:B------:R-:W-:-:S02]  /*0d30*/  ISETP.GE.AND P4, PT, R216, c[0x0][0x16c], PT ;  /* 0x00005b00d8007a0c */ /* 0x000fc40003f86270 */
[----:B------:R-:W-:Y:S01]  /*0d40*/  SHF.R.S32.HI R0, RZ, 0x1f, R23 ;  /* 0x0000001fff007819 */ /* 0x000fe20000011417 */
[----:B------:R-:W-:Y:S01]  /*0d50*/  IMAD.SHL.U32 R199, R199, 0x2, RZ ;  /* 0x00000002c7c77824 */ /* 0x000fe200078e00ff */
[----:B------:R-:W-:Y:S02]  /*0d60*/  ISETP.LT.OR P6, PT, R10, 0x1, P4 ;  /* 0x000000010a00780c */ /* 0x000fe400027c1670 */
[----:B------:R-:W-:Y:S01]  /*0d70*/  LEA.HI R197, R0, R23, RZ, 0x3 ;  /* 0x0000001700c57211 */ /* 0x000fe200078f18ff */
[----:B------:R-:W-:Y:S01]  /*0d80*/  IMAD.IADD R2, R199, 0x1, R2 ;  /* 0x00000001c7027824 */ /* 0x000fe200078e0202 */
[----:B------:R-:W-:Y:S02]  /*0d90*/  SEL R0, R193, 0xffffffe0, !P0 ;  /* 0xffffffe0c1007807 */ /* 0x000fe40004000000 */
[----:B------:R-:W-:Y:S02]  /*0da0*/  LEA R18, P0, R19, c[0x0][0x280], 0x2 ;  /* 0x0000a00013127a11 */ /* 0x000fe400078010ff */
[----:B------:R-:W-:-:S02]  /*0db0*/  ISETP.LT.OR P5, PT, R10, 0x21, P4 ;  /* 0x000000210a00780c */ /* 0x000fc400027a1670 */
[----:B------:R-:W-:Y:S01]  /*0dc0*/  LEA.HI.X R19, R19, c[0x0][0x284], R4, 0x2, P0 ;  /* 0x0000a10013137a11 */ /* 0x000fe200000f1404 */
[----:B------:R-:W-:-:S04]  /*0dd0*/  DEPBAR.LE SB0, 0x1 ;  /* 0x000080400000791a */ /* 0x000fc80000000000 */
[----:B------:R-:W-:Y:S01]  /*0de0*/  BAR.SYNC.DEFER_BLOCKING 0x0 ;  /* 0x0000000000007b1d */ /* 0x000fe20000010000 */
[----:B------:R-:W-:Y:S01]  /*0df0*/  LEA.HI R4, R3, R208, RZ, 0x7 ;  /* 0x000000d003047211 */ /* 0x000fe200078f38ff */
[----:B------:R-:W-:Y:S01]  /*0e00*/  IMAD.IADD R3, R199, 0x1, R0 ;  /* 0x00000001c7037824 */ /* 0x000fe200078e0200 */
[----:B--2---:R-:W-:Y:S01]  /*0e10*/  IADD3 R24, P0, R20, UR22, RZ ;  /* 0x0000001614187c10 */ /* 0x004fe2000ff1e0ff */
[----:B------:R-:W-:Y:S01]  /*0e20*/  IMAD.IADD R0, R0, 0x1, R2 ;  /* 0x0000000100007824 */ /* 0x000fe200078e0202 */
[----:B------:R-:W-:Y:S02]  /*0e30*/  ISETP.GE.AND P3, PT, R216, c[0x0][0x1fc], PT ;  /* 0x00007f00d8007a0c */ /* 0x000fe40003f66270 */
[----:B------:R-:W-:Y:S02]  /*0e40*/  IADD3.X R25, R21, UR23, RZ, P0, !PT ;  /* 0x0000001715197c10 */ /* 0x000fe400087fe4ff */
[C---:B------:R-:W-:Y:S01]  /*0e50*/  LOP3.LUT R22, R197.reuse, 0xfffffff8, RZ, 0xc0, !PT ;  /* 0xfffffff8c5167812 */ /* 0x040fe200078ec0ff */
[----:B------:R-:W-:Y:S01]  /*0e60*/  IMAD.SHL.U32 R197, R197, 0x40, RZ ;  /* 0x00000040c5c57824 */ /* 0x000fe200078e00ff */
[----:B------:R-:W-:-:S02]  /*0e70*/  ISETP.GT.AND P0, PT, R208, 0xf, PT ;  /* 0x0000000fd000780c */ /* 0x000fc40003f04270 */
[C---:B------:R-:W-:Y:S02]  /*0e80*/  ISETP.LT.OR P2, PT, R10.reuse, 0x1, P3 ;  /* 0x000000010a00780c */ /* 0x040fe40001f41670 */
[----:B------:R-:W-:Y:S01]  /*0e90*/  ISETP.LT.OR P1, PT, R10, 0x21, P3 ;  /* 0x000000210a00780c */ /* 0x000fe20001f21670 */
[----:B------:R-:W-:Y:S01]  /*0ea0*/  IMAD.IADD R10, R23, 0x1, -R22 ;  /* 0x00000001170a7824 */ /* 0x000fe200078e0a16 */
[----:B------:R-:W-:Y:S01]  /*0eb0*/  LOP3.LUT R16, R16, 0x8, R17, 0xf8, !PT ;  /* 0x0000000810107812 */ /* 0x000fe200078ef811 */
[----:B------:R-:W-:Y:S01]  /*0ec0*/  IMAD.SHL.U32 R17, R6, 0x10, RZ ;  /* 0x0000001006117824 */ /* 0x000fe200078e00ff */
[----:B------:R-:W-:Y:S02]  /*0ed0*/  LOP3.LUT R13, R13, 0x7ffffffc, RZ, 0xc0, !PT ;  /* 0x7ffffffc0d0d7812 */ /* 0x000fe400078ec0ff */
[----:B------:R-:W-:Y:S02]  /*0ee0*/  SHF.R.U32.HI R4, RZ, 0x4, R4 ;  /* 0x00000004ff047819 */ /* 0x000fe40000011604 */
[----:B------:R-:W-:Y:S01]  /*0ef0*/  LOP3.LUT R17, R17, 0x10, RZ, 0xc0, !PT ;  /* 0x0000001011117812 */ /* 0x000fe200078ec0ff */
[----:B------:R1:W2:Y:S01]  /*0f00*/  LDSM.16.M88.4 R144, [R199+0x4080] ;  /* 0x00408000c790783b */ /* 0x0002a20000000200 */
[----:B------:R-:W-:Y:S01]  /*0f10*/  LOP3.LUT R15, R16, R15, RZ, 0x3c, !PT ;  /* 0x0000000f100f7212 */ /* 0x000fe200078e3cff */
[----:B------:R-:W-:Y:S01]  /*0f20*/  IMAD.SHL.U32 R16, R6, 0x20, RZ ;  /* 0x0000002006107824 */ /* 0x000fe200078e00ff */
[----:B------:R-:W-:Y:S01]  /*0f30*/  LOP3.LUT R4, R17, 0x8, R4, 0xf8, !PT ;  /* 0x0000000811047812 */ /* 0x000fe200078ef804 */
[----:B------:R1:W3:Y:S01]  /*0f40*/  LDSM.16.M88.4 R148, [R199+0x6080] ;  /* 0x00608000c794783b */ /* 0x0002e20000000200 */
[----:B------:R-:W-:Y:S01]  /*0f50*/  @!P0 IMAD.SHL.U32 R17, R208, 0x10, RZ ;  /* 0x00000010d0118824 */ /* 0x000fe200078e00ff */
[----:B------:R-:W-:Y:S01]  /*0f60*/  LOP3.LUT R197, R197, 0xfffffe00, RZ, 0xc0, !PT ;  /* 0xfffffe00c5c57812 */ /* 0x000fe200078ec0ff */
[----:B------:R-:W-:Y:S01]  /*0f70*/  IMAD R198, R6, 0x200, R15 ;  /* 0x0000020006c67824 */ /* 0x000fe200078e020f */
[----:B------:R1:W4:Y:S01]  /*0f80*/  LDSM.16.M88.4 R152, [R3+0x4080] ;  /* 0x004080000398783b */ /* 0x0003220000000200 */
[----:B------:R-:W-:-:S02]  /*0f90*/  IADD3 R224, R14, 0x4080, RZ ;  /* 0x000040800ee07810 */ /* 0x000fc40007ffe0ff */
[----:B------:R-:W-:Y:S01]  /*0fa0*/  IADD3 R223, R14, 0x8080, RZ ;  /* 0x000080800edf7810 */ /* 0x000fe20007ffe0ff */
[----:B------:R1:W5:Y:S04]  /*0fb0*/  LDSM.16.M88.4 R160, [R3+0x6080] ;  /* 0x0060800003a0783b */ /* 0x0003680000000200 */
[----:B------:R1:W1:Y:S04]  /*0fc0*/  LDSM.16.M88.4 R164, [R2+0x4080] ;  /* 0x0040800002a4783b */ /* 0x0002680000000200 */
[----:B------:R1:W1:Y:S04]  /*0fd0*/  LDSM.16.M88.4 R168, [R2+0x6080] ;  /* 0x0060800002a8783b */ /* 0x0002680000000200 */
[----:B------:R1:W1:Y:S04]  /*0fe0*/  LDSM.16.M88.4 R172, [R0+0x4080] ;  /* 0x0040800000ac783b */ /* 0x0002680000000200 */
[----:B------:R1:W1:Y:S04]  /*0ff0*/  LDSM.16.M88.4 R176, [R0+0x6080] ;  /* 0x0060800000b0783b */ /* 0x0002680000000200 */
[----:B------:R-:W-:Y:S06]  /*1000*/  BAR.SYNC.DEFER_BLOCKING 0x0 ;  /* 0x0000000000007b1d */ /* 0x000fec0000010000 */
[----:B------:R-:W-:Y:S01]  /*1010*/  @!PT LDS RZ, [RZ] ;  /* 0x00000000fffff984 */ /* 0x000fe20000000800 */
[----:B------:R-:W-:Y:S01]  /*1020*/  @!PT LDS RZ, [RZ] ;  /* 0x00000000fffff984 */ /* 0x000fe20000000800 */
[----:B------:R-:W-:Y:S01]  /*1030*/  @!PT LDS RZ, [RZ] ;  /* 0x00000000fffff984 */ /* 0x000fe20000000800 */
[----:B------:R1:W-:Y:S04]  /*1040*/  LDGSTS.E.BYPASS.LTC128B.128 [R14+0x4080], [R20.64], !P6 ;  /* 0x04080000140e7fae */ /* 0x0003e8000f101d54 */
[----:B------:R2:W-:Y:S01]  /*1050*/  LDGSTS.E.BYPASS.LTC128B.128 [R14+0x5080], [R24.64], !P5 ;  /* 0x05080000180e7fae */ /* 0x0005e2000e901d54 */
[----:B------:R-:W-:-:S03]  /*1060*/  IADD3 R22, P5, R26, UR6, RZ ;  /* 0x000000061a167c10 */ /* 0x000fc6000ffbe0ff */
[----:B------:R3:W-:Y:S01]  /*1070*/  @!P0 LDGSTS.E.BYPASS.LTC128B.128 [R17+0xc080], [R28.64] ;  /* 0x0c0800001c118fae */ /* 0x0007e2000b901d54 */
[----:B------:R-:W-:-:S03]  /*1080*/  IADD3.X R23, R27, UR5, RZ, P5, !PT ;  /* 0x000000051b177c10 */ /* 0x000fc6000affe4ff */
[----:B------:R-:W0:Y:S04]  /*1090*/  LDGDEPBAR ;  /* 0x00000000000079af */ /* 0x000e280000000000 */
[----:B------:R3:W-:Y:S04]  /*10a0*/  LDGSTS.E.BYPASS.LTC128B.128 [R14+0x8080], [R26.64], !P2 ;  /* 0x080800001a0e7fae */ /* 0x0007e8000d101d54 */
[----:B------:R3:W-:Y:S01]  /*10b0*/  LDGSTS.E.BYPASS.LTC128B.128 [R14+0x9080], [R22.64], !P1 ;  /* 0x09080000160e7fae */ /* 0x0007e2000c901d54 */
[----:B-1----:R-:W-:Y:S02]  /*10c0*/  IMAD.SHL.U32 R20, R8, 0x40, RZ ;  /* 0x0000004008147824 */ /* 0x002fe400078e00ff */
[----:B------:R-:W-:-:S02]  /*10d0*/  IMAD.SHL.U32 R21, R12, 0x8, RZ ;  /* 0x000000080c157824 */ /* 0x000fc400078e00ff */
[----:B--2---:R-:W-:Y:S01]  /*10e0*/  IMAD.IADD R24, R208, 0x1, -R13 ;  /* 0x00000001d0187824 */ /* 0x004fe200078e0a0d */
[----:B------:R-:W-:Y:S01]  /*10f0*/  LOP3.LUT R20, R20, 0x1c0, RZ, 0xc0, !PT ;  /* 0x000001c014147812 */ /* 0x000fe200078ec0ff */
[----:B------:R-:W-:Y:S01]  /*1100*/  IMAD.SHL.U32 R13, R6, 0x8, RZ ;  /* 0x00000008060d7824 */ /* 0x000fe200078e00ff */
[----:B------:R-:W-:Y:S01]  /*1110*/  LOP3.LUT R21, R21, 0x18, RZ, 0xc0, !PT ;  /* 0x0000001815157812 */ /* 0x000fe200078ec0ff */
[----:B------:R-:W-:Y:S01]  /*1120*/  IMAD R15, R24, 0x2, R203 ;  /* 0x00000002180f7824 */ /* 0x000fe200078e02cb */
[----:B------:R-:W-:Y:S02]  /*1130*/  SHF.R.U32.HI R222, RZ, 0x3, R20 ;  /* 0x00000003ffde7819 */ /* 0x000fe40000011614 */
[----:B------:R-:W-:Y:S02]  /*1140*/  LOP3.LUT R16, R21, 0x20, R16, 0xf8, !PT ;  /* 0x0000002015107812 */ /* 0x000fe400078ef810 */
[----:B------:R-:W-:Y:S01]  /*1150*/  LOP3.LUT R222, R222, R20, R21, 0x1e, !PT ;  /* 0x00000014dede7212 */ /* 0x000fe200078e1e15 */
[----:B------:R-:W-:-:S02]  /*1160*/  IMAD.SHL.U32 R20, R10, 0x40, RZ ;  /* 0x000000400a147824 */ /* 0x000fc400078e00ff */
[----:B------:R-:W-:Y:S02]  /*1170*/  @!P0 IMAD.SHL.U32 R21, R208, 0x10, RZ ;  /* 0x00000010d0158824 */ /* 0x000fe400078e00ff */
[----:B------:R-:W-:Y:S01]  /*1180*/  IMAD.IADD R222, R15, 0x1, R222 ;  /* 0x000000010fde7824 */ /* 0x000fe200078e02de */
[----:B------:R-:W-:Y:S02]  /*1190*/  LOP3.LUT R20, R20, 0x1c0, RZ, 0xc0, !PT ;  /* 0x000001c014147812 */ /* 0x000fe400078ec0ff */
[----:B------:R1:W-:Y:S02]  /*11a0*/  @!P0 LDGSTS.E.BYPASS.LTC128B.128 [R21+0xc280], [R18.64] ;  /* 0x0c28000012158fae */ /* 0x0003e4000b901d54 */
[----:B------:R-:W-:Y:S01]  /*11b0*/  LOP3.LUT R6, R20, 0x8, R13, 0xf8, !PT ;  /* 0x0000000814067812 */ /* 0x000fe200078ef80d */
[----:B------:R-:W-:Y:S01]  /*11c0*/  IMAD.MOV.U32 R13, RZ, RZ, c[0x0][0x168] ;  /* 0x00005a00ff0d7624 */ /* 0x000fe200078e00ff */
[----:B---3--:R-:W-:Y:S01]  /*11d0*/  SHF.R.U32.HI R17, RZ, 0x3, R20 ;  /* 0x00000003ff117819 */ /* 0x008fe20000011614 */
[----:B------:R-:W0:Y:S03]  /*11e0*/  LDGDEPBAR ;  /* 0x00000000000079af */ /* 0x000e260000000000 */
[----:B------:R-:W-:Y:S01]  /*11f0*/  ISETP.GE.AND P1, PT, R13, 0x41, PT ;  /* 0x000000410d00780c */ /* 0x000fe20003f26270 */
[----:B------:R-:W0:Y:S01]  /*1200*/  LDGDEPBAR ;  /* 0x00000000000079af */ /* 0x000e220000000000 */
[----:B------:R-:W-:-:S02]  /*1210*/  LOP3.LUT R6, R6, R17, RZ, 0x3c, !PT ;  /* 0x0000001106067212 */ /* 0x000fc400078e3cff */
[C-C-:B------:R-:W-:Y:S02]  /*1220*/  LOP3.LUT R4, R17.reuse, R4, R20.reuse, 0x1e, !PT ;  /* 0x0000000411047212 */ /* 0x140fe400078e1e14 */
[----:B------:R-:W-:Y:S02]  /*1230*/  LOP3.LUT R16, R17, R16, R20, 0x1e, !PT ;  /* 0x0000001011107212 */ /* 0x000fe400078e1e14 */
[-C--:B------:R-:W-:Y:S02]  /*1240*/  IADD3 R203, R6, R197.reuse, R203 ;  /* 0x000000c506cb7210 */ /* 0x080fe40007ffe0cb */
[----:B------:R-:W-:Y:S01]  /*1250*/  LOP3.LUT R201, R4, R197, RZ, 0xfc, !PT ;  /* 0x000000c504c97212 */ /* 0x000fe200078efcff */
[----:B------:R-:W-:Y:S02]  /*1260*/  IMAD.IADD R197, R197, 0x1, R16 ;  /* 0x00000001c5c57824 */ /* 0x000fe400078e0210 */
[----:B------:R-:W-:Y:S05]  /*1270*/  @!P1 BRA `(.L_x_44) ;  /* 0x000000f000009947 */ /* 0x000fea0003800000 */
[----:B----45:R-:W-:Y:S01]  /*1280*/  IMAD.MOV.U32 R15, RZ, RZ, 0x40 ;  /* 0x00000040ff0f7424 */ /* 0x030fe200078e00ff */
[----:B------:R-:W-:Y:S01]  /*1290*/  IADD3 R16, P1, R22, UR6, RZ ;  /* 0x0000000616107c10 */ /* 0x000fe2000ff3e0ff */
[----:B------:R-:W-:Y:S03]  /*12a0*/  BSSY B0, `(.L_x_44) ;  /* 0x000000c000007945 */ /* 0x000fe60003800000 */
[----:B------:R-:W-:-:S02]  /*12b0*/  IADD3 R15, -R210, c[0x0][0x168], -R15 ;  /* 0x00005a00d20f7a10 */ /* 0x000fc40007ffe90f */
[----:B------:R-:W-:Y:S02]  /*12c0*/  IADD3.X R17, R23, UR5, RZ, P1, !PT ;  /* 0x0000000517117c10 */ /* 0x000fe40008ffe4ff */
[C---:B------:R-:W-:Y:S02]  /*12d0*/  ISETP.LT.OR P5, PT, R15.reuse, 0x1, P3 ;  /* 0x000000010f00780c */ /* 0x040fe40001fa1670 */
[----:B------:R-:W-:Y:S02]  /*12e0*/  ISETP.LT.OR P2, PT, R15, 0x21, P3 ;  /* 0x000000210f00780c */ /* 0x000fe40001f41670 */
[----:B------:R-:W-:-:S04]  /*12f0*/  IADD3 R20, P1, R16, UR6, RZ ;  /* 0x0000000610147c10 */ /* 0x000fc8000ff3e0ff */
[----:B-1----:R-:W-:-:S05]  /*1300*/  IADD3.X R21, R17, UR5, RZ, P1, !PT ;  /* 0x0000000511157c10 */ /* 0x002fca0008ffe4ff */
[----:B------:R1:W-:Y:S04]  /*1310*/  LDGSTS.E.BYPASS.LTC128B.128 [R14+0xa080], [R16.64], !P5 ;  /* 0x0a080000100e7fae */ /* 0x0003e8000e901d54 */
[----:B------:R1:W-:Y:S01]  /*1320*/  LDGSTS.E.BYPASS.LTC128B.128 [R14+0xb080], [R20.64], !P2 ;  /* 0x0b080000140e7fae */ /* 0x0003e2000d101d54 */
[----:B------:R-:W-:Y:S05]  /*1330*/  @P0 BRA `(.L_x_45) ;  /* 0x0000002000000947 */ /* 0x000fea0003800000 */
[----:B------:R-:W-:-:S05]  /*1340*/  SHF.L.U32 R15, R208, 0x4, RZ ;  /* 0x00000004d00f7819 */ /* 0x000fca00000006ff */
[----:B------:R2:W-:Y:S02]  /*1350*/  LDGSTS.E.BYPASS.LTC128B.128 [R15+0xc380], [R18.64+0x100] ;  /* 0x0c380100120f7fae */ /* 0x0005e4000b901d54 */
.L_x_45:
[----:B------:R-:W-:Y:S05]  /*1360*/  BSYNC B0 ;  /* 0x0000000000007941 */ /* 0x000fea0003800000 */
.L_x_44:
[----:B----45:R-:W-:Y:S01]  /*1370*/  ISETP.GE.AND P1, PT, R13, 0x1, PT ;  /* 0x000000010d00780c */ /* 0x030fe20003f26270 */
[----:B------:R-:W0:Y:S01]  /*1380*/  LDGDEPBAR ;  /* 0x00000000000079af */ /* 0x000e220000000000 */
        /* <DEDUP_REMOVED lines=32> */
[----:B------:R-:W-:Y:S05]  /*1590*/  @!P1 BRA `(.L_x_46) ;  /* 0x00002cb000009947 */ /* 0x000fea0003800000 */
[----:B--2---:R-:W-:Y:S01]  /*15a0*/  SHF.R.S32.HI R15, RZ, 0x1f, R12 ;  /* 0x0000001fff0f7819 */ /* 0x004fe2000001140c */
[----:B------:R-:W-:Y:S01]  /*15b0*/  ULDC.64 UR4, c[0x0][0x240] ;  /* 0x0000900000047ab9 */ /* 0x000fe20000000a00 */
[----:B------:R-:W-:Y:S01]  /*15c0*/  LOP3.LUT R11, R11, 0xffffffe0, RZ, 0xc0, !PT ;  /* 0xffffffe00b0b7812 */ /* 0x000fe200078ec0ff */
[----:B------:R-:W-:Y:S01]  /*15d0*/  UIMAD UR4, UR11, UR4, URZ ;  /* 0x000000040b0472a4 */ /* 0x000fe2000f8e023f */
[----:B------:R-:W-:Y:S01]  /*15e0*/  LEA.HI R4, R15, R12, RZ, 0x2 ;  /* 0x0000000c0f047211 */ /* 0x000fe200078f10ff */
[----:B------:R-:W-:Y:S01]  /*15f0*/  IMAD.U32 R230, RZ, RZ, UR12 ;  /* 0x0000000cffe67e24 */ /* 0x000fe2000f8e00ff */
[----:B------:R-:W-:Y:S01]  /*1600*/  SHF.R.S32.HI R209, RZ, 0x1f, R208 ;  /* 0x0000001fffd17819 */ /* 0x000fe200000114d0 */
[----:B------:R-:W-:Y:S01]  /*1610*/  IMAD.IADD R11, R208, 0x1, -R11 ;  /* 0x00000001d00b7824 */ /* 0x000fe200078e0a0b */
[----:B------:R-:W-:Y:S01]  /*1620*/  LOP3.LUT R15, R4, 0xfffffffc, RZ, 0xc0, !PT ;  /* 0xfffffffc040f7812 */ /* 0x000fe200078ec0ff */
[----:B------:R-:W-:Y:S01]  /*1630*/  IMAD R4, R7, c[0x0][0x238], RZ ;  /* 0x00008e0007047a24 */ /* 0x000fe200078e02ff */
[----:B------:R-:W-:Y:S01]  /*1640*/  LOP3.LUT P5, RZ, R8, 0x4, RZ, 0xc0, !PT ;  /* 0x0000000408ff7812 */ /* 0x000fe200078ac0ff */
[----:B------:R-:W-:Y:S01]  /*1650*/  UIMAD UR4, UR12, UR5, UR4 ;  /* 0x000000050c0472a4 */ /* 0x000fe2000f8e0204 */
[----:B------:R-:W-:Y:S01]  /*1660*/  SHF.R.S32.HI R6, RZ, 0x1f, R11 ;  /* 0x0000001fff067819 */ /* 0x000fe2000001140b */
[----:B------:R-:W-:Y:S01]  /*1670*/  IMAD.IADD R12, R12, 0x1, -R15 ;  /* 0x000000010c0c7824 */ /* 0x000fe200078e0a0f */
[----:B------:R-:W-:Y:S01]  /*1680*/  IADD3 R13, R13, 0x3f, RZ ;  /* 0x0000003f0d0d7810 */ /* 0x000fe20007ffe0ff */
[C---:B------:R-:W-:Y:S01]  /*1690*/  IMAD R4, R9.reuse, c[0x0][0x23c], R4 ;  /* 0x00008f0009047a24 */ /* 0x040fe200078e0204 */
[----:B------:R-:W-:Y:S01]  /*16a0*/  LEA.HI R6, R6, R11, RZ, 0x2 ;  /* 0x0000000b06067211 */ /* 0x000fe200078f10ff */
[----:B-1----:R-:W-:Y:S01]  /*16b0*/  IMAD.WIDE.U32 R14, R9, c[0x0][0x238], R208 ;  /* 0x00008e00090e7a25 */ /* 0x002fe200078e00d0 */
[----:B------:R-:W-:Y:S01]  /*16c0*/  R2P PR, R10, 0x6 ;  /* 0x000000060a007804 */ /* 0x000fe20000000000 */
[----:B------:R-:W-:Y:S01]  /*16d0*/  CS2R R126, SRZ ;  /* 0x00000000007e7805 */ /* 0x000fe2000001ff00 */
[----:B------:R-:W-:Y:S01]  /*16e0*/  LOP3.LUT R10, R6, 0xfffffffc, RZ, 0xc0, !PT ;  /* 0xfffffffc060a7812 */ /* 0x000fe200078ec0ff */
[----:B------:R-:W-:Y:S01]  /*16f0*/  IMAD.IADD R15, R15, 0x1, R4 ;  /* 0x000000010f0f7824 */ /* 0x000fe200078e0204 */
[----:B------:R-:W-:Y:S01]  /*1700*/  SHF.R.S32.HI R8, RZ, 0x1f, R13 ;  /* 0x0000001fff087819 */ /* 0x000fe2000001140d */
[----:B------:R-:W-:Y:S01]  /*1710*/  IMAD R12, R12, -0x8, R5 ;  /* 0xfffffff80c0c7824 */ /* 0x000fe200078e0205 */
[----:B------:R-:W-:Y:S01]  /*1720*/  SHF.R.S32.HI R6, RZ, 0x2, R6 ;  /* 0x00000002ff067819 */ /* 0x000fe20000011406 */
[----:B------:R-:W-:Y:S01]  /*1730*/  IMAD.WIDE.U32 R230, R230, c[0x0][0x240], R14 ;  /* 0x00009000e6e67a25 */ /* 0x000fe200078e000e */
[----:B------:R-:W-:Y:S01]  /*1740*/  LEA R222, R222, 0xc480, 0x1 ;  /* 0x0000c480dede7811 */ /* 0x000fe200078e08ff */
[----:B------:R-:W-:Y:S01]  /*1750*/  CS2R R124, SRZ ;  /* 0x00000000007c7805 */ /* 0x000fe2000001ff00 */
[----:B------:R-:W-:Y:S01]  /*1760*/  SEL R196, R193, 0xffffffe0, !P2 ;  /* 0xffffffe0c1c47807 */ /* 0x000fe20005000000 */
[----:B------:R-:W-:Y:S01]  /*1770*/  IMAD.IADD R11, R11, 0x1, -R10 ;  /* 0x000000010b0b7824 */ /* 0x000fe200078e0a0a */
[----:B------:R-:W-:Y:S01]  /*1780*/  LEA.HI R229, R8, R13, RZ, 0x6 ;  /* 0x0000000d08e57211 */ /* 0x000fe200078f30ff */
[----:B------:R-:W-:Y:S01]  /*1790*/  IMAD R221, R221, 0x10, R6 ;  /* 0x00000010dddd7824 */ /* 0x000fe200078e0206 */
[----:B------:R-:W-:Y:S01]  /*17a0*/  IADD3 R226, R222, 0x40, RZ ;  /* 0x00000040dee27810 */ /* 0x000fe20007ffe0ff */
[----:B------:R-:W-:Y:S01]  /*17b0*/  IMAD R220, R11, -0x2, R12 ;  /* 0xfffffffe0bdc7824 */ /* 0x000fe200078e020c */
[----:B------:R-:W-:Y:S01]  /*17c0*/  LEA R197, R197, 0x80, 0x1 ;  /* 0x00000080c5c57811 */ /* 0x000fe200078e08ff */
[----:B------:R-:W-:Y:S01]  /*17d0*/  IMAD.SHL.U32 R198, R198, 0x2, RZ ;  /* 0x00000002c6c67824 */ /* 0x000fe200078e00ff */
        /* <DEDUP_REMOVED lines=37> */
[----:B------:R-:W-:Y:S02]  /*1a30*/  @P5 IADD3 R226, R222, -0x40, RZ ;  /* 0xffffffc0dee25810 */ /* 0x000fe40007ffe0ff */
[----:B------:R-:W-:Y:S02]  /*1a40*/  SHF.R.S32.HI R229, RZ, 0x6, R229 ;  /* 0x00000006ffe57819 */ /* 0x000fe400000114e5 */
[----:B------:R-:W-:Y:S02]  /*1a50*/  IADD3 R228, R231, UR4, RZ ;  /* 0x00000004e7e47c10 */ /* 0x000fe4000fffe0ff */
.L_x_49:
        /* <DEDUP_REMOVED lines=11> */
[----:B------:R-:W1:Y:S04]  /*1b10*/  LDSM.16.M88.4 R40, [R199+0x80] ;  /* 0x00008000c728783b */ /* 0x000e680000000200 */
[----:B------:R-:W2:Y:S04]  /*1b20*/  LDSM.16.M88.4 R44, [R181+0x5080] ;  /* 0x00508000b52c783b */ /* 0x000ea80000000200 */
[----:B------:R-:W3:Y:S04]  /*1b30*/  LDSM.16.M88.4 R48, [R199+0x2080] ;  /* 0x00208000c730783b */ /* 0x000ee80000000200 */
[----:B------:R-:W-:Y:S04]  /*1b40*/  LDSM.16.M88.4 R56, [R3+0x80] ;  /* 0x000080000338783b */ /* 0x000fe80000000200 */
[----:B------:R-:W4:Y:S04]  /*1b50*/  LDSM.16.M88.4 R52, [R183+0x4080] ;  /* 0x00408000b734783b */ /* 0x000f280000000200 */
[----:B------:R-:W5:Y:S04]  /*1b60*/  LDSM.16.M88.4 R60, [R183+0x5080] ;  /* 0x00508000b73c783b */ /* 0x000f680000000200 */
[----:B------:R-:W3:Y:S04]  /*1b70*/  LDSM.16.M88.4 R64, [R3+0x2080] ;  /* 0x002080000340783b */ /* 0x000ee80000000200 */
[----:B------:R-:W-:Y:S04]  /*1b80*/  LDSM.16.M88.4 R132, [R2+0x80] ;  /* 0x000080000284783b */ /* 0x000fe80000000200 */
[----:B------:R-:W-:Y:S04]  /*1b90*/  LDSM.16.M88.4 R136, [R156+0x5080] ;  /* 0x005080009c88783b */ /* 0x000fe80000000200 */
[----:B------:R-:W-:Y:S01]  /*1ba0*/  LDSM.16.M88.4 R140, [R2+0x2080] ;  /* 0x00208000028c783b */ /* 0x000fe20000000200 */
[-C--:B-1----:R-:W-:Y:S03]  /*1bb0*/  HMMA.16816.F32 R4, R36, R40.reuse, RZ ;  /* 0x000000282404723c */ /* 0x082fe600000018ff */
[----:B------:R-:W-:Y:S04]  /*1bc0*/  LDS R200, [R180+0xc080] ;  /* 0x00c08000b4c87984 */ /* 0x000fe80000000800 */
[----:B------:R-:W-:Y:S01]  /*1bd0*/  LDS R185, [R180+0xc0a0] ;  /* 0x00c0a000b4b97984 */ /* 0x000fe20000000800 */
[C---:B--2---:R-:W-:Y:S03]  /*1be0*/  HMMA.16816.F32 R8, R44.reuse, R40, RZ ;  /* 0x000000282c08723c */ /* 0x044fe600000018ff */
[----:B------:R-:W-:Y:S04]  /*1bf0*/  LDS R184, [R180+0xc100] ;  /* 0x00c10000b4b87984 */ /* 0x000fe80000000800 */
[----:B------:R-:W-:Y:S01]  /*1c00*/  LDS R182, [R180+0xc120] ;  /* 0x00c12000b4b67984 */ /* 0x000fe20000000800 */
[-C--:B------:R-:W-:Y:S08]  /*1c10*/  HMMA.16816.F32 R12, R44, R42.reuse, RZ ;  /* 0x0000002a2c0c723c */ /* 0x080ff000000018ff */
[C---:B------:R-:W-:Y:S01]  /*1c20*/  HMMA.16816.F32 R16, R36.reuse, R42, RZ ;  /* 0x0000002a2410723c */ /* 0x040fe200000018ff */
[----:B------:R-:W1:Y:S07]  /*1c30*/  LDSM.16.M88.4 R40, [R156+0x4080] ;  /* 0x004080009c28783b */ /* 0x000e6e0000000200 */
[-C--:B---3--:R-:W-:Y:S08]  /*1c40*/  HMMA.16816.F32 R20, R36, R48.reuse, RZ ;  /* 0x000000302414723c */ /* 0x088ff000000018ff */
[C---:B------:R-:W-:Y:S08]  /*1c50*/  HMMA.16816.F32 R24, R44.reuse, R48, RZ ;  /* 0x000000302c18723c */ /* 0x040ff000000018ff */
[-C--:B------:R-:W-:Y:S01]  /*1c60*/  HMMA.16816.F32 R28, R44, R50.reuse, RZ ;  /* 0x000000322c1c723c */ /* 0x080fe200000018ff */
[----:B------:R-:W-:Y:S07]  /*1c70*/  LDSM.16.M88.4 R44, [R0+0x80] ;  /* 0x00008000002c783b */ /* 0x000fee0000000200 */
[----:B------:R-:W-:Y:S08]  /*1c80*/  HMMA.16816.F32 R32, R36, R50, RZ ;  /* 0x000000322420723c */ /* 0x000ff000000018ff */
[-C--:B----4-:R-:W-:Y:S08]  /*1c90*/  HMMA.16816.F32 R4, R52, R56.reuse, R4 ;  /* 0x000000383404723c */ /* 0x090ff00000001804 */
[C---:B-----5:R-:W-:Y:S07]  /*1ca0*/  HMMA.16816.F32 R8, R60.reuse, R56, R8 ;  /* 0x000000383c08723c */ /* 0x060fee0000001808 */
        /* <DEDUP_REMOVED lines=35> */
[C---:B------:R-:W-:Y:S01]  /*1ee0*/  IMAD.WIDE.U32 R42, R232.reuse, c[0x0][0x178], RZ ;  /* 0x00005e00e82a7a25 */ /* 0x040fe200078e00ff */
[----:B------:R-:W1:Y:S03]  /*1ef0*/  S2R R37, SR_CTAID.Y ;  /* 0x0000000000257919 */ /* 0x000e660000002600 */
[C---:B------:R-:W-:Y:S02]  /*1f00*/  IMAD R45, R232.reuse, -0x40, R45 ;  /* 0xffffffc0e82d7824 */ /* 0x040fe400078e022d */
[----:B------:R-:W-:Y:S02]  /*1f10*/  IMAD R41, R41, c[0x0][0x178], RZ ;  /* 0x00005e0029297a24 */ /* 0x000fe400078e02ff */
[----:B------:R-:W-:Y:S02]  /*1f20*/  IMAD.IADD R45, R45, 0x1, -R210 ;  /* 0x000000012d2d7824 */ /* 0x000fe400078e0ad2 */
[----:B------:R-:W-:Y:S03]  /*1f30*/  IMAD R41, R232, c[0x0][0x17c], R41 ;  /* 0x00005f00e8297a24 */ /* 0x000fe600078e0229 */
[----:B------:R-:W-:Y:S01]  /*1f40*/  ISETP.LT.OR P6, PT, R45, 0x1, P4 ;  /* 0x000000012d00780c */ /* 0x000fe200027c1670 */
[----:B------:R-:W-:Y:S01]  /*1f50*/  IMAD.IADD R41, R43, 0x1, R41 ;  /* 0x000000012b297824 */ /* 0x000fe200078e0229 */
[C---:B------:R-:W-:Y:S04]  /*1f60*/  SHF.L.U32 R43, R42.reuse, 0x7, RZ ;  /* 0x000000072a2b7819 */ /* 0x040fe800000006ff */
[----:B------:R-:W-:Y:S02]  /*1f70*/  SHF.L.U64.HI R41, R42, 0x7, R41 ;  /* 0x000000072a297819 */ /* 0x000fe40000010229 */
[----:B-1----:R-:W-:Y:S01]  /*1f80*/  SHF.R.S32.HI R36, RZ, 0x1f, R37 ;  /* 0x0000001fff247819 */ /* 0x002fe20000011425 */
[C---:B------:R-:W-:Y:S04]  /*1f90*/  @!P0 IMAD.WIDE.U32 R46, R37.reuse, c[0x0][0x270], R212 ;  /* 0x00009c00252e8a25 */ /* 0x040fe800078e00d4 */
[----:B------:R-:W-:Y:S02]  /*1fa0*/  IMAD R39, R36, c[0x0][0x180], RZ ;  /* 0x0000600024277a24 */ /* 0x000fe400078e02ff */
[C---:B------:R-:W-:Y:S04]  /*1fb0*/  IMAD.WIDE.U32 R48, R37.reuse, c[0x0][0x180], R216 ;  /* 0x0000600025307a25 */ /* 0x040fe800078e00d8 */
[----:B------:R-:W-:Y:S01]  /*1fc0*/  IMAD R39, R37, c[0x0][0x184], R39 ;  /* 0x0000610025277a24 */ /* 0x000fe200078e0227 */
[----:B------:R-:W-:Y:S01]  /*1fd0*/  IADD3 R40, P5, P2, R218, UR18, R48 ;  /* 0x00000012da287c10 */ /* 0x000fe2000fabe030 */
[----:B------:R-:W-:Y:S02]  /*1fe0*/  @!P0 IMAD R36, R36, c[0x0][0x270], RZ ;  /* 0x00009c0024248a24 */ /* 0x000fe400078e02ff */
[----:B------:R-:W-:Y:S02]  /*1ff0*/  IMAD.IADD R39, R49, 0x1, R39 ;  /* 0x0000000131277824 */ /* 0x000fe400078e0227 */
[----:B------:R-:W-:Y:S01]  /*2000*/  @!P0 IMAD R36, R37, c[0x0][0x274], R36 ;  /* 0x00009d0025248a24 */ /* 0x000fe200078e0224 */
[----:B------:R-:W-:Y:S02]  /*2010*/  @!P0 IADD3 R37, P1, R46, UR16, RZ ;  /* 0x000000102e258c10 */ /* 0x000fe4000ff3e0ff */
[----:B------:R-:W-:Y:S02]  /*2020*/  IADD3.X R39, R206, UR8, R39, P5, P2 ;  /* 0x00000008ce277c10 */ /* 0x000fe4000afe4427 */
[----:B------:R-:W-:Y:S02]  /*2030*/  @!P0 IADD3.X R36, R47, UR9, R36, P1, !PT ;  /* 0x000000092f248c10 */ /* 0x000fe40008ffe424 */
[C---:B------:R-:W-:Y:S02]  /*2040*/  LEA R38, P1, R40.reuse, c[0x0][0x160], 0x1 ;  /* 0x0000580028267a11 */ /* 0x040fe400078208ff */
[----:B------:R-:W-:Y:S02]  /*2050*/  ISETP.LT.OR P5, PT, R45, 0x21, P4 ;  /* 0x000000212d00780c */ /* 0x000fe400027a1670 */
[----:B------:R-:W-:Y:S02]  /*2060*/  IADD3 R46, P2, R43, R38, RZ ;  /* 0x000000262b2e7210 */ /* 0x000fe40007f5e0ff */
[----:B------:R-:W-:Y:S02]  /*2070*/  LEA.HI.X R40, R40, c[0x0][0x164], R39, 0x1, P1 ;  /* 0x0000590028287a11 */ /* 0x000fe400008f0c27 */
[----:B------:R-:W-:Y:S03]  /*2080*/  @!P0 LEA R44, P1, R37, c[0x0][0x258], 0x2 ;  /* 0x00009600252c8a11 */ /* 0x000fe600078210ff */
[----:B------:R-:W-:Y:S01]  /*2090*/  IMAD.X R47, R41, 0x1, R40, P2 ;  /* 0x00000001292f7824 */ /* 0x000fe200010e0628 */
[----:B------:R-:W-:Y:S02]  /*20a0*/  @!P0 LEA.HI.X R45, R37, c[0x0][0x25c], R36, 0x2, P1 ;  /* 0x00009700252d8a11 */ /* 0x000fe400008f1424 */
[----:B------:R-:W-:Y:S01]  /*20b0*/  IADD3 R42, P2, P1, R43, UR22, R38 ;  /* 0x000000162b2a7c10 */ /* 0x000fe2000f95e026 */
[----:B------:R-:W-:Y:S01]  /*20c0*/  IMAD R38, R227, 0x2000, R224 ;  /* 0x00002000e3267824 */ /* 0x000fe200078e02e0 */
[----:B------:R-:W-:Y:S02]  /*20d0*/  @!P0 LEA R36, R233, 0x40, 0x6 ;  /* 0x00000040e9248811 */ /* 0x000fe400078e30ff */
[----:B------:R-:W-:Y:S02]  /*20e0*/  IADD3.X R43, R41, UR23, R40, P2, P1 ;  /* 0x00000017292b7c10 */ /* 0x000fe400097e2428 */
[----:B------:R-:W-:Y:S01]  /*20f0*/  @!PT LDS RZ, [RZ] ;  /* 0x00000000fffff984 */ /* 0x000fe20000000800 */
[----:B------:R-:W-:Y:S01]  /*2100*/  @!PT LDS RZ, [RZ] ;  /* 0x00000000fffff984 */ /* 0x000fe20000000800 */
[----:B------:R-:W-:Y:S01]  /*2110*/  @!PT LDS RZ, [RZ] ;  /* 0x00000000fffff984 */ /* 0x000fe20000000800 */
[----:B------:R1:W-:Y:S01]  /*2120*/  LDGSTS.E.BYPASS.LTC128B.128 [R38], [R46.64], !P6 ;  /* 0x000000002e267fae */ /* 0x0003e2000f101d54 */
[----:B------:R-:W-:Y:S01]  /*2130*/  @!P0 LEA R37, R227, R212, 0x6 ;  /* 0x000000d4e3258211 */ /* 0x000fe200078e30ff */
[----:B------:R-:W-:Y:S03]  /*2140*/  @!P0 IMAD.WIDE R44, R36, 0x4, R44 ;  /* 0x00000004242c8825 */ /* 0x000fe600078e022c */
[----:B------:R-:W-:Y:S03]  /*2150*/  @!P0 SHF.L.U32 R39, R37, 0x2, RZ ;  /* 0x0000000225278819 */ /* 0x000fe600000006ff */
[----:B------:R1:W-:Y:S08]  /*2160*/  LDGSTS.E.BYPASS.LTC128B.128 [R38+0x1000], [R42.64], !P5 ;  /* 0x010000002a267fae */ /* 0x0003f0000e901d54 */
[----:B------:R1:W-:Y:S02]  /*2170*/  @!P0 LDGSTS.E.BYPASS.LTC128B.128 [R39+0xc080], [R44.64] ;  /* 0x0c0800002c278fae */ /* 0x0003e4000b901d54 */
.L_x_47:
[-C--:B-1---5:R-:W-:Y:S01]  /*2180*/  HMMA.16816.F32 R36, R132, R144.reuse, RZ ;  /* 0x000000908424723c */ /* 0x0a2fe200000018ff */
[----:B------:R-:W0:Y:S02]  /*2190*/  LDGDEPBAR ;  /* 0x00000000000079af */ /* 0x000e240000000000 */
[----:B------:R-:W-:Y:S02]  /*21a0*/  ISETP.GT.AND P1, PT, R220, 0x21, PT ;  /* 0x00000021dc00780c */ /* 0x000fe40003f24270 */
[----:B------:R-:W-:Y:S02]  /*21b0*/  SHF.L.U32 R202, R196, 0x1, RZ ;  /* 0x00000001c4ca7819 */ /* 0x000fe400000006ff */
[----:B------:R-:W-:Y:S01]  /*21c0*/  FSEL R243, R13, -INF , P1 ;  /* 0xff8000000df37808 */ /* 0x000fe20000800000 */
[C---:B------:R-:W-:Y:S02]  /*21d0*/  HMMA.16816.F32 R40, R136.reuse, R144, RZ ;  /* 0x000000908828723c */ /* 0x040fe400000018ff */
[----:B------:R-:W-:Y:S02]  /*21e0*/  ISETP.GT.AND P6, PT, R220, 0x1, PT ;  /* 0x00000001dc00780c */ /* 0x000fe40003fc4270 */
[----:B------:R-:W-:Y:S02]  /*21f0*/  IADD3 R13, R181, R202, RZ ;  /* 0x000000cab50d7210 */ /* 0x000fe40007ffe0ff */
[----:B------:R-:W-:Y:S02]  /*2200*/  IADD3 R181, R202, R181, R193 ;  /* 0x000000b5cab57210 */ /* 0x000fe40007ffe0c1 */
[-C--:B------:R-:W-:Y:S01]  /*2210*/  HMMA.16816.F32 R44, R136, R146.reuse, RZ ;  /* 0x00000092882c723c */ /* 0x080fe200000018ff */
[----:B------:R-:W-:Y:S02]  /*2220*/  FSEL R189, R5, -INF , P6 ;  /* 0xff80000005bd7808 */ /* 0x000fe40003000000 */
[C---:B------:R-:W-:Y:S02]  /*2230*/  ISETP.GT.AND P5, PT, R220.reuse, RZ, PT ;  /* 0x000000ffdc00720c */ /* 0x040fe40003fa4270 */
[----:B------:R-:W-:Y:S01]  /*2240*/  ISETP.GT.AND P2, PT, R220, 0x20, PT ;  /* 0x00000020dc00780c */ /* 0x000fe20003f44270 */
[--C-:B------:R-:W-:Y:S01]  /*2250*/  FFMA.FTZ R186, R189, c[0x0][0x29c], -R200.reuse ;  /* 0x0000a700bdba7a23 */ /* 0x100fe200000108c8 */
[----:B------:R-:W-:Y:S01]  /*2260*/  FSEL R239, R8, -INF , P5 ;  /* 0xff80000008ef7808 */ /* 0x000fe20002800000 */
[C---:B------:R-:W-:Y:S04]  /*2270*/  HMMA.16816.F32 R48, R132.reuse, R146, RZ ;  /* 0x000000928430723c */ /* 0x040fe800000018ff */
[----:B------:R-:W-:Y:S01]  /*2280*/  MUFU.EX2 R186, R186 ;  /* 0x000000ba00ba7308 */ /* 0x000fe20000000800 */
        /* <DEDUP_REMOVED lines=10> */
[----:B------:R-:W-:Y:S01]  /*2330*/  FFMA.FTZ R187, R189, c[0x0][0x29c], -R200 ;  /* 0x0000a700bdbb7a23 */ /* 0x000fe200000108c8 */
[----:B------:R-:W-:Y:S02]  /*2340*/  FSEL R189, R11, -INF , P6 ;  /* 0xff8000000bbd7808 */ /* 0x000fe40003000000 */
[----:B------:R-:W-:Y:S01]  /*2350*/  ISETP.GT.AND P6, PT, R220, 0x40, PT ;  /* 0x00000040dc00780c */ /* 0x000fe20003fc4270 */
[-C--:B------:R-:W-:Y:S01]  /*2360*/  HMMA.16816.F32 R60, R136, R150.reuse, RZ ;  /* 0x00000096883c723c */ /* 0x080fe200000018ff */
[----:B------:R-:W-:Y:S03]  /*2370*/  LDSM.16.M88.4 R136, [R13+0x9080] ;  /* 0x009080000d88783b */ /* 0x000fe60000000200 */
[----:B------:R-:W-:Y:S01]  /*2380*/  MUFU.EX2 R188, R188 ;  /* 0x000000bc00bc7308 */ /* 0x000fe20000000800 */
[--C-:B------:R-:W-:Y:S01]  /*2390*/  FFMA.FTZ R189, R189, c[0x0][0x29c], -R182.reuse ;  /* 0x0000a700bdbd7a23 */ /* 0x100fe200000108b6 */
[----:B------:R-:W-:Y:S02]  /*23a0*/  FSEL R234, R6, -INF , P5 ;  /* 0xff80000006ea7808 */ /* 0x000fe40002800000 */
[----:B------:R-:W-:Y:S01]  /*23b0*/  HMMA.16816.F32 R64, R132, R150, RZ ;  /* 0x000000968440723c */ /* 0x000fe200000018ff */
[----:B------:R1:W2:Y:S03]  /*23c0*/  LDSM.16.M88.4 R132, [R13+0x8080] ;  /* 0x008080000d84783b */ /* 0x0002a60000000200 */
[----:B------:R-:W-:Y:S01]  /*23d0*/  FSEL R191, R10, -INF , P5 ;  /* 0xff8000000abf7808 */ /* 0x000fe20002800000 */
[--C-:B------:R-:W-:Y:S01]  /*23e0*/  FFMA.FTZ R240, R234, c[0x0][0x29c], -R185.reuse ;  /* 0x0000a700eaf07a23 */ /* 0x100fe200000108b9 */
[----:B------:R-:W-:Y:S01]  /*23f0*/  MUFU.EX2 R189, R189 ;  /* 0x000000bd00bd7308 */ /* 0x000fe20000000800 */
[----:B------:R-:W-:Y:S01]  /*2400*/  ISETP.GT.AND P5, PT, R220, 0x41, PT ;  /* 0x00000041dc00780c */ /* 0x000fe20003fa4270 */
[-C--:B------:R-:W-:Y:S05]  /*2410*/  HMMA.16816.F32 R36, R140, R152.reuse, R36 ;  /* 0x000000988c24723c */ /* 0x080fea0000001824 */
[----:B------:R-:W-:Y:S01]  /*2420*/  FSEL R25, R25, -INF , P5 ;  /* 0xff80000019197808 */ /* 0x000fe20002800000 */
[----:B------:R-:W-:Y:S01]  /*2430*/  FFMA.FTZ R191, R191, c[0x0][0x29c], -R182 ;  /* 0x0000a700bfbf7a23 */ /* 0x000fe200000108b6 */
[----:B------:R-:W-:Y:S01]  /*2440*/  FSEL R205, R20, -INF , P6 ;  /* 0xff80000014cd7808 */ /* 0x000fe20003000000 */
[C---:B------:R-:W-:Y:S01]  /*2450*/  HMMA.16816.F32 R40, R156.reuse, R152, R40 ;  /* 0x000000989c28723c */ /* 0x040fe20000001828 */
[----:B------:R-:W-:Y:S03]  /*2460*/  MUFU.EX2 R187, R187 ;  /* 0x000000bb00bb7308 */ /* 0x000fe60000000800 */
[----:B------:R-:W-:Y:S01]  /*2470*/  FFMA.FTZ R190, R205, c[0x0][0x29c], -R200 ;  /* 0x0000a700cdbe7a23 */ /* 0x000fe200000108c8 */
[----:B------:R-:W-:Y:S01]  /*2480*/  FSEL R236, R18, -INF , P2 ;  /* 0xff80000012ec7808 */ /* 0x000fe20001000000 */
[--C-:B------:R-:W-:Y:S01]  /*2490*/  FFMA.FTZ R234, R204, c[0x0][0x29c], -R185.reuse ;  /* 0x0000a700ccea7a23 */ /* 0x100fe200000108b9 */
[----:B------:R-:W-:Y:S01]  /*24a0*/  FSEL R241, R12, -INF , P2 ;  /* 0xff8000000cf17808 */ /* 0x000fe20001000000 */
[-C--:B------:R-:W-:Y:S03]  /*24b0*/  HMMA.16816.F32 R44, R156, R154.reuse, R44 ;  /* 0x0000009a9c2c723c */ /* 0x080fe6000000182c */
[----:B------:R-:W-:Y:S01]  /*24c0*/  MUFU.EX2 R190, R190 ;  /* 0x000000be00be7308 */ /* 0x000fe20000000800 */
[----:B------:R-:W-:Y:S01]  /*24d0*/  FSEL R15, R15, -INF , P1 ;  /* 0xff8000000f0f7808 */ /* 0x000fe20000800000 */
[--C-:B------:R-:W-:Y:S01]  /*24e0*/  FFMA.FTZ R204, R236, c[0x0][0x29c], -R185.reuse ;  /* 0x0000a700eccc7a23 */ /* 0x100fe200000108b9 */
[----:B------:R-:W-:Y:S02]  /*24f0*/  FSEL R27, R27, -INF , P5 ;  /* 0xff8000001b1b7808 */ /* 0x000fe40002800000 */
[C---:B------:R-:W-:Y:S04]  /*2500*/  HMMA.16816.F32 R48, R140.reuse, R154, R48 ;  /* 0x0000009a8c30723c */ /* 0x040fe80000001830 */
[--C-:B------:R-:W-:Y:S01]  /*2510*/  FFMA.FTZ R15, R15, c[0x0][0x29c], -R182.reuse ;  /* 0x0000a7000f0f7a23 */ /* 0x100fe200000108b6 */
[----:B------:R-:W-:Y:S01]  /*2520*/  MUFU.EX2 R204, R204 ;  /* 0x000000cc00cc7308 */ /* 0x000fe20000000800 */
[----:B------:R-:W-:Y:S01]  /*2530*/  FFMA.FTZ R27, R27, c[0x0][0x29c], -R182 ;  /* 0x0000a7001b1b7a23 */ /* 0x000fe200000108b6 */
[----:B------:R-:W-:Y:S01]  /*2540*/  FSEL R205, R21, -INF , P5 ;  /* 0xff80000015cd7808 */ /* 0x000fe20002800000 */
[-C--:B------:R-:W-:Y:S04]  /*2550*/  HMMA.16816.F32 R52, R140, R160.reuse, R52 ;  /* 0x000000a08c34723c */ /* 0x080fe80000001834 */
[----:B------:R-:W-:Y:S01]  /*2560*/  FFMA.FTZ R235, R205, c[0x0][0x29c], -R200 ;  /* 0x0000a700cdeb7a23 */ /* 0x000fe200000108c8 */
[----:B------:R-:W-:Y:S02]  /*2570*/  FSEL R205, R14, -INF , P2 ;  /* 0xff8000000ecd7808 */ /* 0x000fe40001000000 */
[----:B------:R-:W-:Y:S01]  /*2580*/  ISETP.GT.AND P2, PT, R220, 0x60, PT ;  /* 0x00000060dc00780c */ /* 0x000fe20003f44270 */
[C---:B------:R-:W-:Y:S02]  /*2590*/  HMMA.16816.F32 R56, R156.reuse, R160, R56 ;  /* 0x000000a09c38723c */ /* 0x040fe40000001838 */
[----:B------:R-:W-:Y:S02]  /*25a0*/  MUFU.EX2 R235, R235 ;  /* 0x000000eb00eb7308 */ /* 0x000fe40000000800 */
[----:B------:R-:W-:Y:S01]  /*25b0*/  FSEL R34, R34, -INF , P2 ;  /* 0xff80000022227808 */ /* 0x000fe20001000000 */
[----:B------:R-:W-:Y:S01]  /*25c0*/  FFMA.FTZ R205, R205, c[0x0][0x29c], -R182 ;  /* 0x0000a700cdcd7a23 */ /* 0x000fe200000108b6 */
[----:B------:R-:W-:Y:S02]  /*25d0*/  FSEL R245, R32, -INF , P2 ;  /* 0xff80000020f57808 */ /* 0x000fe40001000000 */
[-C--:B------:R-:W-:Y:S04]  /*25e0*/  HMMA.16816.F32 R60, R156, R162.reuse, R60 ;  /* 0x000000a29c3c723c */ /* 0x080fe8000000183c */
[--C-:B------:R-:W-:Y:S01]  /*25f0*/  FFMA.FTZ R236, R34, c[0x0][0x29c], -R185.reuse ;  /* 0x0000a70022ec7a23 */ /* 0x100fe200000108b9 */
[----:B------:R-:W-:Y:S01]  /*2600*/  MUFU.EX2 R205, R205 ;  /* 0x000000cd00cd7308 */ /* 0x000fe20000000800 */
[----:B------:R-:W-:Y:S01]  /*2610*/  FSEL R238, R19, -INF , P1 ;  /* 0xff80000013ee7808 */ /* 0x000fe20000800000 */
[----:B------:R-:W-:Y:S01]  /*2620*/  FFMA.FTZ R19, R245, c[0x0][0x29c], -R200 ;  /* 0x0000a700f5137a23 */ /* 0x000fe200000108c8 */
[----:B------:R-:W-:Y:S01]  /*2630*/  HMMA.16816.F32 R64, R140, R162, R64 ;  /* 0x000000a28c40723c */ /* 0x000fe20000001840 */
[----:B------:R-:W3:Y:S03]  /*2640*/  LDSM.16.M88.4 R140, [R181+0x8080] ;  /* 0x00808000b58c783b */ /* 0x000ee60000000200 */
[----:B------:R-:W-:Y:S01]  /*2650*/  FSEL R156, R22, -INF , P6 ;  /* 0xff800000169c7808 */ /* 0x000fe20003000000 */
[--C-:B-1----:R-:W-:Y:S01]  /*2660*/  FFMA.FTZ R13, R238, c[0x0][0x29c], -R185.reuse ;  /* 0x0000a700ee0d7a23 */ /* 0x102fe200000108b9 */
[----:B------:R-:W-:Y:S01]  /*2670*/  ISETP.GT.AND P1, PT, R220, 0x61, PT ;  /* 0x00000061dc00780c */ /* 0x000fe20003f24270 */
[----:B------:R1:W-:Y:S01]  /*2680*/  MUFU.EX2 R34, R236 ;  /* 0x000000ec00227308 */ /* 0x0003e20000000800 */
[-C--:B--2---:R-:W-:Y:S05]  /*2690*/  HMMA.16816.F32 R36, R132, R164.reuse, R36 ;  /* 0x000000a48424723c */ /* 0x084fea0000001824 */
[--C-:B------:R-:W-:Y:S01]  /*26a0*/  FFMA.FTZ R22, R156, c[0x0][0x29c], -R185.reuse ;  /* 0x0000a7009c167a23 */ /* 0x100fe200000108b9 */
[----:B------:R-:W-:Y:S01]  /*26b0*/  FSEL R156, R23, -INF , P5 ;  /* 0xff800000179c7808 */ /* 0x000fe20002800000 */
[----:B------:R-:W-:Y:S01]  /*26c0*/  FFMA.FTZ R238, R237, c[0x0][0x29c], -R184 ;  /* 0x0000a700edee7a23 */ /* 0x000fe200000108b8 */
[C---:B------:R-:W-:Y:S01]  /*26d0*/  HMMA.16816.F32 R40, R136.reuse, R164, R40 ;  /* 0x000000a48828723c */ /* 0x040fe20000001828 */
[----:B------:R-:W-:Y:S03]  /*26e0*/  MUFU.EX2 R19, R19 ;  /* 0x0000001300137308 */ /* 0x000fe60000000800 */
[--C-:B------:R-:W-:Y:S01]  /*26f0*/  FFMA.FTZ R23, R156, c[0x0][0x29c], -R185.reuse ;  /* 0x0000a7009c177a23 */ /* 0x100fe200000108b9 */
[----:B------:R-:W-:Y:S01]  /*2700*/  FSEL R33, R33, -INF , P1 ;  /* 0xff80000021217808 */ /* 0x000fe20000800000 */
[----:B------:R2:W4:Y:S01]  /*2710*/  LDSM.16.M88.4 R156, [R181+0x9080] ;  /* 0x00908000b59c783b */ /* 0x0005220000000200 */
[----:B------:R-:W-:Y:S01]  /*2720*/  FSEL R29, R29, -INF , P1 ;  /* 0xff8000001d1d7808 */ /* 0x000fe20000800000 */
[-C--:B------:R-:W-:Y:S03]  /*2730*/  HMMA.16816.F32 R44, R136, R166.reuse, R44 ;  /* 0x000000a6882c723c */ /* 0x080fe6000000182c */
[----:B------:R-:W5:Y:S01]  /*2740*/  MUFU.EX2 R13, R13 ;  /* 0x0000000d000d7308 */ /* 0x000f620000000800 */
[----:B------:R-:W-:Y:S01]  /*2750*/  FFMA.FTZ R200, R33, c[0x0][0x29c], -R200 ;  /* 0x0000a70021c87a23 */ /* 0x000fe200000108c8 */
[----:B------:R-:W-:Y:S01]  /*2760*/  FSEL R31, R31, -INF , P1 ;  /* 0xff8000001f1f7808 */ /* 0x000fe20000800000 */
[--C-:B-1----:R-:W-:Y:S02]  /*2770*/  FFMA.FTZ R236, R243, c[0x0][0x29c], -R184.reuse ;  /* 0x0000a700f3ec7a23 */ /* 0x102fe400000108b8 */
[C---:B------:R-:W-:Y:S05]  /*2780*/  HMMA.16816.F32 R48, R132.reuse, R166, R48 ;  /* 0x000000a68430723c */ /* 0x040fea0000001830 */
[----:B------:R-:W-:Y:S03]  /*2790*/  MUFU.EX2 R32, R200 ;  /* 0x000000c800207308 */ /* 0x000fe60000000800 */
[-C--:B------:R-:W-:Y:S04]  /*27a0*/  HMMA.16816.F32 R52, R132, R168.reuse, R52 ;  /* 0x000000a88434723c */ /* 0x080fe80000001834 */
[--C-:B--2---:R-:W-:Y:S03]  /*27b0*/  FFMA.FTZ R181, R241, c[0x0][0x29c], -R184.reuse ;  /* 0x0000a700f1b57a23 */ /* 0x104fe600000108b8 */
[----:B------:R1:W2:Y:S01]  /*27c0*/  MUFU.EX2 R200, R234 ;  /* 0x000000ea00c87308 */ /* 0x0002a20000000800 */
[C---:B------:R-:W-:Y:S04]  /*27d0*/  HMMA.16816.F32 R56, R136.reuse, R168, R56 ;  /* 0x000000a88838723c */ /* 0x040fe80000001838 */
[----:B-----5:R-:W-:Y:S04]  /*27e0*/  F2FP.PACK_AB R247, R13, R204 ;  /* 0x000000cc0df7723e */ /* 0x020fe800000000ff */
[-C--:B------:R-:W-:Y:S01]  /*27f0*/  HMMA.16816.F32 R60, R136, R170.reuse, R60 ;  /* 0x000000aa883c723c */ /* 0x080fe2000000183c */
[----:B------:R-:W5:Y:S07]  /*2800*/  MUFU.EX2 R33, R240 ;  /* 0x000000f000217308 */ /* 0x000f6e0000000800 */
[----:B------:R-:W-:Y:S03]  /*2810*/  HMMA.16816.F32 R64, R132, R170, R64 ;  /* 0x000000aa8440723c */ /* 0x000fe60000001840 */
[----:B------:R-:W-:Y:S01]  /*2820*/  MUFU.EX2 R22, R22 ;  /* 0x0000001600167308 */ /* 0x000fe20000000800 */
[----:B-1----:R-:W-:Y:S04]  /*2830*/  FSEL R234, R35, -INF , P1 ;  /* 0xff80000023ea7808 */ /* 0x002fe80000800000 */
[-C--:B---3--:R-:W-:Y:S05]  /*2840*/  HMMA.16816.F32 R36, R140, R172.reuse, R36 ;  /* 0x000000ac8c24723c */ /* 0x088fea0000001824 */
[----:B------:R-:W-:Y:S01]  /*2850*/  FFMA.FTZ R185, R234, c[0x0][0x29c], -R185 ;  /* 0x0000a700eab97a23 */ /* 0x000fe200000108b9 */
[----:B------:R-:W-:Y:S01]  /*2860*/  MUFU.EX2 R23, R23 ;  /* 0x0000001700177308 */ /* 0x000fe20000000800 */
[--C-:B------:R-:W-:Y:S01]  /*2870*/  FFMA.FTZ R35, R239, c[0x0][0x29c], -R184.reuse ;  /* 0x0000a700ef237a23 */ /* 0x100fe200000108b8 */
[C---:B----4-:R-:W-:Y:S04]  /*2880*/  HMMA.16816.F32 R40, R156.reuse, R172, R40 ;  /* 0x000000ac9c28723c */ /* 0x050fe80000001828 */
[----:B------:R-:W-:Y:S02]  /*2890*/  FSEL R239, R24, -INF , P6 ;  /* 0xff80000018ef7808 */ /* 0x000fe40003000000 */
[----:B------:R-:W1:Y:S02]  /*28a0*/  LDS R24, [R180+0xc280] ;  /* 0x00c28000b4187984 */ /* 0x000e640000000800 */
[----:B------:R3:W-:Y:S01]  /*28b0*/  MUFU.EX2 R234, R238 ;  /* 0x000000ee00ea7308 */ /* 0x0007e20000000800 */
[-C--:B------:R-:W-:Y:S03]  /*28c0*/  HMMA.16816.F32 R44, R156, R174.reuse, R44 ;  /* 0x000000ae9c2c723c */ /* 0x080fe6000000182c */
[--C-:B------:R-:W-:Y:S05]  /*28d0*/  FFMA.FTZ R237, R239, c[0x0][0x29c], -R184.reuse ;  /* 0x0000a700efed7a23 */ /* 0x100fea00000108b8 */
[C---:B------:R-:W-:Y:S01]  /*28e0*/  HMMA.16816.F32 R48, R140.reuse, R174, R48 ;  /* 0x000000ae8c30723c */ /* 0x040fe20000001830 */
[----:B------:R-:W4:Y:S07]  /*28f0*/  MUFU.EX2 R185, R185 ;  /* 0x000000b900b97308 */ /* 0x000f2e0000000800 */
[-C--:B------:R-:W-:Y:S03]  /*2900*/  HMMA.16816.F32 R52, R140, R176.reuse, R52 ;  /* 0x000000b08c34723c */ /* 0x080fe60000001834 */
[----:B------:R-:W2:Y:S01]  /*2910*/  MUFU.EX2 R35, R35 ;  /* 0x0000002300237308 */ /* 0x000ea20000000800 */
[--C-:B---3--:R-:W-:Y:S01]  /*2920*/  FFMA.FTZ R238, R25, c[0x0][0x29c], -R184.reuse ;  /* 0x0000a70019ee7a23 */ /* 0x108fe200000108b8 */
[----:B------:R-:W-:Y:S03]  /*2930*/  FSEL R25, R28, -INF , P2 ;  /* 0xff8000001c197808 */ /* 0x000fe60001000000 */
[C---:B------:R-:W-:Y:S01]  /*2940*/  HMMA.16816.F32 R56, R156.reuse, R176, R56 ;  /* 0x000000b09c38723c */ /* 0x040fe20000001838 */
[----:B------:R-:W3:Y:S03]  /*2950*/  LDS R28, [R180+0xc2a0] ;  /* 0x00c2a000b41c7984 */ /* 0x000ee60000000800 */
[--C-:B------:R-:W-:Y:S01]  /*2960*/  FFMA.FTZ R239, R25, c[0x0][0x29c], -R184.reuse ;  /* 0x0000a70019ef7a23 */ /* 0x100fe200000108b8 */
[----:B------:R-:W2:Y:S01]  /*2970*/  MUFU.EX2 R237, R237 ;  /* 0x000000ed00ed7308 */ /* 0x000ea20000000800 */
[----:B------:R-:W-:Y:S01]  /*2980*/  FFMA.FTZ R184, R29, c[0x0][0x29c], -R184 ;  /* 0x0000a7001db87a23 */ /* 0x000fe200000108b8 */
[----:B------:R-:W-:Y:S01]  /*2990*/  FSEL R29, R26, -INF , P6 ;  /* 0xff8000001a1d7808 */ /* 0x000fe20003000000 */
[-C--:B------:R-:W-:Y:S04]  /*29a0*/  HMMA.16816.F32 R60, R156, R178.reuse, R60 ;  /* 0x000000b29c3c723c */ /* 0x080fe8000000183c */
[----:B-1----:R-:W-:Y:S02]  /*29b0*/  FADD.FTZ R26, R36, -R24 ;  /* 0x80000018241a7221 */ /* 0x002fe40000010000 */
[----:B------:R-:W-:Y:S01]  /*29c0*/  FFMA.FTZ R29, R29, c[0x0][0x29c], -R182 ;  /* 0x0000a7001d1d7a23 */ /* 0x000fe200000108b6 */
[----:B------:R1:W-:Y:S01]  /*29d0*/  MUFU.EX2 R156, R191 ;  /* 0x000000bf009c7308 */ /* 0x0003e20000000800 */
[----:B------:R-:W-:Y:S04]  /*29e0*/  HMMA.16816.F32 R64, R140, R178, R64 ;  /* 0x000000b28c40723c */ /* 0x000fe80000001840 */
[----:B------:R-:W-:Y:S01]  /*29f0*/  FADD.FTZ R159, R37, -R24 ;  /* 0x80000018259f7221 */ /* 0x000fe20000010000 */
[----:B------:R-:W-:Y:S01]  /*2a00*/  FSEL R157, R30, -INF , P2 ;  /* 0xff8000001e9d7808 */ /* 0x000fe20001000000 */
[----:B------:R-:W-:Y:S01]  /*2a10*/  FMUL.FTZ R26, R183, R26 ;  /* 0x0000001ab71a7220 */ /* 0x000fe20000410000 */
[----:B------:R-:W4:Y:S01]  /*2a20*/  LDS R30, [R180+0xc300] ;  /* 0x00c30000b41e7984 */ /* 0x000f220000000800 */
[C---:B------:R-:W-:Y:S01]  /*2a30*/  FMUL.FTZ R159, R186.reuse, R159 ;  /* 0x0000009fba9f7220 */ /* 0x040fe20000410000 */
[----:B------:R5:W-:Y:S02]  /*2a40*/  MUFU.EX2 R25, R239 ;  /* 0x000000ef00197308 */ /* 0x000be40000000800 */
[----:B------:R-:W4:Y:S01]  /*2a50*/  LDS R180, [R180+0xc320] ;  /* 0x00c32000b4b47984 */ /* 0x000f220000000800 */
[----:B------:R-:W-:Y:S01]  /*2a60*/  F2FP.PACK_AB R183, R186, R183 ;  /* 0x000000b7bab7723e */ /* 0x000fe200000000ff */
[--C-:B------:R-:W-:Y:S01]  /*2a70*/  FFMA.FTZ R157, R157, c[0x0][0x29c], -R182.reuse ;  /* 0x0000a7009d9d7a23 */ /* 0x100fe200000108b6 */
[----:B------:R-:W-:Y:S01]  /*2a80*/  F2FP.PACK_AB R159, R159, R26 ;  /* 0x0000001a9f9f723e */ /* 0x000fe200000000ff */
[----:B------:R-:W-:Y:S02]  /*2a90*/  FFMA.FTZ R182, R31, c[0x0][0x29c], -R182 ;  /* 0x0000a7001fb67a23 */ /* 0x000fe400000108b6 */
[----:B------:R-:W-:Y:S01]  /*2aa0*/  STS [R222], R183 ;  /* 0x000000b7de007388 */ /* 0x000fe20000000800 */
[--C-:B------:R-:W-:Y:S01]  /*2ab0*/  FADD.FTZ R31, R49, -R24.reuse ;  /* 0x80000018311f7221 */ /* 0x100fe20000010000 */
[----:B------:R-:W4:Y:S01]  /*2ac0*/  MUFU.EX2 R238, R238 ;  /* 0x000000ee00ee7308 */ /* 0x000f220000000800 */
[--C-:B------:R-:W-:Y:S02]  /*2ad0*/  FADD.FTZ R158, R48, -R24.reuse ;  /* 0x80000018309e7221 */ /* 0x100fe40000010000 */
[--C-:B------:R-:W-:Y:S02]  /*2ae0*/  FADD.FTZ R186, R53, -R24.reuse ;  /* 0x8000001835ba7221 */ /* 0x100fe40000010000 */
[--C-:B------:R-:W-:Y:S02]  /*2af0*/  FADD.FTZ R26, R64, -R24.reuse ;  /* 0x80000018401a7221 */ /* 0x100fe40000010000 */
[----:B-1----:R-:W-:Y:S02]  /*2b00*/  FADD.FTZ R191, R65, -R24 ;  /* 0x8000001841bf7221 */ /* 0x002fe40000010000 */
[----:B---3--:R-:W-:Y:S01]  /*2b10*/  FADD.FTZ R241, R39, -R28 ;  /* 0x8000001c27f17221 */ /* 0x008fe20000010000 */
[----:B------:R-:W-:Y:S01]  /*2b20*/  MUFU.EX2 R181, R181 ;  /* 0x000000b500b57308 */ /* 0x000fe20000000800 */
[----:B------:R-:W-:Y:S02]  /*2b30*/  FMUL.FTZ R31, R188, R31 ;  /* 0x0000001fbc1f7220 */ /* 0x000fe40000410000 */
[----:B--2---:R-:W-:Y:S02]  /*2b40*/  FMUL.FTZ R241, R200, R241 ;  /* 0x000000f1c8f17220 */ /* 0x004fe40000410000 */
[----:B-----5:R-:W-:Y:S02]  /*2b50*/  FADD.FTZ R239, R52, -R24 ;  /* 0x8000001834ef7221 */ /* 0x020fe40000010000 */
[--C-:B------:R-:W-:Y:S02]  /*2b60*/  FADD.FTZ R24, R38, -R28.reuse ;  /* 0x8000001c26187221 */ /* 0x100fe40000010000 */
[----:B------:R-:W-:Y:S01]  /*2b70*/  FMUL.FTZ R158, R187, R158 ;  /* 0x0000009ebb9e7220 */ /* 0x000fe20000410000 */
[----:B------:R-:W-:Y:S01]  /*2b80*/  MUFU.EX2 R236, R236 ;  /* 0x000000ec00ec7308 */ /* 0x000fe20000000800 */
[----:B------:R-:W-:Y:S01]  /*2b90*/  FMUL.FTZ R24, R33, R24 ;  /* 0x0000001821187220 */ /* 0x000fe20000410000 */
[----:B------:R-:W-:Y:S01]  /*2ba0*/  F2FP.PACK_AB R33, R200, R33 ;  /* 0x00000021c821723e */ /* 0x000fe200000000ff */
[----:B------:R-:W-:Y:S01]  /*2bb0*/  FMUL.FTZ R239, R190, R239 ;  /* 0x000000efbeef7220 */ /* 0x000fe20000410000 */
[----:B------:R-:W-:Y:S01]  /*2bc0*/  F2FP.PACK_AB R31, R31, R158 ;  /* 0x0000009e1f1f723e */ /* 0x000fe200000000ff */
[----:B------:R-:W-:Y:S01]  /*2bd0*/  FMUL.FTZ R186, R235, R186 ;  /* 0x000000baebba7220 */ /* 0x000fe20000410000 */
[----:B------:R-:W-:Y:S01]  /*2be0*/  F2FP.PACK_AB R241, R241, R24 ;  /* 0x00000018f1f1723e */ /* 0x000fe200000000ff */
[----:B------:R1:W-:Y:S01]  /*2bf0*/  STS [R222+0x400], R33 ;  /* 0x00040021de007388 */ /* 0x0003e20000000800 */
[----:B------:R-:W-:Y:S01]  /*2c00*/  FMUL.FTZ R26, R19, R26 ;  /* 0x0000001a131a7220 */ /* 0x000fe20000410000 */
[----:B------:R-:W-:Y:S01]  /*2c10*/  F2FP.PACK_AB R19, R32, R19 ;  /* 0x000000132013723e */ /* 0x000fe200000000ff */
[----:B------:R2:W-:Y:S01]  /*2c20*/  MUFU.EX2 R24, R27 ;  /* 0x0000001b00187308 */ /* 0x0005e20000000800 */
[----:B------:R-:W-:Y:S01]  /*2c30*/  STS [R226+0x400], R247 ;  /* 0x000400f7e2007388 */ /* 0x000fe20000000800 */
[----:B------:R-:W-:Y:S01]  /*2c40*/  F2FP.PACK_AB R239, R186, R239 ;  /* 0x000000efbaef723e */ /* 0x000fe200000000ff */
[----:B------:R-:W-:Y:S01]  /*2c50*/  FMUL.FTZ R191, R32, R191 ;  /* 0x000000bf20bf7220 */ /* 0x000fe20000410000 */
[----:B------:R-:W-:Y:S01]  /*2c60*/  F2FP.PACK_AB R187, R188, R187 ;  /* 0x000000bbbcbb723e */ /* 0x000fe200000000ff */
[--C-:B------:R-:W-:Y:S01]  /*2c70*/  FADD.FTZ R186, R55, -R28.reuse ;  /* 0x8000001c37ba7221 */ /* 0x100fe20000010000 */
[----:B------:R-:W-:Y:S01]  /*2c80*/  F2FP.PACK_AB R235, R235, R190 ;  /* 0x000000beebeb723e */ /* 0x000fe200000000ff */
[--C-:B------:R-:W-:Y:S01]  /*2c90*/  FADD.FTZ R249, R66, -R28.reuse ;  /* 0x8000001c42f97221 */ /* 0x100fe20000010000 */
[----:B------:R-:W-:Y:S01]  /*2ca0*/  F2FP.PACK_AB R191, R191, R26 ;  /* 0x0000001abfbf723e */ /* 0x000fe200000000ff */
[----:B------:R-:W-:Y:S01]  /*2cb0*/  STS [R226], R187 ;  /* 0x000000bbe2007388 */ /* 0x000fe20000000800 */
[----:B------:R3:W-:Y:S01]  /*2cc0*/  MUFU.EX2 R158, R15 ;  /* 0x0000000f009e7308 */ /* 0x0007e20000000800 */
[--C-:B------:R-:W-:Y:S01]  /*2cd0*/  FADD.FTZ R243, R50, -R28.reuse ;  /* 0x8000001c32f37221 */ /* 0x100fe20000010000 */
[----:B------:R-:W-:Y:S01]  /*2ce0*/  LEA R200, R194, R201, 0xc ;  /* 0x000000c9c2c87211 */ /* 0x000fe200078e60ff */
[--C-:B------:R-:W-:Y:S02]  /*2cf0*/  FADD.FTZ R32, R51, -R28.reuse ;  /* 0x8000001c33207221 */ /* 0x100fe40000010000 */
[--C-:B------:R-:W-:Y:S01]  /*2d00*/  FADD.FTZ R245, R54, -R28.reuse ;  /* 0x8000001c36f57221 */ /* 0x100fe20000010000 */
[----:B------:R-:W-:Y:S01]  /*2d10*/  SHF.L.U32 R200, R200, 0x1, RZ ;  /* 0x00000001c8c87819 */ /* 0x000fe200000006ff */
[----:B------:R-:W-:Y:S02]  /*2d20*/  FADD.FTZ R28, R67, -R28 ;  /* 0x8000001c431c7221 */ /* 0x000fe40000010000 */
[----:B------:R-:W-:Y:S01]  /*2d30*/  FMUL.FTZ R249, R34, R249 ;  /* 0x000000f922f97220 */ /* 0x000fe20000410000 */
[----:B------:R-:W1:Y:S01]  /*2d40*/  MUFU.EX2 R29, R29 ;  /* 0x0000001d001d7308 */ /* 0x000e620000000800 */
[----:B----4-:R-:W-:Y:S02]  /*2d50*/  FMUL.FTZ R28, R185, R28 ;  /* 0x0000001cb91c7220 */ /* 0x010fe40000410000 */
[----:B------:R-:W-:Y:S02]  /*2d60*/  FMUL.FTZ R186, R23, R186 ;  /* 0x000000ba17ba7220 */ /* 0x000fe40000410000 */
[--C-:B--2---:R-:W-:Y:S01]  /*2d70*/  FADD.FTZ R27, R57, -R30.reuse ;  /* 0x8000001e391b7221 */ /* 0x104fe20000010000 */
[----:B------:R-:W-:Y:S01]  /*2d80*/  F2FP.PACK_AB R249, R28, R249 ;  /* 0x000000f91cf9723e */ /* 0x000fe200000000ff */
[--C-:B------:R-:W-:Y:S02]  /*2d90*/  FADD.FTZ R28, R56, -R30.reuse ;  /* 0x8000001e381c7221 */ /* 0x100fe40000010000 */
[----:B------:R-:W-:Y:S01]  /*2da0*/  FMUL.FTZ R32, R13, R32 ;  /* 0x000000200d207220 */ /* 0x000fe20000410000 */
[----:B------:R-:W-:Y:S01]  /*2db0*/  F2FP.PACK_AB R13, R23, R22 ;  /* 0x00000016170d723e */ /* 0x000fe200000000ff */
[--C-:B------:R-:W-:Y:S01]  /*2dc0*/  FADD.FTZ R23, R41, -R30.reuse ;  /* 0x8000001e29177221 */ /* 0x100fe20000010000 */
[----:B------:R-:W2:Y:S01]  /*2dd0*/  MUFU.EX2 R184, R184 ;  /* 0x000000b800b87308 */ /* 0x000ea20000000800 */
[----:B------:R-:W-:Y:S01]  /*2de0*/  FMUL.FTZ R245, R22, R245 ;  /* 0x000000f516f57220 */ /* 0x000fe20000410000 */
[----:B---3--:R-:W-:Y:S01]  /*2df0*/  F2FP.PACK_AB R15, R185, R34 ;  /* 0x00000022b90f723e */ /* 0x008fe200000000ff */
[--C-:B------:R-:W-:Y:S02]  /*2e00*/  FADD.FTZ R22, R40, -R30.reuse ;  /* 0x8000001e28167221 */ /* 0x100fe40000010000 */
[----:B------:R-:W-:Y:S01]  /*2e10*/  FMUL.FTZ R23, R234, R23 ;  /* 0x00000017ea177220 */ /* 0x000fe20000410000 */
[----:B------:R-:W-:Y:S01]  /*2e20*/  F2FP.PACK_AB R245, R186, R245 ;  /* 0x000000f5baf5723e */ /* 0x000fe200000000ff */
[----:B------:R-:W-:Y:S01]  /*2e30*/  FMUL.FTZ R22, R35, R22 ;  /* 0x0000001623167220 */ /* 0x000fe20000410000 */
[----:B------:R-:W-:Y:S01]  /*2e40*/  F2FP.PACK_AB R35, R234, R35 ;  /* 0x00000023ea23723e */ /* 0x000fe200000000ff */
[----:B------:R-:W-:Y:S01]  /*2e50*/  FMUL.FTZ R28, R237, R28 ;  /* 0x0000001ced1c7220 */ /* 0x000fe20000410000 */
[----:B------:R-:W3:Y:S01]  /*2e60*/  MUFU.EX2 R157, R157 ;  /* 0x0000009d009d7308 */ /* 0x000ee20000000800 */
[----:B------:R-:W-:Y:S01]  /*2e70*/  FMUL.FTZ R27, R238, R27 ;  /* 0x0000001bee1b7220 */ /* 0x000fe20000410000 */
[----:B------:R-:W-:Y:S01]  /*2e80*/  F2FP.PACK_AB R23, R23, R22 ;  /* 0x000000161717723e */ /* 0x000fe200000000ff */
[----:B------:R-:W-:Y:S01]  /*2e90*/  STS [R222+0x1000], R35 ;  /* 0x00100023de007388 */ /* 0x000fe20000000800 */
[--C-:B------:R-:W-:Y:S01]  /*2ea0*/  FADD.FTZ R26, R44, -R30.reuse ;  /* 0x8000001e2c1a7221 */ /* 0x100fe20000010000 */
[----:B-1----:R-:W-:Y:S01]  /*2eb0*/  F2FP.PACK_AB R33, R24, R29 ;  /* 0x0000001d1821723e */ /* 0x002fe200000000ff */
[----:B------:R-:W-:Y:S01]  /*2ec0*/  FADD.FTZ R185, R45, -R30 ;  /* 0x8000001e2db97221 */ /* 0x000fe20000010000 */
[----:B------:R-:W-:Y:S01]  /*2ed0*/  F2FP.PACK_AB R22, R27, R28 ;  /* 0x0000001c1b16723e */ /* 0x000fe200000000ff */
[----:B------:R-:W-:Y:S01]  /*2ee0*/  FMUL.FTZ R26, R181, R26 ;  /* 0x0000001ab51a7220 */ /* 0x000fe20000410000 */
[----:B------:R-:W-:Y:S01]  /*2ef0*/  F2FP.PACK_AB R27, R189, R156 ;  /* 0x0000009cbd1b723e */ /* 0x000fe200000000ff */
[----:B------:R-:W1:Y:S01]  /*2f00*/  MUFU.EX2 R182, R182 ;  /* 0x000000b600b67308 */ /* 0x000e620000000800 */
[----:B------:R-:W-:Y:S01]  /*2f10*/  F2FP.PACK_AB R181, R236, R181 ;  /* 0x000000b5ecb5723e */ /* 0x000fe200000000ff */
[--C-:B------:R-:W-:Y:S01]  /*2f20*/  FADD.FTZ R183, R42, -R180.reuse ;  /* 0x800000b42ab77221 */ /* 0x100fe20000010000 */
[----:B------:R-:W-:Y:S01]  /*2f30*/  F2FP.PACK_AB R237, R238, R237 ;  /* 0x000000edeeed723e */ /* 0x000fe200000000ff */
[----:B------:R1:W-:Y:S01]  /*2f40*/  STS [R222+0x1400], R27 ;  /* 0x0014001bde007388 */ /* 0x0003e20000000800 */
[----:B------:R-:W-:Y:S02]  /*2f50*/  FMUL.FTZ R185, R236, R185 ;  /* 0x000000b9ecb97220 */ /* 0x000fe40000410000 */
[----:B------:R-:W-:Y:S01]  /*2f60*/  FADD.FTZ R28, R43, -R180 ;  /* 0x800000b42b1c7221 */ /* 0x000fe20000010000 */
[----:B------:R-:W-:Y:S01]  /*2f70*/  STS [R226+0x1000], R181 ;  /* 0x001000b5e2007388 */ /* 0x000fe20000000800 */
[----:B------:R-:W-:Y:S01]  /*2f80*/  FMUL.FTZ R243, R204, R243 ;  /* 0x000000f3ccf37220 */ /* 0x000fe20000410000 */
[----:B------:R-:W-:Y:S01]  /*2f90*/  F2FP.PACK_AB R185, R185, R26 ;  /* 0x0000001ab9b9723e */ /* 0x000fe200000000ff */
[----:B------:R-:W-:Y:S01]  /*2fa0*/  FMUL.FTZ R183, R156, R183 ;  /* 0x000000b79cb77220 */ /* 0x000fe20000410000 */
[----:B------:R-:W-:Y:S01]  /*2fb0*/  F2FP.PACK_AB R26, R158, R205 ;  /* 0x000000cd9e1a723e */ /* 0x000fe200000000ff */
[----:B------:R-:W-:Y:S01]  /*2fc0*/  FMUL.FTZ R28, R189, R28 ;  /* 0x0000001cbd1c7220 */ /* 0x000fe20000410000 */
[----:B------:R-:W-:Y:S01]  /*2fd0*/  F2FP.PACK_AB R243, R32, R243 ;  /* 0x000000f320f3723e */ /* 0x000fe200000000ff */
[--C-:B------:R-:W-:Y:S01]  /*2fe0*/  FADD.FTZ R32, R60, -R30.reuse ;  /* 0x8000001e3c207221 */ /* 0x100fe20000010000 */
[----:B------:R-:W-:Y:S01]  /*2ff0*/  SHF.L.U32 R204, R203, 0x1, RZ ;  /* 0x00000001cbcc7819 */ /* 0x000fe200000006ff */
[----:B------:R4:W-:Y:S01]  /*3000*/  STS [R226+0x1400], R26 ;  /* 0x0014001ae2007388 */ /* 0x0009e20000000800 */
[----:B------:R-:W-:Y:S01]  /*3010*/  F2FP.PACK_AB R183, R28, R183 ;  /* 0x000000b71cb7723e */ /* 0x000fe200000000ff */
[----:B------:R-:W-:Y:S01]  /*3020*/  FMUL.FTZ R32, R25, R32 ;  /* 0x0000002019207220 */ /* 0x000fe20000410000 */
[----:B--2---:R-:W-:Y:S01]  /*3030*/  F2FP.PACK_AB R25, R184, R25 ;  /* 0x00000019b819723e */ /* 0x004fe200000000ff */
[----:B------:R-:W-:Y:S01]  /*3040*/  STS [R222+0x2000], R235 ;  /* 0x002000ebde007388 */ /* 0x000fe20000000800 */
[----:B------:R-:W-:Y:S02]  /*3050*/  FADD.FTZ R251, R61, -R30 ;  /* 0x8000001e3dfb7221 */ /* 0x000fe40000010000 */
[--C-:B------:R-:W-:Y:S01]  /*3060*/  FADD.FTZ R28, R62, -R180.reuse ;  /* 0x800000b43e1c7221 */ /* 0x100fe20000010000 */
[----:B------:R2:W-:Y:S01]  /*3070*/  STS [R222+0x2400], R13 ;  /* 0x0024000dde007388 */ /* 0x0005e20000000800 */
[----:B------:R-:W-:Y:S02]  /*3080*/  FMUL.FTZ R251, R184, R251 ;  /* 0x000000fbb8fb7220 */ /* 0x000fe40000410000 */
[----:B---3--:R-:W-:Y:S01]  /*3090*/  FMUL.FTZ R28, R157, R28 ;  /* 0x0000001c9d1c7220 */ /* 0x008fe20000410000 */
[----:B------:R3:W-:Y:S01]  /*30a0*/  STS [R226+0x2000], R19 ;  /* 0x00200013e2007388 */ /* 0x0007e20000000800 */
[----:B-1----:R-:W-:Y:S02]  /*30b0*/  F2FP.PACK_AB R27, R182, R157 ;  /* 0x0000009db61b723e */ /* 0x002fe400000000ff */
[----:B------:R-:W-:Y:S01]  /*30c0*/  F2FP.PACK_AB R251, R251, R32 ;  /* 0x00000020fbfb723e */ /* 0x000fe200000000ff */
[----:B------:R1:W-:Y:S04]  /*30d0*/  STS [R226+0x2400], R15 ;  /* 0x0024000fe2007388 */ /* 0x0003e80000000800 */
[----:B------:R-:W-:Y:S04]  /*30e0*/  STS [R222+0x3000], R237 ;  /* 0x003000edde007388 */ /* 0x000fe80000000800 */
[----:B------:R-:W-:Y:S01]  /*30f0*/  STS [R222+0x3400], R33 ;  /* 0x00340021de007388 */ /* 0x000fe20000000800 */
[--C-:B----4-:R-:W-:Y:S03]  /*3100*/  FADD.FTZ R26, R46, -R180.reuse ;  /* 0x800000b42e1a7221 */ /* 0x110fe60000010000 */
[----:B------:R-:W-:Y:S01]  /*3110*/  STS [R226+0x3000], R25 ;  /* 0x00300019e2007388 */ /* 0x000fe20000000800 */
[----:B------:R-:W-:Y:S01]  /*3120*/  FMUL.FTZ R26, R205, R26 ;  /* 0x0000001acd1a7220 */ /* 0x000fe20000410000 */
[----:B------:R-:W-:Y:S02]  /*3130*/  IADD3 R205, R193, R204, RZ ;  /* 0x000000ccc1cd7210 */ /* 0x000fe40007ffe0ff */
[----:B------:R-:W-:Y:S01]  /*3140*/  STS [R226+0x3400], R27 ;  /* 0x0034001be2007388 */ /* 0x000fe20000000800 */
[--C-:B--2---:R-:W-:Y:S03]  /*3150*/  FADD.FTZ R13, R47, -R180.reuse ;  /* 0x800000b42f0d7221 */ /* 0x104fe60000010000 */
[----:B------:R-:W-:Y:S01]  /*3160*/  BAR.SYNC.DEFER_BLOCKING 0x0 ;  /* 0x0000000000007b1d */ /* 0x000fe20000010000 */
[----:B------:R-:W-:Y:S02]  /*3170*/  FMUL.FTZ R13, R158, R13 ;  /* 0x0000000d9e0d7220 */ /* 0x000fe40000410000 */
[--C-:B---3--:R-:W-:Y:S03]  /*3180*/  FADD.FTZ R19, R63, -R180.reuse ;  /* 0x800000b43f137221 */ /* 0x108fe60000010000 */
[----:B-1----:R-:W-:Y:S01]  /*3190*/  F2FP.PACK_AB R15, R13, R26 ;  /* 0x0000001a0d0f723e */ /* 0x002fe200000000ff */
[--C-:B------:R-:W-:Y:S02]  /*31a0*/  FADD.FTZ R26, R58, -R180.reuse ;  /* 0x800000b43a1a7221 */ /* 0x100fe40000010000 */
[----:B------:R-:W-:Y:S02]  /*31b0*/  FADD.FTZ R13, R59, -R180 ;  /* 0x800000b43b0d7221 */ /* 0x000fe40000010000 */
[----:B------:R-:W-:Y:S02]  /*31c0*/  FMUL.FTZ R26, R29, R26 ;  /* 0x0000001a1d1a7220 */ /* 0x000fe40000410000 */
[----:B------:R-:W-:Y:S02]  /*31d0*/  FMUL.FTZ R13, R24, R13 ;  /* 0x0000000d180d7220 */ /* 0x000fe40000410000 */
[----:B------:R-:W-:Y:S03]  /*31e0*/  FMUL.FTZ R19, R182, R19 ;  /* 0x00000013b6137220 */ /* 0x000fe60000410000 */
[----:B------:R-:W-:Y:S02]  /*31f0*/  F2FP.PACK_AB R181, R13, R26 ;  /* 0x0000001a0db5723e */ /* 0x000fe400000000ff */
[----:B------:R-:W-:Y:S02]  /*3200*/  F2FP.PACK_AB R19, R19, R28 ;  /* 0x0000001c1313723e */ /* 0x000fe400000000ff */
[----:B------:R-:W-:Y:S01]  /*3210*/  IADD3 R13, R202, R200, RZ ;  /* 0x000000c8ca0d7210 */ /* 0x000fe20007ffe0ff */
[----:B------:R-:W-:Y:S04]  /*3220*/  STS [R222+0x4000], R159 ;  /* 0x0040009fde007388 */ /* 0x000fe80000000800 */
        /* <DEDUP_REMOVED lines=13> */
[----:B-1----:R-:W-:Y:S03]  /*3300*/  IADD3 R15, R233, 0x2, RZ ;  /* 0x00000002e90f7810 */ /* 0x002fe60007ffe0ff */
[----:B------:R-:W-:Y:S01]  /*3310*/  STS [R226+0x7000], R251 ;  /* 0x007000fbe2007388 */ /* 0x000fe20000000800 */
[----:B------:R-:W-:Y:S03]  /*3320*/  ISETP.GE.AND P1, PT, R15, R229, PT ;  /* 0x000000e50f00720c */ /* 0x000fe60003f26270 */
        /* <DEDUP_REMOVED lines=33> */
[----:B------:R-:W2:Y:S07]  /*3540*/  LDSM.16.MT88.4 R180, [R13+0x9880] ;  /* 0x009880000db4783b */ /* 0x000eae0000004200 */
[C---:B------:R-:W-:Y:S01]  /*3550*/  HMMA.16816.F32 R72, R32.reuse, R28, R72 ;  /* 0x0000001c2048723c */ /* 0x040fe20000001848 */
[----:B------:R-:W-:Y:S07]  /*3560*/  BAR.SYNC.DEFER_BLOCKING 0x0 ;  /* 0x0000000000007b1d */ /* 0x000fee0000010000 */
[-C--:B------:R-:W-:Y:S08]  /*3570*/  HMMA.16816.F32 R76, R32, R30.reuse, R76 ;  /* 0x0000001e204c723c */ /* 0x080ff0000000184c */
[C---:B------:R-:W-:Y:S08]  /*3580*/  HMMA.16816.F32 R80, R24.reuse, R30, R80 ;  /* 0x0000001e1850723c */ /* 0x040ff00000001850 */
[-C--:B----4-:R-:W-:Y:S01]  /*3590*/  HMMA.16816.F32 R84, R24, R132.reuse, R84 ;  /* 0x000000841854723c */ /* 0x090fe20000001854 */
[----:B------:R3:W4:Y:S07]  /*35a0*/  LDSM.16.MT88.4 R28, [R197] ;  /* 0x00000000c51c783b */ /* 0x00072e0000004200 */
[C---:B------:R-:W-:Y:S01]  /*35b0*/  HMMA.16816.F32 R88, R32.reuse, R132, R88 ;  /* 0x000000842058723c */ /* 0x040fe20000001858 */
[----:B------:R3:W5:Y:S07]  /*35c0*/  LDSM.16.M88.4 R188, [R205+0x11480] ;  /* 0x01148000cdbc783b */ /* 0x00076e0000000200 */
[-C--:B------:R-:W-:Y:S01]  /*35d0*/  HMMA.16816.F32 R92, R32, R134.reuse, R92 ;  /* 0x00000086205c723c */ /* 0x080fe2000000185c */
[----:B------:R3:W2:Y:S07]  /*35e0*/  LDSM.16.M88.4 R32, [R204+0x11480] ;  /* 0x01148000cc20783b */ /* 0x0006ae0000000200 */
[----:B------:R-:W-:Y:S01]  /*35f0*/  HMMA.16816.F32 R96, R24, R134, R96 ;  /* 0x000000861860723c */ /* 0x000fe20000001860 */
[----:B------:R3:W3:Y:S07]  /*3600*/  LDSM.16.M88.4 R24, [R204+0x10480] ;  /* 0x01048000cc18783b */ /* 0x0006ee0000000200 */
[-C--:B-1----:R-:W-:Y:S01]  /*3610*/  HMMA.16816.F32 R68, R136, R140.reuse, R68 ;  /* 0x0000008c8844723c */ /* 0x082fe20000001844 */
[----:B------:R1:W1:Y:S07]  /*3620*/  LDSM.16.M88.4 R132, [R205+0x10480] ;  /* 0x01048000cd84783b */ /* 0x00026e0000000200 */
[C---:B------:R-:W-:Y:S01]  /*3630*/  HMMA.16816.F32 R72, R156.reuse, R140, R72 ;  /* 0x0000008c9c48723c */ /* 0x040fe20000001848 */
[----:B------:R1:W1:Y:S07]  /*3640*/  LDSM.16.MT88.4 R184, [R197+0x800] ;  /* 0x00080000c5b8783b */ /* 0x00026e0000004200 */
[-C--:B------:R-:W-:Y:S08]  /*3650*/  HMMA.16816.F32 R76, R156, R142.reuse, R76 ;  /* 0x0000008e9c4c723c */ /* 0x080ff0000000184c */
[C---:B------:R-:W-:Y:S08]  /*3660*/  HMMA.16816.F32 R80, R136.reuse, R142, R80 ;  /* 0x0000008e8850723c */ /* 0x040ff00000001850 */
[-C--:B--2---:R-:W-:Y:S08]  /*3670*/  HMMA.16816.F32 R84, R136, R180.reuse, R84 ;  /* 0x000000b48854723c */ /* 0x084ff00000001854 */
[C---:B------:R-:W-:Y:S08]  /*3680*/  HMMA.16816.F32 R88, R156.reuse, R180, R88 ;  /* 0x000000b49c58723c */ /* 0x040ff00000001858 */
[-C--:B------:R-:W-:Y:S08]  /*3690*/  HMMA.16816.F32 R92, R156, R182.reuse, R92 ;  /* 0x000000b69c5c723c */ /* 0x080ff0000000185c */
[----:B------:R-:W-:Y:S01]  /*36a0*/  HMMA.16816.F32 R96, R136, R182, R96 ;  /* 0x000000b68860723c */ /* 0x000fe20000001860 */
[----:B------:R-:W-:-:S07]  /*36b0*/  @P1 BRA `(.L_x_48) ;  /* 0x000002f000001947 */ /* 0x000fce0003800000 */
[C---:B-1-345:R-:W-:Y:S01]  /*36c0*/  IMAD.SHL.U32 R13, R15.reuse, 0x40, RZ ;  /* 0x000000400f0d7824 */ /* 0x07afe200078e00ff */
[----:B------:R-:W1:Y:S01]  /*36d0*/  S2R R5, SR_CTAID.Y ;  /* 0x0000000000057919 */ /* 0x000e620000002600 */
[----:B------:R-:W-:Y:S03]  /*36e0*/  SHF.R.S32.HI R10, RZ, 0x1f, R15 ;  /* 0x0000001fff0a7819 */ /* 0x000fe6000001140f */
[----:B------:R-:W-:Y:S02]  /*36f0*/  IADD3 R8, -R210, c[0x0][0x168], -R13 ;  /* 0x00005a00d2087a10 */ /* 0x000fe40007ffe90d */
[----:B------:R-:W-:Y:S02]  /*3700*/  IMAD R10, R10, c[0x0][0x208], RZ ;  /* 0x000082000a0a7a24 */ /* 0x000fe400078e02ff */
[----:B------:R-:W-:Y:S02]  /*3710*/  ISETP.LT.OR P6, PT, R8, 0x1, P3 ;  /* 0x000000010800780c */ /* 0x000fe40001fc1670 */
[C---:B------:R-:W-:Y:S02]  /*3720*/  IMAD R10, R15.reuse, c[0x0][0x20c], R10 ;  /* 0x000083000f0a7a24 */ /* 0x040fe400078e020a */
[----:B------:R-:W-:Y:S04]  /*3730*/  IMAD.WIDE.U32 R14, R15, c[0x0][0x208], RZ ;  /* 0x000082000f0e7a25 */ /* 0x000fe800078e00ff */
[----:B------:R-:W-:Y:S05]  /*3740*/  IMAD.IADD R10, R15, 0x1, R10 ;  /* 0x000000010f0a7824 */ /* 0x000fea00078e020a */
[----:B------:R-:W-:Y:S01]  /*3750*/  SHF.L.U64.HI R10, R14, 0x7, R10 ;  /* 0x000000070e0a7819 */ /* 0x000fe2000001020a */
[C---:B-1----:R-:W-:Y:S01]  /*3760*/  IMAD.WIDE.U32 R6, R5.reuse, c[0x0][0x210], R216 ;  /* 0x0000840005067a25 */ /* 0x042fe200078e00d8 */
[----:B------:R-:W-:Y:S03]  /*3770*/  SHF.R.S32.HI R4, RZ, 0x1f, R5 ;  /* 0x0000001fff047819 */ /* 0x000fe60000011405 */
[C---:B------:R-:W-:Y:S01]  /*3780*/  IMAD.WIDE.U32 R16, R5.reuse, c[0x0][0x288], R212 ;  /* 0x0000a20005107a25 */ /* 0x040fe200078e00d4 */
[----:B------:R-:W-:Y:S03]  /*3790*/  IADD3 R6, P5, P2, R214, UR24, R6 ;  /* 0x00000018d6067c10 */ /* 0x000fe6000fabe006 */
[C---:B------:R-:W-:Y:S02]  /*37a0*/  IMAD R12, R4.reuse, c[0x0][0x210], RZ ;  /* 0x00008400040c7a24 */ /* 0x040fe400078e02ff */
[----:B------:R-:W-:Y:S02]  /*37b0*/  IMAD R4, R4, c[0x0][0x288], RZ ;  /* 0x0000a20004047a24 */ /* 0x000fe400078e02ff */
[C---:B------:R-:W-:Y:S02]  /*37c0*/  IMAD R12, R5.reuse, c[0x0][0x214], R12 ;  /* 0x00008500050c7a24 */ /* 0x040fe400078e020c */
[----:B------:R-:W-:Y:S01]  /*37d0*/  IMAD R4, R5, c[0x0][0x28c], R4 ;  /* 0x0000a30005047a24 */ /* 0x000fe200078e0204 */
[----:B------:R-:W-:Y:S01]  /*37e0*/  IADD3 R5, P1, R16, UR14, RZ ;  /* 0x0000000e10057c10 */ /* 0x000fe2000ff3e0ff */
[----:B------:R-:W-:Y:S03]  /*37f0*/  IMAD.IADD R12, R7, 0x1, R12 ;  /* 0x00000001070c7824 */ /* 0x000fe600078e020c */
[----:B------:R-:W-:Y:S02]  /*3800*/  IADD3.X R4, R17, UR10, R4, P1, !PT ;  /* 0x0000000a11047c10 */ /* 0x000fe40008ffe404 */
[----:B------:R-:W-:Y:S01]  /*3810*/  IADD3.X R7, R207, UR13, R12, P5, P2 ;  /* 0x0000000dcf077c10 */ /* 0x000fe2000afe440c */
[----:B------:R-:W-:Y:S01]  /*3820*/  IMAD.SHL.U32 R12, R14, 0x80, RZ ;  /* 0x000000800e0c7824 */ /* 0x000fe200078e00ff */
[C---:B------:R-:W-:Y:S02]  /*3830*/  LEA R9, P2, R6.reuse, c[0x0][0x1f0], 0x1 ;  /* 0x00007c0006097a11 */ /* 0x040fe400078408ff */
[C---:B------:R-:W-:Y:S02]  /*3840*/  LEA R16, P1, R5.reuse, c[0x0][0x280], 0x2 ;  /* 0x0000a00005107a11 */ /* 0x040fe400078210ff */
[----:B------:R-:W-:Y:S01]  /*3850*/  LEA.HI.X R7, R6, c[0x0][0x1f4], R7, 0x1, P2 ;  /* 0x00007d0006077a11 */ /* 0x000fe200010f0c07 */
[----:B------:R-:W-:Y:S01]  /*3860*/  IMAD.MOV.U32 R6, RZ, RZ, c[0x0][0x208] ;  /* 0x00008200ff067624 */ /* 0x000fe200078e00ff */
[----:B------:R-:W-:Y:S01]  /*3870*/  ISETP.LT.OR P5, PT, R8, 0x21, P3 ;  /* 0x000000210800780c */ /* 0x000fe20001fa1670 */
[----:B------:R-:W-:Y:S01]  /*3880*/  IMAD.MOV.U32 R8, RZ, RZ, c[0x0][0x20c] ;  /* 0x00008300ff087624 */ /* 0x000fe200078e00ff */
[----:B------:R-:W-:Y:S01]  /*3890*/  LEA.HI.X R17, R5, c[0x0][0x284], R4, 0x2, P1 ;  /* 0x0000a10005117a11 */ /* 0x000fe200008f1404 */
[C---:B------:R-:W-:Y:S01]  /*38a0*/  @!P0 IMAD R4, R225.reuse, 0x40, R212 ;  /* 0x00000040e1048824 */ /* 0x040fe200078e02d4 */
[-C--:B------:R-:W-:Y:S02]  /*38b0*/  IADD3 R14, P1, R12, R9.reuse, RZ ;  /* 0x000000090c0e7210 */ /* 0x080fe40007f3e0ff */
[----:B------:R-:W-:Y:S03]  /*38c0*/  LEA R11, P2, R6, R9, 0x6 ;  /* 0x00000009060b7211 */ /* 0x000fe600078430ff */
[----:B------:R-:W-:Y:S01]  /*38d0*/  IMAD.X R15, R10, 0x1, R7, P1 ;  /* 0x000000010a0f7824 */ /* 0x000fe200008e0607 */
[----:B------:R-:W-:Y:S01]  /*38e0*/  LEA.HI.X R5, R6, R7, R8, 0x6, P2 ;  /* 0x0000000706057211 */ /* 0x000fe200010f3408 */
[----:B------:R-:W-:Y:S01]  /*38f0*/  IMAD R6, R225, 0x2000, R223 ;  /* 0x00002000e1067824 */ /* 0x000fe200078e02df */
[----:B------:R-:W-:Y:S02]  /*3900*/  IADD3 R8, P2, R11, R12, RZ ;  /* 0x0000000c0b087210 */ /* 0x000fe40007f5e0ff */
        /* <DEDUP_REMOVED lines=10> */
.L_x_48:
[-C--:B-1-345:R-:W-:Y:S01]  /*39b0*/  HMMA.16816.F32 R4, R24, R28.reuse, RZ ;  /* 0x0000001c1804723c */ /* 0x0bafe200000018ff */
[----:B------:R-:W-:Y:S02]  /*39c0*/  LDSM.16.MT88.4 R36, [R197+0x1800] ;  /* 0x00180000c524783b */ /* 0x000fe40000004200 */
[----:B------:R-:W-:Y:S01]  /*39d0*/  ISETP.GE.AND P6, PT, R194, 0x1, PT ;  /* 0x00000001c200780c */ /* 0x000fe20003fc6270 */
[----:B------:R-:W-:Y:S01]  /*39e0*/  IMAD.IADD R44, R192, 0x1, R204 ;  /* 0x00000001c02c7824 */ /* 0x000fe200078e02cc */
[----:B------:R-:W0:Y:S01]  /*39f0*/  LDGDEPBAR ;  /* 0x00000000000079af */ /* 0x000e220000000000 */
[--C-:B------:R-:W-:Y:S01]  /*3a00*/  IMAD.IADD R202, R202, 0x1, R205.reuse ;  /* 0x00000001caca7824 */ /* 0x100fe200078e02cd */
[----:B------:R-:W-:Y:S01]  /*3a10*/  ISETP.GE.AND P5, PT, R227, 0x1, PT ;  /* 0x00000001e300780c */ /* 0x000fe20003fa6270 */
        /* <DEDUP_REMOVED lines=131> */
.L_x_46:
[----:B------:R-:W3:Y:S01]  /*4250*/  S2R R0, SR_CTAID.Y ;  /* 0x0000000000007919 */ /* 0x000ee20000002600 */
[----:B------:R-:W4:Y:S01]  /*4260*/  S2UR UR5, SR_CTAID.X ;  /* 0x00000000000579c3 */ /* 0x000f220000002500 */
[----:B------:R-:W-:Y:S01]  /*4270*/  MOV R2, c[0x0][0x338] ;  /* 0x0000ce0000027a02 */ /* 0x000fe20000000f00 */
[----:B------:R-:W-:-:S02]  /*4280*/  ULDC.64 UR6, c[0x0][0x330] ;  /* 0x0000cc0000067ab9 */ /* 0x000fc40000000a00 */
[----:B------:R-:W-:Y:S01]  /*4290*/  UIMAD UR6, UR11, UR6, URZ ;  /* 0x000000060b0672a4 */ /* 0x000fe2000f8e023f */
[----:B------:R-:W-:-:S03]  /*42a0*/  ISETP.NE.AND P1, PT, R2, 0x1, PT ;  /* 0x000000010200780c */ /* 0x000fc60003f25270 */
[----:B------:R-:W-:-:S10]  /*42b0*/  UIMAD UR6, UR12, UR7, UR6 ;  /* 0x000000070c0672a4 */ /* 0x000fd4000f8e0206 */
[----:B---3--:R-:W-:Y:S01]  /*42c0*/  @P1 IMAD.HI.U32 R3, R0, c[0x0][0x33c], RZ ;  /* 0x0000cf0000031a27 */ /* 0x008fe200078e00ff */
[----:B----4-:R-:W-:Y:S01]  /*42d0*/  USHF.L.U32 UR5, UR5, 0xd, URZ ;  /* 0x0000000d05057899 */ /* 0x010fe2000800063f */
[----:B------:R-:W-:Y:S02]  /*42e0*/  SHF.R.S32.HI R7, RZ, 0x1f, R0 ;  /* 0x0000001fff077819 */ /* 0x000fe40000011400 */
[----:B------:R-:W-:Y:S01]  /*42f0*/  MOV R6, R0 ;  /* 0x0000000000067202 */ /* 0x000fe20000000f00 */
[----:B------:R-:W-:Y:S01]  /*4300*/  USHF.R.S32.HI UR4, URZ, 0x1f, UR5 ;  /* 0x0000001f3f047899 */ /* 0x000fe20008011405 */
[----:B------:R-:W-:Y:S02]  /*4310*/  @P1 SHF.R.U32.HI R3, RZ, c[0x0][0x340], R3 ;  /* 0x0000d000ff031a19 */ /* 0x000fe40000011603 */
[----:B------:R-:W-:Y:S02]  /*4320*/  IADD3 R4, P0, R208, UR5, RZ ;  /* 0x00000005d0047c10 */ /* 0x000fe4000ff1e0ff */
[----:B------:R-:W-:-:S02]  /*4330*/  @P1 SHF.R.S32.HI R2, RZ, 0x1f, R3 ;  /* 0x0000001fff021819 */ /* 0x000fc40000011403 */
[----:B------:R-:W-:Y:S01]  /*4340*/  LEA.HI.X.SX32 R5, R208, UR4, 0x1, P0 ;  /* 0x00000004d0057c11 */ /* 0x000fe200080f0eff */
[----:B------:R-:W-:Y:S01]  /*4350*/  ULDC.64 UR4, c[0x0][0x308] ;  /* 0x0000c20000047ab9 */ /* 0x000fe20000000a00 */
[----:B------:R-:W-:Y:S01]  /*4360*/  @P1 MOV R7, R2 ;  /* 0x0000000200071202 */ /* 0x000fe20000000f00 */
[----:B------:R-:W-:Y:S01]  /*4370*/  UIMAD UR4, UR11, UR4, URZ ;  /* 0x000000040b0472a4 */ /* 0x000fe2000f8e023f */
[----:B------:R-:W-:Y:S02]  /*4380*/  @P1 MOV R6, R3 ;  /* 0x0000000300061202 */ /* 0x000fe40000000f00 */
[----:B------:R-:W-:Y:S01]  /*4390*/  MOV R2, UR12 ;  /* 0x0000000c00027c02 */ /* 0x000fe20008000f00 */
[----:B------:R-:W-:Y:S01]  /*43a0*/  IMAD R3, R7, c[0x0][0x328], RZ ;  /* 0x0000ca0007037a24 */ /* 0x000fe200078e02ff */
[----:B------:R-:W-:Y:S01]  /*43b0*/  UIMAD UR4, UR12, UR5, UR4 ;  /* 0x000000050c0472a4 */ /* 0x000fe2000f8e0204 */
[----:B------:R-:W-:-:S04]  /*43c0*/  IMAD.WIDE.U32 R8, R6, c[0x0][0x328], R4 ;  /* 0x0000ca0006087a25 */ /* 0x000fc800078e0004 */
[C---:B------:R-:W-:Y:S02]  /*43d0*/  IMAD R0, R6.reuse, c[0x0][0x32c], R3 ;  /* 0x0000cb0006007a24 */ /* 0x040fe400078e0203 */
[----:B------:R-:W-:Y:S02]  /*43e0*/  IMAD R3, R7, c[0x0][0x300], RZ ;  /* 0x0000c00007037a24 */ /* 0x000fe400078e02ff */
[C---:B------:R-:W-:Y:S01]  /*43f0*/  IMAD.WIDE.U32 R4, R6.reuse, c[0x0][0x300], R4 ;  /* 0x0000c00006047a25 */ /* 0x040fe200078e0004 */
[----:B------:R-:W-:Y:S02]  /*4400*/  IADD3 R9, R9, R0, RZ ;  /* 0x0000000009097210 */ /* 0x000fe40007ffe0ff */
[----:B------:R-:W-:Y:S01]  /*4410*/  MOV R0, UR12 ;  /* 0x0000000c00007c02 */ /* 0x000fe20008000f00 */
[----:B------:R-:W-:-:S04]  /*4420*/  IMAD R3, R6, c[0x0][0x304], R3 ;  /* 0x0000c10006037a24 */ /* 0x000fc800078e0203 */
[----:B------:R-:W-:Y:S01]  /*4430*/  IMAD.WIDE.U32 R8, R0, c[0x0][0x330], R8 ;  /* 0x0000cc0000087a25 */ /* 0x000fe200078e0008 */
[----:B------:R-:W-:-:S04]  /*4440*/  IADD3 R5, R5, R3, RZ ;  /* 0x0000000305057210 */ /* 0x000fc80007ffe0ff */
[----:B------:R-:W-:Y:S01]  /*4450*/  IADD3 R3, R9, UR6, RZ ;  /* 0x0000000609037c10 */ /* 0x000fe2000fffe0ff */
[----:B------:R-:W-:Y:S01]  /*4460*/  IMAD.WIDE.U32 R4, R2, c[0x0][0x308], R4 ;  /* 0x0000c20002047a25 */ /* 0x000fe200078e0004 */
[----:B------:R-:W-:-:S04]  /*4470*/  LEA R6, P1, R8, c[0x0][0x310], 0x2 ;  /* 0x0000c40008067a11 */ /* 0x000fc800078210ff */
[----:B------:R-:W-:Y:S01]  /*4480*/  LEA.HI.X R7, R8, c[0x0][0x314], R3, 0x2, P1 ;  /* 0x0000c50008077a11 */ /* 0x000fe200008f1403 */
[----:B------:R-:W-:Y:S01]  /*4490*/  BAR.SYNC.DEFER_BLOCKING 0x1, 0x100 ;  /* 0x0044000000007b1d */ /* 0x000fe20000010000 */
[----:B------:R-:W-:Y:S01]  /*44a0*/  IADD3 R0, R5, UR4, RZ ;  /* 0x0000000405007c10 */ /* 0x000fe2000fffe0ff */
[----:B------:R-:W-:Y:S01]  /*44b0*/  FMUL.FTZ R5, R100, c[0x0][0x298] ;  /* 0x0000a60064057a20 */ /* 0x000fe20000410000 */
[----:B------:R-:W-:Y:S01]  /*44c0*/  LEA R2, P0, R4, c[0x0][0x2e8], 0x2 ;  /* 0x0000ba0004027a11 */ /* 0x000fe200078010ff */
[----:B------:R-:W-:-:S03]  /*44d0*/  FMUL.FTZ R101, R101, c[0x0][0x298] ;  /* 0x0000a60065657a20 */ /* 0x000fc60000410000 */
[----:B------:R-:W-:Y:S01]  /*44e0*/  LEA.HI.X R3, R4, c[0x0][0x2ec], R0, 0x2, P0 ;  /* 0x0000bb0004037a11 */ /* 0x000fe200000f1400 */
[----:B------:R-:W-:Y:S04]  /*44f0*/  RED.E.ADD.F32.FTZ.RN.STRONG.GPU [R6.64], R68 ;  /* 0x000000440600798e */ /* 0x000fe8000c10e794 */
[----:B------:R-:W-:Y:S04]  /*4500*/  RED.E.ADD.F32.FTZ.RN.STRONG.GPU [R6.64+0x400], R69 ;  /* 0x000400450600798e */ /* 0x000fe8000c10e794 */
        /* <DEDUP_REMOVED lines=23> */
[----:B------:R-:W-:Y:S01]  /*4680*/  RED.E.ADD.F32.FTZ.RN.STRONG.GPU [R6.64+0x6400], R97 ;  /* 0x006400610600798e */ /* 0x000fe2000c10e794 */
[----:B------:R-:W-:-:S03]  /*4690*/  FMUL.FTZ R9, R102, c[0x0][0x298] ;  /* 0x0000a60066097a20 */ /* 0x000fc60000410000 */
        /* <DEDUP_REMOVED lines=10> */
[----:B------:R3:W-:Y:S01]  /*4740*/  RED.E.ADD.F32.FTZ.RN.STRONG.GPU [R6.64+0x7c00], R95 ;  /* 0x007c005f0600798e */ /* 0x0007e2000c10e794 */
[----:B--2---:R-:W-:Y:S02]  /*4750*/  FMUL.FTZ R15, R112, c[0x0][0x298] ;  /* 0x0000a600700f7a20 */ /* 0x004fe40000410000 */
[----:B------:R-:W-:Y:S01]  /*4760*/  FMUL.FTZ R113, R113, c[0x0][0x298] ;  /* 0x0000a60071717a20 */ /* 0x000fe20000410000 */
[----:B------:R-:W-:Y:S01]  /*4770*/  RED.E.ADD.F32.FTZ.RN.STRONG.GPU [R2.64], R5 ;  /* 0x000000050200798e */ /* 0x000fe2000c10e794 */
[----:B-1----:R-:W-:Y:S02]  /*4780*/  FMUL.FTZ R17, R114, c[0x0][0x298] ;  /* 0x0000a60072117a20 */ /* 0x002fe40000410000 */
[----:B------:R-:W-:Y:S01]  /*4790*/  FMUL.FTZ R115, R115, c[0x0][0x298] ;  /* 0x0000a60073737a20 */ /* 0x000fe20000410000 */
[----:B------:R-:W-:Y:S01]  /*47a0*/  RED.E.ADD.F32.FTZ.RN.STRONG.GPU [R2.64+0x400], R101 ;  /* 0x000400650200798e */ /* 0x000fe2000c10e794 */
[----:B------:R-:W-:Y:S02]  /*47b0*/  FMUL.FTZ R109, R109, c[0x0][0x298] ;  /* 0x0000a6006d6d7a20 */ /* 0x000fe40000410000 */
[----:B------:R-:W-:Y:S01]  /*47c0*/  FMUL.FTZ R19, R110, c[0x0][0x298] ;  /* 0x0000a6006e137a20 */ /* 0x000fe20000410000 */
[----:B------:R-:W-:Y:S01]  /*47d0*/  RED.E.ADD.F32.FTZ.RN.STRONG.GPU [R2.64+0x800], R9 ;  /* 0x000800090200798e */ /* 0x000fe2000c10e794 */
[----:B------:R-:W-:-:S02]  /*47e0*/  FMUL.FTZ R111, R111, c[0x0][0x298] ;  /* 0x0000a6006f6f7a20 */ /* 0x000fc40000410000 */
[----:B------:R-:W-:Y:S01]  /*47f0*/  FMUL.FTZ R21, R116, c[0x0][0x298] ;  /* 0x0000a60074157a20 */ /* 0x000fe20000410000 */
[----:B------:R-:W-:Y:S01]  /*4800*/  RED.E.ADD.F32.FTZ.RN.STRONG.GPU [R2.64+0xc00], R103 ;  /* 0x000c00670200798e */ /* 0x000fe2000c10e794 */
[----:B------:R-:W-:Y:S02]  /*4810*/  FMUL.FTZ R117, R117, c[0x0][0x298] ;  /* 0x0000a60075757a20 */ /* 0x000fe40000410000 */
[----:B------:R-:W-:Y:S01]  /*4820*/  FMUL.FTZ R23, R118, c[0x0][0x298] ;  /* 0x0000a60076177a20 */ /* 0x000fe20000410000 */
[----:B------:R-:W-:Y:S01]  /*4830*/  RED.E.ADD.F32.FTZ.RN.STRONG.GPU [R2.64+0x1000], R11 ;  /* 0x0010000b0200798e */ /* 0x000fe2000c10e794 */
[----:B------:R-:W-:Y:S02]  /*4840*/  FMUL.FTZ R119, R119, c[0x0][0x298] ;  /* 0x0000a60077777a20 */ /* 0x000fe40000410000 */
[----:B------:R-:W-:Y:S01]  /*4850*/  FMUL.FTZ R25, R120, c[0x0][0x298] ;  /* 0x0000a60078197a20 */ /* 0x000fe20000410000 */
[----:B------:R-:W-:Y:S01]  /*4860*/  RED.E.ADD.F32.FTZ.RN.STRONG.GPU [R2.64+0x1400], R105 ;  /* 0x001400690200798e */ /* 0x000fe2000c10e794 */
[----:B------:R-:W-:-:S02]  /*4870*/  FMUL.FTZ R121, R121, c[0x0][0x298] ;  /* 0x0000a60079797a20 */ /* 0x000fc40000410000 */
[----:B---3--:R-:W-:Y:S01]  /*4880*/  FMUL.FTZ R7, R108, c[0x0][0x298] ;  /* 0x0000a6006c077a20 */ /* 0x008fe20000410000 */
        /* <DEDUP_REMOVED lines=36> */
[----:B------:R-:W-:Y:S05]  /*4ad0*/  EXIT ;  /* 0x000000000000794d */ /* 0x000fea0003800000 */
.L_x_50:
        /* <DEDUP_REMOVED lines=10> */
.L_x_1794:


//--------------------- .text._ZN7cutlass13device_kernelIN5flash19enable_sm80_to_sm89INS1_16FlashAttnBwdSm80INS1_25CollectiveMainloopBwdSm80ILi2ELi2EN4cute5tupleIJNS5_1CILi64EEENS7_ILi128EEES8_EEENS_6half_tEfNS_4arch4Sm80ELb0ELb0ELb0ELb0ELb1ELb0ELb0ELb0ELi2ELi2ELi4ELi2ELb1EEENS1_24CollectiveEpilogueBwdGQAISA_fSD_Li256ELb0ELb1EEENS1_19SingleTileSchedulerILb0ELb0ELb0ELi128EEEEEEEEEvNT_6ParamsE --------------------------
	.section	.text._ZN7cutlass13device_kernelIN5flash19enable_sm80_to_sm89INS1_16FlashAttnBwdSm80INS1_25CollectiveMainloopBwdSm80ILi2ELi2EN4cute5tupleIJNS5_1CILi64EEENS7_ILi128EEES8_EEENS_6half_tEfNS_4arch4Sm80ELb0ELb0ELb0ELb0ELb1ELb0ELb0ELb0ELi2ELi2ELi4ELi2ELb1EEENS1_24CollectiveEpilogueBwdGQAISA_fSD_Li256ELb0ELb1EEENS1_19SingleTileSchedulerILb0ELb0ELb0ELi128EEEEEEEEEvNT_6ParamsE,"ax",@progbits
	.sectioninfo	@"SHI_REGISTERS=254"
	.align	128
.text._ZN7cutlass13device_kernelIN5flash19enable_sm80_to_sm89INS1_16FlashAttnBwdSm80INS1_25CollectiveMainloopBwdSm80ILi2ELi2EN4cute5tupleIJNS5_1CILi64EEENS7_ILi128EEES8_EEENS_6half_tEfNS_4arch4Sm80ELb0ELb0ELb0ELb0ELb1ELb0ELb0ELb0ELi2ELi2ELi4ELi2ELb1EEENS1_24CollectiveEpilogueBwdGQAISA_fSD_Li256ELb0ELb1EEENS1_19SingleTileSchedulerILb0ELb0ELb0ELi128EEEEEEEEEvNT_6ParamsE:
        .type           _ZN7cutlass13device_kernelIN5flash19enable_sm80_to_sm89INS1_16FlashAttnBwdSm80INS1_25CollectiveMainloopBwdSm80ILi2ELi2EN4cute5tupleIJNS5_1CILi64EEENS7_ILi128EEES8_EEENS_6half_tEfNS_4arch4Sm80ELb0ELb0ELb0ELb0ELb1ELb0ELb0ELb0ELi2ELi2ELi4ELi2ELb1EEENS1_24CollectiveEpilogueBwdGQAISA_fSD_Li256ELb0ELb1EEENS1_19SingleTileSchedulerILb0ELb0ELb0ELi128EEEEEEEEEvNT_6ParamsE,@function
        .size           _ZN7cutlass13device_kernelIN5flash19enable_sm80_to_sm89INS1_16FlashAttnBwdSm80INS1_25CollectiveMainloopBwdSm80ILi2ELi2EN4cute5tupleIJNS5_1CILi64EEENS7_ILi128EEES8_EEENS_6half_tEfNS_4arch4Sm80ELb0ELb0ELb0ELb0ELb1ELb0ELb0ELb0ELi2ELi2ELi4ELi2ELb1EEENS1_24CollectiveEpilogueBwdGQAISA_fSD_Li256ELb0ELb1EEENS1_19SingleTileSchedulerILb0ELb0ELb0ELi128EEEEEEEEEvNT_6ParamsE,(.L_x_1795 - _ZN7cutlass13device_kernelIN5flash19enable_sm80_to_sm89INS1_16FlashAttnBwdSm80INS1_25CollectiveMainloopBwdSm80ILi2ELi2EN4cute5tupleIJNS5_1CILi64EEENS7_ILi128EEES8_EEENS_6half_tEfNS_4arch4Sm80ELb0ELb0ELb0ELb0ELb1ELb0ELb0ELb0ELi2ELi2ELi4ELi2ELb1EEENS1_24CollectiveEpilogueBwdGQAISA_fSD_Li256ELb0ELb1EEENS1_19SingleTileSchedulerILb0ELb0ELb0ELi128EEEEEEEEEvNT_6ParamsE)
        .other          _ZN7cutlass13device_kernelIN5flash19enable_sm80_to_sm89INS1_16FlashAttnBwdSm80INS1_25CollectiveMainloopBwdSm80ILi2ELi2EN4cute5tupleIJNS5_1CILi64EEENS7_ILi128EEES8_EEENS_6half_tEfNS_4arch4Sm80ELb0ELb0ELb0ELb0ELb1ELb0ELb0ELb0ELi2ELi2ELi4ELi2ELb1EEENS1_24CollectiveEpilogueBwdGQAISA_fSD_Li256ELb0ELb1EEENS1_19SingleTileSchedulerILb0ELb0ELb0ELi128EEEEEEEEEvNT_6ParamsE,@"STO_CUDA_ENTRY STV_DEFAULT"
_ZN7cutlass13device_kernelIN5flash19enable_sm80_to_sm89INS1_16FlashAttnBwdSm80INS1_25CollectiveMainloopBwdSm80ILi2ELi2EN4cute5tupleIJNS5_1CILi64EEENS7_ILi128EEES8_EEENS_6half_tEfNS_4arch4Sm80ELb0ELb0ELb0ELb0ELb1ELb0ELb0ELb0ELi2ELi2ELi4ELi2ELb1EEENS1_24CollectiveEpilogueBwdGQAISA_fSD_Li256ELb0ELb1EEENS1_19SingleTileSchedulerILb0ELb0ELb0ELi128EEEEEEEEEvNT_6ParamsE:
[----:B------:R-:W-:Y:S02]  /*0000*/  MOV R1, c[0x0][0x28] ;  /* 0x00000a0000017a02 */ /* 0x000fe40000000f00 */
[----:B------:R-:W1:Y:S02]  /*0010*/  S2UR UR11, SR_CTAID.Z ;  /* 0x00000000000b79c3 */ /* 0x000e640000002700 */
[----:B-1----:R-:W-:-:S13]  /*0020*/  ISETP.LE.AND P0, PT, RZ, UR11, PT ;  /* 0x0000000bff007c0c */ /* 0x002fda000bf03270 */
[----:B------:R-:W-:Y:S05]  /*0030*/  @!P0 EXIT ;  /* 0x000000000000894d */ /* 0x000fea0003800000 */
[----:B------:R-:W1:Y:S01]  /*0040*/  S2R R208, SR_TID.X ;  /* 0x0000000000d07919 */ /* 0x000e620000002100 */
[----:B------:R-:W-:Y:S01]  /*0050*/  IMAD.MOV.U32 R0, RZ, RZ, c[0x0][0x248] ;  /* 0x00009200ff007624 */ /* 0x000fe200078e00ff */
[----:B------:R-:W-:Y:S01]  /*0060*/  USHF.R.S32.HI UR10, URZ, 0x1f, UR11 ;  /* 0x0000001f3f0a7899 */ /* 0x000fe2000801140b */
[----:B------:R-:W-:Y:S01]  /*0070*/  IMAD.MOV.U32 R192, RZ, RZ, 0x40 ;  /* 0x00000040ffc07424 */ /* 0x000fe200078e00ff */
[----:B------:R-:W2:Y:S01]  /*0080*/  S2R R9, SR_CTAID.Y ;  /* 0x0000000000097919 */ /* 0x000ea20000002600 */
[----:B------:R-:W-:Y:S01]  /*0090*/  ULDC.64 UR4, c[0x0][0x278] ;  /* 0x00009e0000047ab9 */ /* 0x000fe20000000a00 */
[----:B------:R-:W-:Y:S01]  /*00a0*/  ISETP.NE.AND P0, PT, R0, 0x1, PT ;  /* 0x000000010000780c */ /* 0x000fe20003f05270 */
[----:B------:R-:W-:Y:S01]  /*00b0*/  UIMAD UR8, UR10, UR4, URZ ;  /* 0x000000040a0872a4 */ /* 0x000fe2000f8e023f */
[----:B------:R-:W3:Y:S01]  /*00c0*/  S2R R29, SR_CTAID.X ;  /* 0x00000000001d7919 */ /* 0x000ee20000002500 */
[----:B------:R-:W-:Y:S01]  /*00d0*/  UIMAD.WIDE.U32 UR14, UR11, UR4, URZ ;  /* 0x000000040b0e72a5 */ /* 0x000fe2000f8e003f */
[----:B------:R-:W-:Y:S01]  /*00e0*/  IMAD.MOV.U32 R193, RZ, RZ, 0x20 ;  /* 0x00000020ffc17424 */ /* 0x000fe200078e00ff */
[----:B------:R-:W-:Y:S01]  /*00f0*/  UIMAD UR8, UR11, UR5, UR8 ;  /* 0x000000050b0872a4 */ /* 0x000fe2000f8e0208 */
[----:B------:R-:W4:Y:S01]  /*0100*/  S2R R230, SR_CTAID.Z ;  /* 0x0000000000e67919 */ /* 0x000f220000002700 */
[----:B------:R-:W-:-:S02]  /*0110*/  UMOV UR17, 0x6 ;  /* 0x0000000600117882 */ /* 0x000fc40000000000 */
[----:B------:R-:W-:Y:S02]  /*0120*/  ULDC.64 UR4, c[0x0][0x1e8] ;  /* 0x00007a0000047ab9 */ /* 0x000fe40000000a00 */
[----:B------:R-:W-:Y:S02]  /*0130*/  UIADD3 UR8, UR15, UR8, URZ ;  /* 0x000000080f087290 */ /* 0x000fe4000fffe03f */
[----:B------:R-:W-:Y:S02]  /*0140*/  UIMAD UR4, UR10, UR4, URZ ;  /* 0x000000040a0472a4 */ /* 0x000fe4000f8e023f */
[----:B------:R-:W-:Y:S02]  /*0150*/  ULDC.64 UR20, c[0x0][0x118] ;  /* 0x0000460000147ab9 */ /* 0x000fe40000000a00 */
[----:B------:R-:W-:Y:S01]  /*0160*/  UIMAD UR6, UR11, UR5, UR4 ;  /* 0x000000050b0672a4 */ /* 0x000fe2000f8e0204 */
[----:B-1----:R-:W-:Y:S01]  /*0170*/  SHF.R.S32.HI R3, RZ, 0x1f, R208 ;  /* 0x0000001fff037819 */ /* 0x002fe200000114d0 */
[----:B------:R-:W-:Y:S01]  /*0180*/  IMAD.SHL.U32 R212, R208, 0x4, RZ ;  /* 0x00000004d0d47824 */ /* 0x000fe200078e00ff */
[----:B------:R-:W-:-:S02]  /*0190*/  ULDC.64 UR4, c[0x0][0x1b8] ;  /* 0x00006e0000047ab9 */ /* 0x000fc40000000a00 */
[----:B------:R-:W-:Y:S01]  /*01a0*/  LEA.HI R17, R3, R208, RZ, 0x3 ;  /* 0x000000d003117211 */ /* 0x000fe200078f18ff */
[----:B--2---:R-:W-:Y:S01]  /*01b0*/  @P0 IMAD.HI.U32 R0, R9, c[0x0][0x24c], RZ ;  /* 0x0000930009000a27 */ /* 0x004fe200078e00ff */
[--C-:B------:R-:W-:Y:S01]  /*01c0*/  SHF.R.S32.HI R7, RZ, 0x1f, R9.reuse ;  /* 0x0000001fff077819 */ /* 0x100fe20000011409 */
[----:B------:R-:W-:Y:S01]  /*01d0*/  UIMAD UR4, UR10, UR4, URZ ;  /* 0x000000040a0472a4 */ /* 0x000fe2000f8e023f */
[----:B------:R-:W-:Y:S01]  /*01e0*/  LOP3.LUT R5, R17, 0xfffffff8, RZ, 0xc0, !PT ;  /* 0xfffffff811057812 */ /* 0x000fe200078ec0ff */
[----:B------:R-:W-:Y:S01]  /*01f0*/  IMAD.MOV.U32 R11, RZ, RZ, R9 ;  /* 0x000000ffff0b7224 */ /* 0x000fe200078e0009 */
[----:B------:R-:W-:Y:S01]  /*0200*/  @P0 SHF.R.U32.HI R11, RZ, c[0x0][0x250], R0 ;  /* 0x00009400ff0b0a19 */ /* 0x000fe20000011600 */
[----:B------:R-:W-:Y:S01]  /*0210*/  IMAD R10, R7, c[0x0][0x270], RZ ;  /* 0x00009c00070a7a24 */ /* 0x000fe200078e02ff */
[----:B------:R-:W-:Y:S01]  /*0220*/  SHF.R.S32.HI R213, RZ, 0x1f, R212 ;  /* 0x0000001fffd57819 */ /* 0x000fe200000114d4 */
[----:B------:R-:W-:Y:S01]  /*0230*/  IMAD.IADD R18, R208, 0x1, -R5 ;  /* 0x00000001d0127824 */ /* 0x000fe200078e0a05 */
[----:B------:R-:W-:Y:S01]  /*0240*/  SHF.R.S32.HI R22, RZ, 0x1f, R11 ;  /* 0x0000001fff167819 */ /* 0x000fe2000001140b */
[----:B------:R-:W-:Y:S01]  /*0250*/  IMAD R10, R9, c[0x0][0x274], R10 ;  /* 0x00009d00090a7a24 */ /* 0x000fe200078e020a */
[----:B------:R-:W-:Y:S01]  /*0260*/  SHF.R.S32.HI R210, RZ, 0x3, R17 ;  /* 0x00000003ffd27819 */ /* 0x000fe20000011411 */
[----:B------:R-:W-:Y:S01]  /*0270*/  IMAD.SHL.U32 R216, R18, 0x8, RZ ;  /* 0x0000000812d87824 */ /* 0x000fe200078e00ff */
[----:B------:R-:W-:Y:S01]  /*0280*/  UIMAD UR4, UR11, UR5, UR4 ;  /* 0x000000050b0472a4 */ /* 0x000fe2000f8e0204 */
[C---:B------:R-:W-:Y:S01]  /*0290*/  IMAD R20, R22.reuse, c[0x0][0x1e0], RZ ;  /* 0x0000780016147a24 */ /* 0x040fe200078e02ff */
[----:B------:R-:W-:Y:S01]  /*02a0*/  SHF.R.S32.HI R211, RZ, 0x1f, R210 ;  /* 0x0000001fffd37819 */ /* 0x000fe200000114d2 */
[----:B------:R-:W-:Y:S01]  /*02b0*/  IMAD R22, R22, c[0x0][0x1b0], RZ ;  /* 0x00006c0016167a24 */ /* 0x000fe200078e02ff */
[----:B------:R-:W-:Y:S01]  /*02c0*/  SHF.R.S32.HI R217, RZ, 0x1f, R216 ;  /* 0x0000001fffd97819 */ /* 0x000fe200000114d8 */
[----:B------:R-:W-:-:S02]  /*02d0*/  IMAD R20, R11, c[0x0][0x1e4], R20 ;  /* 0x000079000b147a24 */ /* 0x000fc400078e0214 */
[----:B------:R-:W-:-:S04]  /*02e0*/  IMAD.WIDE.U32 R4, R9, c[0x0][0x270], R212 ;  /* 0x00009c0009047a25 */ /* 0x000fc800078e00d4 */
[----:B------:R-:W-:Y:S01]  /*02f0*/  IMAD.WIDE.U32 R12, R11, c[0x0][0x1e0], R216 ;  /* 0x000078000b0c7a25 */ /* 0x000fe200078e00d8 */
[----:B------:R-:W-:-:S03]  /*0300*/  IADD3 R25, P0, R4, UR14, RZ ;  /* 0x0000000e04197c10 */ /* 0x000fc6000ff1e0ff */
[----:B------:R-:W-:Y:S01]  /*0310*/  IMAD.IADD R21, R13, 0x1, R20 ;  /* 0x000000010d157824 */ /* 0x000fe200078e0214 */
[----:B------:R-:W-:Y:S01]  /*0320*/  IADD3.X R10, R5, UR8, R10, P0, !PT ;  /* 0x00000008050a7c10 */ /* 0x000fe200087fe40a */
[----:B------:R-:W-:Y:S01]  /*0330*/  IMAD.MOV.U32 R20, RZ, RZ, R12 ;  /* 0x000000ffff147224 */ /* 0x000fe200078e000c */
[-C--:B------:R-:W-:Y:S01]  /*0340*/  LEA.HI R12, R3, R208.reuse, RZ, 0x6 ;  /* 0x000000d0030c7211 */ /* 0x080fe200078f30ff */
[----:B------:R-:W-:Y:S01]  /*0350*/  IMAD R22, R11, c[0x0][0x1b4], R22 ;  /* 0x00006d000b167a24 */ /* 0x000fe200078e0216 */
[----:B------:R-:W-:Y:S01]  /*0360*/  LEA.HI R13, R3, R208, RZ, 0x2 ;  /* 0x000000d0030d7211 */ /* 0x000fe200078f10ff */
[----:B------:R-:W-:Y:S01]  /*0370*/  IMAD.WIDE.U32 R14, R11, c[0x0][0x1b0], R216 ;  /* 0x00006c000b0e7a25 */ /* 0x000fe200078e00d8 */
[----:B------:R-:W-:-:S03]  /*0380*/  SHF.R.S32.HI R12, RZ, 0x6, R12 ;  /* 0x00000006ff0c7819 */ /* 0x000fc6000001140c */
[----:B------:R-:W-:Y:S02]  /*0390*/  IMAD.SHL.U32 R11, R210, 0x40, RZ ;  /* 0x00000040d20b7824 */ /* 0x000fe400078e00ff */
[----:B------:R-:W-:Y:S02]  /*03a0*/  IMAD.MOV.U32 R0, RZ, RZ, -0x80 ;  /* 0xffffff80ff007424 */ /* 0x000fe400078e00ff */
[----:B------:R-:W-:Y:S01]  /*03b0*/  IMAD.IADD R23, R15, 0x1, R22 ;  /* 0x000000010f177824 */ /* 0x000fe200078e0216 */
[----:B------:R-:W-:Y:S01]  /*03c0*/  LOP3.LUT R11, R11, 0x1c0, RZ, 0xc0, !PT ;  /* 0x000001c00b0b7812 */ /* 0x000fe200078ec0ff */
[----:B------:R-:W-:Y:S02]  /*03d0*/  IMAD.MOV.U32 R22, RZ, RZ, R14 ;  /* 0x000000ffff167224 */ /* 0x000fe400078e000e */
[----:B---3--:R-:W-:Y:S01]  /*03e0*/  IMAD R5, R29, R0, c[0x0][0x198] ;  /* 0x000066001d057624 */ /* 0x008fe200078e0200 */
[----:B------:R-:W-:Y:S01]  /*03f0*/  LOP3.LUT R0, R11, 0x38, R216, 0xf8, !PT ;  /* 0x000000380b007812 */ /* 0x000fe200078ef8d8 */
[----:B------:R-:W-:Y:S01]  /*0400*/  IMAD.SHL.U32 R27, R12, 0x200, RZ ;  /* 0x000002000c1b7824 */ /* 0x000fe200078e00ff */
[----:B------:R-:W-:Y:S01]  /*0410*/  SHF.R.U32.HI R14, RZ, 0x3, R11 ;  /* 0x00000003ff0e7819 */ /* 0x000fe2000001160b */
[----:B----4-:R-:W-:Y:S01]  /*0420*/  IMAD.WIDE.U32 R20, R230, c[0x0][0x1e8], R20 ;  /* 0x00007a00e6147a25 */ /* 0x010fe200078e0014 */
[----:B------:R-:W-:-:S02]  /*0430*/  SHF.R.S32.HI R11, RZ, 0x2, R13 ;  /* 0x00000002ff0b7819 */ /* 0x000fc4000001140d */
[----:B------:R-:W-:Y:S01]  /*0440*/  LOP3.LUT R14, R27, R0, R14, 0xf6, !PT ;  /* 0x000000001b0e7212 */ /* 0x000fe200078ef60e */
[----:B------:R-:W-:Y:S01]  /*0450*/  IMAD.WIDE R28, R29, 0x80, R210 ;  /* 0x000000801d1c7825 */ /* 0x000fe200078e02d2 */
[----:B------:R-:W-:-:S03]  /*0460*/  IADD3 R21, R21, UR6, RZ ;  /* 0x0000000615157c10 */ /* 0x000fc6000fffe0ff */
[----:B------:R-:W-:Y:S02]  /*0470*/  IMAD.IADD R0, R5, 0x1, -R210 ;  /* 0x0000000105007824 */ /* 0x000fe400078e0ad2 */
[----:B------:R-:W-:-:S03]  /*0480*/  IMAD.WIDE.U32 R22, R230, c[0x0][0x1b8], R22 ;  /* 0x00006e00e6167a25 */ /* 0x000fc600078e0016 */
[----:B------:R-:W-:Y:S01]  /*0490*/  ISETP.GE.AND P1, PT, R0, 0x1, PT ;  /* 0x000000010000780c */ /* 0x000fe20003f26270 */
[----:B------:R-:W-:Y:S01]  /*04a0*/  IMAD R2, R29, c[0x0][0x1d8], RZ ;  /* 0x000076001d027a24 */ /* 0x000fe200078e02ff */
[----:B------:R-:W-:Y:S01]  /*04b0*/  IADD3 R23, R23, UR4, RZ ;  /* 0x0000000417177c10 */ /* 0x000fe2000fffe0ff */
[----:B------:R-:W-:Y:S01]  /*04c0*/  IMAD.WIDE.U32 R20, R28, c[0x0][0x1d8], R20 ;  /* 0x000076001c147a25 */ /* 0x000fe200078e0014 */
[----:B------:R-:W-:Y:S01]  /*04d0*/  ISETP.GE.OR P3, PT, R216, c[0x0][0x1cc], !P1 ;  /* 0x00007300d8007a0c */ /* 0x000fe20004f66670 */
[----:B------:R-:W-:Y:S01]  /*04e0*/  ULDC.64 UR4, c[0x0][0x1d8] ;  /* 0x0000760000047ab9 */ /* 0x000fe20000000a00 */
[----:B------:R-:W-:Y:S01]  /*04f0*/  ISETP.GE.AND P6, PT, R0, 0x21, PT ;  /* 0x000000210000780c */ /* 0x000fe20003fc6270 */
[----:B------:R-:W-:Y:S01]  /*0500*/  IMAD R2, R28, c[0x0][0x1dc], R2 ;  /* 0x000077001c027a24 */ /* 0x000fe200078e0202 */
[----:B------:R-:W-:Y:S01]  /*0510*/  LEA R32, P2, R20, c[0x0][0x1c0], 0x1 ;  /* 0x0000700014207a11 */ /* 0x000fe200078408ff */
[----:B------:R-:W-:Y:S01]  /*0520*/  IMAD R4, R29, c[0x0][0x1a8], RZ ;  /* 0x00006a001d047a24 */ /* 0x000fe200078e02ff */
[----:B------:R-:W-:Y:S01]  /*0530*/  USHF.L.U32 UR7, UR4, 0x6, URZ ;  /* 0x0000000604077899 */ /* 0x000fe2000800063f */
[----:B------:R-:W-:Y:S01]  /*0540*/  IMAD.IADD R2, R21, 0x1, R2 ;  /* 0x0000000115027824 */ /* 0x000fe200078e0202 */
[----:B------:R-:W-:Y:S01]  /*0550*/  ISETP.GE.AND P5, PT, R0, 0x41, PT ;  /* 0x000000410000780c */ /* 0x000fe20003fa6270 */
[C---:B------:R-:W-:Y:S01]  /*0560*/  IMAD R4, R28.reuse, c[0x0][0x1ac], R4 ;  /* 0x00006b001c047a24 */ /* 0x040fe200078e0204 */
[----:B------:R-:W-:Y:S01]  /*0570*/  USHF.L.U64.HI UR6, UR4, UR17, UR5 ;  /* 0x0000001104067299 */ /* 0x000fe20008010205 */
[----:B------:R-:W-:Y:S01]  /*0580*/  IMAD.WIDE.U32 R22, R28, c[0x0][0x1a8], R22 ;  /* 0x00006a001c167a25 */ /* 0x000fe200078e0016 */
[----:B------:R-:W-:Y:S01]  /*0590*/  LEA.HI.X R33, R20, c[0x0][0x1c4], R2, 0x1, P2 ;  /* 0x0000710014217a11 */ /* 0x000fe200010f0c02 */
[----:B------:R-:W-:Y:S01]  /*05a0*/  ULDC.64 UR4, c[0x0][0x290] ;  /* 0x0000a40000047ab9 */ /* 0x000fe20000000a00 */
[----:B------:R-:W-:Y:S01]  /*05b0*/  ISETP.GE.OR P2, PT, R216, c[0x0][0x1cc], !P5 ;  /* 0x00007300d8007a0c */ /* 0x000fe20006f46670 */
[----:B------:R-:W-:Y:S01]  /*05c0*/  IMAD.IADD R4, R23, 0x1, R4 ;  /* 0x0000000117047824 */ /* 0x000fe200078e0204 */
[----:B------:R-:W-:Y:S01]  /*05d0*/  LEA R28, P0, R22, c[0x0][0x190], 0x1 ;  /* 0x00006400161c7a11 */ /* 0x000fe200078008ff */
[----:B------:R-:W-:Y:S01]  /*05e0*/  IMAD.SHL.U32 R14, R14, 0x2, RZ ;  /* 0x000000020e0e7824 */ /* 0x000fe200078e00ff */
[----:B------:R-:W-:Y:S01]  /*05f0*/  UIMAD UR9, UR10, UR4, URZ ;  /* 0x000000040a0972a4 */ /* 0x000fe2000f8e023f */
[----:B------:R-:W-:Y:S01]  /*0600*/  ISETP.GE.AND P4, PT, R0, 0x61, PT ;  /* 0x000000610000780c */ /* 0x000fe20003f86270 */
[----:B------:R-:W-:Y:S01]  /*0610*/  UIMAD.WIDE.U32 UR12, UR11, UR4, URZ ;  /* 0x000000040b0c72a5 */ /* 0x000fe2000f8e003f */
[----:B------:R-:W-:Y:S01]  /*0620*/  LEA.HI.X R29, R22, c[0x0][0x194], R4, 0x1, P0 ;  /* 0x00006500161d7a11 */ /* 0x000fe200000f0c04 */
[----:B------:R1:W-:Y:S01]  /*0630*/  LDGSTS.E.BYPASS.LTC128B.128 [R14+0x4080], [R32.64], !P3 ;  /* 0x04080000200e7fae */ /* 0x0003e2000d901d54 */
[----:B------:R-:W-:Y:S01]  /*0640*/  IADD3 R22, P0, R32, UR7, RZ ;  /* 0x0000000720167c10 */ /* 0x000fe2000ff1e0ff */
[----:B------:R-:W-:Y:S01]  /*0650*/  UIMAD UR5, UR11, UR5, UR9 ;  /* 0x000000050b0572a4 */ /* 0x000fe2000f8e0209 */
[----:B------:R-:W-:Y:S01]  /*0660*/  ISETP.GE.OR P3, PT, R216, c[0x0][0x1cc], !P6 ;  /* 0x00007300d8007a0c */ /* 0x000fe20007766670 */
[----:B------:R-:W-:Y:S01]  /*0670*/  IMAD R4, R7, c[0x0][0x288], RZ ;  /* 0x0000a20007047a24 */ /* 0x000fe200078e02ff */
[----:B------:R-:W-:Y:S01]  /*0680*/  IADD3.X R23, R33, UR6, RZ, P0, !PT ;  /* 0x0000000621177c10 */ /* 0x000fe200087fe4ff */
[C---:B------:R-:W-:Y:S01]  /*0690*/  IMAD.WIDE.U32 R30, R9.reuse, c[0x0][0x288], R212 ;  /* 0x0000a200091e7a25 */ /* 0x040fe200078e00d4 */
[----:B------:R-:W-:Y:S01]  /*06a0*/  IADD3 R20, P0, R22, UR7, RZ ;  /* 0x0000000716147c10 */ /* 0x000fe2000ff1e0ff */
[----:B------:R-:W-:Y:S01]  /*06b0*/  UIADD3 UR9, UR13, UR5, URZ ;  /* 0x000000050d097290 */ /* 0x000fe2000fffe03f */
[----:B------:R-:W-:Y:S01]  /*06c0*/  SHF.R.S32.HI R0, RZ, 0x1f, R13 ;  /* 0x0000001fff007819 */ /* 0x000fe2000001140d */
[----:B------:R-:W-:Y:S01]  /*06d0*/  IMAD R4, R9, c[0x0][0x28c], R4 ;  /* 0x0000a30009047a24 */ /* 0x000fe200078e0204 */
[-C--:B------:R-:W-:Y:S01]  /*06e0*/  LEA.HI R2, R3, R208.reuse, RZ, 0x4 ;  /* 0x000000d003027211 */ /* 0x080fe200078f20ff */
[----:B------:R-:W-:Y:S01]  /*06f0*/  ULDC.64 UR4, c[0x0][0x188] ;  /* 0x0000620000047ab9 */ /* 0x000fe20000000a00 */
[----:B------:R-:W-:Y:S01]  /*0700*/  IADD3.X R21, R23, UR6, RZ, P0, !PT ;  /* 0x0000000617157c10 */ /* 0x000fe200087fe4ff */
[----:B------:R-:W-:Y:S01]  /*0710*/  UIMAD UR16, UR10, UR4, URZ ;  /* 0x000000040a1072a4 */ /* 0x000fe2000f8e023f */
[----:B------:R-:W-:Y:S01]  /*0720*/  LEA.HI R0, R0, R11, RZ, 0x3 ;  /* 0x0000000b00007211 */ /* 0x000fe200078f18ff */
[----:B------:R2:W-:Y:S01]  /*0730*/  LDGSTS.E.BYPASS.LTC128B.128 [R14+0x5080], [R22.64], !P3 ;  /* 0x05080000160e7fae */ /* 0x0005e2000d901d54 */
[----:B------:R-:W-:Y:S01]  /*0740*/  SHF.R.S32.HI R15, RZ, 0x4, R2 ;  /* 0x00000004ff0f7819 */ /* 0x000fe20000011402 */
[----:B------:R-:W-:Y:S01]  /*0750*/  UIMAD.WIDE.U32 UR18, UR11, UR4, URZ ;  /* 0x000000040b1272a5 */ /* 0x000fe2000f8e003f */
[----:B------:R-:W-:Y:S01]  /*0760*/  IADD3 R19, P0, R30, UR12, RZ ;  /* 0x0000000c1e137c10 */ /* 0x000fe2000ff1e0ff */
[----:B------:R3:W-:Y:S01]  /*0770*/  LDGSTS.E.BYPASS.LTC128B.128 [R14+0x6080], [R20.64], !P2 ;  /* 0x06080000140e7fae */ /* 0x0007e2000d101d54 */
[----:B------:R-:W-:Y:S01]  /*0780*/  LOP3.LUT R8, R0, 0xfffffff8, RZ, 0xc0, !PT ;  /* 0xfffffff800087812 */ /* 0x000fe200078ec0ff */
[----:B------:R-:W-:Y:S01]  /*0790*/  IMAD R0, R7, c[0x0][0x180], RZ ;  /* 0x0000600007007a24 */ /* 0x000fe200078e02ff */
[----:B------:R-:W-:Y:S01]  /*07a0*/  LEA.HI R6, R2, R15, RZ, 0x1 ;  /* 0x0000000f02067211 */ /* 0x000fe200078f08ff */
[----:B------:R-:W-:Y:S01]  /*07b0*/  UIMAD UR16, UR11, UR5, UR16 ;  /* 0x000000050b1072a4 */ /* 0x000fe2000f8e0210 */
[----:B------:R-:W-:Y:S01]  /*07c0*/  ISETP.GE.OR P2, PT, R216, c[0x0][0x1cc], !P4 ;  /* 0x00007300d8007a0c */ /* 0x000fe20006746670 */
[----:B------:R-:W-:Y:S01]  /*07d0*/  IMAD.IADD R8, R11, 0x1, -R8 ;  /* 0x000000010b087824 */ /* 0x000fe200078e0a08 */
[----:B------:R-:W-:Y:S01]  /*07e0*/  IADD3.X R4, R31, UR9, R4, P0, !PT ;  /* 0x000000091f047c10 */ /* 0x000fe200087fe404 */
[----:B------:R-:W-:Y:S01]  /*07f0*/  IMAD R0, R9, c[0x0][0x184], R0 ;  /* 0x0000610009007a24 */ /* 0x000fe200078e0200 */
[----:B------:R-:W-:Y:S01]  /*0800*/  LOP3.LUT R6, R6, 0xfffffffe, RZ, 0xc0, !PT ;  /* 0xfffffffe06067812 */ /* 0x000fe200078ec0ff */
[----:B------:R-:W-:Y:S01]  /*0810*/  IMAD R11, R211, c[0x0][0x178], RZ ;  /* 0x00005e00d30b7a24 */ /* 0x000fe200078e02ff */
[----:B------:R-:W-:Y:S01]  /*0820*/  IADD3 R30, P0, R20, UR7, RZ ;  /* 0x00000007141e7c10 */ /* 0x000fe2000ff1e0ff */
[----:B------:R-:W-:Y:S01]  /*0830*/  ULDC.64 UR4, c[0x0][0x218] ;  /* 0x0000860000047ab9 */ /* 0x000fe20000000a00 */
[C---:B------:R-:W-:Y:S01]  /*0840*/  IMAD.WIDE.U32 R218, R210.reuse, c[0x0][0x178], RZ ;  /* 0x00005e00d2da7a25 */ /* 0x040fe200078e00ff */
[----:B------:R-:W-:Y:S01]  /*0850*/  UIMAD.WIDE.U32 UR22, UR11, UR4, URZ ;  /* 0x000000040b1672a5 */ /* 0x000fe2000f8e003f */
[----:B------:R-:W-:Y:S01]  /*0860*/  IADD3.X R31, R21, UR6, RZ, P0, !PT ;  /* 0x00000006151f7c10 */ /* 0x000fe200087fe4ff */
[----:B------:R-:W-:Y:S01]  /*0870*/  UIMAD UR4, UR10, UR4, URZ ;  /* 0x000000040a0472a4 */ /* 0x000fe2000f8e023f */
[----:B------:R-:W-:Y:S01]  /*0880*/  IMAD.IADD R6, R15, 0x1, -R6 ;  /* 0x000000010f067824 */ /* 0x000fe200078e0a06 */
[----:B------:R-:W-:Y:S01]  /*0890*/  UIADD3 UR16, UR19, UR16, URZ ;  /* 0x0000001013107290 */ /* 0x000fe2000fffe03f */
[----:B------:R-:W-:Y:S01]  /*08a0*/  IMAD R11, R210, c[0x0][0x17c], R11 ;  /* 0x00005f00d20b7a24 */ /* 0x000fe200078e020b */
[----:B------:R4:W-:Y:S01]  /*08b0*/  LDGSTS.E.BYPASS.LTC128B.128 [R14+0x7080], [R30.64], !P2 ;  /* 0x070800001e0e7fae */ /* 0x0009e2000d101d54 */
[----:B------:R-:W-:Y:S01]  /*08c0*/  IMAD R15, R211, c[0x0][0x208], RZ ;  /* 0x00008200d30f7a24 */ /* 0x000fe200078e02ff */
[----:B------:R-:W-:Y:S01]  /*08d0*/  UIMAD UR4, UR11, UR5, UR4 ;  /* 0x000000050b0472a4 */ /* 0x000fe2000f8e0204 */
[----:B--2---:R-:W-:Y:S01]  /*08e0*/  IMAD.WIDE.U32 R22, R9, c[0x0][0x180], R216 ;  /* 0x0000600009167a25 */ /* 0x004fe200078e00d8 */
[----:B------:R-:W-:Y:S01]  /*08f0*/  ULDC.64 UR6, c[0x0][0x1a8] ;  /* 0x00006a0000067ab9 */ /* 0x000fe20000000a00 */
[----:B------:R-:W-:Y:S01]  /*0900*/  ISETP.GE.OR P1, PT, R216, c[0x0][0x19c], !P1 ;  /* 0x00006700d8007a0c */ /* 0x000fe20004f26670 */
[----:B------:R-:W-:Y:S01]  /*0910*/  USHF.L.U64.HI UR7, UR6, UR17, UR7 ;  /* 0x0000001106077299 */ /* 0x000fe20008010207 */
[----:B---3--:R-:W-:Y:S01]  /*0920*/  IMAD.IADD R21, R23, 0x1, R0 ;  /* 0x0000000117157824 */ /* 0x008fe200078e0200 */
[----:B------:R-:W-:Y:S01]  /*0930*/  IADD3 R22, P2, P0, R218, UR18, R22 ;  /* 0x00000012da167c10 */ /* 0x000fe2000f85e016 */
[----:B------:R-:W-:Y:S01]  /*0940*/  IMAD R0, R7, c[0x0][0x210], RZ ;  /* 0x0000840007007a24 */ /* 0x000fe200078e02ff */
[----:B------:R-:W-:Y:S01]  /*0950*/  USHF.L.U32 UR24, UR6, 0x6, URZ ;  /* 0x0000000606187899 */ /* 0x000fe2000800063f */
[----:B------:R-:W-:Y:S01]  /*0960*/  IMAD.IADD R206, R219, 0x1, R11 ;  /* 0x00000001dbce7824 */ /* 0x000fe200078e020b */
[----:B------:R-:W-:Y:S01]  /*0970*/  UIADD3 UR6, UR23, UR4, URZ ;  /* 0x0000000417067290 */ /* 0x000fe2000fffe03f */
[----:B------:R-:W-:Y:S01]  /*0980*/  IMAD R0, R9, c[0x0][0x214], R0 ;  /* 0x0000850009007a24 */ /* 0x000fe200078e0200 */
[----:B------:R-:W-:Y:S01]  /*0990*/  LEA.HI R11, R3, R208, RZ, 0x5 ;  /* 0x000000d0030b7211 */ /* 0x000fe200078f28ff */
[----:B------:R-:W-:Y:S01]  /*09a0*/  IMAD.WIDE.U32 R214, R210, c[0x0][0x208], RZ ;  /* 0x00008200d2d67a25 */ /* 0x000fe200078e00ff */
[----:B------:R-:W-:Y:S01]  /*09b0*/  IADD3.X R21, R206, UR16, R21, P2, P0 ;  /* 0x00000010ce157c10 */ /* 0x000fe200097e0415 */
[----:B------:R-:W0:Y:S01]  /*09c0*/  LDGDEPBAR ;  /* 0x00000000000079af */ /* 0x000e220000000000 */
[----:B------:R-:W-:Y:S01]  /*09d0*/  SHF.R.S32.HI R16, RZ, 0x5, R11 ;  /* 0x00000005ff107819 */ /* 0x000fe2000001140b */
[----:B------:R-:W-:Y:S01]  /*09e0*/  IMAD R207, R210, c[0x0][0x20c], R15 ;  /* 0x00008300d2cf7a24 */ /* 0x000fe200078e020f */
[C---:B------:R-:W-:Y:S01]  /*09f0*/  ISETP.GE.OR P6, PT, R216.reuse, c[0x0][0x19c], !P6 ;  /* 0x00006700d8007a0c */ /* 0x040fe200077c6670 */
[----:B------:R2:W-:Y:S01]  /*0a00*/  LDGSTS.E.BYPASS.LTC128B.128 [R14+0x80], [R28.64], !P1 ;  /* 0x000800001c0e7fae */ /* 0x0005e2000c901d54 */
[----:B------:R-:W-:Y:S01]  /*0a10*/  LEA.HI R24, R11, R16, RZ, 0x1 ;  /* 0x000000100b187211 */ /* 0x000fe200078f08ff */
[----:B------:R-:W-:Y:S01]  /*0a20*/  IMAD.IADD R207, R215, 0x1, R207 ;  /* 0x00000001d7cf7824 */ /* 0x000fe200078e02cf */
[----:B------:R-:W-:Y:S01]  /*0a30*/  ISETP.GE.OR P5, PT, R216, c[0x0][0x19c], !P5 ;  /* 0x00006700d8007a0c */ /* 0x000fe20006fa6670 */
[----:B------:R-:W-:Y:S01]  /*0a40*/  IMAD.SHL.U32 R15, R16, 0x10, RZ ;  /* 0x00000010100f7824 */ /* 0x000fe200078e00ff */
[----:B------:R-:W-:Y:S01]  /*0a50*/  ISETP.GE.OR P4, PT, R216, c[0x0][0x19c], !P4 ;  /* 0x00006700d8007a0c */ /* 0x000fe20006786670 */
[----:B----4-:R-:W-:Y:S01]  /*0a60*/  IMAD.WIDE.U32 R30, R9, c[0x0][0x210], R216 ;  /* 0x00008400091e7a25 */ /* 0x010fe200078e00d8 */
[----:B------:R-:W-:Y:S01]  /*0a70*/  LOP3.LUT R221, R24, 0xfffffffe, RZ, 0xc0, !PT ;  /* 0xfffffffe18dd7812 */ /* 0x000fe200078ec0ff */
[----:B------:R-:W-:Y:S01]  /*0a80*/  ULDC.64 UR4, c[0x0][0x178] ;  /* 0x00005e0000047ab9 */ /* 0x000fe20000000a00 */
        /* <DEDUP_REMOVED lines=8> */
[----:B-1----:R-:W-:-:S02]  /*0b10*/  IADD3 R32, P2, R28, UR24, RZ ;  /* 0x000000181c207c10 */ /* 0x002fc4000ff5e0ff */
[----:B------:R-:W-:Y:S02]  /*0b20*/  LOP3.LUT P1, RZ, R18, 0x4, RZ, 0xc0, !PT ;  /* 0x0000000412ff7812 */ /* 0x000fe4000782c0ff */
[----:B------:R-:W-:Y:S02]  /*0b30*/  IADD3.X R33, R29, UR7, RZ, P2, !PT ;  /* 0x000000071d217c10 */ /* 0x000fe400097fe4ff */
[----:B------:R-:W-:Y:S02]  /*0b40*/  IADD3 R30, P2, R32, UR24, RZ ;  /* 0x00000018201e7c10 */ /* 0x000fe4000ff5e0ff */
[C---:B------:R-:W-:Y:S01]  /*0b50*/  LOP3.LUT P0, RZ, R18.reuse, 0x2, RZ, 0xc0, !PT ;  /* 0x0000000212ff7812 */ /* 0x040fe2000780c0ff */
[----:B------:R1:W-:Y:S01]  /*0b60*/  LDGSTS.E.BYPASS.LTC128B.128 [R14+0x1080], [R32.64], !P6 ;  /* 0x01080000200e7fae */ /* 0x0003e2000f101d54 */
[----:B------:R-:W-:Y:S01]  /*0b70*/  IADD3.X R31, R33, UR7, RZ, P2, !PT ;  /* 0x00000007211f7c10 */ /* 0x000fe200097fe4ff */
[----:B------:R-:W-:Y:S01]  /*0b80*/  IMAD.SHL.U32 R18, R18, 0x40, RZ ;  /* 0x0000004012127824 */ /* 0x000fe200078e00ff */
[----:B--2---:R-:W-:-:S02]  /*0b90*/  LEA R28, P2, R25, c[0x0][0x258], 0x2 ;  /* 0x00009600191c7a11 */ /* 0x004fc400078410ff */
[----:B------:R-:W-:Y:S01]  /*0ba0*/  LEA R26, P3, R23, c[0x0][0x1f0], 0x1 ;  /* 0x00007c00171a7a11 */ /* 0x000fe200078608ff */
[----:B------:R1:W-:Y:S01]  /*0bb0*/  LDGSTS.E.BYPASS.LTC128B.128 [R14+0x2080], [R30.64], !P5 ;  /* 0x020800001e0e7fae */ /* 0x0003e2000e901d54 */
[----:B------:R-:W-:Y:S02]  /*0bc0*/  LEA.HI.X R29, R25, c[0x0][0x25c], R10, 0x2, P2 ;  /* 0x00009700191d7a11 */ /* 0x000fe400010f140a */
[----:B------:R-:W-:Y:S01]  /*0bd0*/  IADD3 R24, P2, R30, UR24, RZ ;  /* 0x000000181e187c10 */ /* 0x000fe2000ff5e0ff */
[----:B------:R-:W-:Y:S01]  /*0be0*/  UMOV UR24, 0x5 ;  /* 0x0000000500187882 */ /* 0x000fe20000000000 */
[----:B------:R-:W-:Y:S02]  /*0bf0*/  LOP3.LUT R18, R18, 0x1c0, RZ, 0xc0, !PT ;  /* 0x000001c012127812 */ /* 0x000fe400078ec0ff */
[----:B------:R-:W-:Y:S01]  /*0c00*/  IADD3.X R25, R31, UR7, RZ, P2, !PT ;  /* 0x000000071f197c10 */ /* 0x000fe200097fe4ff */
[----:B------:R-:W-:Y:S01]  /*0c10*/  USHF.L.U32 UR7, UR4, 0x6, URZ ;  /* 0x0000000604077899 */ /* 0x000fe2000800063f */
[----:B------:R-:W-:-:S02]  /*0c20*/  LOP3.LUT R16, R18, 0x30, R15, 0xf8, !PT ;  /* 0x0000003012107812 */ /* 0x000fc400078ef80f */
[----:B------:R-:W-:Y:S01]  /*0c30*/  LOP3.LUT R22, R18, 0x8, R17, 0xf8, !PT ;  /* 0x0000000812167812 */ /* 0x000fe200078ef811 */
[----:B------:R2:W-:Y:S01]  /*0c40*/  LDGSTS.E.BYPASS.LTC128B.128 [R14+0x3080], [R24.64], !P4 ;  /* 0x03080000180e7fae */ /* 0x0005e2000e101d54 */
[----:B------:R-:W-:Y:S01]  /*0c50*/  SHF.R.U32.HI R15, RZ, 0x3, R18 ;  /* 0x00000003ff0f7819 */ /* 0x000fe20000011612 */
[----:B------:R-:W-:Y:S01]  /*0c60*/  IMAD R18, R6, 0x800, R27 ;  /* 0x0000080006127824 */ /* 0x000fe200078e021b */
[----:B------:R-:W-:Y:S01]  /*0c70*/  LEA.HI.X R27, R23, c[0x0][0x1f4], R0, 0x1, P3 ;  /* 0x00007d00171b7a11 */ /* 0x000fe200018f0c00 */
[----:B------:R-:W0:Y:S01]  /*0c80*/  LDGDEPBAR ;  /* 0x00000000000079af */ /* 0x000e220000000000 */
[----:B------:R-:W-:Y:S01]  /*0c90*/  LOP3.LUT R23, R2, 0xfffffff0, RZ, 0xc0, !PT ;  /* 0xfffffff002177812 */ /* 0x000fe200078ec0ff */
[----:B------:R-:W-:Y:S01]  /*0ca0*/  ULDC.64 UR4, c[0x0][0x208] ;  /* 0x0000820000047ab9 */ /* 0x000fe20000000a00 */
[----:B------:R-:W-:Y:S01]  /*0cb0*/  LOP3.LUT R199, R22, R15, RZ, 0x3c, !PT ;  /* 0x0000000f16c77212 */ /* 0x000fe200078e3cff */
[----:B------:R-:W-:Y:S01]  /*0cc0*/  USHF.L.U64.HI UR5, UR4, UR24, UR5 ;  /* 0x0000001804057299 */ /* 0x000fe20008010205 */
[----:B------:R-:W-:Y:S01]  /*0cd0*/  SEL R2, R192, 0xffffffc0, !P1 ;  /* 0xffffffc0c0027807 */ /* 0x000fe20004800000 */
[----:B------:R-:W-:Y:S01]  /*0ce0*/  IMAD.IADD R23, R208, 0x1, -R23 ;  /* 0x00000001d0177824 */ /* 0x000fe200078e0a17 */
[----:B------:R-:W-:Y:S01]  /*0cf0*/  IADD3 R10, -R210, c[0x0][0x168], RZ ;  /* 0x00005a00d20a7a10 */ /* 0x000fe20007ffe1ff */
[----:B------:R-:W-:Y:S01]  /*0d00*/  IMAD.IADD R199, R18, 0x1, R199 ;  /* 0x0000000112c77824 */ /* 0x000fe200078e02c7 */
[----:B------:R-:W-:Y:S01]  /*0d10*/  ISETP.GE.AND P4, PT, R216, c[0x0][0x16c], PT ;  /* 0x00005b00d8007a0c */ /* 0x000fe20003f86270 */
[----:B------:R-:W-:Y:S01]  /*0d20*/  USHF.L.U32 UR4, UR4, 0x5, URZ ;  /* 0x0000000504047899 */ /* 0x000fe2000800063f */
[----:B------:R-:W-:Y:S01]  /*0d30*/  SHF.R.S32.HI R0, RZ, 0x1f, R23 ;  /* 0x0000001fff007819 */ /* 0x000fe20000011417 */
[----:B------:R-:W-:Y:S01]  /*0d40*/  IMAD.SHL.U32 R199, R199, 0x2, RZ ;  /* 0x00000002c7c77824 */ /* 0x000fe200078e00ff */
[----:B------:R-:W-:Y:S01]  /*0d50*/  ISETP.LT.OR P6, PT, R10, 0x1, P4 ;  /* 0x000000010a00780c */ /* 0x000fe200027c1670 */
[----:B------:R-:W-:Y:S01]  /*0d60*/  USHF.L.U32 UR24, UR4, 0x1, URZ ;  /* 0x0000000104187899 */ /* 0x000fe2000800063f */
[----:B------:R-:W-:Y:S01]  /*0d70*/  LEA.HI R197, R0, R23, RZ, 0x3 ;  /* 0x0000001700c57211 */ /* 0x000fe200078f18ff */
[----:B------:R-:W-:Y:S01]  /*0d80*/  IMAD.IADD R2, R199, 0x1, R2 ;  /* 0x00000001c7027824 */ /* 0x000fe200078e0202 */
[----:B------:R-:W-:Y:S01]  /*0d90*/  SEL R0, R193, 0xffffffe0, !P0 ;  /* 0xffffffe0c1007807 */ /* 0x000fe20004000000 */
[----:B------:R-:W-:Y:S01]  /*0da0*/  USHF.L.U64.HI UR5, UR4, 0x1, UR5 ;  /* 0x0000000104057899 */ /* 0x000fe20008010205 */
[----:B------:R-:W-:-:S02]  /*0db0*/  LEA R18, P0, R19, c[0x0][0x280], 0x2 ;  /* 0x0000a00013127a11 */ /* 0x000fc400078010ff */
[----:B------:R-:W-:Y:S02]  /*0dc0*/  ISETP.LT.OR P5, PT, R10, 0x21, P4 ;  /* 0x000000210a00780c */ /* 0x000fe400027a1670 */
        /* <DEDUP_REMOVED lines=31> */
[----:B------:R1:W1:Y:S04]  /*0fc0*/  LDSM.16.M88.4 R160, [R3+0x6080] ;  /* 0x0060800003a0783b */ /* 0x0002680000000200 */
        /* <DEDUP_REMOVED lines=16> */
[----:B-----5:R-:W-:Y:S02]  /*10d0*/  IMAD.SHL.U32 R20, R8, 0x40, RZ ;  /* 0x0000004008147824 */ /* 0x020fe400078e00ff */
[----:B------:R-:W-:-:S02]  /*10e0*/  IMAD.SHL.U32 R21, R12, 0x8, RZ ;  /* 0x000000080c157824 */ /* 0x000fc400078e00ff */
[----:B-1----:R-:W-:Y:S01]  /*10f0*/  IMAD.IADD R24, R208, 0x1, -R13 ;  /* 0x00000001d0187824 */ /* 0x002fe200078e0a0d */
        /* <DEDUP_REMOVED lines=14> */
[----:B--2---:R-:W-:Y:S01]  /*11e0*/  SHF.R.U32.HI R17, RZ, 0x3, R20 ;  /* 0x00000003ff117819 */ /* 0x004fe20000011614 */
        /* <DEDUP_REMOVED lines=10> */
[----:B---34-:R-:W-:Y:S01]  /*1290*/  IMAD.MOV.U32 R15, RZ, RZ, 0x40 ;  /* 0x00000040ff0f7424 */ /* 0x018fe200078e00ff */
        /* <DEDUP_REMOVED lines=13> */
.L_x_52:
[----:B------:R-:W-:Y:S05]  /*1370*/  BSYNC B0 ;  /* 0x0000000000007941 */ /* 0x000fea0003800000 */
.L_x_51:
[----:B---34-:R-:W-:Y:S01]  /*1380*/  ISETP.GE.AND P1, PT, R13, 0x1, PT ;  /* 0x000000010d00780c */ /* 0x018fe20003f26270 */
        /* <DEDUP_REMOVED lines=34> */
[----:B------:R-:W-:Y:S01]  /*15b0*/  LOP3.LUT R11, R11, 0xffffffe0, RZ, 0xc0, !PT ;  /* 0xffffffe00b0b7812 */ /* 0x000fe200078ec0ff */
[----:B------:R-:W-:Y:S01]  /*15c0*/  IMAD R6, R7, c[0x0][0x238], RZ ;  /* 0x00008e0007067a24 */ /* 0x000fe200078e02ff */
[----:B------:R-:W-:Y:S01]  /*15d0*/  SHF.R.S32.HI R7, RZ, 0x1f, R12 ;  /* 0x0000001fff077819 */ /* 0x000fe2000001140c */
[----:B------:R-:W-:Y:S01]  /*15e0*/  ULDC.64 UR4, c[0x0][0x240] ;  /* 0x0000900000047ab9 */ /* 0x000fe20000000a00 */
[----:B------:R-:W-:Y:S01]  /*15f0*/  SHF.R.S32.HI R209, RZ, 0x1f, R208 ;  /* 0x0000001fffd17819 */ /* 0x000fe200000114d0 */
[----:B------:R-:W-:Y:S01]  /*1600*/  IMAD.IADD R4, R208, 0x1, -R11 ;  /* 0x00000001d0047824 */ /* 0x000fe200078e0a0b */
[----:B------:R-:W-:Y:S01]  /*1610*/  LEA.HI R7, R7, R12, RZ, 0x2 ;  /* 0x0000000c07077211 */ /* 0x000fe200078f10ff */
[C---:B------:R-:W-:Y:S01]  /*1620*/  IMAD R6, R9.reuse, c[0x0][0x23c], R6 ;  /* 0x00008f0009067a24 */ /* 0x040fe200078e0206 */
[----:B------:R-:W-:Y:S01]  /*1630*/  LOP3.LUT P5, RZ, R8, 0x4, RZ, 0xc0, !PT ;  /* 0x0000000408ff7812 */ /* 0x000fe200078ac0ff */
[----:B-12---:R-:W-:Y:S01]  /*1640*/  IMAD.WIDE.U32 R14, R9, c[0x0][0x238], R208 ;  /* 0x00008e00090e7a25 */ /* 0x006fe200078e00d0 */
[----:B------:R-:W-:Y:S01]  /*1650*/  SHF.R.S32.HI R11, RZ, 0x1f, R4 ;  /* 0x0000001fff0b7819 */ /* 0x000fe20000011404 */
[----:B------:R-:W-:Y:S01]  /*1660*/  UIMAD UR4, UR10, UR4, URZ ;  /* 0x000000040a0472a4 */ /* 0x000fe2000f8e023f */
[----:B------:R-:W-:Y:S01]  /*1670*/  LOP3.LUT R7, R7, 0xfffffffc, RZ, 0xc0, !PT ;  /* 0xfffffffc07077812 */ /* 0x000fe200078ec0ff */
[----:B------:R-:W-:Y:S01]  /*1680*/  IMAD.IADD R15, R15, 0x1, R6 ;  /* 0x000000010f0f7824 */ /* 0x000fe200078e0206 */
[----:B------:R-:W-:Y:S01]  /*1690*/  LEA.HI R11, R11, R4, RZ, 0x2 ;  /* 0x000000040b0b7211 */ /* 0x000fe200078f10ff */
[----:B------:R-:W-:Y:S01]  /*16a0*/  UIMAD UR4, UR11, UR5, UR4 ;  /* 0x000000050b0472a4 */ /* 0x000fe2000f8e0204 */
[----:B------:R-:W-:Y:S01]  /*16b0*/  IADD3 R13, R13, 0x3f, RZ ;  /* 0x0000003f0d0d7810 */ /* 0x000fe20007ffe0ff */
[----:B------:R-:W-:Y:S01]  /*16c0*/  IMAD.IADD R12, R12, 0x1, -R7 ;  /* 0x000000010c0c7824 */ /* 0x000fe200078e0a07 */
[----:B------:R-:W-:Y:S01]  /*16d0*/  LOP3.LUT R7, R11, 0xfffffffc, RZ, 0xc0, !PT ;  /* 0xfffffffc0b077812 */ /* 0x000fe200078ec0ff */
[----:B------:R-:W-:Y:S01]  /*16e0*/  IMAD.WIDE.U32 R230, R230, c[0x0][0x240], R14 ;  /* 0x00009000e6e67a25 */ /* 0x000fe200078e000e */
[----:B------:R-:W-:Y:S01]  /*16f0*/  R2P PR, R10, 0x6 ;  /* 0x000000060a007804 */ /* 0x000fe20000000000 */
[----:B------:R-:W-:Y:S01]  /*1700*/  CS2R R126, SRZ ;  /* 0x00000000007e7805 */ /* 0x000fe2000001ff00 */
[----:B------:R-:W-:Y:S01]  /*1710*/  SHF.R.S32.HI R8, RZ, 0x1f, R13 ;  /* 0x0000001fff087819 */ /* 0x000fe2000001140d */
[----:B------:R-:W-:Y:S01]  /*1720*/  IMAD.IADD R7, R4, 0x1, -R7 ;  /* 0x0000000104077824 */ /* 0x000fe200078e0a07 */
[----:B------:R-:W-:Y:S01]  /*1730*/  SHF.R.S32.HI R4, RZ, 0x2, R11 ;  /* 0x00000002ff047819 */ /* 0x000fe2000001140b */
[----:B------:R-:W-:Y:S01]  /*1740*/  IMAD R12, R12, -0x8, R5 ;  /* 0xfffffff80c0c7824 */ /* 0x000fe200078e0205 */
[----:B------:R-:W-:Y:S01]  /*1750*/  LEA R222, R222, 0xc480, 0x1 ;  /* 0x0000c480dede7811 */ /* 0x000fe200078e08ff */
[----:B------:R-:W-:Y:S01]  /*1760*/  IMAD.SHL.U32 R198, R198, 0x2, RZ ;  /* 0x00000002c6c67824 */ /* 0x000fe200078e00ff */
[----:B------:R-:W-:Y:S01]  /*1770*/  SEL R196, R193, 0xffffffe0, !P2 ;  /* 0xffffffe0c1c47807 */ /* 0x000fe20005000000 */
[----:B------:R-:W-:Y:S01]  /*1780*/  IMAD R221, R221, 0x10, R4 ;  /* 0x00000010dddd7824 */ /* 0x000fe200078e0204 */
[----:B------:R-:W-:Y:S01]  /*1790*/  LEA.HI R229, R8, R13, RZ, 0x6 ;  /* 0x0000000d08e57211 */ /* 0x000fe200078f30ff */
[----:B------:R-:W-:Y:S01]  /*17a0*/  IMAD R220, R7, -0x2, R12 ;  /* 0xfffffffe07dc7824 */ /* 0x000fe200078e020c */
[----:B------:R-:W-:Y:S01]  /*17b0*/  IADD3 R226, R222, 0x40, RZ ;  /* 0x00000040dee27810 */ /* 0x000fe20007ffe0ff */
[----:B------:R-:W-:Y:S01]  /*17c0*/  IMAD.MOV.U32 R227, RZ, RZ, 0x1 ;  /* 0x00000001ffe37424 */ /* 0x000fe200078e00ff */
[----:B------:R-:W-:Y:S01]  /*17d0*/  LEA R197, R197, 0x80, 0x1 ;  /* 0x00000080c5c57811 */ /* 0x000fe200078e08ff */
        /* <DEDUP_REMOVED lines=40> */
.L_x_56:
        /* <DEDUP_REMOVED lines=55> */
[----:B------:R1:W1:Y:S04]  /*1dd0*/  LDSM.16.M88.4 R156, [R183+0x9080] ;  /* 0x00908000b79c783b */ /* 0x0002680000000200 */
        /* <DEDUP_REMOVED lines=14> */
[----:B-1----:R-:W-:Y:S01]  /*1ec0*/  IMAD.MOV.U32 R45, RZ, RZ, c[0x0][0x168] ;  /* 0x00005a00ff2d7624 */ /* 0x002fe200078e00ff */
        /* <DEDUP_REMOVED lines=43> */
.L_x_54:
[-C--:B-1----:R-:W-:Y:S01]  /*2180*/  HMMA.16816.F32 R36, R132, R144.reuse, RZ ;  /* 0x000000908424723c */ /* 0x082fe200000018ff */
        /* <DEDUP_REMOVED lines=323> */
[----:B------:R3:W2:Y:S07]  /*35c0*/  LDSM.16.M88.4 R188, [R205+0x11480] ;  /* 0x01148000cdbc783b */ /* 0x0006ae0000000200 */
        /* <DEDUP_REMOVED lines=15> */
[C---:B-1-34-:R-:W-:Y:S01]  /*36c0*/  IMAD.SHL.U32 R13, R15.reuse, 0x40, RZ ;  /* 0x000000400f0d7824 */ /* 0x05afe200078e00ff */
        /* <DEDUP_REMOVED lines=46> */
.L_x_55:
[-C--:B-1-34-:R-:W-:Y:S01]  /*39b0*/  HMMA.16816.F32 R4, R24, R28.reuse, RZ ;  /* 0x0000001c1804723c */ /* 0x09afe200000018ff */
        /* <DEDUP_REMOVED lines=137> */
.L_x_53:
[----:B------:R-:W3:Y:S01]  /*4250*/  S2UR UR11, SR_CTAID.Y ;  /* 0x00000000000b79c3 */ /* 0x000ee20000002600 */
[----:B------:R-:W-:Y:S01]  /*4260*/  ULDC.64 UR14, c[0x0][0x338] ;  /* 0x0000ce00000e7ab9 */ /* 0x000fe20000000a00 */
[----:B------:R-:W-:Y:S01]  /*4270*/  ISETP.NE.AND P1, PT, R208, RZ, PT ;  /* 0x000000ffd000720c */ /* 0x000fe20003f25270 */
[----:B------:R-:W-:Y:S01]  /*4280*/  UISETP.NE.AND UP0, UPT, UR14, 0x1, UPT ;  /* 0x000000010e00788c */ /* 0x000fe2000bf05270 */
[----:B------:R-:W-:Y:S01]  /*4290*/  BSSY B0, `(.L_x_57) ;  /* 0x0000045000007945 */ /* 0x000fe20003800000 */
[----:B------:R-:W-:Y:S01]  /*42a0*/  ULDC UR8, c[0x0][0x340] ;  /* 0x0000d00000087ab9 */ /* 0x000fe20000000800 */
[----:B------:R-:W-:Y:S01]  /*42b0*/  FMUL.FTZ R100, R100, c[0x0][0x298] ;  /* 0x0000a60064647a20 */ /* 0x000fe20000410000 */
[----:B------:R-:W-:Y:S01]  /*42c0*/  ULDC UR4, c[0x0][0x358] ;  /* 0x0000d60000047ab9 */ /* 0x000fe20000000800 */
[----:B------:R-:W4:Y:S01]  /*42d0*/  S2UR UR7, SR_CTAID.X ;  /* 0x00000000000779c3 */ /* 0x000f220000002500 */
[----:B------:R-:W-:Y:S01]  /*42e0*/  ULDC UR5, c[0x0][0x2f4] ;  /* 0x0000bd0000057ab9 */ /* 0x000fe20000000800 */
[----:B------:R-:W-:-:S02]  /*42f0*/  FMUL.FTZ R101, R101, c[0x0][0x298] ;  /* 0x0000a60065657a20 */ /* 0x000fc40000410000 */
[----:B------:R-:W-:Y:S02]  /*4300*/  FMUL.FTZ R102, R102, c[0x0][0x298] ;  /* 0x0000a60066667a20 */ /* 0x000fe40000410000 */
[----:B------:R-:W-:Y:S02]  /*4310*/  FMUL.FTZ R103, R103, c[0x0][0x298] ;  /* 0x0000a60067677a20 */ /* 0x000fe40000410000 */
[----:B------:R-:W5:Y:S01]  /*4320*/  S2UR UR6, SR_CTAID.Z ;  /* 0x00000000000679c3 */ /* 0x000f620000002700 */
[----:B------:R-:W-:Y:S02]  /*4330*/  FMUL.FTZ R104, R104, c[0x0][0x298] ;  /* 0x0000a60068687a20 */ /* 0x000fe40000410000 */
[----:B------:R-:W-:Y:S02]  /*4340*/  FMUL.FTZ R105, R105, c[0x0][0x298] ;  /* 0x0000a60069697a20 */ /* 0x000fe40000410000 */
[----:B------:R-:W-:Y:S02]  /*4350*/  FMUL.FTZ R106, R106, c[0x0][0x298] ;  /* 0x0000a6006a6a7a20 */ /* 0x000fe40000410000 */
[----:B------:R-:W-:Y:S01]  /*4360*/  FMUL.FTZ R107, R107, c[0x0][0x298] ;  /* 0x0000a6006b6b7a20 */ /* 0x000fe20000410000 */
[----:B---3--:R-:W-:Y:S01]  /*4370*/  UIMAD.WIDE.U32 UR16, UR11, UR15, URZ ;  /* 0x0000000f0b1072a5 */ /* 0x008fe2000f8e003f */
[----:B------:R-:W-:Y:S01]  /*4380*/  FMUL.FTZ R112, R112, c[0x0][0x298] ;  /* 0x0000a60070707a20 */ /* 0x000fe20000410000 */
[----:B------:R-:W-:Y:S01]  /*4390*/  USHF.R.S32.HI UR13, URZ, 0x1f, UR11 ;  /* 0x0000001f3f0d7899 */ /* 0x000fe2000801140b */
[----:B------:R-:W-:Y:S01]  /*43a0*/  FMUL.FTZ R113, R113, c[0x0][0x298] ;  /* 0x0000a60071717a20 */ /* 0x000fe20000410000 */
[----:B------:R-:W-:Y:S01]  /*43b0*/  UMOV UR15, UR11 ;  /* 0x0000000b000f7c82 */ /* 0x000fe20008000000 */
[----:B------:R-:W-:Y:S01]  /*43c0*/  FMUL.FTZ R114, R114, c[0x0][0x298] ;  /* 0x0000a60072727a20 */ /* 0x000fe20000410000 */
[----:B------:R-:W-:Y:S01]  /*43d0*/  @UP0 USHF.R.U32.HI UR15, URZ, UR8, UR17 ;  /* 0x000000083f0f0299 */ /* 0x000fe20008011611 */
[----:B------:R-:W-:Y:S01]  /*43e0*/  FMUL.FTZ R115, R115, c[0x0][0x298] ;  /* 0x0000a60073737a20 */ /* 0x000fe20000410000 */
[----:B----4-:R-:W-:Y:S01]  /*43f0*/  UIMAD UR8, UR7, UR4, URZ ;  /* 0x00000004070872a4 */ /* 0x010fe2000f8e023f */
[----:B------:R-:W-:Y:S01]  /*4400*/  FMUL.FTZ R108, R108, c[0x0][0x298] ;  /* 0x0000a6006c6c7a20 */ /* 0x000fe20000410000 */
[----:B------:R-:W-:Y:S01]  /*4410*/  @UP0 USHF.R.S32.HI UR4, URZ, 0x1f, UR15 ;  /* 0x0000001f3f040899 */ /* 0x000fe2000801140f */
[----:B------:R-:W-:Y:S01]  /*4420*/  FMUL.FTZ R109, R109, c[0x0][0x298] ;  /* 0x0000a6006d6d7a20 */ /* 0x000fe20000410000 */
[----:B------:R-:W-:Y:S01]  /*4430*/  UMOV UR12, UR11 ;  /* 0x0000000b000c7c82 */ /* 0x000fe20008000000 */
[----:B------:R-:W-:Y:S01]  /*4440*/  FMUL.FTZ R110, R110, c[0x0][0x298] ;  /* 0x0000a6006e6e7a20 */ /* 0x000fe20000410000 */
[----:B------:R-:W-:Y:S01]  /*4450*/  @UP0 UMOV UR12, UR15 ;  /* 0x0000000f000c0c82 */ /* 0x000fe20008000000 */
[----:B------:R-:W-:Y:S01]  /*4460*/  FMUL.FTZ R111, R111, c[0x0][0x298] ;  /* 0x0000a6006f6f7a20 */ /* 0x000fe20000410000 */
[----:B-----5:R-:W-:Y:S01]  /*4470*/  UIMAD UR9, UR6, UR5, URZ ;  /* 0x00000005060972a4 */ /* 0x020fe2000f8e023f */
[----:B------:R-:W-:Y:S01]  /*4480*/  FMUL.FTZ R116, R116, c[0x0][0x298] ;  /* 0x0000a60074747a20 */ /* 0x000fe20000410000 */
[----:B------:R-:W-:Y:S01]  /*4490*/  UIMAD UR5, UR8, UR5, URZ ;  /* 0x00000005080572a4 */ /* 0x000fe2000f8e023f */
[----:B------:R-:W-:Y:S01]  /*44a0*/  FMUL.FTZ R117, R117, c[0x0][0x298] ;  /* 0x0000a60075757a20 */ /* 0x000fe20000410000 */
[----:B------:R-:W-:Y:S01]  /*44b0*/  USHF.R.S32.HI UR16, URZ, 0x1f, UR9 ;  /* 0x0000001f3f107899 */ /* 0x000fe20008011409 */
[----:B------:R-:W-:Y:S01]  /*44c0*/  FMUL.FTZ R118, R118, c[0x0][0x298] ;  /* 0x0000a60076767a20 */ /* 0x000fe20000410000 */
[----:B------:R-:W-:Y:S01]  /*44d0*/  @UP0 UMOV UR13, UR4 ;  /* 0x00000004000d0c82 */ /* 0x000fe20008000000 */
[----:B------:R-:W-:Y:S01]  /*44e0*/  FMUL.FTZ R119, R119, c[0x0][0x298] ;  /* 0x0000a60077777a20 */ /* 0x000fe20000410000 */
[----:B------:R-:W-:Y:S01]  /*44f0*/  USHF.R.S32.HI UR8, URZ, 0x1f, UR5 ;  /* 0x0000001f3f087899 */ /* 0x000fe20008011405 */
[----:B------:R-:W-:Y:S01]  /*4500*/  FMUL.FTZ R120, R120, c[0x0][0x298] ;  /* 0x0000a60078787a20 */ /* 0x000fe20000410000 */
[----:B------:R-:W-:Y:S01]  /*4510*/  UIADD3 UR9, UP1, UP0, UR5, UR12, UR9 ;  /* 0x0000000c05097290 */ /* 0x000fe2000f83e009 */
[----:B------:R-:W-:Y:S01]  /*4520*/  FMUL.FTZ R121, R121, c[0x0][0x298] ;  /* 0x0000a60079797a20 */ /* 0x000fe20000410000 */
[----:B------:R-:W-:Y:S01]  /*4530*/  UIADD3 UR15, -UR15, URZ, URZ ;  /* 0x0000003f0f0f7290 */ /* 0x000fe2000fffe13f */
[----:B------:R-:W-:Y:S01]  /*4540*/  FMUL.FTZ R122, R122, c[0x0][0x298] ;  /* 0x0000a6007a7a7a20 */ /* 0x000fe20000410000 */
[----:B------:R-:W-:Y:S01]  /*4550*/  UIADD3.X UR16, UR8, UR13, UR16, UP1, UP0 ;  /* 0x0000000d08107290 */ /* 0x000fe20008fe0410 */
[----:B------:R-:W-:Y:S01]  /*4560*/  FMUL.FTZ R123, R123, c[0x0][0x298] ;  /* 0x0000a6007b7b7a20 */ /* 0x000fe20000410000 */
[----:B------:R-:W-:Y:S01]  /*4570*/  USHF.L.U32 UR8, UR9, 0x2, URZ ;  /* 0x0000000209087899 */ /* 0x000fe2000800063f */
[----:B------:R-:W-:Y:S01]  /*4580*/  FMUL.FTZ R128, R128, c[0x0][0x298] ;  /* 0x0000a60080807a20 */ /* 0x000fe20000410000 */
[----:B------:R-:W-:Y:S01]  /*4590*/  ULDC.64 UR4, c[0x0][0x350] ;  /* 0x0000d40000047ab9 */ /* 0x000fe20000000a00 */
[----:B------:R-:W-:Y:S01]  /*45a0*/  FMUL.FTZ R129, R129, c[0x0][0x298] ;  /* 0x0000a60081817a20 */ /* 0x000fe20000410000 */
[----:B------:R-:W-:Y:S01]  /*45b0*/  USHF.L.U64.HI UR9, UR9, 0x2, UR16 ;  /* 0x0000000209097899 */ /* 0x000fe20008010210 */
[----:B------:R-:W-:Y:S01]  /*45c0*/  FMUL.FTZ R130, R130, c[0x0][0x298] ;  /* 0x0000a60082827a20 */ /* 0x000fe20000410000 */
[----:B------:R-:W-:Y:S01]  /*45d0*/  UIADD3 UR4, UP0, UR8, UR4, URZ ;  /* 0x0000000408047290 */ /* 0x000fe2000ff1e03f */
[----:B------:R-:W-:Y:S01]  /*45e0*/  FMUL.FTZ R131, R131, c[0x0][0x298] ;  /* 0x0000a60083837a20 */ /* 0x000fe20000410000 */
[----:B------:R-:W-:Y:S01]  /*45f0*/  UIMAD UR11, UR15, UR14, UR11 ;  /* 0x0000000e0f0b72a4 */ /* 0x000fe2000f8e020b */
[----:B------:R-:W-:Y:S01]  /*4600*/  FMUL.FTZ R124, R124, c[0x0][0x298] ;  /* 0x0000a6007c7c7a20 */ /* 0x000fe20000410000 */
[----:B------:R-:W-:Y:S01]  /*4610*/  UIADD3.X UR5, UR9, UR5, URZ, UP0, !UPT ;  /* 0x0000000509057290 */ /* 0x000fe200087fe43f */
[----:B------:R-:W-:Y:S01]  /*4620*/  FMUL.FTZ R125, R125, c[0x0][0x298] ;  /* 0x0000a6007d7d7a20 */ /* 0x000fe20000410000 */
[----:B------:R-:W-:Y:S01]  /*4630*/  MOV R2, UR4 ;  /* 0x0000000400027c02 */ /* 0x000fe20008000f00 */
[----:B------:R-:W-:-:S02]  /*4640*/  FMUL.FTZ R126, R126, c[0x0][0x298] ;  /* 0x0000a6007e7e7a20 */ /* 0x000fc40000410000 */
[----:B------:R-:W-:Y:S01]  /*4650*/  FMUL.FTZ R127, R127, c[0x0][0x298] ;  /* 0x0000a6007f7f7a20 */ /* 0x000fe20000410000 */
[----:B------:R-:W-:Y:S01]  /*4660*/  MOV R3, UR5 ;  /* 0x0000000500037c02 */ /* 0x000fe20008000f00 */
[----:B------:R-:W-:Y:S06]  /*4670*/  BAR.SYNC.DEFER_BLOCKING 0x1, 0x100 ;  /* 0x0044000000007b1d */ /* 0x000fec0000010000 */
[----:B------:R-:W-:Y:S05]  /*4680*/  @P1 BRA `(.L_x_58) ;  /* 0x0000005000001947 */ /* 0x000fea0003800000 */
.L_x_59:
[----:B------:R-:W3:Y:S01]  /*4690*/  LDG.E.STRONG.GPU R0, [R2.64] ;  /* 0x0000001402007981 */ /* 0x000ee2000c1ef900 */
[----:B------:R-:W-:Y:S01]  /*46a0*/  YIELD ;  /* 0x0000000000007946 */ /* 0x000fe20003800000 */
[----:B---3--:R-:W-:Y:S01]  /*46b0*/  ISETP.NE.AND P0, PT, R0, UR11, PT ;  /* 0x0000000b00007c0c */ /* 0x008fe2000bf05270 */
[----:B------:R-:W-:-:S12]  /*46c0*/  CCTL.IVALL ;  /* 0x00000000ff00798f */ /* 0x000fd80002000000 */
[----:B------:R-:W-:Y:S05]  /*46d0*/  @P0 BRA `(.L_x_59) ;  /* 0xffffffb000000947 */ /* 0x000fea000383ffff */
.L_x_58:
[----:B------:R-:W-:Y:S05]  /*46e0*/  BSYNC B0 ;  /* 0x0000000000007941 */ /* 0x000fea0003800000 */
.L_x_57:
[----:B------:R-:W-:Y:S01]  /*46f0*/  MOV R5, 0xffffffff ;  /* 0xffffffff00057802 */ /* 0x000fe20000000f00 */
[----:B------:R-:W-:Y:S05]  /*4700*/  BRA.CONV ~URZ, `(.L_x_60) ;  /* 0x000000237f007947 */ /* 0x000fea000b800000 */
[----:B------:R-:W-:Y:S02]  /*4710*/  MOV R4, 0x4730 ;  /* 0x0000473000047802 */ /* 0x000fe40000000f00 */
[----:B-12---:R-:W-:Y:S05]  /*4720*/  CALL.REL.NOINC `($__internal_0_$__cuda_sm70_warpsync) ;  /* 0x0000092000007944 */ /* 0x006fea0003c00000 */
.L_x_60:
[----:B------:R-:W-:Y:S01]  /*4730*/  USHF.L.U32 UR4, UR7, 0xd, URZ ;  /* 0x0000000d07047899 */ /* 0x000fe2000800063f */
[----:B------:R-:W3:Y:S01]  /*4740*/  S2R R0, SR_CTAID.Z ;  /* 0x0000000000007919 */ /* 0x000ee20000002700 */
[----:B------:R-:W-:Y:S01]  /*4750*/  IMAD.U32 R8, RZ, RZ, UR12 ;  /* 0x0000000cff087e24 */ /* 0x000fe2000f8e00ff */
[----:B------:R-:W-:-:S06]  /*4760*/  NOP ;  /* 0x0000000000007918 */ /* 0x000fcc0000000000 */
[----:B------:R-:W-:Y:S01]  /*4770*/  USHF.R.S32.HI UR14, URZ, 0x1f, UR4 ;  /* 0x0000001f3f0e7899 */ /* 0x000fe20008011404 */
[C---:B------:R-:W-:Y:S01]  /*4780*/  IADD3 R6, P0, R208.reuse, UR4, RZ ;  /* 0x00000004d0067c10 */ /* 0x040fe2000ff1e0ff */
[----:B------:R-:W-:Y:S01]  /*4790*/  IMAD.U32 R9, RZ, RZ, UR13 ;  /* 0x0000000dff097e24 */ /* 0x000fe2000f8e00ff */
[----:B------:R-:W-:Y:S02]  /*47a0*/  ULDC.64 UR4, c[0x0][0x328] ;  /* 0x0000ca0000047ab9 */ /* 0x000fe40000000a00 */
[----:B------:R-:W-:Y:S01]  /*47b0*/  UIMAD UR4, UR13, UR4, URZ ;  /* 0x000000040d0472a4 */ /* 0x000fe2000f8e023f */
[----:B------:R-:W-:-:S03]  /*47c0*/  LEA.HI.X.SX32 R7, R208, UR14, 0x1, P0 ;  /* 0x0000000ed0077c11 */ /* 0x000fc600080f0eff */
[----:B------:R-:W-:Y:S02]  /*47d0*/  UIMAD UR14, UR12, UR5, UR4 ;  /* 0x000000050c0e72a4 */ /* 0x000fe4000f8e0204 */
[----:B------:R-:W-:Y:S01]  /*47e0*/  IMAD.WIDE.U32 R8, R8, c[0x0][0x328], R6 ;  /* 0x0000ca0008087a25 */ /* 0x000fe200078e0006 */
[----:B------:R-:W-:Y:S02]  /*47f0*/  ULDC.64 UR4, c[0x0][0x330] ;  /* 0x0000cc0000047ab9 */ /* 0x000fe40000000a00 */
[----:B------:R-:W-:Y:S02]  /*4800*/  UIMAD UR4, UR10, UR4, URZ ;  /* 0x000000040a0472a4 */ /* 0x000fe4000f8e023f */
[----:B------:R-:W-:Y:S02]  /*4810*/  IADD3 R9, R9, UR14, RZ ;  /* 0x0000000e09097c10 */ /* 0x000fe4000fffe0ff */
[----:B------:R-:W-:-:S03]  /*4820*/  UIMAD UR4, UR6, UR5, UR4 ;  /* 0x00000005060472a4 */ /* 0x000fc6000f8e0204 */
[----:B---3--:R-:W-:-:S05]  /*4830*/  IMAD.WIDE.U32 R8, R0, c[0x0][0x330], R8 ;  /* 0x0000cc0000087a25 */ /* 0x008fca00078e0008 */
[----:B------:R-:W-:Y:S02]  /*4840*/  IADD3 R4, R9, UR4, RZ ;  /* 0x0000000409047c10 */ /* 0x000fe4000fffe0ff */
[----:B------:R-:W-:-:S04]  /*4850*/  LEA R10, P0, R8, c[0x0][0x310], 0x2 ;  /* 0x0000c400080a7a11 */ /* 0x000fc800078010ff */
[----:B------:R-:W-:-:S05]  /*4860*/  LEA.HI.X R11, R8, c[0x0][0x314], R4, 0x2, P0 ;  /* 0x0000c500080b7a11 */ /* 0x000fca00000f1404 */
[----:B------:R3:W-:Y:S04]  /*4870*/  RED.E.ADD.F32.FTZ.RN.STRONG.GPU [R10.64], R68 ;  /* 0x000000440a00798e */ /* 0x0007e8000c10e794 */
[----:B------:R3:W-:Y:S04]  /*4880*/  RED.E.ADD.F32.FTZ.RN.STRONG.GPU [R10.64+0x400], R69 ;  /* 0x000400450a00798e */ /* 0x0007e8000c10e794 */
        /* <DEDUP_REMOVED lines=29> */
[----:B------:R3:W-:Y:S01]  /*4a60*/  RED.E.ADD.F32.FTZ.RN.STRONG.GPU [R10.64+0x7c00], R95 ;  /* 0x007c005f0a00798e */ /* 0x0007e2000c10e794 */
[----:B------:R-:W-:Y:S05]  /*4a70*/  BRA.CONV ~URZ, `(.L_x_61) ;  /* 0x000000237f007947 */ /* 0x000fea000b800000 */
[----:B------:R-:W-:Y:S02]  /*4a80*/  MOV R4, 0x4aa0 ;  /* 0x00004aa000047802 */ /* 0x000fe40000000f00 */
[----:B-123--:R-:W-:Y:S05]  /*4a90*/  CALL.REL.NOINC `($__internal_0_$__cuda_sm70_warpsync) ;  /* 0x000005b000007944 */ /* 0x00efea0003c00000 */
.L_x_61:
[----:B------:R-:W-:-:S06]  /*4aa0*/  NOP ;  /* 0x0000000000007918 */ /* 0x000fcc0000000000 */
[----:B------:R-:W-:Y:S01]  /*4ab0*/  BSSY B0, `(.L_x_62) ;  /* 0x000000b000007945 */ /* 0x000fe20003800000 */
[----:B------:R-:W-:Y:S05]  /*4ac0*/  @P1 BRA `(.L_x_63) ;  /* 0x0000009000001947 */ /* 0x000fea0003800000 */
[----:B------:R-:W-:Y:S01]  /*4ad0*/  @!PT LDS RZ, [RZ] ;  /* 0x00000000fffff984 */ /* 0x000fe20000000800 */
[----:B------:R-:W-:Y:S01]  /*4ae0*/  @!PT LDS RZ, [RZ] ;  /* 0x00000000fffff984 */ /* 0x000fe20000000800 */
[----:B------:R-:W-:Y:S01]  /*4af0*/  @!PT LDS RZ, [RZ] ;  /* 0x00000000fffff984 */ /* 0x000fe20000000800 */
[----:B------:R-:W-:Y:S01]  /*4b00*/  @!PT LDS RZ, [RZ] ;  /* 0x00000000fffff984 */ /* 0x000fe20000000800 */
[----:B------:R-:W-:Y:S06]  /*4b10*/  MEMBAR.ALL.GPU ;  /* 0x0000000000007992 */ /* 0x000fec000000a000 */
[----:B------:R-:W-:Y:S01]  /*4b20*/  MOV R9, 0x1 ;  /* 0x0000000100097802 */ /* 0x000fe20000000f00 */
[----:B------:R-:W-:-:S00]  /*4b30*/  ERRBAR ;  /* 0x00000000000079ab */ /* 0x000fc00000000000 */
[----:B012345:R-:W-:-:S05]  /*4b40*/  CCTL.IVALL ;  /* 0x00000000ff00798f */ /* 0x03ffca0002000000 */
[----:B------:R4:W-:Y:S02]  /*4b50*/  RED.E.ADD.S32.STRONG.GPU [R2.64], R9 ;  /* 0x000000090200798e */ /* 0x0009e4000c10e394 */
.L_x_63:
[----:B------:R-:W-:Y:S05]  /*4b60*/  BSYNC B0 ;  /* 0x0000000000007941 */ /* 0x000fea0003800000 */
.L_x_62:
[----:B------:R-:W-:Y:S01]  /*4b70*/  ULDC.64 UR4, c[0x0][0x348] ;  /* 0x0000d20000047ab9 */ /* 0x000fe20000000a00 */
[----:B------:R-:W-:Y:S01]  /*4b80*/  BSSY B0, `(.L_x_64) ;  /* 0x000000b000007945 */ /* 0x000fe20003800000 */
[----:B------:R-:W-:-:S04]  /*4b90*/  UIADD3 UR4, UP0, UR8, UR4, URZ ;  /* 0x0000000408047290 */ /* 0x000fc8000ff1e03f */
[----:B------:R-:W-:Y:S02]  /*4ba0*/  UIADD3.X UR5, UR9, UR5, URZ, UP0, !UPT ;  /* 0x0000000509057290 */ /* 0x000fe400087fe43f */
[----:B----4-:R-:W-:-:S04]  /*4bb0*/  MOV R2, UR4 ;  /* 0x0000000400027c02 */ /* 0x010fc80008000f00 */
[----:B------:R-:W-:Y:S01]  /*4bc0*/  MOV R3, UR5 ;  /* 0x0000000500037c02 */ /* 0x000fe20008000f00 */
[----:B------:R-:W-:Y:S05]  /*4bd0*/  @P1 BRA `(.L_x_65) ;  /* 0x0000005000001947 */ /* 0x000fea0003800000 */
.L_x_66:
[----:B------:R-:W4:Y:S01]  /*4be0*/  LDG.E.STRONG.GPU R4, [R2.64] ;  /* 0x0000001402047981 */ /* 0x000f22000c1ef900 */
[----:B------:R-:W-:Y:S01]  /*4bf0*/  YIELD ;  /* 0x0000000000007946 */ /* 0x000fe20003800000 */
[----:B----4-:R-:W-:Y:S01]  /*4c00*/  ISETP.NE.AND P0, PT, R4, UR11, PT ;  /* 0x0000000b04007c0c */ /* 0x010fe2000bf05270 */
[----:B------:R-:W-:-:S12]  /*4c10*/  CCTL.IVALL ;  /* 0x00000000ff00798f */ /* 0x000fd80002000000 */
[----:B------:R-:W-:Y:S05]  /*4c20*/  @P0 BRA `(.L_x_66) ;  /* 0xffffffb000000947 */ /* 0x000fea000383ffff */
.L_x_65:
[----:B------:R-:W-:Y:S05]  /*4c30*/  BSYNC B0 ;  /* 0x0000000000007941 */ /* 0x000fea0003800000 */
.L_x_64:
[----:B------:R-:W-:Y:S05]  /*4c40*/  BRA.CONV ~URZ, `(.L_x_67) ;  /* 0x000000237f007947 */ /* 0x000fea000b800000 */
[----:B------:R-:W-:Y:S02]  /*4c50*/  MOV R4, 0x4c70 ;  /* 0x00004c7000047802 */ /* 0x000fe40000000f00 */
[----:B-123--:R-:W-:Y:S05]  /*4c60*/  CALL.REL.NOINC `($__internal_0_$__cuda_sm70_warpsync) ;  /* 0x000003e000007944 */ /* 0x00efea0003c00000 */
.L_x_67:
[----:B------:R-:W-:Y:S01]  /*4c70*/  ULDC.64 UR4, c[0x0][0x300] ;  /* 0x0000c00000047ab9 */ /* 0x000fe20000000a00 */
[----:B------:R-:W-:Y:S01]  /*4c80*/  IMAD.U32 R8, RZ, RZ, UR12 ;  /* 0x0000000cff087e24 */ /* 0x000fe2000f8e00ff */
[----:B------:R-:W-:Y:S01]  /*4c90*/  UIMAD UR4, UR13, UR4, URZ ;  /* 0x000000040d0472a4 */ /* 0x000fe2000f8e023f */
[----:B------:R-:W-:Y:S02]  /*4ca0*/  IMAD.U32 R9, RZ, RZ, UR13 ;  /* 0x0000000dff097e24 */ /* 0x000fe4000f8e00ff */
[----:B------:R-:W-:Y:S01]  /*4cb0*/  IMAD.WIDE.U32 R6, R8, c[0x0][0x300], R6 ;  /* 0x0000c00008067a25 */ /* 0x000fe200078e0006 */
[----:B------:R-:W-:-:S03]  /*4cc0*/  UIMAD UR14, UR12, UR5, UR4 ;  /* 0x000000050c0e72a4 */ /* 0x000fc6000f8e0204 */
[----:B------:R-:W-:Y:S02]  /*4cd0*/  ULDC.64 UR4, c[0x0][0x308] ;  /* 0x0000c20000047ab9 */ /* 0x000fe40000000a00 */
[----:B------:R-:W-:Y:S01]  /*4ce0*/  UIMAD UR4, UR10, UR4, URZ ;  /* 0x000000040a0472a4 */ /* 0x000fe2000f8e023f */
[----:B------:R-:W-:-:S03]  /*4cf0*/  IADD3 R7, R7, UR14, RZ ;  /* 0x0000000e07077c10 */ /* 0x000fc6000fffe0ff */
[----:B------:R-:W-:Y:S02]  /*4d00*/  UIMAD UR4, UR6, UR5, UR4 ;  /* 0x00000005060472a4 */ /* 0x000fe4000f8e0204 */
[----:B------:R-:W-:-:S05]  /*4d10*/  IMAD.WIDE.U32 R6, R0, c[0x0][0x308], R6 ;  /* 0x0000c20000067a25 */ /* 0x000fca00078e0006 */
[----:B------:R-:W-:Y:S02]  /*4d20*/  IADD3 R0, R7, UR4, RZ ;  /* 0x0000000407007c10 */ /* 0x000fe4000fffe0ff */
[----:B------:R-:W-:-:S04]  /*4d30*/  LEA R8, P0, R6, c[0x0][0x2e8], 0x2 ;  /* 0x0000ba0006087a11 */ /* 0x000fc800078010ff */
[----:B------:R-:W-:Y:S01]  /*4d40*/  LEA.HI.X R9, R6, c[0x0][0x2ec], R0, 0x2, P0 ;  /* 0x0000bb0006097a11 */ /* 0x000fe200000f1400 */
[----:B------:R-:W-:-:S06]  /*4d50*/  NOP ;  /* 0x0000000000007918 */ /* 0x000fcc0000000000 */
        /* <DEDUP_REMOVED lines=34> */
[----:B-1234-:R-:W-:Y:S05]  /*4f80*/  CALL.REL.NOINC `($__internal_0_$__cuda_sm70_warpsync) ;  /* 0x000000c000007944 */ /* 0x01efea0003c00000 */
.L_x_68:
[----:B------:R-:W-:-:S06]  /*4f90*/  NOP ;  /* 0x0000000000007918 */ /* 0x000fcc0000000000 */
[----:B------:R-:W-:Y:S05]  /*4fa0*/  @P1 EXIT ;  /* 0x000000000000194d */ /* 0x000fea0003800000 */
        /* <DEDUP_REMOVED lines=8> */
[----:B------:R-:W-:Y:S01]  /*5030*/  RED.E.ADD.S32.STRONG.GPU [R2.64], R5 ;  /* 0x000000050200798e */ /* 0x000fe2000c10e394 */
[----:B------:R-:W-:Y:S05]  /*5040*/  EXIT ;  /* 0x000000000000794d */ /* 0x000fea0003800000 */
        .weak           $__internal_0_$__cuda_sm70_warpsync
        .type           $__internal_0_$__cuda_sm70_warpsync,@function
        .size           $__internal_0_$__cuda_sm70_warpsync,(.L_x_1795 - $__internal_0_$__cuda_sm70_warpsync)
$__internal_0_$__cuda_sm70_warpsync:
[----:B------:R-:W-:Y:S01]  /*5050*/  MOV R8, R4 ;  /* 0x0000000400087202 */ /* 0x000fe20000000f00 */
[----:B------:R-:W-:Y:S04]  /*5060*/  WARPSYNC R5 ;  /* 0x0000000500007348 */ /* 0x000fe80003800000 */
[----:B------:R-:W-:-:S04]  /*5070*/  MOV R9, 0x0 ;  /* 0x0000000000097802 */ /* 0x000fc80000000f00 */
[----:B------:R-:W-:Y:S05]  /*5080*/  RET.REL.NODEC R8 `(_ZN7cutlass13device_kernelIN5flash19enable_sm80_to_sm89INS1_16FlashAttnBwdSm80INS1_25CollectiveMainloopBwdSm80ILi2ELi2EN4cute5tupleIJNS5_1CILi64EEENS7_ILi128EEES8_EEENS_6half_tEfNS_4arch4Sm80ELb0ELb0ELb0ELb0ELb1ELb0ELb0ELb0ELi2ELi2ELi4ELi2ELb1EEENS1_24CollectiveEpilogueBwdGQAISA_fSD_Li256ELb0ELb1EEENS1_19SingleTileSchedulerILb0ELb0ELb0ELi128EEEEEEEEEvNT_6ParamsE) ;  /* 0xffffaf7008007950 */ /* 0x000fea0003c3ffff */
.L_x_69:
        /* <DEDUP_REMOVED lines=15> */
.L_x_1795:


//--------------------- .text._ZN7cutlass13device_kernelIN5flash19enable_sm80_to_sm89INS1_16FlashAttnBwdSm80INS1_25CollectiveMainloopBwdSm80ILi2ELi2EN4cute5tupleIJNS5_1CILi64EEENS7_ILi128EEES8_EEENS_6half_tEfNS_4arch4Sm80ELb0ELb0ELb0ELb1ELb0ELb0ELb0ELb0ELi2ELi2ELi4ELi2ELb1EEENS1_21CollectiveEpilogueBwdISA_SB_SD_Li256ELb1ELb0ELi2EEENS1_19SingleTileSchedulerILb1ELb0ELb0ELi128EEEEEEEEEvNT_6ParamsE --------------------------
	.section	.text._ZN7cutlass13device_kernelIN5flash19enable_sm80_to_sm89INS1_16FlashAttnBwdSm80INS1_25CollectiveMainloopBwdSm80ILi2ELi2EN4cute5tupleIJNS5_1CILi64EEENS7_ILi128EEES8_EEENS_6half_tEfNS_4arch4Sm80ELb0ELb0ELb0ELb1ELb0ELb0ELb0ELb0ELi2ELi2ELi4ELi2ELb1EEENS1_21CollectiveEpilogueBwdISA_SB_SD_Li256ELb1ELb0ELi2EEENS1_19SingleTileSchedulerILb1ELb0ELb0ELi128EEEEEEEEEvNT_6ParamsE,"ax",@progbits
	.sectioninfo	@"SHI_REGISTERS=246"
	.align	128
.text._ZN7cutlass13device_kernelIN5flash19enable_sm80_to_sm89INS1_16FlashAttnBwdSm80INS1_25CollectiveMainloopBwdSm80ILi2ELi2EN4cute5tupleIJNS5_1CILi64EEENS7_ILi128EEES8_EEENS_6half_tEfNS_4arch4Sm80ELb0ELb0ELb0ELb1ELb0ELb0ELb0ELb0ELi2ELi2ELi4ELi2ELb1EEENS1_21CollectiveEpilogueBwdISA_SB_SD_Li256ELb1ELb0ELi2EEENS1_19SingleTileSchedulerILb1ELb0ELb0ELi128EEEEEEEEEvNT_6ParamsE:
        .type           _ZN7cutlass13device_kernelIN5flash19enable_sm80_to_sm89INS1_16FlashAttnBwdSm80INS1_25CollectiveMainloopBwdSm80ILi2ELi2EN4cute5tupleIJNS5_1CILi64EEENS7_ILi128EEES8_EEENS_6half_tEfNS_4arch4Sm80ELb0ELb0ELb0ELb1ELb0ELb0ELb0ELb0ELi2ELi2ELi4ELi2ELb1EEENS1_21CollectiveEpilogueBwdISA_SB_SD_Li256ELb1ELb0ELi2EEENS1_19SingleTileSchedulerILb1ELb0ELb0ELi128EEEEEEEEEvNT_6ParamsE,@function
        .size           _ZN7cutlass13device_kernelIN5flash19enable_sm80_to_sm89INS1_16FlashAttnBwdSm80INS1_25CollectiveMainloopBwdSm80ILi2ELi2EN4cute5tupleIJNS5_1CILi64EEENS7_ILi128EEES8_EEENS_6half_tEfNS_4arch4Sm80ELb0ELb0ELb0ELb1ELb0ELb0ELb0ELb0ELi2ELi2ELi4ELi2ELb1EEENS1_21CollectiveEpilogueBwdISA_SB_SD_Li256ELb1ELb0ELi2EEENS1_19SingleTileSchedulerILb1ELb0ELb0ELi128EEEEEEEEEvNT_6ParamsE,(.L_x_1797 - _ZN7cutlass13device_kernelIN5flash19enable_sm80_to_sm89INS1_16FlashAttnBwdSm80INS1_25CollectiveMainloopBwdSm80ILi2ELi2EN4cute5tupleIJNS5_1CILi64EEENS7_ILi128EEES8_EEENS_6half_tEfNS_4arch4Sm80ELb0ELb0ELb0ELb1ELb0ELb0ELb0ELb0ELi2ELi2ELi4ELi2ELb1EEENS1_21CollectiveEpilogueBwdISA_SB_SD_Li256ELb1ELb0ELi2EEENS1_19SingleTileSchedulerILb1ELb0ELb0ELi128EEEEEEEEEvNT_6ParamsE)
        .other          _ZN7cutlass13device_kernelIN5flash19enable_sm80_to_sm89INS1_16FlashAttnBwdSm80INS1_25CollectiveMainloopBwdSm80ILi2ELi2EN4cute5tupleIJNS5_1CILi64EEENS7_ILi128EEES8_EEENS_6half_tEfNS_4arch4Sm80ELb0ELb0ELb0ELb1ELb0ELb0ELb0ELb0ELi2ELi2ELi4ELi2ELb1EEENS1_21CollectiveEpilogueBwdISA_SB_SD_Li256ELb1ELb0ELi2EEENS1_19SingleTileSchedulerILb1ELb0ELb0ELi128EEEEEEEEEvNT_6ParamsE,@"STO_CUDA_ENTRY STV_DEFAULT"
_ZN7cutlass13device_kernelIN5flash19enable_sm80_to_sm89INS1_16FlashAttnBwdSm80INS1_25CollectiveMainloopBwdSm80ILi2ELi2EN4cute5tupleIJNS5_1CILi64EEENS7_ILi128EEES8_EEENS_6half_tEfNS_4arch4Sm80ELb0ELb0ELb0ELb1ELb0ELb0ELb0ELb0ELi2ELi2ELi4ELi2ELb1EEENS1_21CollectiveEpilogueBwdISA_SB_SD_Li256ELb1ELb0ELi2EEENS1_19SingleTileSchedulerILb1ELb0ELb0ELi128EEEEEEEEEvNT_6ParamsE:
[----:B------:R-:W-:Y:S02]  /*0000*/  MOV R1, c[0x0][0x28] ;  /* 0x00000a0000017a02 */ /* 0x000fe40000000f00 */
[----:B------:R-:W1:Y:S01]  /*0010*/  S2R R6, SR_TID.X ;  /* 0x0000000000067919 */ /* 0x000e620000002100 */
[----:B------:R-:W-:Y:S01]  /*0020*/  MOV R13, 0x4 ;  /* 0x00000004000d7802 */ /* 0x000fe20000000f00 */
[----:B------:R-:W-:Y:S02]  /*0030*/  ULDC.64 UR8, c[0x0][0x118] ;  /* 0x0000460000087ab9 */ /* 0x000fe40000000a00 */
[----:B------:R-:W2:Y:S04]  /*0040*/  S2R R208, SR_CTAID.Z ;  /* 0x0000000000d07919 */ /* 0x000ea80000002700 */
[----:B------:R-:W3:Y:S04]  /*0050*/  S2R R2, SR_CTAID.X ;  /* 0x0000000000027919 */ /* 0x000ee80000002500 */
[----:B------:R-:W4:Y:S01]  /*0060*/  S2R R3, SR_CTAID.Y ;  /* 0x0000000000037919 */ /* 0x000f220000002600 */
[----:B-1----:R-:W-:Y:S01]  /*0070*/  SHF.R.U32.HI R0, RZ, 0x5, R6 ;  /* 0x00000005ff007819 */ /* 0x002fe20000011606 */
[----:B--2---:R-:W-:-:S05]  /*0080*/  IMAD.WIDE R4, R208, R13, c[0x0][0x3c0] ;  /* 0x0000f000d0047625 */ /* 0x004fca00078e020d */
[----:B------:R-:W1:Y:S02]  /*0090*/  SHFL.IDX PT, R0, R0, RZ, 0x1f ;  /* 0x00001fff00007589 */ /* 0x000e6400000e0000 */
[----:B-1----:R-:W-:-:S13]  /*00a0*/  ISETP.NE.AND P0, PT, R0, RZ, PT ;  /* 0x000000ff0000720c */ /* 0x002fda0003f05270 */
[----:B------:R-:W-:Y:S05]  /*00b0*/  @!P0 BRA `(.L_x_70) ;  /* 0x0000012000008947 */ /* 0x000fea0003800000 */
[----:B---34-:R-:W-:-:S04]  /*00c0*/  ISETP.NE.U32.AND P0, PT, RZ, c[0x0][0x3c0], PT ;  /* 0x0000f000ff007a0c */ /* 0x018fc80003f05070 */
[----:B------:R-:W-:-:S13]  /*00d0*/  ISETP.NE.AND.EX P0, PT, RZ, c[0x0][0x3c4], PT, P0 ;  /* 0x0000f100ff007a0c */ /* 0x000fda0003f05300 */
[----:B------:R-:W-:Y:S05]  /*00e0*/  @!P0 BRA `(.L_x_71) ;  /* 0x0000002000008947 */ /* 0x000fea0003800000 */
[----:B------:R1:W5:Y:S01]  /*00f0*/  LDG.E R5, [R4.64] ;  /* 0x0000000804057981 */ /* 0x000362000c1e1900 */
[----:B------:R-:W-:Y:S05]  /*0100*/  BRA `(.L_x_72) ;  /* 0x0000009000007947 */ /* 0x000fea0003800000 */
.L_x_71:
[----:B------:R-:W-:-:S04]  /*0110*/  ISETP.NE.U32.AND P0, PT, RZ, c[0x0][0x3b8], PT ;  /* 0x0000ee00ff007a0c */ /* 0x000fc80003f05070 */
[----:B------:R-:W-:-:S13]  /*0120*/  ISETP.NE.AND.EX P0, PT, RZ, c[0x0][0x3bc], PT, P0 ;  /* 0x0000ef00ff007a0c */ /* 0x000fda0003f05300 */
[----:B------:R-:W-:Y:S05]  /*0130*/  @!P0 BRA `(.L_x_73) ;  /* 0x0000005000008947 */ /* 0x000fea0003800000 */
[----:B------:R-:W-:-:S05]  /*0140*/  IMAD.WIDE R8, R208, R13, c[0x0][0x3b8] ;  /* 0x0000ee00d0087625 */ /* 0x000fca00078e020d */
[----:B------:R-:W2:Y:S04]  /*0150*/  LDG.E R5, [R8.64] ;  /* 0x0000000808057981 */ /* 0x000ea8000c1e1900 */
[----:B------:R-:W2:Y:S02]  /*0160*/  LDG.E R0, [R8.64+0x4] ;  /* 0x0000040808007981 */ /* 0x000ea4000c1e1900 */
[----:B--2---:R-:W-:Y:S01]  /*0170*/  IADD3 R5, -R5, R0, RZ ;  /* 0x0000000005057210 */ /* 0x004fe20007ffe1ff */
[----:B------:R-:W-:Y:S05]  /*0180*/  BRA `(.L_x_72) ;  /* 0x0000001000007947 */ /* 0x000fea0003800000 */
.L_x_73:
[----:B------:R-:W-:Y:S02]  /*0190*/  MOV R5, c[0x0][0x3a4] ;  /* 0x0000e90000057a02 */ /* 0x000fe40000000f00 */
.L_x_72:
[----:B------:R-:W-:-:S05]  /*01a0*/  IMAD.SHL.U32 R0, R2, 0x80, RZ ;  /* 0x0000008002007824 */ /* 0x000fca00078e00ff */
[----:B-----5:R-:W-:-:S04]  /*01b0*/  ISETP.GE.AND P0, PT, R0, R5, PT ;  /* 0x000000050000720c */ /* 0x020fc80003f06270 */
[----:B------:R-:W-:Y:S01]  /*01c0*/  SEL R208, R208, 0xffffffff, !P0 ;  /* 0xffffffffd0d07807 */ /* 0x000fe20004000000 */
[----:B------:R-:W-:Y:S05]  /*01d0*/  BRA `(.L_x_74) ;  /* 0x0000011000007947 */ /* 0x000fea0003800000 */
.L_x_70:
[----:B---34-:R-:W-:-:S04]  /*01e0*/  ISETP.NE.U32.AND P0, PT, RZ, c[0x0][0x3c0], PT ;  /* 0x0000f000ff007a0c */ /* 0x018fc80003f05070 */
[----:B------:R-:W-:-:S13]  /*01f0*/  ISETP.NE.AND.EX P0, PT, RZ, c[0x0][0x3c4], PT, P0 ;  /* 0x0000f100ff007a0c */ /* 0x000fda0003f05300 */
[----:B------:R-:W-:Y:S05]  /*0200*/  @!P0 BRA `(.L_x_75) ;  /* 0x0000002000008947 */ /* 0x000fea0003800000 */
[----:B------:R1:W5:Y:S01]  /*0210*/  LDG.E R5, [R4.64] ;  /* 0x0000000804057981 */ /* 0x000362000c1e1900 */
[----:B------:R-:W-:Y:S05]  /*0220*/  BRA `(.L_x_76) ;  /* 0x0000009000007947 */ /* 0x000fea0003800000 */
.L_x_75:
        /* <DEDUP_REMOVED lines=8> */
.L_x_77:
[----:B------:R-:W-:Y:S02]  /*02b0*/  MOV R5, c[0x0][0x3a4] ;  /* 0x0000e90000057a02 */ /* 0x000fe40000000f00 */
.L_x_76:
[----:B------:R-:W-:-:S05]  /*02c0*/  IMAD.SHL.U32 R0, R2, 0x80, RZ ;  /* 0x0000008002007824 */ /* 0x000fca00078e00ff */
[----:B-----5:R-:W-:-:S04]  /*02d0*/  ISETP.GE.AND P0, PT, R0, R5, PT ;  /* 0x000000050000720c */ /* 0x020fc80003f06270 */
[----:B------:R-:W-:-:S04]  /*02e0*/  SEL R208, R208, 0xffffffff, !P0 ;  /* 0xffffffffd0d07807 */ /* 0x000fc80004000000 */
.L_x_74:
[----:B------:R-:W-:-:S13]  /*02f0*/  ISETP.GE.AND P0, PT, R208, RZ, PT ;  /* 0x000000ffd000720c */ /* 0x000fda0003f06270 */
[----:B------:R-:W-:Y:S05]  /*0300*/  @!P0 EXIT ;  /* 0x000000000000894d */ /* 0x000fea0003800000 */
[----:B------:R-:W-:Y:S01]  /*0310*/  ISETP.NE.U32.AND P3, PT, RZ, c[0x0][0x2c8], PT ;  /* 0x0000b200ff007a0c */ /* 0x000fe20003f65070 */
[----:B------:R-:W-:Y:S01]  /*0320*/  IMAD.WIDE R16, R208, R13, c[0x0][0x2c8] ;  /* 0x0000b200d0107625 */ /* 0x000fe200078e020d */
[----:B------:R-:W-:Y:S02]  /*0330*/  ISETP.NE.U32.AND P1, PT, RZ, c[0x0][0x2d8], PT ;  /* 0x0000b600ff007a0c */ /* 0x000fe40003f25070 */
[----:B------:R-:W-:Y:S02]  /*0340*/  ISETP.NE.AND.EX P3, PT, RZ, c[0x0][0x2cc], PT, P3 ;  /* 0x0000b300ff007a0c */ /* 0x000fe40003f65330 */
[----:B------:R-:W-:Y:S02]  /*0350*/  ISETP.NE.AND.EX P1, PT, RZ, c[0x0][0x2dc], PT, P1 ;  /* 0x0000b700ff007a0c */ /* 0x000fe40003f25310 */
[----:B------:R-:W-:-:S04]  /*0360*/  ISETP.NE.U32.AND P0, PT, RZ, c[0x0][0x2d0], PT ;  /* 0x0000b400ff007a0c */ /* 0x000fc80003f05070 */
[----:B------:R-:W-:-:S05]  /*0370*/  ISETP.NE.AND.EX P0, PT, RZ, c[0x0][0x2d4], PT, P0 ;  /* 0x0000b500ff007a0c */ /* 0x000fca0003f05300 */
[----:B------:R-:W2:Y:S01]  /*0380*/  @P3 LDG.E R11, [R16.64] ;  /* 0x00000008100b3981 */ /* 0x000ea2000c1e1900 */
[----:B------:R-:W-:Y:S02]  /*0390*/  IMAD.MOV.U32 R207, RZ, RZ, c[0x0][0x168] ;  /* 0x00005a00ffcf7624 */ /* 0x000fe400078e00ff */
[----:B------:R-:W-:Y:S02]  /*03a0*/  IMAD.MOV.U32 R5, RZ, RZ, RZ ;  /* 0x000000ffff057224 */ /* 0x000fe400078e00ff */
[----:B------:R-:W-:Y:S02]  /*03b0*/  IMAD.MOV.U32 R9, RZ, RZ, RZ ;  /* 0x000000ffff097224 */ /* 0x000fe400078e00ff */
[CC--:B------:R-:W-:Y:S02]  /*03c0*/  @P1 IMAD.WIDE R18, R208.reuse, R13.reuse, c[0x0][0x2d8] ;  /* 0x0000b600d0121625 */ /* 0x0c0fe400078e020d */
[----:B------:R3:W5:Y:S02]  /*03d0*/  @P3 LDG.E R5, [R16.64] ;  /* 0x0000000810053981 */ /* 0x000764000c1e1900 */
[----:B------:R-:W-:-:S02]  /*03e0*/  IMAD.WIDE R14, R208, R13, c[0x0][0x2d0] ;  /* 0x0000b400d00e7625 */ /* 0x000fc400078e020d */
[----:B------:R3:W5:Y:S04]  /*03f0*/  @P1 LDG.E R207, [R18.64] ;  /* 0x0000000812cf1981 */ /* 0x000768000c1e1900 */
[----:B------:R3:W5:Y:S01]  /*0400*/  @P0 LDG.E R9, [R14.64] ;  /* 0x000000080e090981 */ /* 0x000762000c1e1900 */
[----:B------:R-:W-:Y:S02]  /*0410*/  IMAD.MOV.U32 R0, RZ, RZ, RZ ;  /* 0x000000ffff007224 */ /* 0x000fe400078e00ff */
[----:B--2---:R-:W-:-:S05]  /*0420*/  @P3 IMAD R11, R208, 0x40, R11 ;  /* 0x00000040d00b3824 */ /* 0x004fca00078e020b */
[----:B-1----:R-:W-:-:S04]  /*0430*/  @P3 SHF.R.S32.HI R4, RZ, 0x1f, R11 ;  /* 0x0000001fff043819 */ /* 0x002fc8000001140b */
[----:B------:R-:W-:Y:S01]  /*0440*/  @P3 LEA.HI R4, R4, R11, RZ, 0x6 ;  /* 0x0000000b04043211 */ /* 0x000fe200078f30ff */
[----:B------:R-:W-:-:S03]  /*0450*/  IMAD.MOV.U32 R11, RZ, RZ, c[0x0][0x198] ;  /* 0x00006600ff0b7624 */ /* 0x000fc600078e00ff */
[----:B------:R-:W-:Y:S01]  /*0460*/  @P3 LOP3.LUT R0, R4, 0xffffffc0, RZ, 0xc0, !PT ;  /* 0xffffffc004003812 */ /* 0x000fe200078ec0ff */
[----:B------:R-:W-:Y:S05]  /*0470*/  @P1 BRA `(.L_x_78) ;  /* 0x0000004000001947 */ /* 0x000fea0003800000 */
[----:B---3--:R-:W-:Y:S05]  /*0480*/  @!P3 BRA `(.L_x_78) ;  /* 0x000000300000b947 */ /* 0x008fea0003800000 */
[----:B-----5:R-:W2:Y:S04]  /*0490*/  LDG.E R207, [R16.64] ;  /* 0x0000000810cf7981 */ /* 0x020ea8000c1e1900 */
[----:B------:R-:W2:Y:S02]  /*04a0*/  LDG.E R4, [R16.64+0x4] ;  /* 0x0000040810047981 */ /* 0x000ea4000c1e1900 */
[----:B--2---:R-:W-:Y:S02]  /*04b0*/  IADD3 R207, -R207, R4, RZ ;  /* 0x00000004cfcf7210 */ /* 0x004fe40007ffe1ff */
.L_x_78:
[----:B---3--:R-:W-:-:S04]  /*04c0*/  ISETP.NE.U32.AND P1, PT, RZ, c[0x0][0x2e0], PT ;  /* 0x0000b800ff007a0c */ /* 0x008fc80003f25070 */
[----:B------:R-:W-:-:S13]  /*04d0*/  ISETP.NE.AND.EX P1, PT, RZ, c[0x0][0x2e4], PT, P1 ;  /* 0x0000b900ff007a0c */ /* 0x000fda0003f25310 */
[----:B------:R-:W-:Y:S05]  /*04e0*/  @!P1 BRA `(.L_x_79) ;  /* 0x0000003000009947 */ /* 0x000fea0003800000 */
[----:B------:R-:W-:-:S06]  /*04f0*/  IMAD.WIDE R10, R208, R13, c[0x0][0x2e0] ;  /* 0x0000b800d00a7625 */ /* 0x000fcc00078e020d */
[----:B------:R1:W5:Y:S01]  /*0500*/  LDG.E R11, [R10.64] ;  /* 0x000000080a0b7981 */ /* 0x000362000c1e1900 */
[----:B------:R-:W-:Y:S05]  /*0510*/  BRA `(.L_x_80) ;  /* 0x0000004000007947 */ /* 0x000fea0003800000 */
.L_x_79:
[----:B------:R-:W-:Y:S05]  /*0520*/  @!P0 BRA `(.L_x_80) ;  /* 0x0000003000008947 */ /* 0x000fea0003800000 */
[----:B------:R-:W2:Y:S04]  /*0530*/  LDG.E R11, [R14.64] ;  /* 0x000000080e0b7981 */ /* 0x000ea8000c1e1900 */
[----:B------:R-:W2:Y:S02]  /*0540*/  LDG.E R4, [R14.64+0x4] ;  /* 0x000004080e047981 */ /* 0x000ea4000c1e1900 */
[----:B--2---:R-:W-:Y:S02]  /*0550*/  IADD3 R11, -R11, R4, RZ ;  /* 0x000000040b0b7210 */ /* 0x004fe40007ffe1ff */
.L_x_80:
[----:B-----5:R-:W-:Y:S01]  /*0560*/  ISETP.GE.AND P1, PT, R207, 0x1, PT ;  /* 0x00000001cf00780c */ /* 0x020fe20003f26270 */
[----:B------:R-:W-:Y:S01]  /*0570*/  CS2R R126, SRZ ;  /* 0x00000000007e7805 */ /* 0x000fe2000001ff00 */
[----:B------:R-:W-:Y:S01]  /*0580*/  PLOP3.LUT P2, PT, PT, PT, PT, 0x80, 0x0 ;  /* 0x000000000000781c */ /* 0x000fe20003f4f070 */
        /* <DEDUP_REMOVED lines=32> */
[----:B------:R-:W-:Y:S01]  /*0790*/  IMAD.MOV.U32 R4, RZ, RZ, c[0x0][0x248] ;  /* 0x00009200ff047624 */ /* 0x000fe200078e00ff */
[--C-:B------:R-:W-:Y:S01]  /*07a0*/  SHF.R.S32.HI R14, RZ, 0x1f, R3.reuse ;  /* 0x0000001fff0e7819 */ /* 0x100fe20000011403 */
[----:B------:R-:W-:Y:S01]  /*07b0*/  IMAD.MOV.U32 R15, RZ, RZ, R3 ;  /* 0x000000ffff0f7224 */ /* 0x000fe200078e0003 */
[--C-:B------:R-:W-:Y:S01]  /*07c0*/  SHF.R.S32.HI R17, RZ, 0x1f, R6.reuse ;  /* 0x0000001fff117819 */ /* 0x100fe20000011406 */
[----:B------:R-:W-:Y:S01]  /*07d0*/  IMAD.SHL.U32 R218, R6, 0x4, RZ ;  /* 0x0000000406da7824 */ /* 0x000fe200078e00ff */
[----:B------:R-:W-:Y:S01]  /*07e0*/  ISETP.NE.AND P1, PT, R4, 0x1, PT ;  /* 0x000000010400780c */ /* 0x000fe20003f25270 */
[C---:B------:R-:W-:Y:S01]  /*07f0*/  IMAD R4, R14.reuse, c[0x0][0x238], RZ ;  /* 0x00008e000e047a24 */ /* 0x040fe200078e02ff */
[-C--:B------:R-:W-:Y:S01]  /*0800*/  LEA.HI R18, R17, R6.reuse, RZ, 0x3 ;  /* 0x0000000611127211 */ /* 0x080fe200078f18ff */
[C---:B------:R-:W-:Y:S01]  /*0810*/  IMAD R42, R14.reuse, c[0x0][0x288], RZ ;  /* 0x0000a2000e2a7a24 */ /* 0x040fe200078e02ff */
[----:B------:R-:W-:Y:S01]  /*0820*/  SHF.R.S32.HI R7, RZ, 0x1f, R6 ;  /* 0x0000001fff077819 */ /* 0x000fe20000011406 */
[----:B------:R-:W-:Y:S01]  /*0830*/  IMAD R13, R3, c[0x0][0x23c], R4 ;  /* 0x00008f00030d7a24 */ /* 0x000fe200078e0204 */
[----:B------:R-:W-:Y:S01]  /*0840*/  SHF.R.S32.HI R206, RZ, 0x3, R18 ;  /* 0x00000003ffce7819 */ /* 0x000fe20000011412 */
[----:B------:R-:W-:Y:S01]  /*0850*/  IMAD R46, R14, c[0x0][0x270], RZ ;  /* 0x00009c000e2e7a24 */ /* 0x000fe200078e02ff */
[-C--:B------:R-:W-:Y:S01]  /*0860*/  LEA.HI R21, R17, R6.reuse, RZ, 0x4 ;  /* 0x0000000611157211 */ /* 0x080fe200078f20ff */
[----:B------:R-:W-:Y:S01]  /*0870*/  IMAD.WIDE.U32 R26, R3, c[0x0][0x238], R6 ;  /* 0x00008e00031a7a25 */ /* 0x000fe200078e0006 */
[C---:B-1----:R-:W-:Y:S01]  /*0880*/  IADD3 R10, P2, R206.reuse, R5, RZ ;  /* 0x00000005ce0a7210 */ /* 0x042fe20007f5e0ff */
[----:B------:R-:W-:Y:S01]  /*0890*/  ULDC.64 UR4, c[0x0][0x1d8] ;  /* 0x0000760000047ab9 */ /* 0x000fe20000000a00 */
[----:B------:R-:W-:Y:S01]  /*08a0*/  LEA.HI R12, R17, R6, RZ, 0x2 ;  /* 0x00000006110c7211 */ /* 0x000fe200078f10ff */
[----:B------:R-:W-:Y:S01]  /*08b0*/  @P1 IMAD.HI.U32 R4, R3, c[0x0][0x24c], RZ ;  /* 0x0000930003041a27 */ /* 0x000fe200078e00ff */
[----:B------:R-:W-:Y:S01]  /*08c0*/  SHF.R.S32.HI R219, RZ, 0x1f, R218 ;  /* 0x0000001fffdb7819 */ /* 0x000fe200000114da */
[----:B------:R-:W-:Y:S01]  /*08d0*/  USHF.L.U32 UR7, UR4, 0x6, URZ ;  /* 0x0000000604077899 */ /* 0x000fe2000800063f */
[----:B------:R-:W-:Y:S01]  /*08e0*/  SHF.R.S32.HI R8, RZ, 0x1f, R12 ;  /* 0x0000001fff087819 */ /* 0x000fe2000001140c */
[----:B------:R-:W-:Y:S01]  /*08f0*/  IMAD.IADD R27, R27, 0x1, R13 ;  /* 0x000000011b1b7824 */ /* 0x000fe200078e020d */
[----:B------:R-:W-:Y:S01]  /*0900*/  @P1 SHF.R.U32.HI R15, RZ, c[0x0][0x250], R4 ;  /* 0x00009400ff0f1a19 */ /* 0x000fe20000011604 */
[C---:B------:R-:W-:Y:S01]  /*0910*/  IMAD R42, R3.reuse, c[0x0][0x28c], R42 ;  /* 0x0000a300032a7a24 */ /* 0x040fe200078e022a */
[----:B------:R-:W-:Y:S01]  /*0920*/  SHF.R.S32.HI R4, RZ, 0x1f, R206 ;  /* 0x0000001fff047819 */ /* 0x000fe200000114ce */
[----:B------:R-:W-:Y:S01]  /*0930*/  IMAD.WIDE.U32 R22, R3, c[0x0][0x288], R218 ;  /* 0x0000a20003167a25 */ /* 0x000fe200078e00da */
[----:B------:R-:W-:Y:S01]  /*0940*/  IADD3 R38, P1, R206, R9, RZ ;  /* 0x00000009ce267210 */ /* 0x000fe20007f3e0ff */
[----:B------:R-:W-:Y:S01]  /*0950*/  UMOV UR6, 0x6 ;  /* 0x0000000600067882 */ /* 0x000fe20000000000 */
[-C--:B------:R-:W-:Y:S01]  /*0960*/  LEA.HI.X.SX32 R13, R5, R4.reuse, 0x1, P2 ;  /* 0x00000004050d7211 */ /* 0x080fe200010f0eff */
[----:B------:R-:W-:Y:S01]  /*0970*/  IMAD R5, R2, -0x80, R11 ;  /* 0xffffff8002057824 */ /* 0x000fe200078e020b */
[----:B------:R-:W-:Y:S01]  /*0980*/  LEA.HI.X.SX32 R39, R9, R4, 0x1, P1 ;  /* 0x0000000409277211 */ /* 0x000fe200008f0eff */
[----:B------:R-:W-:Y:S01]  /*0990*/  IMAD R46, R3, c[0x0][0x274], R46 ;  /* 0x00009d00032e7a24 */ /* 0x000fe200078e022e */
[----:B------:R-:W-:Y:S01]  /*09a0*/  SHF.R.S32.HI R4, RZ, 0x4, R21 ;  /* 0x00000004ff047819 */ /* 0x000fe20000011415 */
[----:B------:R-:W-:Y:S01]  /*09b0*/  IMAD.IADD R9, R5, 0x1, -R206 ;  /* 0x0000000105097824 */ /* 0x000fe200078e0ace */
[----:B------:R-:W-:Y:S01]  /*09c0*/  SHF.R.S32.HI R11, RZ, 0x2, R12 ;  /* 0x00000002ff0b7819 */ /* 0x000fe2000001140c */
[----:B------:R-:W-:Y:S01]  /*09d0*/  IMAD.WIDE.U32 R24, R3, c[0x0][0x270], R218 ;  /* 0x00009c0003187a25 */ /* 0x000fe200078e00da */
[----:B------:R-:W-:Y:S01]  /*09e0*/  LEA.HI R19, R21, R4, RZ, 0x1 ;  /* 0x0000000415137211 */ /* 0x000fe200078f08ff */
[----:B------:R-:W-:Y:S01]  /*09f0*/  USHF.L.U64.HI UR5, UR4, UR6, UR5 ;  /* 0x0000000604057299 */ /* 0x000fe20008010205 */
[----:B------:R-:W-:Y:S01]  /*0a00*/  ISETP.GE.AND P1, PT, R9, 0x1, PT ;  /* 0x000000010900780c */ /* 0x000fe20003f26270 */
[----:B------:R-:W-:Y:S01]  /*0a10*/  IMAD.IADD R43, R23, 0x1, R42 ;  /* 0x00000001172b7824 */ /* 0x000fe200078e022a */
[C---:B------:R-:W-:Y:S01]  /*0a20*/  ISETP.GE.AND P6, PT, R9.reuse, 0x21, PT ;  /* 0x000000210900780c */ /* 0x040fe20003fc6270 */
[----:B------:R-:W-:Y:S01]  /*0a30*/  IMAD.MOV.U32 R42, RZ, RZ, R22 ;  /* 0x000000ffff2a7224 */ /* 0x000fe200078e0016 */
[----:B------:R-:W-:Y:S01]  /*0a40*/  ISETP.GE.AND P5, PT, R9, 0x41, PT ;  /* 0x000000410900780c */ /* 0x000fe20003fa6270 */
[----:B------:R-:W-:Y:S01]  /*0a50*/  IMAD.IADD R47, R25, 0x1, R46 ;  /* 0x00000001192f7824 */ /* 0x000fe200078e022e */
[----:B------:R-:W-:Y:S01]  /*0a60*/  ISETP.GE.AND P2, PT, R9, 0x61, PT ;  /* 0x000000610900780c */ /* 0x000fe20003f46270 */
[----:B------:R-:W-:Y:S01]  /*0a70*/  IMAD.SHL.U32 R25, R206, 0x40, RZ ;  /* 0x00000040ce197824 */ /* 0x000fe200078e00ff */
[----:B------:R-:W-:Y:S01]  /*0a80*/  LOP3.LUT R19, R19, 0xfffffffe, RZ, 0xc0, !PT ;  /* 0xfffffffe13137812 */ /* 0x000fe200078ec0ff */
[----:B------:R-:W-:Y:S01]  /*0a90*/  IMAD.MOV.U32 R46, RZ, RZ, R24 ;  /* 0x000000ffff2e7224 */ /* 0x000fe200078e0018 */
[----:B------:R-:W-:Y:S01]  /*0aa0*/  LEA.HI R8, R8, R11, RZ, 0x3 ;  /* 0x0000000b08087211 */ /* 0x000fe200078f18ff */
[----:B------:R-:W-:Y:S01]  /*0ab0*/  IMAD.WIDE R38, R2, 0x80, R38 ;  /* 0x0000008002267825 */ /* 0x000fe200078e0226 */
[----:B------:R-:W-:-:S02]  /*0ac0*/  LOP3.LUT R9, R18, 0xfffffff8, RZ, 0xc0, !PT ;  /* 0xfffffff812097812 */ /* 0x000fc400078ec0ff */
[----:B------:R-:W-:Y:S01]  /*0ad0*/  LOP3.LUT R8, R8, 0xfffffff8, RZ, 0xc0, !PT ;  /* 0xfffffff808087812 */ /* 0x000fe200078ec0ff */
[----:B------:R-:W-:Y:S01]  /*0ae0*/  IMAD.IADD R19, R4, 0x1, -R19 ;  /* 0x0000000104137824 */ /* 0x000fe200078e0a13 */
[----:B------:R-:W-:Y:S01]  /*0af0*/  SHF.R.S32.HI R30, RZ, 0x1f, R15 ;  /* 0x0000001fff1e7819 */ /* 0x000fe2000001140f */
[----:B------:R-:W-:Y:S01]  /*0b00*/  IMAD.IADD R4, R6, 0x1, -R9 ;  /* 0x0000000106047824 */ /* 0x000fe200078e0a09 */
[----:B------:R-:W-:Y:S01]  /*0b10*/  LOP3.LUT R25, R25, 0x1c0, RZ, 0xc0, !PT ;  /* 0x000001c019197812 */ /* 0x000fe200078ec0ff */
[----:B------:R-:W-:Y:S01]  /*0b20*/  IMAD.IADD R8, R11, 0x1, -R8 ;  /* 0x000000010b087824 */ /* 0x000fe200078e0a08 */
[----:B------:R-:W-:Y:S01]  /*0b30*/  LEA.HI R11, R17, R6, RZ, 0x6 ;  /* 0x00000006110b7211 */ /* 0x000fe200078f30ff */
[----:B------:R-:W-:Y:S01]  /*0b40*/  IMAD.SHL.U32 R22, R4, 0x8, RZ ;  /* 0x0000000804167824 */ /* 0x000fe200078e00ff */
[----:B------:R-:W-:Y:S01]  /*0b50*/  SHF.R.S32.HI R9, RZ, 0x1f, R208 ;  /* 0x0000001fff097819 */ /* 0x000fe200000114d0 */
[C---:B------:R-:W-:Y:S01]  /*0b60*/  IMAD R44, R30.reuse, c[0x0][0x1e0], RZ ;  /* 0x000078001e2c7a24 */ /* 0x040fe200078e02ff */
[----:B------:R-:W-:Y:S01]  /*0b70*/  SHF.R.S32.HI R11, RZ, 0x6, R11 ;  /* 0x00000006ff0b7819 */ /* 0x000fe2000001140b */
[----:B------:R-:W-:Y:S01]  /*0b80*/  IMAD R30, R30, c[0x0][0x1b0], RZ ;  /* 0x00006c001e1e7a24 */ /* 0x000fe200078e02ff */
[----:B------:R-:W-:Y:S01]  /*0b90*/  SHF.R.S32.HI R23, RZ, 0x1f, R22 ;  /* 0x0000001fff177819 */ /* 0x000fe20000011416 */
[----:B------:R-:W-:Y:S01]  /*0ba0*/  IMAD R44, R15, c[0x0][0x1e4], R44 ;  /* 0x000079000f2c7a24 */ /* 0x000fe200078e022c */
[----:B------:R-:W-:Y:S01]  /*0bb0*/  LOP3.LUT R24, R25, 0x38, R22, 0xf8, !PT ;  /* 0x0000003819187812 */ /* 0x000fe200078ef816 */
[----:B------:R-:W-:Y:S01]  /*0bc0*/  IMAD.SHL.U32 R20, R11, 0x200, RZ ;  /* 0x000002000b147824 */ /* 0x000fe200078e00ff */
[----:B------:R-:W-:Y:S01]  /*0bd0*/  SHF.R.U32.HI R25, RZ, 0x3, R25 ;  /* 0x00000003ff197819 */ /* 0x000fe20000011619 */
[C---:B------:R-:W-:Y:S01]  /*0be0*/  IMAD R30, R15.reuse, c[0x0][0x1b4], R30 ;  /* 0x00006d000f1e7a24 */ /* 0x040fe200078e021e */
[----:B------:R-:W-:Y:S01]  /*0bf0*/  SEL R2, R208, RZ, !P3 ;  /* 0x000000ffd0027207 */ /* 0x000fe20005800000 */
[----:B------:R-:W-:Y:S01]  /*0c00*/  IMAD.WIDE.U32 R32, R15, c[0x0][0x1e0], R22 ;  /* 0x000078000f207a25 */ /* 0x000fe200078e0016 */
[----:B------:R-:W-:-:S02]  /*0c10*/  LOP3.LUT R24, R20, R24, R25, 0xf6, !PT ;  /* 0x0000001814187212 */ /* 0x000fc400078ef619 */
[C---:B------:R-:W-:Y:S01]  /*0c20*/  ISETP.GE.OR P4, PT, R22.reuse, c[0x0][0x1cc], !P1 ;  /* 0x0000730016007a0c */ /* 0x040fe20004f86670 */
[----:B------:R-:W-:Y:S01]  /*0c30*/  IMAD.WIDE.U32 R28, R15, c[0x0][0x1b0], R22 ;  /* 0x00006c000f1c7a25 */ /* 0x000fe200078e0016 */
[C---:B------:R-:W-:Y:S02]  /*0c40*/  SEL R15, R9.reuse, RZ, !P0 ;  /* 0x000000ff090f7207 */ /* 0x040fe40004000000 */
[----:B------:R-:W-:Y:S01]  /*0c50*/  SEL R9, R9, RZ, !P3 ;  /* 0x000000ff09097207 */ /* 0x000fe20005800000 */
[----:B------:R-:W-:Y:S01]  /*0c60*/  IMAD.IADD R31, R29, 0x1, R30 ;  /* 0x000000011d1f7824 */ /* 0x000fe200078e021e */
[----:B------:R-:W-:Y:S01]  /*0c70*/  ISETP.GE.OR P1, PT, R22, c[0x0][0x19c], !P1 ;  /* 0x0000670016007a0c */ /* 0x000fe20004f26670 */
[----:B------:R-:W-:Y:S01]  /*0c80*/  IMAD.MOV.U32 R30, RZ, RZ, R28 ;  /* 0x000000ffff1e7224 */ /* 0x000fe200078e001c */
[----:B------:R-:W-:Y:S01]  /*0c90*/  SEL R28, R208, RZ, !P0 ;  /* 0x000000ffd01c7207 */ /* 0x000fe20004000000 */
[----:B------:R-:W-:Y:S01]  /*0ca0*/  IMAD.IADD R45, R33, 0x1, R44 ;  /* 0x00000001212d7824 */ /* 0x000fe200078e022c */
[----:B------:R-:W-:Y:S01]  /*0cb0*/  LOP3.LUT R21, R21, 0xfffffff0, RZ, 0xc0, !PT ;  /* 0xfffffff015157812 */ /* 0x000fe200078ec0ff */
[----:B------:R-:W-:-:S02]  /*0cc0*/  IMAD R25, R15, c[0x0][0x1e8], RZ ;  /* 0x00007a000f197a24 */ /* 0x000fc400078e02ff */
[----:B------:R-:W-:Y:S02]  /*0cd0*/  IMAD.MOV.U32 R44, RZ, RZ, R32 ;  /* 0x000000ffff2c7224 */ /* 0x000fe400078e0020 */
[----:B------:R-:W-:Y:S02]  /*0ce0*/  IMAD R15, R15, c[0x0][0x1b8], RZ ;  /* 0x00006e000f0f7a24 */ /* 0x000fe400078e02ff */
[C---:B------:R-:W-:Y:S02]  /*0cf0*/  IMAD R40, R28.reuse, c[0x0][0x1ec], R25 ;  /* 0x00007b001c287a24 */ /* 0x040fe400078e0219 */
[C---:B------:R-:W-:Y:S02]  /*0d00*/  IMAD R34, R28.reuse, c[0x0][0x1bc], R15 ;  /* 0x00006f001c227a24 */ /* 0x040fe400078e020f */
[----:B------:R-:W-:-:S04]  /*0d10*/  IMAD.WIDE.U32 R44, R28, c[0x0][0x1e8], R44 ;  /* 0x00007a001c2c7a25 */ /* 0x000fc800078e002c */
[----:B------:R-:W-:-:S04]  /*0d20*/  IMAD.WIDE.U32 R28, R28, c[0x0][0x1b8], R30 ;  /* 0x00006e001c1c7a25 */ /* 0x000fc800078e001e */
[----:B------:R-:W-:Y:S02]  /*0d30*/  IMAD.IADD R35, R29, 0x1, R34 ;  /* 0x000000011d237824 */ /* 0x000fe400078e0222 */
[----:B------:R-:W-:Y:S02]  /*0d40*/  IMAD R16, R14, c[0x0][0x180], RZ ;  /* 0x000060000e107a24 */ /* 0x000fe400078e02ff */
[----:B------:R-:W-:Y:S02]  /*0d50*/  IMAD R15, R9, c[0x0][0x278], RZ ;  /* 0x00009e00090f7a24 */ /* 0x000fe400078e02ff */
[----:B------:R-:W-:-:S04]  /*0d60*/  IMAD.WIDE.U32 R46, R2, c[0x0][0x278], R46 ;  /* 0x00009e00022e7a25 */ /* 0x000fc800078e002e */
[----:B------:R-:W-:Y:S02]  /*0d70*/  IMAD.IADD R41, R45, 0x1, R40 ;  /* 0x000000012d297824 */ /* 0x000fe400078e0228 */
[----:B------:R-:W-:Y:S02]  /*0d80*/  IMAD.MOV.U32 R34, RZ, RZ, R28 ;  /* 0x000000ffff227224 */ /* 0x000fe400078e001c */
[----:B------:R-:W-:Y:S01]  /*0d90*/  IMAD R30, R14, c[0x0][0x210], RZ ;  /* 0x000084000e1e7a24 */ /* 0x000fe200078e02ff */
[----:B------:R-:W-:Y:S01]  /*0da0*/  SHF.R.S32.HI R14, RZ, 0x1f, R0 ;  /* 0x0000001fff0e7819 */ /* 0x000fe20000011400 */
[----:B------:R-:W-:Y:S02]  /*0db0*/  IMAD.MOV.U32 R40, RZ, RZ, R44 ;  /* 0x000000ffff287224 */ /* 0x000fe400078e002c */
[----:B------:R-:W-:Y:S02]  /*0dc0*/  IMAD R28, R39, c[0x0][0x1d8], RZ ;  /* 0x00007600271c7a24 */ /* 0x000fe400078e02ff */
[----:B------:R-:W-:Y:S01]  /*0dd0*/  IMAD R25, R3, c[0x0][0x184], R16 ;  /* 0x0000610003197a24 */ /* 0x000fe200078e0210 */
[----:B------:R-:W-:Y:S01]  /*0de0*/  IADD3 R16, P0, R0, R46, RZ ;  /* 0x0000002e00107210 */ /* 0x000fe20007f1e0ff */
[----:B------:R-:W-:-:S02]  /*0df0*/  IMAD R15, R2, c[0x0][0x27c], R15 ;  /* 0x00009f00020f7a24 */ /* 0x000fc400078e020f */
[----:B------:R-:W-:-:S04]  /*0e00*/  IMAD.WIDE.U32 R32, R3, c[0x0][0x180], R22 ;  /* 0x0000600003207a25 */ /* 0x000fc800078e0016 */
[----:B------:R-:W-:-:S04]  /*0e10*/  IMAD.WIDE.U32 R36, R3, c[0x0][0x210], R22 ;  /* 0x0000840003247a25 */ /* 0x000fc800078e0016 */
[----:B------:R-:W-:Y:S01]  /*0e20*/  IMAD R30, R3, c[0x0][0x214], R30 ;  /* 0x00008500031e7a24 */ /* 0x000fe200078e021e */
[----:B------:R-:W-:Y:S01]  /*0e30*/  IADD3.X R3, R14, R47, R15, P0, !PT ;  /* 0x0000002f0e037210 */ /* 0x000fe200007fe40f */
[----:B------:R-:W-:Y:S02]  /*0e40*/  IMAD R23, R39, c[0x0][0x1a8], RZ ;  /* 0x00006a0027177a24 */ /* 0x000fe400078e02ff */
[C---:B------:R-:W-:Y:S02]  /*0e50*/  IMAD R28, R38.reuse, c[0x0][0x1dc], R28 ;  /* 0x00007700261c7a24 */ /* 0x040fe400078e021c */
[----:B------:R-:W-:-:S04]  /*0e60*/  IMAD.WIDE.U32 R40, R38, c[0x0][0x1d8], R40 ;  /* 0x0000760026287a25 */ /* 0x000fc800078e0028 */
[----:B------:R-:W-:Y:S02]  /*0e70*/  IMAD R29, R9, c[0x0][0x290], RZ ;  /* 0x0000a400091d7a24 */ /* 0x000fe400078e02ff */
[----:B------:R-:W-:-:S04]  /*0e80*/  IMAD.WIDE.U32 R42, R2, c[0x0][0x290], R42 ;  /* 0x0000a400022a7a25 */ /* 0x000fc800078e002a */
[----:B------:R-:W-:Y:S01]  /*0e90*/  IMAD.IADD R37, R37, 0x1, R30 ;  /* 0x0000000125257824 */ /* 0x000fe200078e021e */
[----:B------:R-:W-:Y:S01]  /*0ea0*/  LEA R30, P0, R40, c[0x0][0x1c0], 0x1 ;  /* 0x00007000281e7a11 */ /* 0x000fe200078008ff */
[----:B------:R-:W-:Y:S01]  /*0eb0*/  IMAD R23, R38, c[0x0][0x1ac], R23 ;  /* 0x00006b0026177a24 */ /* 0x000fe200078e0217 */
[----:B------:R-:W-:Y:S01]  /*0ec0*/  IADD3 R15, P3, R0, R42, RZ ;  /* 0x0000002a000f7210 */ /* 0x000fe20007f7e0ff */
[----:B------:R-:W-:Y:S02]  /*0ed0*/  IMAD.IADD R28, R41, 0x1, R28 ;  /* 0x00000001291c7824 */ /* 0x000fe400078e021c */
[----:B------:R-:W-:-:S03]  /*0ee0*/  IMAD.WIDE.U32 R38, R38, c[0x0][0x1a8], R34 ;  /* 0x00006a0026267a25 */ /* 0x000fc600078e0022 */
[----:B------:R-:W-:Y:S01]  /*0ef0*/  LEA.HI.X R31, R40, c[0x0][0x1c4], R28, 0x1, P0 ;  /* 0x00007100281f7a11 */ /* 0x000fe200000f0c1c */
[----:B------:R-:W-:Y:S01]  /*0f00*/  IMAD R29, R2, c[0x0][0x294], R29 ;  /* 0x0000a500021d7a24 */ /* 0x000fe200078e021d */
[----:B------:R-:W-:Y:S01]  /*0f10*/  LEA R34, P0, R38, c[0x0][0x190], 0x1 ;  /* 0x0000640026227a11 */ /* 0x000fe200078008ff */
[----:B------:R-:W-:Y:S02]  /*0f20*/  IMAD.IADD R23, R39, 0x1, R23 ;  /* 0x0000000127177824 */ /* 0x000fe400078e0217 */
[----:B------:R-:W-:Y:S01]  /*0f30*/  IMAD.SHL.U32 R205, R0, 0x40, RZ ;  /* 0x0000004000cd7824 */ /* 0x000fe200078e00ff */
[----:B------:R-:W-:Y:S01]  /*0f40*/  IADD3.X R14, R14, R43, R29, P3, !PT ;  /* 0x0000002b0e0e7210 */ /* 0x000fe20001ffe41d */
[C---:B------:R-:W-:Y:S01]  /*0f50*/  IMAD R29, R9.reuse, c[0x0][0x218], RZ ;  /* 0x00008600091d7a24 */ /* 0x040fe200078e02ff */
[----:B------:R-:W-:Y:S01]  /*0f60*/  LEA.HI.X R35, R38, c[0x0][0x194], R23, 0x1, P0 ;  /* 0x0000650026237a11 */ /* 0x000fe200000f0c17 */
[----:B------:R-:W-:Y:S01]  /*0f70*/  IMAD R23, R9, c[0x0][0x240], RZ ;  /* 0x0000900009177a24 */ /* 0x000fe200078e02ff */
[----:B------:R-:W-:Y:S01]  /*0f80*/  IADD3 R28, P0, R30, UR7, RZ ;  /* 0x000000071e1c7c10 */ /* 0x000fe2000ff1e0ff */
[----:B------:R-:W-:Y:S01]  /*0f90*/  IMAD.WIDE.U32 R38, R2, c[0x0][0x240], R26 ;  /* 0x0000900002267a25 */ /* 0x000fe200078e001a */
[----:B------:R-:W-:-:S02]  /*0fa0*/  SHF.R.S32.HI R203, RZ, 0x1f, R205 ;  /* 0x0000001fffcb7819 */ /* 0x000fc400000114cd */
[----:B------:R-:W-:Y:S01]  /*0fb0*/  ISETP.GE.OR P3, PT, R22, c[0x0][0x1cc], !P6 ;  /* 0x0000730016007a0c */ /* 0x000fe20007766670 */
[C---:B------:R-:W-:Y:S01]  /*0fc0*/  IMAD R0, R2.reuse, c[0x0][0x21c], R29 ;  /* 0x0000870002007a24 */ /* 0x040fe200078e021d */
[----:B------:R-:W-:Y:S01]  /*0fd0*/  IADD3.X R29, R31, UR5, RZ, P0, !PT ;  /* 0x000000051f1d7c10 */ /* 0x000fe200087fe4ff */
[C---:B------:R-:W-:Y:S01]  /*0fe0*/  IMAD R26, R2.reuse, c[0x0][0x244], R23 ;  /* 0x00009100021a7a24 */ /* 0x040fe200078e0217 */
[----:B------:R-:W-:Y:S01]  /*0ff0*/  IADD3 R205, P0, R205, R38, RZ ;  /* 0x00000026cdcd7210 */ /* 0x000fe20007f1e0ff */
[----:B------:R-:W-:Y:S01]  /*1000*/  IMAD.WIDE.U32 R36, R2, c[0x0][0x218], R36 ;  /* 0x0000860002247a25 */ /* 0x000fe200078e0024 */
[----:B------:R-:W-:Y:S02]  /*1010*/  ISETP.GE.OR P6, PT, R22, c[0x0][0x19c], !P6 ;  /* 0x0000670016007a0c */ /* 0x000fe400077c6670 */
[----:B------:R-:W-:Y:S01]  /*1020*/  IADD3.X R203, R203, R39, R26, P0, !PT ;  /* 0x00000027cbcb7210 */ /* 0x000fe200007fe41a */
[----:B------:R-:W-:Y:S01]  /*1030*/  IMAD.IADD R33, R33, 0x1, R25 ;  /* 0x0000000121217824 */ /* 0x000fe200078e0219 */
[----:B------:R-:W-:Y:S01]  /*1040*/  IADD3 R26, P0, R28, UR7, RZ ;  /* 0x000000071c1a7c10 */ /* 0x000fe2000ff1e0ff */
[----:B------:R-:W-:-:S02]  /*1050*/  IMAD.IADD R37, R37, 0x1, R0 ;  /* 0x0000000125257824 */ /* 0x000fc400078e0200 */
[----:B------:R-:W-:Y:S01]  /*1060*/  IMAD R25, R13, c[0x0][0x208], RZ ;  /* 0x000082000d197a24 */ /* 0x000fe200078e02ff */
[----:B------:R-:W-:Y:S01]  /*1070*/  IADD3.X R27, R29, UR5, RZ, P0, !PT ;  /* 0x000000051d1b7c10 */ /* 0x000fe200087fe4ff */
[----:B------:R-:W-:Y:S01]  /*1080*/  IMAD R23, R9, c[0x0][0x188], RZ ;  /* 0x0000620009177a24 */ /* 0x000fe200078e02ff */
[----:B------:R-:W-:Y:S01]  /*1090*/  IADD3 R38, P0, R26, UR7, RZ ;  /* 0x000000071a267c10 */ /* 0x000fe2000ff1e0ff */
[----:B------:R-:W-:Y:S02]  /*10a0*/  IMAD.SHL.U32 R9, R24, 0x2, RZ ;  /* 0x0000000218097824 */ /* 0x000fe400078e00ff */
[C---:B------:R-:W-:Y:S01]  /*10b0*/  IMAD R25, R10.reuse, c[0x0][0x20c], R25 ;  /* 0x000083000a197a24 */ /* 0x040fe200078e0219 */
[----:B------:R-:W-:Y:S01]  /*10c0*/  IADD3.X R39, R27, UR5, RZ, P0, !PT ;  /* 0x000000051b277c10 */ /* 0x000fe200087fe4ff */
[----:B------:R-:W-:Y:S01]  /*10d0*/  IMAD.WIDE.U32 R36, R10, c[0x0][0x208], R36 ;  /* 0x000082000a247a25 */ /* 0x000fe200078e0024 */
[----:B------:R-:W-:Y:S01]  /*10e0*/  ULDC.64 UR4, c[0x0][0x1a8] ;  /* 0x00006a0000047ab9 */ /* 0x000fe20000000a00 */
[----:B------:R-:W-:Y:S01]  /*10f0*/  @!PT LDS RZ, [RZ] ;  /* 0x00000000fffff984 */ /* 0x000fe20000000800 */
[----:B------:R-:W-:Y:S01]  /*1100*/  @!PT LDS RZ, [RZ] ;  /* 0x00000000fffff984 */ /* 0x000fe20000000800 */
[----:B------:R-:W-:Y:S01]  /*1110*/  @!PT LDS RZ, [RZ] ;  /* 0x00000000fffff984 */ /* 0x000fe20000000800 */
[----:B------:R1:W-:Y:S01]  /*1120*/  LDGSTS.E.BYPASS.LTC128B.128 [R9+0x4080], [R30.64], !P4 ;  /* 0x040800001e097fae */ /* 0x0003e2000e101d48 */
[----:B------:R-:W-:Y:S01]  /*1130*/  USHF.L.U32 UR7, UR4, 0x6, URZ ;  /* 0x0000000604077899 */ /* 0x000fe2000800063f */
[----:B------:R-:W-:Y:S01]  /*1140*/  IMAD.IADD R25, R37, 0x1, R25 ;  /* 0x0000000125197824 */ /* 0x000fe200078e0219 */
[----:B------:R-:W-:Y:S01]  /*1150*/  LEA R210, P0, R36, c[0x0][0x1f0], 0x1 ;  /* 0x00007c0024d27a11 */ /* 0x000fe200078008ff */
[----:B------:R2:W-:Y:S01]  /*1160*/  LDGSTS.E.BYPASS.LTC128B.128 [R9+0x5080], [R28.64], !P3 ;  /* 0x050800001c097fae */ /* 0x0005e2000d901d48 */
[C---:B------:R-:W-:Y:S01]  /*1170*/  ISETP.GE.OR P4, PT, R22.reuse, c[0x0][0x1cc], !P5 ;  /* 0x0000730016007a0c */ /* 0x040fe20006f86670 */
[----:B------:R-:W-:Y:S01]  /*1180*/  USHF.L.U64.HI UR5, UR4, UR6, UR5 ;  /* 0x0000000604057299 */ /* 0x000fe20008010205 */
[----:B------:R-:W-:Y:S01]  /*1190*/  ISETP.GE.OR P3, PT, R22, c[0x0][0x1cc], !P2 ;  /* 0x0000730016007a0c */ /* 0x000fe20005766670 */
[----:B------:R-:W-:Y:S01]  /*11a0*/  IMAD R23, R2, c[0x0][0x18c], R23 ;  /* 0x0000630002177a24 */ /* 0x000fe200078e0217 */
[----:B------:R-:W-:Y:S01]  /*11b0*/  LEA.HI.X R211, R36, c[0x0][0x1f4], R25, 0x1, P0 ;  /* 0x00007d0024d37a11 */ /* 0x000fe200000f0c19 */
[----:B------:R-:W-:Y:S01]  /*11c0*/  IMAD.WIDE.U32 R32, R2, c[0x0][0x188], R32 ;  /* 0x0000620002207a25 */ /* 0x000fe200078e0020 */
[C---:B------:R-:W-:Y:S01]  /*11d0*/  ISETP.GE.OR P5, PT, R22.reuse, c[0x0][0x19c], !P5 ;  /* 0x0000670016007a0c */ /* 0x040fe20006fa6670 */
[----:B------:R-:W-:Y:S01]  /*11e0*/  UMOV UR6, 0x5 ;  /* 0x0000000500067882 */ /* 0x000fe20000000000 */
[----:B------:R-:W-:Y:S01]  /*11f0*/  ISETP.GE.OR P2, PT, R22, c[0x0][0x19c], !P2 ;  /* 0x0000670016007a0c */ /* 0x000fe20005746670 */
[----:B------:R-:W-:Y:S01]  /*1200*/  IMAD.IADD R33, R33, 0x1, R23 ;  /* 0x0000000121217824 */ /* 0x000fe200078e0217 */
[----:B------:R-:W-:Y:S01]  /*1210*/  IADD3 R223, R9, 0x4080, RZ ;  /* 0x0000408009df7810 */ /* 0x000fe20007ffe0ff */
[----:B------:R-:W-:Y:S01]  /*1220*/  IMAD R13, R13, c[0x0][0x178], RZ ;  /* 0x00005e000d0d7a24 */ /* 0x000fe200078e02ff */
[----:B------:R-:W-:Y:S01]  /*1230*/  IADD3 R222, R9, 0x8080, RZ ;  /* 0x0000808009de7810 */ /* 0x000fe20007ffe0ff */
[----:B------:R-:W-:Y:S01]  /*1240*/  IMAD.WIDE.U32 R32, R10, c[0x0][0x178], R32 ;  /* 0x00005e000a207a25 */ /* 0x000fe200078e0020 */
[----:B------:R3:W-:Y:S01]  /*1250*/  LDGSTS.E.BYPASS.LTC128B.128 [R9+0x6080], [R26.64], !P4 ;  /* 0x060800001a097fae */ /* 0x0007e2000e101d48 */
[----:B------:R-:W-:-:S02]  /*1260*/  ISETP.GE.AND P4, PT, R22, c[0x0][0x16c], PT ;  /* 0x00005b0016007a0c */ /* 0x000fc40003f86270 */
[----:B------:R-:W-:Y:S01]  /*1270*/  IMAD R13, R10, c[0x0][0x17c], R13 ;  /* 0x00005f000a0d7a24 */ /* 0x000fe200078e020d */
[----:B------:R1:W-:Y:S01]  /*1280*/  LDGSTS.E.BYPASS.LTC128B.128 [R9+0x7080], [R38.64], !P3 ;  /* 0x0708000026097fae */ /* 0x0003e2000d901d48 */
[----:B------:R-:W-:Y:S01]  /*1290*/  ISETP.GE.AND P3, PT, R22, c[0x0][0x1fc], PT ;  /* 0x00007f0016007a0c */ /* 0x000fe20003f66270 */
[----:B------:R-:W-:Y:S02]  /*12a0*/  IMAD.IADD R10, R6, 0x1, -R21 ;  /* 0x00000001060a7824 */ /* 0x000fe400078e0a15 */
[----:B------:R-:W0:Y:S01]  /*12b0*/  LDGDEPBAR ;  /* 0x00000000000079af */ /* 0x000e220000000000 */
[----:B------:R-:W-:Y:S02]  /*12c0*/  IMAD.IADD R13, R33, 0x1, R13 ;  /* 0x00000001210d7824 */ /* 0x000fe400078e020d */
[----:B------:R-:W-:Y:S01]  /*12d0*/  IMAD.SHL.U32 R21, R4, 0x40, RZ ;  /* 0x0000004004157824 */ /* 0x000fe200078e00ff */
[----:B--2---:R-:W-:Y:S01]  /*12e0*/  IADD3 R28, P0, R34, UR7, RZ ;  /* 0x00000007221c7c10 */ /* 0x004fe2000ff1e0ff */
[----:B------:R1:W-:Y:S01]  /*12f0*/  LDGSTS.E.BYPASS.LTC128B.128 [R9+0x80], [R34.64], !P1 ;  /* 0x0008000022097fae */ /* 0x0003e2000c901d48 */
[----:B------:R-:W-:Y:S01]  /*1300*/  LEA R214, P1, R32, c[0x0][0x160], 0x1 ;  /* 0x0000580020d67a11 */ /* 0x000fe200078208ff */
[----:B------:R-:W-:Y:S01]  /*1310*/  IMAD.MOV.U32 R199, RZ, RZ, 0x40 ;  /* 0x00000040ffc77424 */ /* 0x000fe200078e00ff */
[----:B------:R-:W-:Y:S01]  /*1320*/  IADD3.X R29, R35, UR5, RZ, P0, !PT ;  /* 0x00000005231d7c10 */ /* 0x000fe200087fe4ff */
[----:B------:R-:W-:Y:S01]  /*1330*/  IMAD.IADD R0, R207, 0x1, -R206 ;  /* 0x00000001cf007824 */ /* 0x000fe200078e0ace */
[----:B------:R-:W-:Y:S01]  /*1340*/  IADD3 R24, P0, R28, UR7, RZ ;  /* 0x000000071c187c10 */ /* 0x000fe2000ff1e0ff */
[----:B------:R-:W-:Y:S01]  /*1350*/  IMAD.MOV.U32 R192, RZ, RZ, 0x20 ;  /* 0x00000020ffc07424 */ /* 0x000fe200078e00ff */
[----:B------:R-:W-:Y:S01]  /*1360*/  LEA.HI.X R215, R32, c[0x0][0x164], R13, 0x1, P1 ;  /* 0x0000590020d77a11 */ /* 0x000fe200008f0c0d */
[----:B------:R1:W-:Y:S01]  /*1370*/  LDGSTS.E.BYPASS.LTC128B.128 [R9+0x1080], [R28.64], !P6 ;  /* 0x010800001c097fae */ /* 0x0003e2000f101d48 */
[----:B------:R-:W-:-:S02]  /*1380*/  IADD3.X R25, R29, UR5, RZ, P0, !PT ;  /* 0x000000051d197c10 */ /* 0x000fc400087fe4ff */
[----:B------:R-:W-:Y:S02]  /*1390*/  LEA.HI R13, R17, R6, RZ, 0x5 ;  /* 0x00000006110d7211 */ /* 0x000fe400078f28ff */
[----:B------:R-:W-:Y:S01]  /*13a0*/  SHF.R.S32.HI R195, RZ, 0x1f, R10 ;  /* 0x0000001fffc37819 */ /* 0x000fe2000001140a */
[----:B------:R2:W-:Y:S01]  /*13b0*/  LDGSTS.E.BYPASS.LTC128B.128 [R9+0x2080], [R24.64], !P5 ;  /* 0x0208000018097fae */ /* 0x0005e2000e901d48 */
[----:B---3--:R-:W-:Y:S02]  /*13c0*/  IADD3 R26, P0, R24, UR7, RZ ;  /* 0x00000007181a7c10 */ /* 0x008fe4000ff1e0ff */
[----:B------:R-:W-:Y:S02]  /*13d0*/  SHF.R.S32.HI R22, RZ, 0x5, R13 ;  /* 0x00000005ff167819 */ /* 0x000fe4000001140d */
[----:B------:R-:W-:Y:S01]  /*13e0*/  IADD3.X R27, R25, UR5, RZ, P0, !PT ;  /* 0x00000005191b7c10 */ /* 0x000fe200087fe4ff */
[----:B------:R-:W-:Y:S01]  /*13f0*/  ULDC.64 UR4, c[0x0][0x208] ;  /* 0x0000820000047ab9 */ /* 0x000fe20000000a00 */
[----:B------:R-:W-:Y:S01]  /*1400*/  LEA.HI R23, R13, R22, RZ, 0x1 ;  /* 0x000000160d177211 */ /* 0x000fe200078f08ff */
[----:B------:R-:W-:Y:S01]  /*1410*/  USHF.L.U64.HI UR5, UR4, UR6, UR5 ;  /* 0x0000000604057299 */ /* 0x000fe20008010205 */
[C---:B------:R-:W-:Y:S01]  /*1420*/  LOP3.LUT P1, RZ, R4.reuse, 0x4, RZ, 0xc0, !PT ;  /* 0x0000000404ff7812 */ /* 0x040fe2000782c0ff */
[----:B------:R3:W-:Y:S01]  /*1430*/  LDGSTS.E.BYPASS.LTC128B.128 [R9+0x3080], [R26.64], !P2 ;  /* 0x030800001a097fae */ /* 0x0007e2000d101d48 */
[----:B------:R-:W-:Y:S01]  /*1440*/  LOP3.LUT R23, R23, 0xfffffffe, RZ, 0xc0, !PT ;  /* 0xfffffffe17177812 */ /* 0x000fe200078ec0ff */
[----:B------:R-:W-:Y:S01]  /*1450*/  USHF.L.U32 UR4, UR4, 0x5, URZ ;  /* 0x0000000504047899 */ /* 0x000fe2000800063f */
[----:B------:R-:W-:Y:S01]  /*1460*/  LOP3.LUT P0, RZ, R4, 0x2, RZ, 0xc0, !PT ;  /* 0x0000000204ff7812 */ /* 0x000fe2000780c0ff */
[----:B------:R-:W0:Y:S01]  /*1470*/  LDGDEPBAR ;  /* 0x00000000000079af */ /* 0x000e220000000000 */
[----:B------:R-:W-:Y:S01]  /*1480*/  LOP3.LUT R21, R21, 0x1c0, RZ, 0xc0, !PT ;  /* 0x000001c015157812 */ /* 0x000fe200078ec0ff */
[C---:B------:R-:W-:Y:S01]  /*1490*/  IMAD.IADD R4, R22.reuse, 0x1, -R23 ;  /* 0x0000000116047824 */ /* 0x040fe200078e0a17 */
[----:B------:R-:W-:Y:S01]  /*14a0*/  LEA.HI R195, R195, R10, RZ, 0x3 ;  /* 0x0000000ac3c37211 */ /* 0x000fe200078f18ff */
[----:B------:R-:W-:Y:S01]  /*14b0*/  IMAD.SHL.U32 R22, R22, 0x10, RZ ;  /* 0x0000001016167824 */ /* 0x000fe200078e00ff */
[----:B------:R-:W-:Y:S01]  /*14c0*/  SEL R2, R199, 0xffffffc0, !P1 ;  /* 0xffffffc0c7027807 */ /* 0x000fe20004800000 */
[----:B------:R-:W-:Y:S01]  /*14d0*/  USHF.L.U32 UR6, UR4, 0x1, URZ ;  /* 0x0000000104067899 */ /* 0x000fe2000800063f */
[C---:B------:R-:W-:Y:S01]  /*14e0*/  ISETP.LT.OR P1, PT, R0.reuse, 0x1, P4 ;  /* 0x000000010000780c */ /* 0x040fe20002721670 */
[----:B------:R-:W-:Y:S01]  /*14f0*/  USHF.L.U64.HI UR5, UR4, 0x1, UR5 ;  /* 0x0000000104057899 */ /* 0x000fe20008010205 */
[----:B------:R-:W-:-:S02]  /*1500*/  ISETP.LT.OR P6, PT, R0, 0x21, P4 ;  /* 0x000000210000780c */ /* 0x000fc400027c1670 */
[C---:B------:R-:W-:Y:S02]  /*1510*/  ISETP.LT.OR P5, PT, R0.reuse, 0x1, P3 ;  /* 0x000000010000780c */ /* 0x040fe40001fa1670 */
[----:B------:R-:W-:Y:S02]  /*1520*/  ISETP.LT.OR P2, PT, R0, 0x21, P3 ;  /* 0x000000210000780c */ /* 0x000fe40001f41670 */
[C---:B------:R-:W-:Y:S01]  /*1530*/  LOP3.LUT R23, R195.reuse, 0xfffffff8, RZ, 0xc0, !PT ;  /* 0xfffffff8c3177812 */ /* 0x040fe200078ec0ff */
[----:B------:R-:W-:Y:S01]  /*1540*/  IMAD.SHL.U32 R195, R195, 0x40, RZ ;  /* 0x00000040c3c37824 */ /* 0x000fe200078e00ff */
[----:B--2---:R-:W-:Y:S01]  /*1550*/  LOP3.LUT R25, R21, 0x30, R22, 0xf8, !PT ;  /* 0x0000003015197812 */ /* 0x004fe200078ef816 */
[----:B------:R-:W-:Y:S01]  /*1560*/  IMAD R22, R19, 0x800, R20 ;  /* 0x0000080013167824 */ /* 0x000fe200078e0214 */
[--C-:B------:R-:W-:Y:S01]  /*1570*/  LOP3.LUT R0, R21, 0x8, R18.reuse, 0xf8, !PT ;  /* 0x0000000815007812 */ /* 0x100fe200078ef812 */
[----:B------:R-:W-:Y:S01]  /*1580*/  IMAD.IADD R10, R10, 0x1, -R23 ;  /* 0x000000010a0a7824 */ /* 0x000fe200078e0a17 */
[----:B------:R-:W-:Y:S01]  /*1590*/  SHF.R.U32.HI R21, RZ, 0x3, R21 ;  /* 0x00000003ff157819 */ /* 0x000fe20000011615 */
[----:B------:R-:W-:Y:S01]  /*15a0*/  IMAD.MOV.U32 R23, RZ, RZ, c[0x0][0x178] ;  /* 0x00005e00ff177624 */ /* 0x000fe200078e00ff */
[----:B------:R-:W-:Y:S01]  /*15b0*/  LOP3.LUT R196, R25, 0x8, R18, 0xf8, !PT ;  /* 0x0000000819c47812 */ /* 0x000fe200078ef812 */
[----:B------:R-:W-:-:S04]  /*15c0*/  DEPBAR.LE SB0, 0x1 ;  /* 0x000080400000791a */ /* 0x000fc80000000000 */
[----:B------:R-:W-:Y:S01]  /*15d0*/  LOP3.LUT R197, R0, R21, RZ, 0x3c, !PT ;  /* 0x0000001500c57212 */ /* 0x000fe200078e3cff */
[----:B------:R-:W-:Y:S01]  /*15e0*/  IMAD.MOV.U32 R18, RZ, RZ, c[0x0][0x17c] ;  /* 0x00005f00ff127624 */ /* 0x000fe200078e00ff */
[----:B------:R-:W-:Y:S01]  /*15f0*/  SEL R0, R192, 0xffffffe0, !P0 ;  /* 0xffffffe0c0007807 */ /* 0x000fe20004000000 */
[----:B------:R-:W-:Y:S01]  /*1600*/  BAR.SYNC.DEFER_BLOCKING 0x0 ;  /* 0x0000000000007b1d */ /* 0x000fe20000010000 */
[----:B------:R-:W-:Y:S01]  /*1610*/  LEA R212, P0, R23, R214, 0x6 ;  /* 0x000000d617d47211 */ /* 0x000fe200078030ff */
[----:B------:R-:W-:Y:S01]  /*1620*/  IMAD.IADD R197, R22, 0x1, R197 ;  /* 0x0000000116c57824 */ /* 0x000fe200078e02c5 */
[----:B------:R-:W-:Y:S01]  /*1630*/  LEA.HI R20, R17, R6, RZ, 0x7 ;  /* 0x0000000611147211 */ /* 0x000fe200078f38ff */
[----:B------:R-:W-:Y:S01]  /*1640*/  IMAD.SHL.U32 R17, R19, 0x10, RZ ;  /* 0x0000001013117824 */ /* 0x000fe200078e00ff */
[----:B------:R-:W-:Y:S01]  /*1650*/  LEA.HI.X R213, R23, R215, R18, 0x6, P0 ;  /* 0x000000d717d57211 */ /* 0x000fe200000f3412 */
[----:B------:R-:W-:Y:S01]  /*1660*/  IMAD.SHL.U32 R197, R197, 0x2, RZ ;  /* 0x00000002c5c57824 */ /* 0x000fe200078e00ff */
[----:B------:R-:W-:-:S02]  /*1670*/  LEA R220, P0, R16, c[0x0][0x258], 0x2 ;  /* 0x0000960010dc7a11 */ /* 0x000fc400078010ff */
[----:B------:R-:W-:Y:S01]  /*1680*/  LOP3.LUT R18, R17, 0x10, RZ, 0xc0, !PT ;  /* 0x0000001011127812 */ /* 0x000fe200078ec0ff */
[C---:B------:R-:W-:Y:S01]  /*1690*/  IMAD.IADD R2, R197.reuse, 0x1, R2 ;  /* 0x00000001c5027824 */ /* 0x040fe200078e0202 */
[----:B------:R-:W-:Y:S01]  /*16a0*/  LEA.HI.X R221, R16, c[0x0][0x25c], R3, 0x2, P0 ;  /* 0x0000970010dd7a11 */ /* 0x000fe200000f1403 */
[----:B------:R-:W-:Y:S01]  /*16b0*/  IMAD.IADD R3, R197, 0x1, R0 ;  /* 0x00000001c5037824 */ /* 0x000fe200078e0200 */
[----:B------:R-:W-:Y:S01]  /*16c0*/  LOP3.LUT R13, R13, 0xffffffe0, RZ, 0xc0, !PT ;  /* 0xffffffe00d0d7812 */ /* 0x000fe200078ec0ff */
[----:B------:R-:W-:Y:S01]  /*16d0*/  IMAD.IADD R0, R0, 0x1, R2 ;  /* 0x0000000100007824 */ /* 0x000fe200078e0202 */
[----:B------:R-:W-:Y:S01]  /*16e0*/  LEA R224, P0, R15, c[0x0][0x280], 0x2 ;  /* 0x0000a0000fe07a11 */ /* 0x000fe200078010ff */
[----:B------:R-:W-:Y:S01]  /*16f0*/  IMAD.SHL.U32 R17, R8, 0x40, RZ ;  /* 0x0000004008117824 */ /* 0x000fe200078e00ff */
[----:B------:R-:W-:Y:S01]  /*1700*/  LOP3.LUT R196, R196, R21, RZ, 0x3c, !PT ;  /* 0x00000015c4c47212 */ /* 0x000fe200078e3cff */
[----:B------:R-:W-:Y:S01]  /*1710*/  IMAD.SHL.U32 R16, R11, 0x8, RZ ;  /* 0x000000080b107824 */ /* 0x000fe200078e00ff */
[----:B------:R-:W-:Y:S01]  /*1720*/  LEA.HI.X R225, R15, c[0x0][0x284], R14, 0x2, P0 ;  /* 0x0000a1000fe17a11 */ /* 0x000fe200000f140e */
[----:B------:R-:W-:Y:S01]  /*1730*/  IMAD.IADD R13, R6, 0x1, -R13 ;  /* 0x00000001060d7824 */ /* 0x000fe200078e0a0d */
[----:B------:R-:W-:Y:S01]  /*1740*/  LOP3.LUT R17, R17, 0x1c0, RZ, 0xc0, !PT ;  /* 0x000001c011117812 */ /* 0x000fe200078ec0ff */
[C---:B------:R-:W-:Y:S01]  /*1750*/  IMAD.SHL.U32 R21, R19.reuse, 0x20, RZ ;  /* 0x0000002013157824 */ /* 0x040fe200078e00ff */
[----:B------:R-:W-:Y:S01]  /*1760*/  LOP3.LUT R16, R16, 0x18, RZ, 0xc0, !PT ;  /* 0x0000001810107812 */ /* 0x000fe200078ec0ff */
[----:B------:R1:W2:Y:S01]  /*1770*/  LDSM.16.M88.4 R144, [R197+0x4080] ;  /* 0x00408000c590783b */ /* 0x0002a20000000200 */
[----:B------:R-:W-:Y:S01]  /*1780*/  SHF.R.U32.HI R217, RZ, 0x3, R17 ;  /* 0x00000003ffd97819 */ /* 0x000fe20000011611 */
[----:B------:R-:W-:Y:S01]  /*1790*/  IMAD.SHL.U32 R14, R10, 0x40, RZ ;  /* 0x000000400a0e7824 */ /* 0x000fe200078e00ff */
[----:B------:R-:W-:Y:S01]  /*17a0*/  LOP3.LUT R15, R12, 0x7ffffffc, RZ, 0xc0, !PT ;  /* 0x7ffffffc0c0f7812 */ /* 0x000fe200078ec0ff */
[----:B------:R1:W4:Y:S01]  /*17b0*/  LDSM.16.M88.4 R148, [R197+0x6080] ;  /* 0x00608000c594783b */ /* 0x0003220000000200 */
[----:B------:R-:W-:Y:S01]  /*17c0*/  SHF.R.S32.HI R12, RZ, 0x1f, R13 ;  /* 0x0000001fff0c7819 */ /* 0x000fe2000001140d */
[----:B------:R-:W-:Y:S01]  /*17d0*/  IMAD R196, R19, 0x200, R196 ;  /* 0x0000020013c47824 */ /* 0x000fe200078e02c4 */
[----:B------:R-:W-:Y:S01]  /*17e0*/  LOP3.LUT R21, R16, 0x20, R21, 0xf8, !PT ;  /* 0x0000002010157812 */ /* 0x000fe200078ef815 */
[----:B------:R1:W1:Y:S01]  /*17f0*/  LDSM.16.M88.4 R152, [R3+0x4080] ;  /* 0x004080000398783b */ /* 0x0002620000000200 */
[----:B------:R-:W-:Y:S01]  /*1800*/  LOP3.LUT R217, R217, R17, R16, 0x1e, !PT ;  /* 0x00000011d9d97212 */ /* 0x000fe200078e1e10 */
[----:B------:R-:W-:Y:S01]  /*1810*/  IMAD.SHL.U32 R19, R19, 0x8, RZ ;  /* 0x0000000813137824 */ /* 0x000fe200078e00ff */
[----:B------:R-:W-:Y:S01]  /*1820*/  IADD3 R16, P0, R210, UR6, RZ ;  /* 0x00000006d2107c10 */ /* 0x000fe2000ff1e0ff */
[----:B------:R1:W1:Y:S01]  /*1830*/  LDSM.16.M88.4 R160, [R3+0x6080] ;  /* 0x0060800003a0783b */ /* 0x0002620000000200 */
[----:B------:R-:W-:Y:S01]  /*1840*/  LEA.HI R12, R12, R13, RZ, 0x2 ;  /* 0x0000000d0c0c7211 */ /* 0x000fe200078f10ff */
[----:B------:R-:W-:Y:S01]  /*1850*/  IMAD.IADD R15, R6, 0x1, -R15 ;  /* 0x00000001060f7824 */ /* 0x000fe200078e0a0f */
[----:B------:R-:W-:Y:S01]  /*1860*/  IADD3.X R17, R211, UR5, RZ, P0, !PT ;  /* 0x00000005d3117c10 */ /* 0x000fe200087fe4ff */
[----:B------:R1:W1:Y:S01]  /*1870*/  LDSM.16.M88.4 R164, [R2+0x4080] ;  /* 0x0040800002a4783b */ /* 0x0002620000000200 */
[----:B------:R-:W-:-:S02]  /*1880*/  SHF.R.U32.HI R23, RZ, 0x4, R20 ;  /* 0x00000004ff177819 */ /* 0x000fc40000011614 */
[----:B------:R-:W-:Y:S01]  /*1890*/  LOP3.LUT R14, R14, 0x1c0, RZ, 0xc0, !PT ;  /* 0x000001c00e0e7812 */ /* 0x000fe200078ec0ff */
[----:B------:R1:W1:Y:S01]  /*18a0*/  LDSM.16.M88.4 R168, [R2+0x6080] ;  /* 0x0060800002a8783b */ /* 0x0002620000000200 */
[----:B------:R-:W-:Y:S02]  /*18b0*/  ISETP.GE.AND P0, PT, R207, 0x41, PT ;  /* 0x00000041cf00780c */ /* 0x000fe40003f06270 */
[----:B------:R-:W-:Y:S01]  /*18c0*/  LOP3.LUT R23, R18, 0x8, R23, 0xf8, !PT ;  /* 0x0000000812177812 */ /* 0x000fe200078ef817 */
[----:B------:R1:W1:Y:S01]  /*18d0*/  LDSM.16.M88.4 R172, [R0+0x4080] ;  /* 0x0040800000ac783b */ /* 0x0002620000000200 */
[--C-:B------:R-:W-:Y:S02]  /*18e0*/  SHF.R.U32.HI R200, RZ, 0x3, R14.reuse ;  /* 0x00000003ffc87819 */ /* 0x100fe4000001160e */
[----:B------:R-:W-:Y:S01]  /*18f0*/  LOP3.LUT R19, R14, 0x8, R19, 0xf8, !PT ;  /* 0x000000080e137812 */ /* 0x000fe200078ef813 */
[----:B------:R1:W1:Y:S01]  /*1900*/  LDSM.16.M88.4 R176, [R0+0x6080] ;  /* 0x0060800000b0783b */ /* 0x0002620000000200 */
[----:B------:R-:W-:-:S02]  /*1910*/  LOP3.LUT R198, R200, R23, R14, 0x1e, !PT ;  /* 0x00000017c8c67212 */ /* 0x000fc400078e1e0e */
[----:B------:R-:W-:Y:S01]  /*1920*/  LOP3.LUT R14, R200, R21, R14, 0x1e, !PT ;  /* 0x00000015c80e7212 */ /* 0x000fe200078e1e0e */
[----:B------:R-:W-:Y:S01]  /*1930*/  BAR.SYNC.DEFER_BLOCKING 0x0 ;  /* 0x0000000000007b1d */ /* 0x000fe20000010000 */
[----:B------:R-:W-:Y:S02]  /*1940*/  LOP3.LUT R200, R19, R200, RZ, 0x3c, !PT ;  /* 0x000000c813c87212 */ /* 0x000fe400078e3cff */
[----:B------:R-:W-:-:S04]  /*1950*/  LOP3.LUT R195, R195, 0xfffffe00, RZ, 0xc0, !PT ;  /* 0xfffffe00c3c37812 */ /* 0x000fc800078ec0ff */
[----:B------:R-:W-:Y:S01]  /*1960*/  LOP3.LUT R198, R198, R195, RZ, 0xfc, !PT ;  /* 0x000000c3c6c67212 */ /* 0x000fe200078efcff */
[----:B------:R-:W-:Y:S01]  /*1970*/  @!PT LDS RZ, [RZ] ;  /* 0x00000000fffff984 */ /* 0x000fe20000000800 */
[----:B------:R-:W-:Y:S01]  /*1980*/  @!PT LDS RZ, [RZ] ;  /* 0x00000000fffff984 */ /* 0x000fe20000000800 */
[----:B------:R-:W-:Y:S01]  /*1990*/  @!PT LDS RZ, [RZ] ;  /* 0x00000000fffff984 */ /* 0x000fe20000000800 */
[----:B------:R1:W-:Y:S01]  /*19a0*/  LDGSTS.E.BYPASS.LTC128B.128 [R9+0x4080], [R214.64], !P1 ;  /* 0x04080000d6097fae */ /* 0x0003e2000c901d48 */
[----:B------:R-:W-:-:S03]  /*19b0*/  ISETP.GT.AND P1, PT, R6, 0xf, PT ;  /* 0x0000000f0600780c */ /* 0x000fc60003f24270 */
[----:B------:R1:W-:Y:S10]  /*19c0*/  LDGSTS.E.BYPASS.LTC128B.128 [R9+0x5080], [R212.64], !P6 ;  /* 0x05080000d4097fae */ /* 0x0003f4000f101d48 */
[----:B------:R-:W-:-:S02]  /*19d0*/  @!P1 IMAD.SHL.U32 R25, R6, 0x10, RZ ;  /* 0x0000001006199824 */ /* 0x000fc400078e00ff */
[----:B---3--:R-:W-:-:S03]  /*19e0*/  @!P1 IMAD.SHL.U32 R27, R6, 0x10, RZ ;  /* 0x00000010061b9824 */ /* 0x008fc600078e00ff */
[----:B------:R3:W-:Y:S04]  /*19f0*/  @!P1 LDGSTS.E.BYPASS.LTC128B.128 [R25+0xc080], [R220.64] ;  /* 0x0c080000dc199fae */ /* 0x0007e8000b901d48 */
[----:B------:R-:W0:Y:S04]  /*1a00*/  LDGDEPBAR ;  /* 0x00000000000079af */ /* 0x000e280000000000 */
[----:B------:R1:W-:Y:S04]  /*1a10*/  LDGSTS.E.BYPASS.LTC128B.128 [R9+0x8080], [R210.64], !P5 ;  /* 0x08080000d2097fae */ /* 0x0003e8000e901d48 */
[----:B------:R1:W-:Y:S01]  /*1a20*/  LDGSTS.E.BYPASS.LTC128B.128 [R9+0x9080], [R16.64], !P2 ;  /* 0x0908000010097fae */ /* 0x0003e2000d101d48 */
[----:B------:R-:W-:-:S03]  /*1a30*/  LOP3.LUT P2, RZ, R10, 0x4, RZ, 0xc0, !PT ;  /* 0x000000040aff7812 */ /* 0x000fc6000784c0ff */
[----:B------:R1:W-:Y:S04]  /*1a40*/  @!P1 LDGSTS.E.BYPASS.LTC128B.128 [R27+0xc280], [R224.64] ;  /* 0x0c280000e01b9fae */ /* 0x0003e8000b901d48 */
[----:B------:R-:W0:Y:S04]  /*1a50*/  LDGDEPBAR ;  /* 0x00000000000079af */ /* 0x000e280000000000 */
[----:B------:R-:W0:Y:S01]  /*1a60*/  LDGDEPBAR ;  /* 0x00000000000079af */ /* 0x000e220000000000 */
[----:B---3--:R-:W-:-:S05]  /*1a70*/  SHF.R.S32.HI R25, RZ, 0x2, R12 ;  /* 0x00000002ff197819 */ /* 0x008fca000001140c */
[C---:B------:R-:W-:Y:S02]  /*1a80*/  IMAD R216, R4.reuse, 0x10, R25 ;  /* 0x0000001004d87824 */ /* 0x040fe400078e0219 */
[----:B------:R-:W-:-:S04]  /*1a90*/  IMAD.SHL.U32 R4, R4, 0x400, RZ ;  /* 0x0000040004047824 */ /* 0x000fc800078e00ff */
[--C-:B------:R-:W-:Y:S01]  /*1aa0*/  IMAD R18, R15, 0x2, R4.reuse ;  /* 0x000000020f127824 */ /* 0x100fe200078e0204 */
[-C--:B------:R-:W-:Y:S02]  /*1ab0*/  IADD3 R200, R200, R195.reuse, R4 ;  /* 0x000000c3c8c87210 */ /* 0x080fe40007ffe004 */
[----:B------:R-:W-:Y:S01]  /*1ac0*/  LOP3.LUT R195, R14, R195, RZ, 0xfc, !PT ;  /* 0x000000c30ec37212 */ /* 0x000fe200078efcff */
[----:B------:R-:W-:Y:S01]  /*1ad0*/  IMAD.IADD R217, R18, 0x1, R217 ;  /* 0x0000000112d97824 */ /* 0x000fe200078e02d9 */
[----:B------:R-:W-:Y:S05]  /*1ae0*/  @!P0 BRA `(.L_x_82) ;  /* 0x000000e000008947 */ /* 0x000fea0003800000 */
[----:B-12-4-:R-:W-:Y:S01]  /*1af0*/  IADD3 R4, -R206, -0x40, R207 ;  /* 0xffffffc0ce047810 */ /* 0x016fe20007ffe1cf */
[----:B------:R-:W-:Y:S01]  /*1b00*/  BSSY B0, `(.L_x_82) ;  /* 0x000000c000007945 */ /* 0x000fe20003800000 */
[----:B------:R-:W-:Y:S02]  /*1b10*/  IADD3 R14, P0, R16, UR6, RZ ;  /* 0x00000006100e7c10 */ /* 0x000fe4000ff1e0ff */
[C---:B------:R-:W-:Y:S02]  /*1b20*/  ISETP.LT.OR P6, PT, R4.reuse, 0x1, P3 ;  /* 0x000000010400780c */ /* 0x040fe40001fc1670 */
[----:B------:R-:W-:-:S02]  /*1b30*/  ISETP.LT.OR P5, PT, R4, 0x21, P3 ;  /* 0x000000210400780c */ /* 0x000fc40001fa1670 */
[----:B------:R-:W-:Y:S02]  /*1b40*/  IADD3.X R15, R17, UR5, RZ, P0, !PT ;  /* 0x00000005110f7c10 */ /* 0x000fe400087fe4ff */
[----:B------:R-:W-:-:S04]  /*1b50*/  IADD3 R16, P0, R14, UR6, RZ ;  /* 0x000000060e107c10 */ /* 0x000fc8000ff1e0ff */
[----:B------:R-:W-:-:S03]  /*1b60*/  IADD3.X R17, R15, UR5, RZ, P0, !PT ;  /* 0x000000050f117c10 */ /* 0x000fc600087fe4ff */
[----:B------:R1:W-:Y:S04]  /*1b70*/  LDGSTS.E.BYPASS.LTC128B.128 [R9+0xa080], [R14.64], !P6 ;  /* 0x0a0800000e097fae */ /* 0x0003e8000f101d48 */
[----:B------:R1:W-:Y:S01]  /*1b80*/  LDGSTS.E.BYPASS.LTC128B.128 [R9+0xb080], [R16.64], !P5 ;  /* 0x0b08000010097fae */ /* 0x0003e2000e901d48 */
[----:B------:R-:W-:Y:S05]  /*1b90*/  @P1 BRA `(.L_x_83) ;  /* 0x0000002000001947 */ /* 0x000fea0003800000 */
[----:B------:R-:W-:-:S05]  /*1ba0*/  SHF.L.U32 R7, R6, 0x4, RZ ;  /* 0x0000000406077819 */ /* 0x000fca00000006ff */
[----:B------:R2:W-:Y:S02]  /*1bb0*/  LDGSTS.E.BYPASS.LTC128B.128 [R7+0xc380], [R224.64+0x100] ;  /* 0x0c380100e0077fae */ /* 0x0005e4000b901d48 */
.L_x_83:
[----:B------:R-:W-:Y:S05]  /*1bc0*/  BSYNC B0 ;  /* 0x0000000000007941 */ /* 0x000fea0003800000 */
.L_x_82:
[----:B-12-4-:R-:W-:Y:S01]  /*1bd0*/  SHF.R.S32.HI R4, RZ, 0x1f, R11 ;  /* 0x0000001fff047819 */ /* 0x016fe2000001140b */
[----:B------:R-:W0:Y:S01]  /*1be0*/  LDGDEPBAR ;  /* 0x00000000000079af */ /* 0x000e220000000000 */
[----:B------:R-:W-:Y:S01]  /*1bf0*/  LOP3.LUT P5, RZ, R8, 0x4, RZ, 0xc0, !PT ;  /* 0x0000000408ff7812 */ /* 0x000fe200078ac0ff */
[----:B------:R-:W-:Y:S01]  /*1c00*/  IMAD.SHL.U32 R196, R196, 0x2, RZ ;  /* 0x00000002c4c47824 */ /* 0x000fe200078e00ff */
[----:B------:R-:W-:Y:S01]  /*1c10*/  LEA.HI R4, R4, R11, RZ, 0x2 ;  /* 0x0000000b04047211 */ /* 0x000fe200078f10ff */
[----:B------:R-:W-:Y:S01]  /*1c20*/  IMAD.MOV.U32 R226, RZ, RZ, 0x1 ;  /* 0x00000001ffe27424 */ /* 0x000fe200078e00ff */
[----:B------:R-:W-:Y:S01]  /*1c30*/  IADD3 R229, R207, 0x3f, RZ ;  /* 0x0000003fcfe57810 */ /* 0x000fe20007ffe0ff */
[----:B------:R-:W-:Y:S01]  /*1c40*/  IMAD.MOV.U32 R231, RZ, RZ, RZ ;  /* 0x000000ffffe77224 */ /* 0x000fe200078e00ff */
[----:B------:R-:W-:Y:S01]  /*1c50*/  LOP3.LUT R4, R4, 0xfffffffc, RZ, 0xc0, !PT ;  /* 0xfffffffc04047812 */ /* 0x000fe200078ec0ff */
[----:B------:R-:W-:Y:S01]  /*1c60*/  IMAD.MOV.U32 R227, RZ, RZ, RZ ;  /* 0x000000ffffe37224 */ /* 0x000fe200078e00ff */
[----:B------:R-:W-:Y:S01]  /*1c70*/  LOP3.LUT R12, R12, 0xfffffffc, RZ, 0xc0, !PT ;  /* 0xfffffffc0c0c7812 */ /* 0x000fe200078ec0ff */
[----:B------:R-:W-:Y:S01]  /*1c80*/  IMAD.MOV.U32 R193, RZ, RZ, RZ ;  /* 0x000000ffffc17224 */ /* 0x000fe200078e00ff */
[----:B------:R-:W-:Y:S01]  /*1c90*/  SHF.R.S32.HI R6, RZ, 0x1f, R229 ;  /* 0x0000001fff067819 */ /* 0x000fe200000114e5 */
[----:B------:R-:W-:Y:S01]  /*1ca0*/  IMAD.IADD R4, R11, 0x1, -R4 ;  /* 0x000000010b047824 */ /* 0x000fe200078e0a04 */
[----:B------:R-:W-:Y:S01]  /*1cb0*/  LEA R217, R217, 0xc480, 0x1 ;  /* 0x0000c480d9d97811 */ /* 0x000fe200078e08ff */
[----:B------:R-:W-:Y:S01]  /*1cc0*/  IMAD.IADD R12, R13, 0x1, -R12 ;  /* 0x000000010d0c7824 */ /* 0x000fe200078e0a0c */
[----:B------:R-:W-:Y:S01]  /*1cd0*/  LOP3.LUT P0, RZ, R10, 0x2, RZ, 0xc0, !PT ;  /* 0x000000020aff7812 */ /* 0x000fe2000780c0ff */
[----:B------:R-:W-:Y:S01]  /*1ce0*/  IMAD R209, R4, -0x8, R5 ;  /* 0xfffffff804d17824 */ /* 0x000fe200078e0205 */
[----:B------:R-:W-:Y:S01]  /*1cf0*/  SEL R5, R192, 0xffffffe0, !P2 ;  /* 0xffffffe0c0057807 */ /* 0x000fe20005000000 */
[----:B------:R-:W-:Y:S01]  /*1d00*/  CS2R R126, SRZ ;  /* 0x00000000007e7805 */ /* 0x000fe2000001ff00 */
[----:B------:R-:W-:Y:S01]  /*1d10*/  LEA.HI R229, R6, R229, RZ, 0x6 ;  /* 0x000000e506e57211 */ /* 0x000fe200078f30ff */
[----:B------:R-:W-:Y:S01]  /*1d20*/  IMAD R209, R12, -0x2, R209 ;  /* 0xfffffffe0cd17824 */ /* 0x000fe200078e02d1 */
[----:B------:R-:W-:Y:S01]  /*1d30*/  IADD3 R228, R217, 0x40, RZ ;  /* 0x00000040d9e47810 */ /* 0x000fe20007ffe0ff */
[----:B------:R-:W-:Y:S01]  /*1d40*/  CS2R R124, SRZ ;  /* 0x00000000007c7805 */ /* 0x000fe2000001ff00 */
[----:B------:R-:W-:Y:S01]  /*1d50*/  LEA R195, R195, 0x80, 0x1 ;  /* 0x00000080c3c37811 */ /* 0x000fe200078e08ff */
[----:B------:R-:W-:Y:S01]  /*1d60*/  CS2R R130, SRZ ;  /* 0x0000000000827805 */ /* 0x000fe2000001ff00 */
[----:B------:R-:W-:Y:S01]  /*1d70*/  SEL R199, R199, 0xffffffc0, !P2 ;  /* 0xffffffc0c7c77807 */ /* 0x000fe20005000000 */
        /* <DEDUP_REMOVED lines=29> */
[----:B------:R-:W-:Y:S01]  /*1f50*/  IMAD.IADD R194, R198, 0x1, R5 ;  /* 0x00000001c6c27824 */ /* 0x000fe200078e0205 */
[----:B------:R-:W-:-:S02]  /*1f60*/  SEL R192, R192, 0xffffffe0, !P0 ;  /* 0xffffffe0c0c07807 */ /* 0x000fc40004000000 */
[----:B------:R-:W-:Y:S02]  /*1f70*/  @P5 IADD3 R228, R217, -0x40, RZ ;  /* 0xffffffc0d9e45810 */ /* 0x000fe40007ffe0ff */
[----:B------:R-:W-:Y:S02]  /*1f80*/  SHF.R.S32.HI R229, RZ, 0x6, R229 ;  /* 0x00000006ffe57819 */ /* 0x000fe400000114e5 */
.L_x_86:
        /* <DEDUP_REMOVED lines=9> */
[----:B------:R-:W-:Y:S04]  /*2020*/  IMAD.IADD R182, R180, 0x1, R192 ;  /* 0x00000001b4b67824 */ /* 0x000fe800078e02c0 */
        /* <DEDUP_REMOVED lines=25> */
[----:B------:R-:W-:Y:S01]  /*21c0*/  HMMA.16816.F32 R32, R36, R50, RZ ;  /* 0x000000322420723c */ /* 0x000fe200000018ff */
[----:B------:R-:W2:Y:S04]  /*21d0*/  LDSM.16.M88.4 R36, [R199+0x4080] ;  /* 0x00408000c724783b */ /* 0x000ea80000000200 */
[----:B------:R-:W3:Y:S03]  /*21e0*/  LDSM.16.M88.4 R48, [R199+0x5080] ;  /* 0x00508000c730783b */ /* 0x000ee60000000200 */
[-C--:B----4-:R-:W-:Y:S08]  /*21f0*/  HMMA.16816.F32 R4, R52, R56.reuse, R4 ;  /* 0x000000383404723c */ /* 0x090ff00000001804 */
[C---:B-----5:R-:W-:Y:S08]  /*2200*/  HMMA.16816.F32 R8, R60.reuse, R56, R8 ;  /* 0x000000383c08723c */ /* 0x060ff00000001808 */
[-C--:B------:R-:W-:Y:S08]  /*2210*/  HMMA.16816.F32 R12, R60, R58.reuse, R12 ;  /* 0x0000003a3c0c723c */ /* 0x080ff0000000180c */
[C---:B------:R-:W-:Y:S08]  /*2220*/  HMMA.16816.F32 R16, R52.reuse, R58, R16 ;  /* 0x0000003a3410723c */ /* 0x040ff00000001810 */
        /* <DEDUP_REMOVED lines=28> */
[C---:B-1----:R-:W-:Y:S01]  /*23f0*/  IMAD R39, R230.reuse, -0x40, R207 ;  /* 0xffffffc0e6277824 */ /* 0x042fe200078e02cf */
[----:B------:R-:W-:Y:S01]  /*2400*/  SHF.R.S32.HI R37, RZ, 0x1f, R230 ;  /* 0x0000001fff257819 */ /* 0x000fe200000114e6 */
[C---:B------:R-:W-:Y:S04]  /*2410*/  IMAD.WIDE.U32 R42, R230.reuse, c[0x0][0x178], RZ ;  /* 0x00005e00e62a7a25 */ /* 0x040fe800078e00ff */
[----:B------:R-:W-:Y:S02]  /*2420*/  IMAD R37, R37, c[0x0][0x178], RZ ;  /* 0x00005e0025257a24 */ /* 0x000fe400078e02ff */
[----:B------:R-:W-:Y:S02]  /*2430*/  IMAD.IADD R36, R39, 0x1, -R206 ;  /* 0x0000000127247824 */ /* 0x000fe400078e0ace */
[----:B------:R-:W-:Y:S02]  /*2440*/  IMAD R37, R230, c[0x0][0x17c], R37 ;  /* 0x00005f00e6257a24 */ /* 0x000fe400078e0225 */
[----:B------:R-:W-:Y:S01]  /*2450*/  IMAD.SHL.U32 R39, R42, 0x80, RZ ;  /* 0x000000802a277824 */ /* 0x000fe200078e00ff */
[----:B------:R-:W-:Y:S01]  /*2460*/  ISETP.LT.OR P6, PT, R36, 0x1, P4 ;  /* 0x000000012400780c */ /* 0x000fe200027c1670 */
[----:B------:R-:W-:Y:S01]  /*2470*/  IMAD R38, R226, 0x2000, R223 ;  /* 0x00002000e2267824 */ /* 0x000fe200078e02df */
[----:B------:R-:W-:Y:S02]  /*2480*/  IADD3 R37, R43, R37, RZ ;  /* 0x000000252b257210 */ /* 0x000fe40007ffe0ff */
[----:B------:R-:W-:Y:S02]  /*2490*/  IADD3 R40, P0, R39, R214, RZ ;  /* 0x000000d627287210 */ /* 0x000fe40007f1e0ff */
[----:B------:R-:W-:Y:S02]  /*24a0*/  SHF.L.U64.HI R37, R42, 0x7, R37 ;  /* 0x000000072a257819 */ /* 0x000fe40000010225 */
[----:B------:R-:W-:Y:S01]  /*24b0*/  ISETP.LT.OR P5, PT, R36, 0x21, P4 ;  /* 0x000000212400780c */ /* 0x000fe200027a1670 */
[----:B------:R-:W-:Y:S01]  /*24c0*/  @!P1 IMAD R36, R226, 0x40, R218 ;  /* 0x00000040e2249824 */ /* 0x000fe200078e02da */
[----:B------:R-:W-:Y:S02]  /*24d0*/  IADD3.X R41, R37, R215, RZ, P0, !PT ;  /* 0x000000d725297210 */ /* 0x000fe400007fe4ff */
[----:B------:R-:W-:Y:S02]  /*24e0*/  IADD3 R42, P0, R39, R212, RZ ;  /* 0x000000d4272a7210 */ /* 0x000fe40007f1e0ff */
[----:B------:R-:W-:Y:S01]  /*24f0*/  @!P1 LEA R39, R231, 0x40, 0x6 ;  /* 0x00000040e7279811 */ /* 0x000fe200078e30ff */
[----:B------:R-:W-:Y:S01]  /*2500*/  @!PT LDS RZ, [RZ] ;  /* 0x00000000fffff984 */ /* 0x000fe20000000800 */
[----:B------:R-:W-:Y:S01]  /*2510*/  @!PT LDS RZ, [RZ] ;  /* 0x00000000fffff984 */ /* 0x000fe20000000800 */
[----:B------:R-:W-:Y:S01]  /*2520*/  @!PT LDS RZ, [RZ] ;  /* 0x00000000fffff984 */ /* 0x000fe20000000800 */
[----:B------:R1:W-:Y:S01]  /*2530*/  LDGSTS.E.BYPASS.LTC128B.128 [R38], [R40.64], !P6 ;  /* 0x0000000028267fae */ /* 0x0003e2000f101d48 */
[----:B------:R-:W-:Y:S01]  /*2540*/  IADD3.X R43, R37, R213, RZ, P0, !PT ;  /* 0x000000d5252b7210 */ /* 0x000fe200007fe4ff */
[----:B------:R-:W-:Y:S02]  /*2550*/  @!P1 IMAD.SHL.U32 R37, R36, 0x4, RZ ;  /* 0x0000000424259824 */ /* 0x000fe400078e00ff */
[----:B------:R-:W-:Y:S02]  /*2560*/  @!P1 IMAD.WIDE R44, R39, 0x4, R220 ;  /* 0x00000004272c9825 */ /* 0x000fe400078e02dc */
[----:B------:R1:W-:Y:S06]  /*2570*/  LDGSTS.E.BYPASS.LTC128B.128 [R38+0x1000], [R42.64], !P5 ;  /* 0x010000002a267fae */ /* 0x0003ec000e901d48 */
[----:B------:R1:W-:Y:S02]  /*2580*/  @!P1 LDGSTS.E.BYPASS.LTC128B.128 [R37+0xc080], [R44.64] ;  /* 0x0c0800002c259fae */ /* 0x0003e4000b901d48 */
.L_x_84:
[-C--:B-1----:R-:W-:Y:S01]  /*2590*/  HMMA.16816.F32 R36, R132, R144.reuse, RZ ;  /* 0x000000908424723c */ /* 0x082fe200000018ff */
[----:B------:R-:W0:Y:S02]  /*25a0*/  LDGDEPBAR ;  /* 0x00000000000079af */ /* 0x000e240000000000 */
[C---:B------:R-:W-:Y:S02]  /*25b0*/  ISETP.GT.AND P0, PT, R209.reuse, RZ, PT ;  /* 0x000000ffd100720c */ /* 0x040fe40003f04270 */
[C---:B------:R-:W-:Y:S02]  /*25c0*/  ISETP.GT.AND P6, PT, R209.reuse, 0x20, PT ;  /* 0x00000020d100780c */ /* 0x040fe40003fc4270 */
[----:B------:R-:W-:Y:S01]  /*25d0*/  FSEL R199, R6, -INF , P0 ;  /* 0xff80000006c77808 */ /* 0x000fe20000000000 */
[C---:B------:R-:W-:Y:S02]  /*25e0*/  HMMA.16816.F32 R40, R136.reuse, R144, RZ ;  /* 0x000000908828723c */ /* 0x040fe400000018ff */
[----:B------:R-:W-:Y:S02]  /*25f0*/  ISETP.GT.AND P5, PT, R209, 0x1, PT ;  /* 0x00000001d100780c */ /* 0x000fe40003fa4270 */
[----:B------:R-:W-:Y:S02]  /*2600*/  FSEL R191, R16, -INF , P6 ;  /* 0xff80000010bf7808 */ /* 0x000fe40003000000 */
[----:B------:R-:W-:Y:S02]  /*2610*/  FSEL R232, R8, -INF , P0 ;  /* 0xff80000008e87808 */ /* 0x000fe40000000000 */
[-C--:B------:R-:W-:Y:S01]  /*2620*/  HMMA.16816.F32 R44, R136, R146.reuse, RZ ;  /* 0x00000092882c723c */ /* 0x080fe200000018ff */
[----:B------:R-:W-:Y:S03]  /*2630*/  FFMA.FTZ R188, R191, c[0x0][0x29c], -R202 ;  /* 0x0000a700bfbc7a23 */ /* 0x000fe600000108ca */
[----:B------:R-:W-:Y:S01]  /*2640*/  FSEL R191, R10, -INF , P0 ;  /* 0xff8000000abf7808 */ /* 0x000fe20000000000 */
[--C-:B------:R-:W-:Y:S01]  /*2650*/  FFMA.FTZ R232, R232, c[0x0][0x29c], -R185.reuse ;  /* 0x0000a700e8e87a23 */ /* 0x100fe200000108b9 */
[----:B------:R-:W-:Y:S01]  /*2660*/  FSEL R237, R18, -INF , P6 ;  /* 0xff80000012ed7808 */ /* 0x000fe20003000000 */
[----:B------:R-:W-:Y:S01]  /*2670*/  MUFU.EX2 R188, R188 ;  /* 0x000000bc00bc7308 */ /* 0x000fe20000000800 */
[C---:B------:R-:W-:Y:S04]  /*2680*/  HMMA.16816.F32 R48, R132.reuse, R146, RZ ;  /* 0x000000928430723c */ /* 0x040fe800000018ff */
[----:B------:R-:W-:Y:S01]  /*2690*/  FFMA.FTZ R191, R191, c[0x0][0x29c], -R184 ;  /* 0x0000a700bfbf7a23 */ /* 0x000fe200000108b8 */
[----:B------:R-:W-:Y:S02]  /*26a0*/  FSEL R234, R12, -INF , P6 ;  /* 0xff8000000cea7808 */ /* 0x000fe40003000000 */
[----:B------:R-:W-:Y:S01]  /*26b0*/  FSEL R189, R5, -INF , P5 ;  /* 0xff80000005bd7808 */ /* 0x000fe20002800000 */
[-C--:B------:R-:W-:Y:S01]  /*26c0*/  HMMA.16816.F32 R52, R132, R148.reuse, RZ ;  /* 0x000000948434723c */ /* 0x080fe200000018ff */
[----:B------:R-:W-:Y:S03]  /*26d0*/  FSEL R235, R7, -INF , P5 ;  /* 0xff80000007eb7808 */ /* 0x000fe60002800000 */
[--C-:B------:R-:W-:Y:S01]  /*26e0*/  FFMA.FTZ R182, R189, c[0x0][0x29c], -R202.reuse ;  /* 0x0000a700bdb67a23 */ /* 0x100fe200000108ca */
[----:B------:R-:W-:Y:S02]  /*26f0*/  FSEL R189, R4, -INF , P0 ;  /* 0xff80000004bd7808 */ /* 0x000fe40000000000 */
[----:B------:R-:W-:Y:S01]  /*2700*/  ISETP.GT.AND P0, PT, R209, 0x40, PT ;  /* 0x00000040d100780c */ /* 0x000fe20003f04270 */
[C---:B------:R-:W-:Y:S02]  /*2710*/  HMMA.16816.F32 R56, R136.reuse, R148, RZ ;  /* 0x000000948838723c */ /* 0x040fe400000018ff */
[----:B------:R-:W-:Y:S02]  /*2720*/  MUFU.EX2 R182, R182 ;  /* 0x000000b600b67308 */ /* 0x000fe40000000800 */
[----:B------:R-:W-:Y:S01]  /*2730*/  FFMA.FTZ R187, R189, c[0x0][0x29c], -R202 ;  /* 0x0000a700bdbb7a23 */ /* 0x000fe200000108ca */
[----:B------:R-:W-:Y:S02]  /*2740*/  FSEL R189, R11, -INF , P5 ;  /* 0xff8000000bbd7808 */ /* 0x000fe40002800000 */
[----:B------:R-:W-:Y:S01]  /*2750*/  FSEL R233, R20, -INF , P0 ;  /* 0xff80000014e97808 */ /* 0x000fe20000000000 */
[-C--:B------:R-:W-:Y:S01]  /*2760*/  HMMA.16816.F32 R60, R136, R150.reuse, RZ ;  /* 0x00000096883c723c */ /* 0x080fe200000018ff */
[----:B------:R-:W-:Y:S03]  /*2770*/  LDSM.16.M88.4 R136, [R181+0x9080] ;  /* 0x00908000b588783b */ /* 0x000fe60000000200 */
[----:B------:R-:W1:Y:S01]  /*2780*/  MUFU.EX2 R187, R187 ;  /* 0x000000bb00bb7308 */ /* 0x000e620000000800 */
[----:B------:R-:W-:Y:S01]  /*2790*/  FFMA.FTZ R189, R189, c[0x0][0x29c], -R184 ;  /* 0x0000a700bdbd7a23 */ /* 0x000fe200000108b8 */
[----:B------:R-:W-:Y:S01]  /*27a0*/  FSEL R204, R9, -INF , P5 ;  /* 0xff80000009cc7808 */ /* 0x000fe20002800000 */
[----:B------:R-:W-:Y:S01]  /*27b0*/  FFMA.FTZ R190, R233, c[0x0][0x29c], -R202 ;  /* 0x0000a700e9be7a23 */ /* 0x000fe200000108ca */
[----:B------:R-:W-:Y:S01]  /*27c0*/  HMMA.16816.F32 R64, R132, R150, RZ ;  /* 0x000000968440723c */ /* 0x000fe200000018ff */
[----:B------:R2:W3:Y:S01]  /*27d0*/  LDSM.16.M88.4 R132, [R181+0x8080] ;  /* 0x00808000b584783b */ /* 0x0004e20000000200 */
[C---:B------:R-:W-:Y:S02]  /*27e0*/  ISETP.GT.AND P5, PT, R209.reuse, 0x21, PT ;  /* 0x00000021d100780c */ /* 0x040fe40003fa4270 */
[----:B------:R-:W-:Y:S02]  /*27f0*/  FSEL R233, R14, -INF , P6 ;  /* 0xff8000000ee97808 */ /* 0x000fe40003000000 */
[----:B------:R-:W-:Y:S01]  /*2800*/  MUFU.EX2 R189, R189 ;  /* 0x000000bd00bd7308 */ /* 0x000fe20000000800 */
[----:B------:R-:W-:Y:S01]  /*2810*/  ISETP.GT.AND P6, PT, R209, 0x41, PT ;  /* 0x00000041d100780c */ /* 0x000fe20003fc4270 */
[-C--:B------:R-:W-:Y:S05]  /*2820*/  HMMA.16816.F32 R36, R140, R152.reuse, R36 ;  /* 0x000000988c24723c */ /* 0x080fea0000001824 */
[----:B------:R-:W-:Y:S01]  /*2830*/  FSEL R201, R17, -INF , P5 ;  /* 0xff80000011c97808 */ /* 0x000fe20002800000 */
[----:B------:R-:W-:Y:S01]  /*2840*/  FFMA.FTZ R233, R233, c[0x0][0x29c], -R184 ;  /* 0x0000a700e9e97a23 */ /* 0x000fe200000108b8 */
[----:B------:R-:W-:Y:S01]  /*2850*/  FSEL R239, R19, -INF , P5 ;  /* 0xff80000013ef7808 */ /* 0x000fe20002800000 */
[C---:B------:R-:W-:Y:S01]  /*2860*/  HMMA.16816.F32 R40, R156.reuse, R152, R40 ;  /* 0x000000989c28723c */ /* 0x040fe20000001828 */
[----:B------:R-:W4:Y:S03]  /*2870*/  MUFU.EX2 R190, R190 ;  /* 0x000000be00be7308 */ /* 0x000f260000000800 */
[----:B------:R-:W-:Y:S01]  /*2880*/  FFMA.FTZ R236, R201, c[0x0][0x29c], -R202 ;  /* 0x0000a700c9ec7a23 */ /* 0x000fe200000108ca */
[----:B------:R-:W-:Y:S02]  /*2890*/  FSEL R15, R15, -INF , P5 ;  /* 0xff8000000f0f7808 */ /* 0x000fe40002800000 */
[----:B------:R-:W-:Y:S01]  /*28a0*/  FSEL R19, R26, -INF , P0 ;  /* 0xff8000001a137808 */ /* 0x000fe20000000000 */
[-C--:B------:R-:W-:Y:S03]  /*28b0*/  HMMA.16816.F32 R44, R156, R154.reuse, R44 ;  /* 0x0000009a9c2c723c */ /* 0x080fe6000000182c */
[----:B------:R5:W-:Y:S01]  /*28c0*/  MUFU.EX2 R201, R236 ;  /* 0x000000ec00c97308 */ /* 0x000be20000000800 */
[----:B------:R-:W-:Y:S01]  /*28d0*/  FFMA.FTZ R15, R15, c[0x0][0x29c], -R184 ;  /* 0x0000a7000f0f7a23 */ /* 0x000fe200000108b8 */
[----:B------:R-:W-:Y:S01]  /*28e0*/  FSEL R27, R27, -INF , P6 ;  /* 0xff8000001b1b7808 */ /* 0x000fe20003000000 */
[----:B------:R-:W-:Y:S01]  /*28f0*/  FFMA.FTZ R26, R237, c[0x0][0x29c], -R186 ;  /* 0x0000a700ed1a7a23 */ /* 0x000fe200000108ba */
[----:B------:R-:W-:Y:S01]  /*2900*/  FSEL R241, R21, -INF , P6 ;  /* 0xff80000015f17808 */ /* 0x000fe20003000000 */
[C---:B------:R-:W-:Y:S04]  /*2910*/  HMMA.16816.F32 R48, R140.reuse, R154, R48 ;  /* 0x0000009a8c30723c */ /* 0x040fe80000001830 */
[----:B------:R-:W-:Y:S01]  /*2920*/  FFMA.FTZ R27, R27, c[0x0][0x29c], -R184 ;  /* 0x0000a7001b1b7a23 */ /* 0x000fe200000108b8 */
[----:B------:R-:W-:Y:S01]  /*2930*/  MUFU.EX2 R26, R26 ;  /* 0x0000001a001a7308 */ /* 0x000fe20000000800 */
[----:B--2---:R-:W-:Y:S02]  /*2940*/  FFMA.FTZ R181, R239, c[0x0][0x29c], -R186 ;  /* 0x0000a700efb57a23 */ /* 0x004fe400000108ba */
[-C--:B------:R-:W-:Y:S04]  /*2950*/  HMMA.16816.F32 R52, R140, R160.reuse, R52 ;  /* 0x000000a08c34723c */ /* 0x080fe80000001834 */
[----:B------:R-:W-:Y:S03]  /*2960*/  FFMA.FTZ R19, R19, c[0x0][0x29c], -R184 ;  /* 0x0000a70013137a23 */ /* 0x000fe600000108b8 */
[----:B------:R-:W-:Y:S01]  /*2970*/  MUFU.EX2 R181, R181 ;  /* 0x000000b500b57308 */ /* 0x000fe20000000800 */
[C---:B------:R-:W-:Y:S04]  /*2980*/  HMMA.16816.F32 R56, R156.reuse, R160, R56 ;  /* 0x000000a09c38723c */ /* 0x040fe80000001838 */
[----:B-----5:R-:W-:Y:S01]  /*2990*/  FSEL R236, R13, -INF , P5 ;  /* 0xff8000000dec7808 */ /* 0x020fe20002800000 */
[----:B------:R-:W-:Y:S01]  /*29a0*/  FFMA.FTZ R13, R241, c[0x0][0x29c], -R202 ;  /* 0x0000a700f10d7a23 */ /* 0x000fe200000108ca */
[----:B------:R-:W-:Y:S02]  /*29b0*/  ISETP.GT.AND P5, PT, R209, 0x60, PT ;  /* 0x00000060d100780c */ /* 0x000fe40003fa4270 */
[-C--:B------:R-:W-:Y:S01]  /*29c0*/  HMMA.16816.F32 R60, R156, R162.reuse, R60 ;  /* 0x000000a29c3c723c */ /* 0x080fe2000000183c */
[----:B------:R-:W-:Y:S03]  /*29d0*/  MUFU.EX2 R233, R233 ;  /* 0x000000e900e97308 */ /* 0x000fe60000000800 */
[----:B------:R-:W-:Y:S01]  /*29e0*/  FSEL R243, R32, -INF , P5 ;  /* 0xff80000020f37808 */ /* 0x000fe20002800000 */
[--C-:B------:R-:W-:Y:S01]  /*29f0*/  FFMA.FTZ R236, R236, c[0x0][0x29c], -R185.reuse ;  /* 0x0000a700ecec7a23 */ /* 0x100fe200000108b9 */
[----:B------:R-:W-:Y:S01]  /*2a00*/  FSEL R32, R24, -INF , P0 ;  /* 0xff80000018207808 */ /* 0x000fe20000000000 */
[--C-:B------:R-:W-:Y:S01]  /*2a10*/  FFMA.FTZ R24, R235, c[0x0][0x29c], -R186.reuse ;  /* 0x0000a700eb187a23 */ /* 0x100fe200000108ba */
[----:B------:R-:W-:Y:S03]  /*2a20*/  HMMA.16816.F32 R64, R140, R162, R64 ;  /* 0x000000a28c40723c */ /* 0x000fe60000001840 */
[----:B------:R-:W2:Y:S01]  /*2a30*/  MUFU.EX2 R13, R13 ;  /* 0x0000000d000d7308 */ /* 0x000ea20000000800 */
[----:B------:R-:W-:Y:S01]  /*2a40*/  FSEL R157, R23, -INF , P6 ;  /* 0xff800000179d7808 */ /* 0x000fe20003000000 */
[--C-:B------:R-:W-:Y:S01]  /*2a50*/  FFMA.FTZ R235, R199, c[0x0][0x29c], -R186.reuse ;  /* 0x0000a700c7eb7a23 */ /* 0x100fe200000108ba */
[----:B------:R-:W-:Y:S02]  /*2a60*/  MOV R199, 0x40 ;  /* 0x0000004000c77802 */ /* 0x000fe40000000f00 */
[-C--:B---3--:R-:W-:Y:S05]  /*2a70*/  HMMA.16816.F32 R36, R132, R164.reuse, R36 ;  /* 0x000000a48424723c */ /* 0x088fea0000001824 */
[----:B------:R-:W-:Y:S01]  /*2a80*/  FFMA.FTZ R23, R157, c[0x0][0x29c], -R186 ;  /* 0x0000a7009d177a23 */ /* 0x000fe200000108ba */
[----:B------:R-:W-:Y:S01]  /*2a90*/  SEL R199, R199, 0xffffffc0, !P2 ;  /* 0xffffffc0c7c77807 */ /* 0x000fe20005000000 */
[----:B------:R-:W-:Y:S01]  /*2aa0*/  MUFU.EX2 R24, R24 ;  /* 0x0000001800187308 */ /* 0x000fe20000000800 */
[C---:B------:R-:W-:Y:S04]  /*2ab0*/  HMMA.16816.F32 R40, R136.reuse, R164, R40 ;  /* 0x000000a48828723c */ /* 0x040fe80000001828 */
[----:B------:R-:W-:Y:S02]  /*2ac0*/  IADD3 R180, R199, R180, R192 ;  /* 0x000000b4c7b47210 */ /* 0x000fe40007ffe0c0 */
[----:B------:R-:W-:Y:S01]  /*2ad0*/  FSEL R241, R22, -INF , P0 ;  /* 0xff80000016f17808 */ /* 0x000fe20000000000 */
[--C-:B------:R-:W-:Y:S01]  /*2ae0*/  FFMA.FTZ R22, R243, c[0x0][0x29c], -R202.reuse ;  /* 0x0000a700f3167a23 */ /* 0x100fe200000108ca */
[-C--:B------:R-:W-:Y:S01]  /*2af0*/  HMMA.16816.F32 R44, R136, R166.reuse, R44 ;  /* 0x000000a6882c723c */ /* 0x080fe2000000182c */
[----:B------:R-:W3:Y:S01]  /*2b00*/  LDSM.16.M88.4 R140, [R180+0x8080] ;  /* 0x00808000b48c783b */ /* 0x000ee20000000200 */
[----:B------:R-:W-:Y:S01]  /*2b10*/  MUFU.EX2 R235, R235 ;  /* 0x000000eb00eb7308 */ /* 0x000fe20000000800 */
[----:B------:R-:W-:Y:S02]  /*2b20*/  ISETP.GT.AND P0, PT, R209, 0x61, PT ;  /* 0x00000061d100780c */ /* 0x000fe40003f04270 */
[----:B------:R-:W-:Y:S02]  /*2b30*/  FSEL R237, R34, -INF , P5 ;  /* 0xff80000022ed7808 */ /* 0x000fe40002800000 */
[----:B------:R-:W-:Y:S01]  /*2b40*/  FSEL R33, R33, -INF , P0 ;  /* 0xff80000021217808 */ /* 0x000fe20000000000 */
[C---:B------:R-:W-:Y:S01]  /*2b50*/  HMMA.16816.F32 R48, R132.reuse, R166, R48 ;  /* 0x000000a68430723c */ /* 0x040fe20000001830 */
[----:B------:R5:W1:Y:S03]  /*2b60*/  LDSM.16.M88.4 R156, [R180+0x9080] ;  /* 0x00908000b49c783b */ /* 0x000a660000000200 */
[----:B------:R-:W-:Y:S01]  /*2b70*/  MUFU.EX2 R22, R22 ;  /* 0x0000001600167308 */ /* 0x000fe20000000800 */
[----:B------:R-:W-:Y:S01]  /*2b80*/  FFMA.FTZ R202, R33, c[0x0][0x29c], -R202 ;  /* 0x0000a70021ca7a23 */ /* 0x000fe200000108ca */
[----:B------:R-:W-:Y:S01]  /*2b90*/  FSEL R35, R35, -INF , P0 ;  /* 0xff80000023237808 */ /* 0x000fe20000000000 */
[--C-:B------:R-:W-:Y:S01]  /*2ba0*/  FFMA.FTZ R34, R237, c[0x0][0x29c], -R186.reuse ;  /* 0x0000a700ed227a23 */ /* 0x100fe200000108ba */
[-C--:B------:R-:W-:Y:S04]  /*2bb0*/  HMMA.16816.F32 R52, R132, R168.reuse, R52 ;  /* 0x000000a88434723c */ /* 0x080fe80000001834 */
[----:B------:R-:W-:Y:S02]  /*2bc0*/  FSEL R28, R28, -INF , P5 ;  /* 0xff8000001c1c7808 */ /* 0x000fe40002800000 */
[----:B------:R2:W1:Y:S01]  /*2bd0*/  MUFU.EX2 R33, R202 ;  /* 0x000000ca00217308 */ /* 0x0004620000000800 */
[----:B------:R-:W-:Y:S01]  /*2be0*/  FSEL R31, R31, -INF , P0 ;  /* 0xff8000001f1f7808 */ /* 0x000fe20000000000 */
[C---:B------:R-:W-:Y:S08]  /*2bf0*/  HMMA.16816.F32 R56, R136.reuse, R168, R56 ;  /* 0x000000a88838723c */ /* 0x040ff00000001838 */
[-C--:B------:R-:W-:Y:S01]  /*2c00*/  HMMA.16816.F32 R60, R136, R170.reuse, R60 ;  /* 0x000000aa883c723c */ /* 0x080fe2000000183c */
[----:B------:R4:W-:Y:S03]  /*2c10*/  MUFU.EX2 R237, R232 ;  /* 0x000000e800ed7308 */ /* 0x0009e60000000800 */
[--C-:B-----5:R-:W-:Y:S02]  /*2c20*/  FFMA.FTZ R180, R204, c[0x0][0x29c], -R185.reuse ;  /* 0x0000a700ccb47a23 */ /* 0x120fe400000108b9 */
[--C-:B------:R-:W-:Y:S02]  /*2c30*/  FFMA.FTZ R204, R234, c[0x0][0x29c], -R185.reuse ;  /* 0x0000a700eacc7a23 */ /* 0x100fe400000108b9 */
[----:B------:R-:W-:Y:S03]  /*2c40*/  HMMA.16816.F32 R64, R132, R170, R64 ;  /* 0x000000aa8440723c */ /* 0x000fe60000001840 */
[----:B------:R-:W-:Y:S01]  /*2c50*/  MUFU.EX2 R23, R23 ;  /* 0x0000001700177308 */ /* 0x000fe20000000800 */
[--C-:B------:R-:W-:Y:S02]  /*2c60*/  FFMA.FTZ R234, R28, c[0x0][0x29c], -R185.reuse ;  /* 0x0000a7001cea7a23 */ /* 0x100fe400000108b9 */
[--C-:B--2---:R-:W-:Y:S02]  /*2c70*/  FFMA.FTZ R202, R241, c[0x0][0x29c], -R186.reuse ;  /* 0x0000a700f1ca7a23 */ /* 0x104fe400000108ba */
[-C--:B---3--:R-:W-:Y:S05]  /*2c80*/  HMMA.16816.F32 R36, R140, R172.reuse, R36 ;  /* 0x000000ac8c24723c */ /* 0x088fea0000001824 */
[----:B------:R-:W-:Y:S01]  /*2c90*/  FFMA.FTZ R186, R35, c[0x0][0x29c], -R186 ;  /* 0x0000a70023ba7a23 */ /* 0x000fe200000108ba */
[----:B------:R-:W-:Y:S02]  /*2ca0*/  MUFU.EX2 R28, R234 ;  /* 0x000000ea001c7308 */ /* 0x000fe40000000800 */
[C---:B-1----:R-:W-:Y:S04]  /*2cb0*/  HMMA.16816.F32 R40, R156.reuse, R172, R40 ;  /* 0x000000ac9c28723c */ /* 0x042fe80000001828 */
[----:B----4-:R-:W-:Y:S04]  /*2cc0*/  FSEL R232, R25, -INF , P6 ;  /* 0xff80000019e87808 */ /* 0x010fe80003000000 */
[----:B------:R1:W-:Y:S01]  /*2cd0*/  MUFU.EX2 R35, R186 ;  /* 0x000000ba00237308 */ /* 0x0003e20000000800 */
[-C--:B------:R-:W-:Y:S03]  /*2ce0*/  HMMA.16816.F32 R44, R156, R174.reuse, R44 ;  /* 0x000000ae9c2c723c */ /* 0x080fe6000000182c */
[--C-:B------:R-:W-:Y:S01]  /*2cf0*/  FFMA.FTZ R25, R232, c[0x0][0x29c], -R185.reuse ;  /* 0x0000a700e8197a23 */ /* 0x100fe200000108b9 */
[----:B------:R-:W-:Y:S02]  /*2d00*/  FSEL R232, R29, -INF , P0 ;  /* 0xff8000001de87808 */ /* 0x000fe40000000000 */
[----:B------:R-:W2:Y:S02]  /*2d10*/  LDS R29, [R183+0xc2a0] ;  /* 0x00c2a000b71d7984 */ /* 0x000ea40000000800 */
[C---:B------:R-:W-:Y:S01]  /*2d20*/  HMMA.16816.F32 R48, R140.reuse, R174, R48 ;  /* 0x000000ae8c30723c */ /* 0x040fe20000001830 */
[----:B------:R-:W3:Y:S07]  /*2d30*/  MUFU.EX2 R202, R202 ;  /* 0x000000ca00ca7308 */ /* 0x000eee0000000800 */
[-C--:B------:R-:W-:Y:S03]  /*2d40*/  HMMA.16816.F32 R52, R140, R176.reuse, R52 ;  /* 0x000000b08c34723c */ /* 0x080fe60000001834 */
[----:B------:R-:W-:Y:S01]  /*2d50*/  MUFU.EX2 R239, R236 ;  /* 0x000000ec00ef7308 */ /* 0x000fe20000000800 */
[--C-:B-1----:R-:W-:Y:S04]  /*2d60*/  FFMA.FTZ R186, R32, c[0x0][0x29c], -R185.reuse ;  /* 0x0000a70020ba7a23 */ /* 0x102fe800000108b9 */
[C---:B------:R-:W-:Y:S01]  /*2d70*/  HMMA.16816.F32 R56, R156.reuse, R176, R56 ;  /* 0x000000b09c38723c */ /* 0x040fe20000001838 */
[----:B------:R-:W1:Y:S03]  /*2d80*/  LDS R32, [R183+0xc280] ;  /* 0x00c28000b7207984 */ /* 0x000e660000000800 */
[----:B------:R-:W-:Y:S01]  /*2d90*/  FFMA.FTZ R185, R232, c[0x0][0x29c], -R185 ;  /* 0x0000a700e8b97a23 */ /* 0x000fe200000108b9 */
[----:B------:R-:W4:Y:S03]  /*2da0*/  MUFU.EX2 R34, R34 ;  /* 0x0000002200227308 */ /* 0x000f260000000800 */
[-C--:B------:R-:W-:Y:S07]  /*2db0*/  HMMA.16816.F32 R60, R156, R178.reuse, R60 ;  /* 0x000000b29c3c723c */ /* 0x080fee000000183c */
[----:B------:R2:W-:Y:S01]  /*2dc0*/  MUFU.EX2 R158, R191 ;  /* 0x000000bf009e7308 */ /* 0x0005e20000000800 */
[----:B------:R-:W-:Y:S04]  /*2dd0*/  HMMA.16816.F32 R64, R140, R178, R64 ;  /* 0x000000b28c40723c */ /* 0x000fe80000001840 */
[----:B------:R-:W-:Y:S05]  /*2de0*/  FSEL R157, R30, -INF , P5 ;  /* 0xff8000001e9d7808 */ /* 0x000fea0002800000 */
[--C-:B------:R-:W-:Y:S01]  /*2df0*/  FFMA.FTZ R157, R157, c[0x0][0x29c], -R184.reuse ;  /* 0x0000a7009d9d7a23 */ /* 0x100fe200000108b8 */
[----:B------:R-:W5:Y:S02]  /*2e00*/  MUFU.EX2 R204, R204 ;  /* 0x000000cc00cc7308 */ /* 0x000f640000000800 */
[----:B------:R-:W-:Y:S08]  /*2e10*/  FFMA.FTZ R184, R31, c[0x0][0x29c], -R184 ;  /* 0x0000a7001fb87a23 */ /* 0x000ff000000108b8 */
[----:B------:R-:W3:Y:S01]  /*2e20*/  MUFU.EX2 R180, R180 ;  /* 0x000000b400b47308 */ /* 0x000ee20000000800 */
[--C-:B--2---:R-:W-:Y:S02]  /*2e30*/  FADD.FTZ R191, R54, -R29.reuse ;  /* 0x8000001d36bf7221 */ /* 0x104fe40000010000 */
[--C-:B-1----:R-:W-:Y:S02]  /*2e40*/  FADD.FTZ R30, R36, -R32.reuse ;  /* 0x80000020241e7221 */ /* 0x102fe40000010000 */
[--C-:B------:R-:W-:Y:S02]  /*2e50*/  FADD.FTZ R159, R37, -R32.reuse ;  /* 0x80000020259f7221 */ /* 0x100fe40000010000 */
[----:B------:R-:W-:Y:S03]  /*2e60*/  FMUL.FTZ R156, R187, R30 ;  /* 0x0000001ebb9c7220 */ /* 0x000fe60000410000 */
[----:B------:R-:W-:Y:S01]  /*2e70*/  MUFU.EX2 R157, R157 ;  /* 0x0000009d009d7308 */ /* 0x000fe20000000800 */
[----:B------:R-:W1:Y:S01]  /*2e80*/  LDS R30, [R183+0xc300] ;  /* 0x00c30000b71e7984 */ /* 0x000e620000000800 */
[C---:B------:R-:W-:Y:S01]  /*2e90*/  FMUL.FTZ R159, R182.reuse, R159 ;  /* 0x0000009fb69f7220 */ /* 0x040fe20000410000 */
[----:B------:R-:W-:Y:S01]  /*2ea0*/  F2FP.PACK_AB R182, R182, R187 ;  /* 0x000000bbb6b6723e */ /* 0x000fe200000000ff */
[--C-:B------:R-:W-:Y:S01]  /*2eb0*/  FADD.FTZ R187, R52, -R32.reuse ;  /* 0x8000002034bb7221 */ /* 0x100fe20000010000 */
[----:B------:R-:W2:Y:S01]  /*2ec0*/  LDS R183, [R183+0xc320] ;  /* 0x00c32000b7b77984 */ /* 0x000ea20000000800 */
[--C-:B------:R-:W-:Y:S01]  /*2ed0*/  FADD.FTZ R234, R53, -R32.reuse ;  /* 0x8000002035ea7221 */ /* 0x100fe20000010000 */
[----:B------:R-:W-:Y:S01]  /*2ee0*/  F2FP.PACK_AB R156, R159, R156 ;  /* 0x0000009c9f9c723e */ /* 0x000fe200000000ff */
[----:B------:R-:W-:Y:S01]  /*2ef0*/  FMUL.FTZ R187, R190, R187 ;  /* 0x000000bbbebb7220 */ /* 0x000fe20000410000 */
[----:B------:R-:W-:Y:S01]  /*2f00*/  STS [R217], R182 ;  /* 0x000000b6d9007388 */ /* 0x000fe20000000800 */
[C---:B------:R-:W-:Y:S01]  /*2f10*/  FMUL.FTZ R234, R13.reuse, R234 ;  /* 0x000000ea0dea7220 */ /* 0x040fe20000410000 */
[----:B------:R-:W-:Y:S01]  /*2f20*/  F2FP.PACK_AB R190, R13, R190 ;  /* 0x000000be0dbe723e */ /* 0x000fe200000000ff */
[--C-:B------:R-:W-:Y:S01]  /*2f30*/  FADD.FTZ R31, R48, -R32.reuse ;  /* 0x80000020301f7221 */ /* 0x100fe20000010000 */
[----:B------:R-:W-:Y:S01]  /*2f40*/  MUFU.EX2 R186, R186 ;  /* 0x000000ba00ba7308 */ /* 0x000fe20000000800 */
[--C-:B------:R-:W-:Y:S01]  /*2f50*/  FADD.FTZ R232, R49, -R32.reuse ;  /* 0x8000002031e87221 */ /* 0x100fe20000010000 */
[----:B------:R-:W-:Y:S01]  /*2f60*/  F2FP.PACK_AB R234, R234, R187 ;  /* 0x000000bbeaea723e */ /* 0x000fe200000000ff */
[--C-:B------:R-:W-:Y:S01]  /*2f70*/  FADD.FTZ R13, R64, -R32.reuse ;  /* 0x80000020400d7221 */ /* 0x100fe20000010000 */
[----:B------:R-:W-:Y:S01]  /*2f80*/  F2FP.PACK_AB R187, R33, R22 ;  /* 0x0000001621bb723e */ /* 0x000fe200000000ff */
[----:B------:R-:W-:Y:S02]  /*2f90*/  FADD.FTZ R32, R65, -R32 ;  /* 0x8000002041207221 */ /* 0x000fe40000010000 */
[----:B------:R-:W-:Y:S02]  /*2fa0*/  FMUL.FTZ R31, R188, R31 ;  /* 0x0000001fbc1f7220 */ /* 0x000fe40000410000 */
[C---:B------:R-:W-:Y:S01]  /*2fb0*/  FMUL.FTZ R232, R201.reuse, R232 ;  /* 0x000000e8c9e87220 */ /* 0x040fe20000410000 */
[----:B------:R-:W-:Y:S01]  /*2fc0*/  F2FP.PACK_AB R201, R201, R188 ;  /* 0x000000bcc9c9723e */ /* 0x000fe200000000ff */
[----:B------:R-:W-:Y:S01]  /*2fd0*/  FMUL.FTZ R32, R33, R32 ;  /* 0x0000002021207220 */ /* 0x000fe20000410000 */
[----:B------:R-:W1:Y:S01]  /*2fe0*/  MUFU.EX2 R25, R25 ;  /* 0x0000001900197308 */ /* 0x000e620000000800 */
[--C-:B------:R-:W-:Y:S01]  /*2ff0*/  FADD.FTZ R159, R39, -R29.reuse ;  /* 0x8000001d279f7221 */ /* 0x100fe20000010000 */
[----:B------:R-:W-:Y:S01]  /*3000*/  F2FP.PACK_AB R31, R232, R31 ;  /* 0x0000001fe81f723e */ /* 0x000fe200000000ff */
[--C-:B------:R-:W-:Y:S02]  /*3010*/  FADD.FTZ R188, R38, -R29.reuse ;  /* 0x8000001d26bc7221 */ /* 0x100fe40000010000 */
[--C-:B------:R-:W-:Y:S02]  /*3020*/  FADD.FTZ R33, R50, -R29.reuse ;  /* 0x8000001d32217221 */ /* 0x100fe40000010000 */
[----:B------:R-:W-:Y:S02]  /*3030*/  FMUL.FTZ R13, R22, R13 ;  /* 0x0000000d160d7220 */ /* 0x000fe40000410000 */
[C---:B------:R-:W-:Y:S01]  /*3040*/  FMUL.FTZ R159, R24.reuse, R159 ;  /* 0x0000009f189f7220 */ /* 0x040fe20000410000 */
[----:B------:R-:W-:Y:S01]  /*3050*/  F2FP.PACK_AB R24, R24, R235 ;  /* 0x000000eb1818723e */ /* 0x000fe200000000ff */
[----:B------:R-:W-:Y:S01]  /*3060*/  FMUL.FTZ R188, R235, R188 ;  /* 0x000000bcebbc7220 */ /* 0x000fe20000410000 */
[----:B------:R-:W-:Y:S01]  /*3070*/  F2FP.PACK_AB R235, R181, R26 ;  /* 0x0000001ab5eb723e */ /* 0x000fe200000000ff */
[----:B------:R-:W-:Y:S01]  /*3080*/  FMUL.FTZ R33, R26, R33 ;  /* 0x000000211a217220 */ /* 0x000fe20000410000 */
[----:B------:R4:W2:Y:S01]  /*3090*/  MUFU.EX2 R232, R15 ;  /* 0x0000000f00e87308 */ /* 0x0008a20000000800 */
[----:B------:R-:W-:Y:S01]  /*30a0*/  STS [R217+0x400], R24 ;  /* 0x00040018d9007388 */ /* 0x000fe20000000800 */
[--C-:B------:R-:W-:Y:S01]  /*30b0*/  FADD.FTZ R22, R51, -R29.reuse ;  /* 0x8000001d33167221 */ /* 0x100fe20000010000 */
[----:B------:R-:W-:Y:S01]  /*30c0*/  F2FP.PACK_AB R188, R159, R188 ;  /* 0x000000bc9fbc723e */ /* 0x000fe200000000ff */
[--C-:B------:R-:W-:Y:S01]  /*30d0*/  FADD.FTZ R26, R55, -R29.reuse ;  /* 0x8000001d371a7221 */ /* 0x100fe20000010000 */
[----:B------:R2:W-:Y:S01]  /*30e0*/  STS [R228], R201 ;  /* 0x000000c9e4007388 */ /* 0x0005e20000000800 */
[----:B---3--:R-:W-:Y:S01]  /*30f0*/  FMUL.FTZ R191, R202, R191 ;  /* 0x000000bfcabf7220 */ /* 0x008fe20000410000 */
[----:B------:R-:W-:Y:S01]  /*3100*/  F2FP.PACK_AB R202, R23, R202 ;  /* 0x000000ca17ca723e */ /* 0x000fe200000000ff */
[----:B------:R-:W-:Y:S01]  /*3110*/  FMUL.FTZ R22, R181, R22 ;  /* 0x00000016b5167220 */ /* 0x000fe20000410000 */
[----:B------:R-:W-:Y:S01]  /*3120*/  STS [R228+0x400], R235 ;  /* 0x000400ebe4007388 */ /* 0x000fe20000000800 */
[----:B------:R-:W-:Y:S01]  /*3130*/  FMUL.FTZ R26, R23, R26 ;  /* 0x0000001a171a7220 */ /* 0x000fe20000410000 */
[----:B------:R-:W3:Y:S01]  /*3140*/  MUFU.EX2 R185, R185 ;  /* 0x000000b900b97308 */ /* 0x000ee20000000800 */
[--C-:B------:R-:W-:Y:S01]  /*3150*/  FADD.FTZ R181, R66, -R29.reuse ;  /* 0x8000001d42b57221 */ /* 0x100fe20000010000 */
[----:B------:R-:W-:Y:S01]  /*3160*/  F2FP.PACK_AB R33, R22, R33 ;  /* 0x000000211621723e */ /* 0x000fe200000000ff */
[----:B------:R-:W-:Y:S01]  /*3170*/  FADD.FTZ R236, R67, -R29 ;  /* 0x8000001d43ec7221 */ /* 0x000fe20000010000 */
[----:B------:R-:W-:Y:S01]  /*3180*/  F2FP.PACK_AB R22, R26, R191 ;  /* 0x000000bf1a16723e */ /* 0x000fe200000000ff */
[--C-:B-1----:R-:W-:Y:S01]  /*3190*/  FADD.FTZ R29, R44, -R30.reuse ;  /* 0x8000001e2c1d7221 */ /* 0x102fe20000010000 */
[----:B------:R-:W-:Y:S01]  /*31a0*/  F2FP.PACK_AB R23, R32, R13 ;  /* 0x0000000d2017723e */ /* 0x000fe200000000ff */
[--C-:B------:R-:W-:Y:S02]  /*31b0*/  FADD.FTZ R13, R41, -R30.reuse ;  /* 0x8000001e290d7221 */ /* 0x100fe40000010000 */
[--C-:B------:R-:W-:Y:S01]  /*31c0*/  FADD.FTZ R32, R40, -R30.reuse ;  /* 0x8000001e28207221 */ /* 0x100fe20000010000 */
[----:B------:R1:W-:Y:S01]  /*31d0*/  MUFU.EX2 R26, R27 ;  /* 0x0000001b001a7308 */ /* 0x0003e20000000800 */
[C---:B------:R-:W-:Y:S01]  /*31e0*/  FMUL.FTZ R236, R35.reuse, R236 ;  /* 0x000000ec23ec7220 */ /* 0x040fe20000410000 */
[----:B----4-:R-:W-:Y:S01]  /*31f0*/  F2FP.PACK_AB R15, R35, R34 ;  /* 0x00000022230f723e */ /* 0x010fe200000000ff */
[----:B-----5:R-:W-:Y:S01]  /*3200*/  FMUL.FTZ R29, R204, R29 ;  /* 0x0000001dcc1d7220 */ /* 0x020fe20000410000 */
[----:B------:R-:W-:Y:S01]  /*3210*/  F2FP.PACK_AB R35, R239, R204 ;  /* 0x000000ccef23723e */ /* 0x000fe200000000ff */
[--C-:B------:R-:W-:Y:S02]  /*3220*/  FADD.FTZ R159, R60, -R30.reuse ;  /* 0x8000001e3c9f7221 */ /* 0x100fe40000010000 */
[--C-:B------:R-:W-:Y:S01]  /*3230*/  FADD.FTZ R204, R57, -R30.reuse ;  /* 0x8000001e39cc7221 */ /* 0x100fe20000010000 */
[----:B--2---:R-:W-:Y:S01]  /*3240*/  SHF.L.U32 R201, R200, 0x1, RZ ;  /* 0x00000001c8c97819 */ /* 0x004fe200000006ff */
[C---:B------:R-:W-:Y:S01]  /*3250*/  FMUL.FTZ R13, R180.reuse, R13 ;  /* 0x0000000db40d7220 */ /* 0x040fe20000410000 */
[----:B------:R-:W-:Y:S01]  /*3260*/  F2FP.PACK_AB R180, R180, R237 ;  /* 0x000000edb4b4723e */ /* 0x000fe200000000ff */
[----:B------:R-:W-:Y:S01]  /*3270*/  FMUL.FTZ R32, R237, R32 ;  /* 0x00000020ed207220 */ /* 0x000fe20000410000 */
[----:B------:R-:W-:Y:S01]  /*3280*/  MUFU.EX2 R184, R184 ;  /* 0x000000b800b87308 */ /* 0x000fe20000000800 */
[----:B------:R-:W-:Y:S02]  /*3290*/  FMUL.FTZ R159, R28, R159 ;  /* 0x0000009f1c9f7220 */ /* 0x000fe40000410000 */
[----:B------:R-:W-:Y:S01]  /*32a0*/  STS [R217+0x1000], R180 ;  /* 0x001000b4d9007388 */ /* 0x000fe20000000800 */
[----:B------:R-:W-:Y:S01]  /*32b0*/  FMUL.FTZ R204, R25, R204 ;  /* 0x000000cc19cc7220 */ /* 0x000fe20000410000 */
[----:B------:R-:W-:Y:S01]  /*32c0*/  F2FP.PACK_AB R32, R13, R32 ;  /* 0x000000200d20723e */ /* 0x000fe200000000ff */
[----:B------:R-:W-:Y:S01]  /*32d0*/  FMUL.FTZ R181, R34, R181 ;  /* 0x000000b522b57220 */ /* 0x000fe20000410000 */
[----:B------:R-:W-:Y:S01]  /*32e0*/  F2FP.PACK_AB R13, R232, R233 ;  /* 0x000000e9e80d723e */ /* 0x000fe200000000ff */
[--C-:B------:R-:W-:Y:S02]  /*32f0*/  FADD.FTZ R34, R45, -R30.reuse ;  /* 0x8000001e2d227221 */ /* 0x100fe40000010000 */
[----:B------:R-:W2:Y:S01]  /*3300*/  MUFU.EX2 R19, R19 ;  /* 0x0000001300137308 */ /* 0x000ea20000000800 */
[--C-:B-1----:R-:W-:Y:S01]  /*3310*/  FADD.FTZ R27, R56, -R30.reuse ;  /* 0x8000001e381b7221 */ /* 0x102fe20000010000 */
[----:B------:R-:W-:Y:S01]  /*3320*/  F2FP.PACK_AB R181, R236, R181 ;  /* 0x000000b5ecb5723e */ /* 0x000fe200000000ff */
[----:B------:R-:W-:Y:S02]  /*3330*/  FADD.FTZ R30, R61, -R30 ;  /* 0x8000001e3d1e7221 */ /* 0x000fe40000010000 */
[----:B------:R-:W-:Y:S01]  /*3340*/  FMUL.FTZ R27, R186, R27 ;  /* 0x0000001bba1b7220 */ /* 0x000fe20000410000 */
[----:B------:R-:W-:Y:S01]  /*3350*/  F2FP.PACK_AB R186, R25, R186 ;  /* 0x000000ba19ba723e */ /* 0x000fe200000000ff */
[C---:B---3--:R-:W-:Y:S01]  /*3360*/  FMUL.FTZ R30, R185.reuse, R30 ;  /* 0x0000001eb91e7220 */ /* 0x048fe20000410000 */
[----:B------:R-:W-:Y:S01]  /*3370*/  F2FP.PACK_AB R25, R185, R28 ;  /* 0x0000001cb919723e */ /* 0x000fe200000000ff */
[----:B------:R-:W-:Y:S01]  /*3380*/  FMUL.FTZ R34, R239, R34 ;  /* 0x00000022ef227220 */ /* 0x000fe20000410000 */
[----:B------:R-:W-:Y:S02]  /*3390*/  F2FP.PACK_AB R28, R189, R158 ;  /* 0x0000009ebd1c723e */ /* 0x000fe400000000ff */
[----:B------:R-:W-:Y:S01]  /*33a0*/  F2FP.PACK_AB R204, R204, R27 ;  /* 0x0000001bcccc723e */ /* 0x000fe200000000ff */
[--C-:B------:R-:W-:Y:S01]  /*33b0*/  FADD.FTZ R27, R42, -R183.reuse ;  /* 0x800000b72a1b7221 */ /* 0x100fe20000010000 */
[----:B------:R-:W-:Y:S01]  /*33c0*/  F2FP.PACK_AB R185, R30, R159 ;  /* 0x0000009f1eb9723e */ /* 0x000fe200000000ff */
[----:B------:R1:W-:Y:S01]  /*33d0*/  STS [R217+0x1400], R28 ;  /* 0x0014001cd9007388 */ /* 0x0003e20000000800 */
[----:B------:R-:W-:Y:S01]  /*33e0*/  F2FP.PACK_AB R29, R34, R29 ;  /* 0x0000001d221d723e */ /* 0x000fe200000000ff */
[----:B------:R-:W-:Y:S02]  /*33f0*/  FMUL.FTZ R27, R158, R27 ;  /* 0x0000001b9e1b7220 */ /* 0x000fe40000410000 */
[----:B------:R3:W-:Y:S01]  /*3400*/  STS [R228+0x1400], R13 ;  /* 0x0014000de4007388 */ /* 0x0007e20000000800 */
[--C-:B------:R-:W-:Y:S03]  /*3410*/  FADD.FTZ R30, R43, -R183.reuse ;  /* 0x800000b72b1e7221 */ /* 0x100fe60000010000 */
[----:B------:R4:W-:Y:S01]  /*3420*/  STS [R228+0x1000], R35 ;  /* 0x00100023e4007388 */ /* 0x0009e20000000800 */
[----:B--2---:R-:W-:Y:S01]  /*3430*/  F2FP.PACK_AB R24, R26, R19 ;  /* 0x000000131a18723e */ /* 0x004fe200000000ff */
[----:B------:R-:W-:Y:S02]  /*3440*/  FMUL.FTZ R30, R189, R30 ;  /* 0x0000001ebd1e7220 */ /* 0x000fe40000410000 */
[----:B------:R-:W-:Y:S03]  /*3450*/  STS [R217+0x2000], R190 ;  /* 0x002000bed9007388 */ /* 0x000fe60000000800 */
[----:B------:R-:W-:Y:S01]  /*3460*/  F2FP.PACK_AB R30, R30, R27 ;  /* 0x0000001b1e1e723e */ /* 0x000fe200000000ff */
[----:B------:R2:W-:Y:S04]  /*3470*/  STS [R217+0x2400], R202 ;  /* 0x002400cad9007388 */ /* 0x0005e80000000800 */
[----:B------:R-:W-:Y:S04]  /*3480*/  STS [R228+0x2000], R187 ;  /* 0x002000bbe4007388 */ /* 0x000fe80000000800 */
[----:B------:R5:W-:Y:S01]  /*3490*/  STS [R228+0x2400], R15 ;  /* 0x0024000fe4007388 */ /* 0x000be20000000800 */
[--C-:B-1----:R-:W-:Y:S03]  /*34a0*/  FADD.FTZ R28, R46, -R183.reuse ;  /* 0x800000b72e1c7221 */ /* 0x102fe60000010000 */
[----:B------:R-:W-:Y:S01]  /*34b0*/  STS [R217+0x3000], R186 ;  /* 0x003000bad9007388 */ /* 0x000fe20000000800 */
[----:B---3--:R-:W-:Y:S01]  /*34c0*/  F2FP.PACK_AB R13, R184, R157 ;  /* 0x0000009db80d723e */ /* 0x008fe200000000ff */
[----:B------:R-:W-:Y:S02]  /*34d0*/  FMUL.FTZ R28, R233, R28 ;  /* 0x0000001ce91c7220 */ /* 0x000fe40000410000 */
[----:B------:R1:W-:Y:S01]  /*34e0*/  STS [R217+0x3400], R24 ;  /* 0x00340018d9007388 */ /* 0x0003e20000000800 */
[--C-:B----4-:R-:W-:Y:S03]  /*34f0*/  FADD.FTZ R35, R47, -R183.reuse ;  /* 0x800000b72f237221 */ /* 0x110fe60000010000 */
[----:B------:R-:W-:Y:S01]  /*3500*/  STS [R228+0x3000], R25 ;  /* 0x00300019e4007388 */ /* 0x000fe20000000800 */
[----:B------:R-:W-:Y:S03]  /*3510*/  FMUL.FTZ R35, R232, R35 ;  /* 0x00000023e8237220 */ /* 0x000fe60000410000 */
[----:B------:R3:W-:Y:S01]  /*3520*/  STS [R228+0x3400], R13 ;  /* 0x0034000de4007388 */ /* 0x0007e20000000800 */
[----:B--2---:R-:W-:Y:S02]  /*3530*/  LEA R202, R193, R198, 0xc ;  /* 0x000000c6c1ca7211 */ /* 0x004fe400078e60ff */
[----:B------:R-:W-:Y:S01]  /*3540*/  F2FP.PACK_AB R35, R35, R28 ;  /* 0x0000001c2323723e */ /* 0x000fe200000000ff */
[----:B------:R-:W-:Y:S01]  /*3550*/  BAR.SYNC.DEFER_BLOCKING 0x0 ;  /* 0x0000000000007b1d */ /* 0x000fe20000010000 */
[--C-:B------:R-:W-:Y:S01]  /*3560*/  FADD.FTZ R28, R62, -R183.reuse ;  /* 0x800000b73e1c7221 */ /* 0x100fe20000010000 */
[----:B------:R-:W-:Y:S01]  /*3570*/  SHF.L.U32 R202, R202, 0x1, RZ ;  /* 0x00000001caca7819 */ /* 0x000fe200000006ff */
[--C-:B-----5:R-:W-:Y:S02]  /*3580*/  FADD.FTZ R15, R59, -R183.reuse ;  /* 0x800000b73b0f7221 */ /* 0x120fe40000010000 */
[----:B------:R-:W-:Y:S02]  /*3590*/  FMUL.FTZ R28, R157, R28 ;  /* 0x0000001c9d1c7220 */ /* 0x000fe40000410000 */
[----:B------:R-:W-:Y:S02]  /*35a0*/  FMUL.FTZ R15, R26, R15 ;  /* 0x0000000f1a0f7220 */ /* 0x000fe40000410000 */
[--C-:B-1----:R-:W-:Y:S02]  /*35b0*/  FADD.FTZ R24, R58, -R183.reuse ;  /* 0x800000b73a187221 */ /* 0x102fe40000010000 */
[----:B------:R-:W-:Y:S02]  /*35c0*/  FADD.FTZ R183, R63, -R183 ;  /* 0x800000b73fb77221 */ /* 0x000fe40000010000 */
[----:B------:R-:W-:Y:S02]  /*35d0*/  FMUL.FTZ R24, R19, R24 ;  /* 0x0000001813187220 */ /* 0x000fe40000410000 */
[----:B------:R-:W-:Y:S01]  /*35e0*/  FMUL.FTZ R183, R184, R183 ;  /* 0x000000b7b8b77220 */ /* 0x000fe20000410000 */
[----:B---3--:R-:W-:Y:S02]  /*35f0*/  IADD3 R13, R199, R202, RZ ;  /* 0x000000cac70d7210 */ /* 0x008fe40007ffe0ff */
[----:B------:R-:W-:Y:S01]  /*3600*/  F2FP.PACK_AB R180, R15, R24 ;  /* 0x000000180fb4723e */ /* 0x000fe200000000ff */
[----:B------:R-:W-:Y:S01]  /*3610*/  STS [R217+0x4000], R156 ;  /* 0x0040009cd9007388 */ /* 0x000fe20000000800 */
[----:B------:R-:W-:Y:S03]  /*3620*/  F2FP.PACK_AB R15, R183, R28 ;  /* 0x0000001cb70f723e */ /* 0x000fe600000000ff */
[----:B------:R-:W-:Y:S04]  /*3630*/  STS [R217+0x4400], R188 ;  /* 0x004400bcd9007388 */ /* 0x000fe80000000800 */
        /* <DEDUP_REMOVED lines=14> */
[----:B------:R-:W-:Y:S08]  /*3720*/  LDSM.16.MT88.4 R24, [R196+0xc480] ;  /* 0x00c48000c418783b */ /* 0x000ff00000004200 */
[----:B------:R-:W2:Y:S01]  /*3730*/  LDSM.16.MT88.4 R28, [R202+0x8080] ;  /* 0x00808000ca1c783b */ /* 0x000ea20000004200 */
[----:B-1----:R-:W-:Y:S07]  /*3740*/  IADD3 R204, R192, R201, RZ ;  /* 0x000000c9c0cc7210 */ /* 0x002fee0007ffe0ff */
[----:B------:R-:W1:Y:S08]  /*3750*/  LDSM.16.MT88.4 R32, [R196+0xe480] ;  /* 0x00e48000c420783b */ /* 0x000e700000004200 */
[----:B------:R-:W3:Y:S08]  /*3760*/  LDSM.16.MT88.4 R132, [R13+0x8080] ;  /* 0x008080000d84783b */ /* 0x000ef00000004200 */
[----:B------:R-:W-:Y:S08]  /*3770*/  LDSM.16.MT88.4 R136, [R196+0xcc80] ;  /* 0x00cc8000c488783b */ /* 0x000ff00000004200 */
[----:B------:R-:W4:Y:S01]  /*3780*/  LDSM.16.MT88.4 R140, [R202+0x8880] ;  /* 0x00888000ca8c783b */ /* 0x000f220000004200 */
[-C--:B--2---:R-:W-:Y:S07]  /*3790*/  HMMA.16816.F32 R68, R24, R28.reuse, R68 ;  /* 0x0000001c1844723c */ /* 0x084fee0000001844 */
[----:B------:R-:W2:Y:S01]  /*37a0*/  LDSM.16.MT88.4 R156, [R196+0xec80] ;  /* 0x00ec8000c49c783b */ /* 0x000ea20000004200 */
[C---:B-1----:R-:W-:Y:S07]  /*37b0*/  HMMA.16816.F32 R72, R32.reuse, R28, R72 ;  /* 0x0000001c2048723c */ /* 0x042fee0000001848 */
[----:B------:R-:W1:Y:S01]  /*37c0*/  LDSM.16.MT88.4 R180, [R13+0x8880] ;  /* 0x008880000db4783b */ /* 0x000e620000004200 */
        /* <DEDUP_REMOVED lines=11> */
[C---:B--2---:R-:W-:Y:S08]  /*3880*/  HMMA.16816.F32 R72, R156.reuse, R140, R72 ;  /* 0x0000008c9c48723c */ /* 0x044ff00000001848 */
[-C--:B------:R-:W-:Y:S08]  /*3890*/  HMMA.16816.F32 R76, R156, R142.reuse, R76 ;  /* 0x0000008e9c4c723c */ /* 0x080ff0000000184c */
[C---:B------:R-:W-:Y:S01]  /*38a0*/  HMMA.16816.F32 R80, R136.reuse, R142, R80 ;  /* 0x0000008e8850723c */ /* 0x040fe20000001850 */
[----:B------:R-:W-:Y:S07]  /*38b0*/  LDSM.16.MT88.4 R140, [R202+0x9880] ;  /* 0x00988000ca8c783b */ /* 0x000fee0000004200 */
[-C--:B-1----:R-:W-:Y:S08]  /*38c0*/  HMMA.16816.F32 R84, R136, R180.reuse, R84 ;  /* 0x000000b48854723c */ /* 0x082ff00000001854 */
        /* <DEDUP_REMOVED lines=13> */
[----:B------:R2:W4:Y:S02]  /*39a0*/  LDSM.16.MT88.4 R28, [R195] ;  /* 0x00000000c31c783b */ /* 0x0005240000004200 */
[----:B------:R-:W-:Y:S05]  /*39b0*/  ISETP.GE.AND P0, PT, R13, R229, PT ;  /* 0x000000e50d00720c */ /* 0x000fea0003f06270 */
[C---:B------:R-:W-:Y:S01]  /*39c0*/  HMMA.16816.F32 R88, R32.reuse, R132, R88 ;  /* 0x000000842058723c */ /* 0x040fe20000001858 */
[----:B------:R2:W2:Y:S07]  /*39d0*/  LDSM.16.M88.4 R188, [R204+0x11480] ;  /* 0x01148000ccbc783b */ /* 0x0004ae0000000200 */
[-C--:B------:R-:W-:Y:S01]  /*39e0*/  HMMA.16816.F32 R92, R32, R134.reuse, R92 ;  /* 0x00000086205c723c */ /* 0x080fe2000000185c */
[----:B------:R2:W2:Y:S07]  /*39f0*/  LDSM.16.M88.4 R32, [R201+0x11480] ;  /* 0x01148000c920783b */ /* 0x0004ae0000000200 */
        /* <DEDUP_REMOVED lines=13> */
[----:B-12-4-:R-:W-:Y:S01]  /*3ad0*/  SHF.R.S32.HI R6, RZ, 0x1f, R13 ;  /* 0x0000001fff067819 */ /* 0x016fe2000001140d */
[C---:B------:R-:W-:Y:S01]  /*3ae0*/  IMAD.SHL.U32 R7, R13.reuse, 0x40, RZ ;  /* 0x000000400d077824 */ /* 0x040fe200078e00ff */
[----:B------:R-:W-:Y:S01]  /*3af0*/  MOV R4, c[0x0][0x20c] ;  /* 0x0000830000047a02 */ /* 0x000fe20000000f00 */
[C---:B------:R-:W-:Y:S03]  /*3b00*/  IMAD.WIDE.U32 R14, R13.reuse, c[0x0][0x208], RZ ;  /* 0x000082000d0e7a25 */ /* 0x040fe600078e00ff */
[----:B------:R-:W-:Y:S01]  /*3b10*/  IADD3 R10, -R206, R207, -R7 ;  /* 0x000000cfce0a7210 */ /* 0x000fe20007ffe907 */
[----:B------:R-:W-:Y:S02]  /*3b20*/  IMAD R6, R6, c[0x0][0x208], RZ ;  /* 0x0000820006067a24 */ /* 0x000fe400078e02ff */
[----:B------:R-:W-:Y:S01]  /*3b30*/  IMAD.MOV.U32 R5, RZ, RZ, c[0x0][0x208] ;  /* 0x00008200ff057624 */ /* 0x000fe200078e00ff */
[----:B------:R-:W-:Y:S01]  /*3b40*/  ISETP.LT.OR P6, PT, R10, 0x1, P3 ;  /* 0x000000010a00780c */ /* 0x000fe20001fc1670 */
[----:B------:R-:W-:Y:S02]  /*3b50*/  IMAD R6, R13, c[0x0][0x20c], R6 ;  /* 0x000083000d067a24 */ /* 0x000fe400078e0206 */
[C---:B------:R-:W-:Y:S01]  /*3b60*/  IMAD.SHL.U32 R9, R14.reuse, 0x80, RZ ;  /* 0x000000800e097824 */ /* 0x040fe200078e00ff */
[-C--:B------:R-:W-:Y:S01]  /*3b70*/  LEA R8, P5, R5, R210.reuse, 0x6 ;  /* 0x000000d205087211 */ /* 0x080fe200078a30ff */
[----:B------:R-:W-:Y:S03]  /*3b80*/  IMAD.IADD R6, R15, 0x1, R6 ;  /* 0x000000010f067824 */ /* 0x000fe600078e0206 */
[----:B------:R-:W-:Y:S02]  /*3b90*/  IADD3 R12, P0, R9, R210, RZ ;  /* 0x000000d2090c7210 */ /* 0x000fe40007f1e0ff */
[----:B------:R-:W-:Y:S02]  /*3ba0*/  SHF.L.U64.HI R11, R14, 0x7, R6 ;  /* 0x000000070e0b7819 */ /* 0x000fe40000010206 */
[-C--:B------:R-:W-:Y:S01]  /*3bb0*/  LEA.HI.X R4, R5, R211.reuse, R4, 0x6, P5 ;  /* 0x000000d305047211 */ /* 0x080fe200028f3404 */
[----:B------:R-:W-:Y:S01]  /*3bc0*/  @!P1 IMAD R5, R227, 0x40, R218 ;  /* 0x00000040e3059824 */ /* 0x000fe200078e02da */
[----:B------:R-:W-:Y:S02]  /*3bd0*/  ISETP.LT.OR P5, PT, R10, 0x21, P3 ;  /* 0x000000210a00780c */ /* 0x000fe40001fa1670 */
[----:B------:R-:W-:Y:S02]  /*3be0*/  IADD3.X R13, R11, R211, RZ, P0, !PT ;  /* 0x000000d30b0d7210 */ /* 0x000fe400007fe4ff */
[----:B------:R-:W-:Y:S02]  /*3bf0*/  LEA R6, R227, R222, 0xd ;  /* 0x000000dee3067211 */ /* 0x000fe400078e68ff */
[----:B------:R-:W-:Y:S03]  /*3c00*/  IADD3 R8, P0, R8, R9, RZ ;  /* 0x0000000908087210 */ /* 0x000fe60007f1e0ff */
[----:B------:R-:W-:Y:S01]  /*3c10*/  @!PT LDS RZ, [RZ] ;  /* 0x00000000fffff984 */ /* 0x000fe20000000800 */
[----:B------:R-:W-:Y:S01]  /*3c20*/  @!PT LDS RZ, [RZ] ;  /* 0x00000000fffff984 */ /* 0x000fe20000000800 */
[----:B------:R-:W-:Y:S01]  /*3c30*/  @!PT LDS RZ, [RZ] ;  /* 0x00000000fffff984 */ /* 0x000fe20000000800 */
[----:B------:R1:W-:Y:S02]  /*3c40*/  LDGSTS.E.BYPASS.LTC128B.128 [R6], [R12.64], !P6 ;  /* 0x000000000c067fae */ /* 0x0003e4000f101d48 */
[----:B------:R-:W-:Y:S01]  /*3c50*/  IMAD.X R9, R4, 0x1, R11, P0 ;  /* 0x0000000104097824 */ /* 0x000fe200000e060b */
[----:B------:R-:W-:Y:S01]  /*3c60*/  @!P1 SHF.L.U32 R4, R5, 0x2, RZ ;  /* 0x0000000205049819 */ /* 0x000fe200000006ff */
[----:B------:R-:W-:Y:S03]  /*3c70*/  @!P1 IMAD.WIDE R10, R7, 0x4, R224 ;  /* 0x00000004070a9825 */ /* 0x000fe600078e02e0 */
[----:B------:R1:W-:Y:S07]  /*3c80*/  LDGSTS.E.BYPASS.LTC128B.128 [R6+0x1000], [R8.64], !P5 ;  /* 0x0100000008067fae */ /* 0x0003ee000e901d48 */
[----:B------:R1:W-:Y:S02]  /*3c90*/  @!P1 LDGSTS.E.BYPASS.LTC128B.128 [R4+0xc280], [R10.64] ;  /* 0x0c2800000a049fae */ /* 0x0003e4000b901d48 */
.L_x_85:
[-C--:B-12-4-:R-:W-:Y:S01]  /*3ca0*/  HMMA.16816.F32 R4, R24, R28.reuse, RZ ;  /* 0x0000001c1804723c */ /* 0x096fe200000018ff */
[----:B------:R-:W-:Y:S02]  /*3cb0*/  LDSM.16.MT88.4 R36, [R195+0x1800] ;  /* 0x00180000c324783b */ /* 0x000fe40000004200 */
[C---:B------:R-:W-:Y:S01]  /*3cc0*/  ISETP.GE.AND P6, PT, R226.reuse, 0x1, PT ;  /* 0x00000001e200780c */ /* 0x040fe20003fc6270 */
[C---:B------:R-:W-:Y:S01]  /*3cd0*/  IMAD.IADD R45, R199.reuse, 0x1, R201 ;  /* 0x00000001c72d7824 */ /* 0x040fe200078e02c9 */
[----:B------:R-:W0:Y:S01]  /*3ce0*/  LDGDEPBAR ;  /* 0x00000000000079af */ /* 0x000e220000000000 */
[----:B------:R-:W-:Y:S01]  /*3cf0*/  IMAD.IADD R44, R199, 0x1, R204 ;  /* 0x00000001c72c7824 */ /* 0x000fe200078e02cc */
[C---:B------:R-:W-:Y:S01]  /*3d00*/  ISETP.GE.AND P5, PT, R227.reuse, 0x1, PT ;  /* 0x00000001e300780c */ /* 0x040fe20003fa6270 */
[C---:B------:R-:W-:Y:S01]  /*3d10*/  HMMA.16816.F32 R8, R32.reuse, R28, RZ ;  /* 0x0000001c2008723c */ /* 0x040fe200000018ff */
[----:B------:R-:W-:Y:S03]  /*3d20*/  LDSM.16.M88.4 R20, [R45+0x10480] ;  /* 0x010480002d14783b */ /* 0x000fe60000000200 */
[----:B------:R-:W-:Y:S01]  /*3d30*/  IADD3 R226, R226, 0x1, RZ ;  /* 0x00000001e2e27810 */ /* 0x000fe20007ffe0ff */
[----:B------:R-:W-:Y:S01]  /*3d40*/  LDSM.16.M88.4 R40, [R44+0x11480] ;  /* 0x011480002c28783b */ /* 0x000fe20000000200 */
[----:B------:R-:W-:Y:S02]  /*3d50*/  IADD3 R227, R227, 0x1, RZ ;  /* 0x00000001e3e37810 */ /* 0x000fe40007ffe0ff */
[-C--:B------:R-:W-:Y:S01]  /*3d60*/  HMMA.16816.F32 R12, R32, R30.reuse, RZ ;  /* 0x0000001e200c723c */ /* 0x080fe200000018ff */
[----:B------:R-:W-:Y:S03]  /*3d70*/  LDSM.16.M88.4 R32, [R44+0x10480] ;  /* 0x010480002c20783b */ /* 0x000fe60000000200 */
[----:B------:R-:W-:Y:S02]  /*3d80*/  SEL R226, R226, RZ, !P6 ;  /* 0x000000ffe2e27207 */ /* 0x000fe40007000000 */
[----:B------:R-:W-:Y:S02]  /*3d90*/  SEL R227, R227, RZ, !P5 ;  /* 0x000000ffe3e37207 */ /* 0x000fe40006800000 */
[----:B------:R-:W-:Y:S01]  /*3da0*/  HMMA.16816.F32 R16, R24, R30, RZ ;  /* 0x0000001e1810723c */ /* 0x000fe200000018ff */
[----:B------:R-:W1:Y:S04]  /*3db0*/  LDSM.16.MT88.4 R24, [R195+0x1000] ;  /* 0x00100000c318783b */ /* 0x000e680000004200 */
        /* <DEDUP_REMOVED lines=17> */
[----:B------:R-:W-:Y:S04]  /*3ed0*/  LDSM.16.M88.4 R32, [R204+0x12480] ;  /* 0x01248000cc20783b */ /* 0x000fe80000000200 */
[----:B------:R-:W2:Y:S03]  /*3ee0*/  LDSM.16.MT88.4 R36, [R195+0x2800] ;  /* 0x00280000c324783b */ /* 0x000ea60000004200 */
[-C--:B-1----:R-:W-:Y:S08]  /*3ef0*/  HMMA.16816.F32 R4, R20, R24.reuse, R4 ;  /* 0x000000181404723c */ /* 0x082ff00000001804 */
[C---:B------:R-:W-:Y:S08]  /*3f00*/  HMMA.16816.F32 R8, R28.reuse, R24, R8 ;  /* 0x000000181c08723c */ /* 0x040ff00000001808 */
[-C--:B------:R-:W-:Y:S01]  /*3f10*/  HMMA.16816.F32 R12, R28, R26.reuse, R12 ;  /* 0x0000001a1c0c723c */ /* 0x080fe2000000180c */
[----:B------:R-:W-:Y:S07]  /*3f20*/  LDSM.16.M88.4 R28, [R45+0x13480] ;  /* 0x013480002d1c783b */ /* 0x000fee0000000200 */
[----:B------:R-:W-:Y:S01]  /*3f30*/  HMMA.16816.F32 R16, R20, R26, R16 ;  /* 0x0000001a1410723c */ /* 0x000fe20000001810 */
[----:B------:R-:W-:Y:S04]  /*3f40*/  LDSM.16.MT88.4 R24, [R195+0x3000] ;  /* 0x00300000c318783b */ /* 0x000fe80000004200 */
[----:B------:R-:W1:Y:S03]  /*3f50*/  LDSM.16.M88.4 R20, [R45+0x12480] ;  /* 0x012480002d14783b */ /* 0x000e660000000200 */
[-C--:B--2---:R-:W-:Y:S08]  /*3f60*/  HMMA.16816.F32 R4, R32, R36.reuse, R4 ;  /* 0x000000242004723c */ /* 0x084ff00000001804 */
        /* <DEDUP_REMOVED lines=12> */
[----:B------:R-:W-:Y:S01]  /*4030*/  IMAD.SHL.U32 R22, R231, 0x1000, RZ ;  /* 0x00001000e7167824 */ /* 0x000fe200078e00ff */
[-C--:B--2---:R-:W-:Y:S05]  /*4040*/  HMMA.16816.F32 R4, R32, R36.reuse, R4 ;  /* 0x000000242004723c */ /* 0x084fea0000001804 */
[C---:B------:R-:W-:Y:S01]  /*4050*/  IADD3 R20, P0, R22.reuse, R205, RZ ;  /* 0x000000cd16147210 */ /* 0x040fe20007f1e0ff */
[----:B------:R-:W-:Y:S02]  /*4060*/  IMAD.MOV.U32 R231, RZ, RZ, R230 ;  /* 0x000000ffffe77224 */ /* 0x000fe400078e00e6 */
[C---:B---3--:R-:W-:Y:S04]  /*4070*/  HMMA.16816.F32 R8, R40.reuse, R36, R8 ;  /* 0x000000242808723c */ /* 0x048fe80000001808 */
[----:B------:R-:W-:Y:S02]  /*4080*/  LEA.HI.X.SX32 R21, R22, R203, 0x1, P0 ;  /* 0x000000cb16157211 */ /* 0x000fe400000f0eff */
[C---:B------:R-:W-:Y:S02]  /*4090*/  LEA R46, P0, R20.reuse, c[0x0][0x220], 0x2 ;  /* 0x00008800142e7a11 */ /* 0x040fe400078010ff */
[-C--:B------:R-:W-:Y:S04]  /*40a0*/  HMMA.16816.F32 R12, R40, R38.reuse, R12 ;  /* 0x00000026280c723c */ /* 0x080fe8000000180c */
[----:B------:R-:W-:Y:S02]  /*40b0*/  LEA.HI.X R47, R20, c[0x0][0x224], R21, 0x2, P0 ;  /* 0x00008900142f7a11 */ /* 0x000fe400000f1415 */
[----:B------:R-:W-:Y:S01]  /*40c0*/  LDSM.16.MT88.4 R20, [R196+0x10480] ;  /* 0x01048000c414783b */ /* 0x000fe20000004200 */
[C---:B------:R-:W-:Y:S01]  /*40d0*/  ISETP.GE.AND P0, PT, R193.reuse, 0x1, PT ;  /* 0x00000001c100780c */ /* 0x040fe20003f06270 */
[----:B------:R-:W-:Y:S02]  /*40e0*/  HMMA.16816.F32 R16, R32, R38, R16 ;  /* 0x000000262010723c */ /* 0x000fe40000001810 */
[----:B------:R-:W-:Y:S04]  /*40f0*/  RED.E.ADD.F32.FTZ.RN.STRONG.GPU [R46.64], R4 ;  /* 0x000000042e00798e */ /* 0x000fe8000c10e788 */
        /* <DEDUP_REMOVED lines=15> */
[----:B------:R-:W-:Y:S02]  /*41f0*/  SEL R193, R193, RZ, !P0 ;  /* 0x000000ffc1c17207 */ /* 0x000fe40004000000 */
[----:B------:R-:W-:Y:S01]  /*4200*/  ISETP.GE.AND P0, PT, R230, R229, PT ;  /* 0x000000e5e600720c */ /* 0x000fe20003f06270 */
        /* <DEDUP_REMOVED lines=50> */
[----:B------:R-:W-:Y:S01]  /*4530*/  FMUL.FTZ R100, R100, c[0x0][0x298] ;  /* 0x0000a60064647a20 */ /* 0x000fe20000410000 */
[----:B------:R-:W-:Y:S01]  /*4540*/  PLOP3.LUT P2, PT, PT, PT, PT, 0x8, 0x0 ;  /* 0x000000000000781c */ /* 0x000fe20003f4e170 */
[----:B------:R-:W-:-:S02]  /*4550*/  FMUL.FTZ R101, R101, c[0x0][0x298] ;  /* 0x0000a60065657a20 */ /* 0x000fc40000410000 */
[----:B------:R-:W-:Y:S02]  /*4560*/  FMUL.FTZ R102, R102, c[0x0][0x298] ;  /* 0x0000a60066667a20 */ /* 0x000fe40000410000 */
[----:B------:R-:W-:Y:S02]  /*4570*/  FMUL.FTZ R103, R103, c[0x0][0x298] ;  /* 0x0000a60067677a20 */ /* 0x000fe40000410000 */
[----:B------:R-:W-:Y:S02]  /*4580*/  FMUL.FTZ R104, R104, c[0x0][0x298] ;  /* 0x0000a60068687a20 */ /* 0x000fe40000410000 */
[----:B------:R-:W-:Y:S02]  /*4590*/  FMUL.FTZ R105, R105, c[0x0][0x298] ;  /* 0x0000a60069697a20 */ /* 0x000fe40000410000 */
[----:B------:R-:W-:Y:S02]  /*45a0*/  FMUL.FTZ R106, R106, c[0x0][0x298] ;  /* 0x0000a6006a6a7a20 */ /* 0x000fe40000410000 */
        /* <DEDUP_REMOVED lines=25> */
.L_x_81:
[----:B------:R-:W-:Y:S05]  /*4740*/  @P2 BRA `(.L_x_87) ;  /* 0x000011f000002947 */ /* 0x000fea0003800000 */
[----:B------:R-:W2:Y:S01]  /*4750*/  S2R R0, SR_TID.X ;  /* 0x0000000000007919 */ /* 0x000ea20000002100 */
[----:B------:R-:W-:Y:S01]  /*4760*/  F2FP.PACK_AB R68, R69, R68 ;  /* 0x000000444544723e */ /* 0x000fe200000000ff */
[----:B------:R-:W-:Y:S01]  /*4770*/  IMAD.MOV.U32 R13, RZ, RZ, 0x4 ;  /* 0x00000004ff0d7424 */ /* 0x000fe200078e00ff */
[----:B------:R-:W-:Y:S01]  /*4780*/  F2FP.PACK_AB R70, R71, R70 ;  /* 0x000000464746723e */ /* 0x000fe200000000ff */
[----:B------:R-:W-:Y:S01]  /*4790*/  BAR.SYNC.DEFER_BLOCKING 0x1, 0x100 ;  /* 0x0044000000007b1d */ /* 0x000fe20000010000 */
[----:B------:R-:W-:-:S02]  /*47a0*/  F2FP.PACK_AB R80, R81, R80 ;  /* 0x000000505150723e */ /* 0x000fc400000000ff */
[----:B------:R-:W-:Y:S02]  /*47b0*/  F2FP.PACK_AB R82, R83, R82 ;  /* 0x000000525352723e */ /* 0x000fe400000000ff */
[----:B------:R-:W-:Y:S02]  /*47c0*/  F2FP.PACK_AB R72, R73, R72 ;  /* 0x000000484948723e */ /* 0x000fe400000000ff */
[----:B------:R-:W-:Y:S02]  /*47d0*/  F2FP.PACK_AB R74, R75, R74 ;  /* 0x0000004a4b4a723e */ /* 0x000fe400000000ff */
[----:B------:R-:W-:Y:S02]  /*47e0*/  F2FP.PACK_AB R76, R77, R76 ;  /* 0x0000004c4d4c723e */ /* 0x000fe400000000ff */
[----:B------:R-:W-:Y:S02]  /*47f0*/  F2FP.PACK_AB R78, R79, R78 ;  /* 0x0000004e4f4e723e */ /* 0x000fe400000000ff */
[----:B------:R-:W-:-:S02]  /*4800*/  F2FP.PACK_AB R84, R85, R84 ;  /* 0x000000545554723e */ /* 0x000fc400000000ff */
[----:B------:R-:W-:Y:S02]  /*4810*/  F2FP.PACK_AB R86, R87, R86 ;  /* 0x000000565756723e */ /* 0x000fe400000000ff */
[----:B------:R-:W-:Y:S02]  /*4820*/  F2FP.PACK_AB R96, R97, R96 ;  /* 0x000000606160723e */ /* 0x000fe400000000ff */
[----:B------:R-:W-:Y:S02]  /*4830*/  F2FP.PACK_AB R98, R99, R98 ;  /* 0x000000626362723e */ /* 0x000fe400000000ff */
[----:B--2---:R-:W-:Y:S02]  /*4840*/  SHF.R.S32.HI R3, RZ, 0x1f, R0 ;  /* 0x0000001fff037819 */ /* 0x004fe40000011400 */
[----:B------:R-:W-:Y:S02]  /*4850*/  F2FP.PACK_AB R88, R89, R88 ;  /* 0x000000585958723e */ /* 0x000fe400000000ff */
[----:B------:R-:W-:-:S02]  /*4860*/  LEA.HI R2, R3, R0, RZ, 0x2 ;  /* 0x0000000003027211 */ /* 0x000fc400078f10ff */
[----:B------:R-:W-:Y:S02]  /*4870*/  F2FP.PACK_AB R90, R91, R90 ;  /* 0x0000005a5b5a723e */ /* 0x000fe400000000ff */
[--C-:B------:R-:W-:Y:S02]  /*4880*/  SHF.R.S32.HI R5, RZ, 0x2, R2.reuse ;  /* 0x00000002ff057819 */ /* 0x100fe40000011402 */
[----:B------:R-:W-:Y:S02]  /*4890*/  SHF.R.S32.HI R4, RZ, 0x1f, R2 ;  /* 0x0000001fff047819 */ /* 0x000fe40000011402 */
[----:B------:R-:W-:Y:S02]  /*48a0*/  LOP3.LUT R9, R2, 0x3ffffffc, RZ, 0xc0, !PT ;  /* 0x3ffffffc02097812 */ /* 0x000fe400078ec0ff */
[----:B------:R-:W-:Y:S02]  /*48b0*/  LEA.HI R6, R4, R5, RZ, 0x3 ;  /* 0x0000000504067211 */ /* 0x000fe400078f18ff */
[----:B------:R-:W-:Y:S01]  /*48c0*/  LEA.HI R4, R3, R0, RZ, 0x5 ;  /* 0x0000000003047211 */ /* 0x000fe200078f28ff */
[----:B------:R-:W-:Y:S01]  /*48d0*/  IMAD.IADD R2, R0, 0x1, -R9 ;  /* 0x0000000100027824 */ /* 0x000fe200078e0a09 */
[----:B------:R-:W-:-:S02]  /*48e0*/  LOP3.LUT R8, R6, 0xfffffff8, RZ, 0xc0, !PT ;  /* 0xfffffff806087812 */ /* 0x000fc400078ec0ff */
[--C-:B------:R-:W-:Y:S02]  /*48f0*/  SHF.R.S32.HI R6, RZ, 0x5, R4.reuse ;  /* 0x00000005ff067819 */ /* 0x100fe40000011404 */
[----:B------:R-:W-:Y:S01]  /*4900*/  SHF.R.S32.HI R7, RZ, 0x1f, R4 ;  /* 0x0000001fff077819 */ /* 0x000fe20000011404 */
[----:B------:R-:W-:Y:S01]  /*4910*/  IMAD.IADD R8, R5, 0x1, -R8 ;  /* 0x0000000105087824 */ /* 0x000fe200078e0a08 */
[----:B------:R-:W-:Y:S02]  /*4920*/  LEA.HI R5, R3, R0, RZ, 0x7 ;  /* 0x0000000003057211 */ /* 0x000fe400078f38ff */
[----:B------:R-:W-:Y:S01]  /*4930*/  LEA.HI R7, R7, R6, RZ, 0x2 ;  /* 0x0000000607077211 */ /* 0x000fe200078f10ff */
[----:B------:R-:W-:Y:S01]  /*4940*/  IMAD.SHL.U32 R4, R8, 0x40, RZ ;  /* 0x0000004008047824 */ /* 0x000fe200078e00ff */
[----:B------:R-:W-:Y:S02]  /*4950*/  SHF.R.U32.HI R5, RZ, 0x4, R5 ;  /* 0x00000004ff057819 */ /* 0x000fe40000011605 */
[----:B------:R-:W-:-:S02]  /*4960*/  LOP3.LUT R7, R7, 0x1ffffc, RZ, 0xc0, !PT ;  /* 0x001ffffc07077812 */ /* 0x000fc400078ec0ff */
[----:B------:R-:W-:Y:S02]  /*4970*/  LOP3.LUT R4, R4, 0x1c0, RZ, 0xc0, !PT ;  /* 0x000001c004047812 */ /* 0x000fe400078ec0ff */
[----:B------:R-:W-:Y:S01]  /*4980*/  R2P PR, R8, 0x6 ;  /* 0x0000000608007804 */ /* 0x000fe20000000000 */
[----:B------:R-:W-:Y:S01]  /*4990*/  IMAD.IADD R7, R6, 0x1, -R7 ;  /* 0x0000000106077824 */ /* 0x000fe200078e0a07 */
[----:B------:R-:W-:Y:S02]  /*49a0*/  LOP3.LUT R5, R4, 0x8, R5, 0xf8, !PT ;  /* 0x0000000804057812 */ /* 0x000fe400078ef805 */
[----:B------:R-:W-:Y:S01]  /*49b0*/  SHF.R.U32.HI R4, RZ, 0x3, R4 ;  /* 0x00000003ff047819 */ /* 0x000fe20000011604 */
[----:B------:R-:W-:Y:S01]  /*49c0*/  IMAD R2, R7, 0x200, R2 ;  /* 0x0000020007027824 */ /* 0x000fe200078e0202 */
[----:B------:R-:W-:Y:S02]  /*49d0*/  F2FP.PACK_AB R92, R93, R92 ;  /* 0x0000005c5d5c723e */ /* 0x000fe400000000ff */
[----:B------:R-:W-:Y:S01]  /*49e0*/  LOP3.LUT R5, R5, R4, RZ, 0x3c, !PT ;  /* 0x0000000405057212 */ /* 0x000fe200078e3cff */
[----:B------:R-:W-:Y:S01]  /*49f0*/  IMAD.MOV.U32 R4, RZ, RZ, 0x20 ;  /* 0x00000020ff047424 */ /* 0x000fe200078e00ff */
[----:B------:R-:W-:-:S02]  /*4a00*/  F2FP.PACK_AB R94, R95, R94 ;  /* 0x0000005e5f5e723e */ /* 0x000fc400000000ff */
[----:B------:R-:W-:Y:S01]  /*4a10*/  F2FP.PACK_AB R100, R101, R100 ;  /* 0x000000646564723e */ /* 0x000fe200000000ff */
[----:B------:R-:W-:Y:S01]  /*4a20*/  IMAD.U32 R2, R2, 0x2, R5 ;  /* 0x0000000202027824 */ /* 0x000fe200078e0005 */
[----:B------:R-:W-:Y:S02]  /*4a30*/  SEL R4, R4, 0xffffffe0, !P1 ;  /* 0xffffffe004047807 */ /* 0x000fe40004800000 */
[----:B------:R-:W-:Y:S01]  /*4a40*/  F2FP.PACK_AB R102, R103, R102 ;  /* 0x000000666766723e */ /* 0x000fe200000000ff */
[----:B------:R-:W-:Y:S01]  /*4a50*/  IMAD.SHL.U32 R5, R2, 0x2, RZ ;  /* 0x0000000202057824 */ /* 0x000fe200078e00ff */
[----:B------:R-:W-:Y:S02]  /*4a60*/  F2FP.PACK_AB R112, R113, R112 ;  /* 0x000000707170723e */ /* 0x000fe400000000ff */
[----:B------:R-:W-:Y:S01]  /*4a70*/  F2FP.PACK_AB R114, R115, R114 ;  /* 0x000000727372723e */ /* 0x000fe200000000ff */
[C---:B------:R-:W-:Y:S01]  /*4a80*/  IMAD.IADD R9, R5.reuse, 0x1, R4 ;  /* 0x0000000105097824 */ /* 0x040fe200078e0204 */
[C---:B------:R-:W-:Y:S01]  /*4a90*/  IADD3 R7, R5.reuse, 0x40, RZ ;  /* 0x0000004005077810 */ /* 0x040fe20007ffe0ff */
[----:B------:R-:W-:Y:S01]  /*4aa0*/  STS [R5+0x4080], R68 ;  /* 0x0040804405007388 */ /* 0x000fe20000000800 */
[----:B------:R-:W-:-:S02]  /*4ab0*/  @P2 IADD3 R7, R5, -0x40, RZ ;  /* 0xffffffc005072810 */ /* 0x000fc40007ffe0ff */
[----:B------:R-:W-:Y:S01]  /*4ac0*/  F2FP.PACK_AB R104, R105, R104 ;  /* 0x000000686968723e */ /* 0x000fe200000000ff */
[----:B------:R-:W-:Y:S01]  /*4ad0*/  STS [R5+0x4480], R70 ;  /* 0x0044804605007388 */ /* 0x000fe20000000800 */
[----:B------:R-:W-:Y:S01]  /*4ae0*/  F2FP.PACK_AB R106, R107, R106 ;  /* 0x0000006a6b6a723e */ /* 0x000fe200000000ff */
[----:B------:R-:W-:Y:S01]  /*4af0*/  IMAD.IADD R11, R4, 0x1, R7 ;  /* 0x00000001040b7824 */ /* 0x000fe200078e0207 */
[----:B------:R-:W-:Y:S01]  /*4b00*/  F2FP.PACK_AB R108, R109, R108 ;  /* 0x0000006c6d6c723e */ /* 0x000fe200000000ff */
[----:B------:R-:W-:Y:S01]  /*4b10*/  STS [R9+0x4080], R80 ;  /* 0x0040805009007388 */ /* 0x000fe20000000800 */
[----:B------:R-:W-:Y:S02]  /*4b20*/  F2FP.PACK_AB R110, R111, R110 ;  /* 0x0000006e6f6e723e */ /* 0x000fe400000000ff */
[----:B------:R-:W-:Y:S01]  /*4b30*/  F2FP.PACK_AB R116, R117, R116 ;  /* 0x000000747574723e */ /* 0x000fe200000000ff */
[----:B------:R-:W-:Y:S01]  /*4b40*/  STS [R9+0x4480], R82 ;  /* 0x0044805209007388 */ /* 0x000fe20000000800 */
[----:B------:R-:W-:-:S02]  /*4b50*/  F2FP.PACK_AB R118, R119, R118 ;  /* 0x000000767776723e */ /* 0x000fc400000000ff */
[----:B------:R-:W-:Y:S01]  /*4b60*/  F2FP.PACK_AB R128, R129, R128 ;  /* 0x000000808180723e */ /* 0x000fe200000000ff */
[----:B------:R-:W-:Y:S01]  /*4b70*/  STS [R5+0x6080], R72 ;  /* 0x0060804805007388 */ /* 0x000fe20000000800 */
[----:B------:R-:W-:Y:S02]  /*4b80*/  F2FP.PACK_AB R130, R131, R130 ;  /* 0x000000828382723e */ /* 0x000fe400000000ff */
[----:B------:R-:W-:Y:S01]  /*4b90*/  F2FP.PACK_AB R120, R121, R120 ;  /* 0x000000787978723e */ /* 0x000fe200000000ff */
[----:B------:R-:W-:Y:S01]  /*4ba0*/  STS [R5+0x6480], R74 ;  /* 0x0064804a05007388 */ /* 0x000fe20000000800 */
[----:B------:R-:W-:Y:S02]  /*4bb0*/  F2FP.PACK_AB R122, R123, R122 ;  /* 0x0000007a7b7a723e */ /* 0x000fe400000000ff */
[----:B------:R-:W-:Y:S01]  /*4bc0*/  F2FP.PACK_AB R124, R125, R124 ;  /* 0x0000007c7d7c723e */ /* 0x000fe200000000ff */
[----:B------:R-:W-:Y:S01]  /*4bd0*/  STS [R9+0x6080], R76 ;  /* 0x0060804c09007388 */ /* 0x000fe20000000800 */
[----:B------:R-:W-:-:S02]  /*4be0*/  F2FP.PACK_AB R126, R127, R126 ;  /* 0x0000007e7f7e723e */ /* 0x000fc400000000ff */
[----:B------:R-:W-:Y:S01]  /*4bf0*/  ISETP.NE.U32.AND P0, PT, RZ, c[0x0][0x360], PT ;  /* 0x0000d800ff007a0c */ /* 0x000fe20003f05070 */
[----:B------:R-:W-:Y:S01]  /*4c00*/  STS [R9+0x6480], R78 ;  /* 0x0064804e09007388 */ /* 0x000fe20000000800 */
[----:B------:R-:W-:Y:S02]  /*4c10*/  ISETP.NE.U32.AND P1, PT, RZ, c[0x0][0x358], PT ;  /* 0x0000d600ff007a0c */ /* 0x000fe40003f25070 */
[----:B------:R-:W-:Y:S01]  /*4c20*/  ISETP.NE.AND.EX P0, PT, RZ, c[0x0][0x364], PT, P0 ;  /* 0x0000d900ff007a0c */ /* 0x000fe20003f05300 */
[----:B------:R-:W-:Y:S01]  /*4c30*/  STS [R7+0x4080], R84 ;  /* 0x0040805407007388 */ /* 0x000fe20000000800 */
[----:B------:R-:W-:-:S03]  /*4c40*/  ISETP.NE.AND.EX P1, PT, RZ, c[0x0][0x35c], PT, P1 ;  /* 0x0000d700ff007a0c */ /* 0x000fc60003f25310 */
        /* <DEDUP_REMOVED lines=14> */
[----:B------:R3:W-:Y:S04]  /*4d30*/  STS [R9+0x2480], R110 ;  /* 0x0024806e09007388 */ /* 0x0007e80000000800 */
[----:B------:R4:W-:Y:S04]  /*4d40*/  STS [R7+0x80], R116 ;  /* 0x0000807407007388 */ /* 0x0009e80000000800 */
[----:B------:R4:W-:Y:S04]  /*4d50*/  STS [R7+0x480], R118 ;  /* 0x0004807607007388 */ /* 0x0009e80000000800 */
[----:B------:R4:W-:Y:S04]  /*4d60*/  STS [R11+0x80], R128 ;  /* 0x000080800b007388 */ /* 0x0009e80000000800 */
[----:B------:R4:W-:Y:S01]  /*4d70*/  STS [R11+0x480], R130 ;  /* 0x000480820b007388 */ /* 0x0009e20000000800 */
[----:B--2---:R-:W-:-:S03]  /*4d80*/  IMAD.WIDE R4, R208, R13, c[0x0][0x358] ;  /* 0x0000d600d0047625 */ /* 0x004fc600078e020d */
[----:B------:R4:W-:Y:S04]  /*4d90*/  STS [R7+0x2080], R120 ;  /* 0x0020807807007388 */ /* 0x0009e80000000800 */
[----:B------:R4:W-:Y:S04]  /*4da0*/  STS [R7+0x2480], R122 ;  /* 0x0024807a07007388 */ /* 0x0009e80000000800 */
[----:B------:R4:W-:Y:S04]  /*4db0*/  STS [R11+0x2080], R124 ;  /* 0x0020807c0b007388 */ /* 0x0009e80000000800 */
[----:B------:R4:W-:Y:S04]  /*4dc0*/  STS [R11+0x2480], R126 ;  /* 0x0024807e0b007388 */ /* 0x0009e80000000800 */
[----:B------:R-:W-:Y:S01]  /*4dd0*/  BAR.SYNC.DEFER_BLOCKING 0x1, 0x100 ;  /* 0x0044000000007b1d */ /* 0x000fe20000010000 */
[----:B------:R-:W-:-:S02]  /*4de0*/  IMAD.MOV.U32 R37, RZ, RZ, c[0x0][0x2f0] ;  /* 0x0000bc00ff257624 */ /* 0x000fc400078e00ff */
[----:B------:R-:W-:-:S03]  /*4df0*/  @P0 IMAD.WIDE R12, R208, R13, c[0x0][0x360] ;  /* 0x0000d800d00c0625 */ /* 0x000fc600078e020d */
[----:B---3--:R-:W2:Y:S04]  /*4e00*/  @P1 LDG.E R9, [R4.64] ;  /* 0x0000000804091981 */ /* 0x008ea8000c1e1900 */
[----:B------:R4:W5:Y:S01]  /*4e10*/  @P0 LDG.E R37, [R12.64] ;  /* 0x000000080c250981 */ /* 0x000962000c1e1900 */
[----:B------:R-:W-:Y:S02]  /*4e20*/  CS2R R38, SRZ ;  /* 0x0000000000267805 */ /* 0x000fe4000001ff00 */
[--C-:B--2---:R-:W-:Y:S01]  /*4e30*/  @P1 SHF.R.S32.HI R39, RZ, 0x1f, R9.reuse ;  /* 0x0000001fff271819 */ /* 0x104fe20000011409 */
[----:B------:R-:W-:Y:S01]  /*4e40*/  @P1 IMAD.MOV.U32 R38, RZ, RZ, R9 ;  /* 0x000000ffff261224 */ /* 0x000fe200078e0009 */
[----:B------:R-:W-:Y:S05]  /*4e50*/  @P0 BRA `(.L_x_88) ;  /* 0x0000004000000947 */ /* 0x000fea0003800000 */
[----:B----4-:R-:W-:Y:S05]  /*4e60*/  @!P1 BRA `(.L_x_88) ;  /* 0x0000003000009947 */ /* 0x010fea0003800000 */
[----:B-----5:R-:W2:Y:S04]  /*4e70*/  LDG.E R37, [R4.64] ;  /* 0x0000000804257981 */ /* 0x020ea8000c1e1900 */
[----:B------:R-:W2:Y:S02]  /*4e80*/  LDG.E R2, [R4.64+0x4] ;  /* 0x0000040804027981 */ /* 0x000ea4000c1e1900 */
[----:B--2---:R-:W-:-:S02]  /*4e90*/  IADD3 R37, -R37, R2, RZ ;  /* 0x0000000225257210 */ /* 0x004fc40007ffe1ff */
.L_x_88:
[----:B----4-:R-:W-:Y:S01]  /*4ea0*/  LEA.HI R2, R3, R0, RZ, 0x3 ;  /* 0x0000000003027211 */ /* 0x010fe200078f18ff */
[----:B------:R-:W2:Y:S01]  /*4eb0*/  S2R R32, SR_CTAID.X ;  /* 0x0000000000207919 */ /* 0x000ea20000002500 */
[----:B------:R-:W-:Y:S01]  /*4ec0*/  SHF.R.S32.HI R36, RZ, 0x1f, R208 ;  /* 0x0000001fff247819 */ /* 0x000fe200000114d0 */
[----:B------:R-:W-:Y:S01]  /*4ed0*/  BSSY B0, `(.L_x_89) ;  /* 0x0000033000007945 */ /* 0x000fe20003800000 */
[----:B------:R-:W-:-:S02]  /*4ee0*/  LOP3.LUT R5, R2, 0x1ffffff8, RZ, 0xc0, !PT ;  /* 0x1ffffff802057812 */ /* 0x000fc400078ec0ff */
[----:B------:R-:W-:Y:S02]  /*4ef0*/  SHF.R.S32.HI R2, RZ, 0x3, R2 ;  /* 0x00000003ff027819 */ /* 0x000fe40000011402 */
[----:B------:R-:W-:Y:S01]  /*4f00*/  SEL R36, R36, RZ, !P1 ;  /* 0x000000ff24247207 */ /* 0x000fe20004800000 */
[----:B------:R-:W-:Y:S01]  /*4f10*/  IMAD.IADD R40, R0, 0x1, -R5 ;  /* 0x0000000100287824 */ /* 0x000fe200078e0a05 */
[----:B------:R-:W-:Y:S01]  /*4f20*/  LEA.HI R0, R3, R0, RZ, 0x6 ;  /* 0x0000000003007211 */ /* 0x000fe200078f30ff */
[----:B------:R-:W-:Y:S01]  /*4f30*/  IMAD.SHL.U32 R5, R2, 0x40, RZ ;  /* 0x0000004002057824 */ /* 0x000fe200078e00ff */
[----:B------:R-:W3:Y:S01]  /*4f40*/  S2R R3, SR_CTAID.Y ;  /* 0x0000000000037919 */ /* 0x000ee20000002600 */
[----:B------:R-:W-:Y:S01]  /*4f50*/  IMAD.SHL.U32 R40, R40, 0x8, RZ ;  /* 0x0000000828287824 */ /* 0x000fe200078e00ff */
[----:B------:R-:W-:Y:S01]  /*4f60*/  IADD3 R44, P0, R2, R38, RZ ;  /* 0x00000026022c7210 */ /* 0x000fe20007f1e0ff */
[----:B------:R-:W-:Y:S01]  /*4f70*/  IMAD.SHL.U32 R0, R0, 0x8, RZ ;  /* 0x0000000800007824 */ /* 0x000fe200078e00ff */
[----:B------:R-:W-:Y:S01]  /*4f80*/  LOP3.LUT R5, R5, 0x1c0, RZ, 0xc0, !PT ;  /* 0x000001c005057812 */ /* 0x000fe200078ec0ff */
[----:B------:R-:W-:Y:S01]  /*4f90*/  IMAD R35, R36, c[0x0][0x340], RZ ;  /* 0x0000d00024237a24 */ /* 0x000fe200078e02ff */
[----:B------:R-:W-:-:S02]  /*4fa0*/  SHF.R.S32.HI R41, RZ, 0x1f, R40 ;  /* 0x0000001fff297819 */ /* 0x000fc40000011428 */
[----:B------:R-:W-:Y:S02]  /*4fb0*/  LOP3.LUT R4, R5, 0x38, R40, 0xf8, !PT ;  /* 0x0000003805047812 */ /* 0x000fe400078ef828 */
[----:B------:R-:W-:Y:S02]  /*4fc0*/  SHF.R.U32.HI R5, RZ, 0x3, R5 ;  /* 0x00000003ff057819 */ /* 0x000fe40000011605 */
[----:B------:R-:W-:Y:S01]  /*4fd0*/  LEA.HI.X.SX32 R45, R2, R39, 0x1, P0 ;  /* 0x00000027022d7211 */ /* 0x000fe200000f0eff */
[----:B--2--5:R-:W-:Y:S01]  /*4fe0*/  IMAD R37, R32, -0x80, R37 ;  /* 0xffffff8020257824 */ /* 0x024fe200078e0225 */
[----:B------:R-:W-:Y:S02]  /*4ff0*/  LOP3.LUT R5, R4, R5, RZ, 0x3c, !PT ;  /* 0x0000000504057212 */ /* 0x000fe400078e3cff */
[----:B------:R-:W-:Y:S01]  /*5000*/  SEL R208, R208, RZ, !P1 ;  /* 0x000000ffd0d07207 */ /* 0x000fe20004800000 */
[----:B------:R-:W-:Y:S01]  /*5010*/  IMAD.WIDE R44, R32, 0x80, R44 ;  /* 0x00000080202c7825 */ /* 0x000fe200078e022c */
[----:B------:R-:W-:-:S02]  /*5020*/  LOP3.LUT R0, R5, 0x7ffffe00, R0, 0xf8, !PT ;  /* 0x7ffffe0005007812 */ /* 0x000fc400078ef800 */
[----:B------:R-:W-:-:S03]  /*5030*/  IMNMX R37, R37, 0x80, PT ;  /* 0x0000008025257817 */ /* 0x000fc60003800200 */
[----:B------:R-:W-:Y:S01]  /*5040*/  IMAD.SHL.U32 R33, R0, 0x2, RZ ;  /* 0x0000000200217824 */ /* 0x000fe200078e00ff */
[----:B---3--:R-:W-:Y:S01]  /*5050*/  SHF.R.S32.HI R0, RZ, 0x1f, R3 ;  /* 0x0000001fff007819 */ /* 0x008fe20000011403 */
[C---:B------:R-:W-:Y:S01]  /*5060*/  IMAD.WIDE.U32 R42, R3.reuse, c[0x0][0x338], R40 ;  /* 0x0000ce00032a7a25 */ /* 0x040fe200078e0028 */
[----:B------:R-:W-:Y:S02]  /*5070*/  ISETP.GE.AND P3, PT, R2, R37, PT ;  /* 0x000000250200720c */ /* 0x000fe40003f66270 */
[----:B------:R2:W3:Y:S01]  /*5080*/  LDS.128 R28, [R33+0x5080] ;  /* 0x00508000211c7984 */ /* 0x0004e20000000c00 */
[----:B------:R-:W-:Y:S01]  /*5090*/  IMAD R34, R0, c[0x0][0x338], RZ ;  /* 0x0000ce0000227a24 */ /* 0x000fe200078e02ff */
[----:B------:R-:W-:Y:S02]  /*50a0*/  ISETP.GE.OR P0, PT, R40, c[0x0][0x324], P3 ;  /* 0x0000c90028007a0c */ /* 0x000fe40001f06670 */
[----:B------:R2:W4:Y:S01]  /*50b0*/  LDS.128 R24, [R33+0x6080] ;  /* 0x0060800021187984 */ /* 0x0005220000000c00 */
[----:B------:R-:W-:-:S03]  /*50c0*/  IMAD R34, R3, c[0x0][0x33c], R34 ;  /* 0x0000cf0003227a24 */ /* 0x000fc600078e0222 */
[----:B------:R2:W1:Y:S01]  /*50d0*/  LDS.128 R20, [R33+0x7080] ;  /* 0x0070800021147984 */ /* 0x0004620000000c00 */
[----:B------:R-:W-:Y:S02]  /*50e0*/  IMAD.IADD R43, R43, 0x1, R34 ;  /* 0x000000012b2b7824 */ /* 0x000fe400078e0222 */
[C---:B------:R-:W-:Y:S01]  /*50f0*/  IMAD R34, R208.reuse, c[0x0][0x344], R35 ;  /* 0x0000d100d0227a24 */ /* 0x040fe200078e0223 */
[----:B------:R2:W1:Y:S01]  /*5100*/  LDS.128 R16, [R33+0x80] ;  /* 0x0000800021107984 */ /* 0x0004620000000c00 */
[----:B------:R-:W-:-:S03]  /*5110*/  IMAD.WIDE.U32 R42, R208, c[0x0][0x340], R42 ;  /* 0x0000d000d02a7a25 */ /* 0x000fc600078e002a */
[----:B------:R2:W1:Y:S01]  /*5120*/  LDS.128 R12, [R33+0x1080] ;  /* 0x00108000210c7984 */ /* 0x0004620000000c00 */
[----:B------:R-:W-:-:S03]  /*5130*/  IMAD.IADD R47, R43, 0x1, R34 ;  /* 0x000000012b2f7824 */ /* 0x000fc600078e0222 */
[----:B-1----:R2:W1:Y:S04]  /*5140*/  LDS.128 R8, [R33+0x2080] ;  /* 0x0020800021087984 */ /* 0x0024680000000c00 */
[----:B------:R2:W1:Y:S01]  /*5150*/  LDS.128 R4, [R33+0x3080] ;  /* 0x0030800021047984 */ /* 0x0004620000000c00 */
[----:B------:R-:W-:Y:S05]  /*5160*/  @P0 BRA `(.L_x_90) ;  /* 0x0000009000000947 */ /* 0x000fea0003800000 */
[----:B--2---:R-:W2:Y:S01]  /*5170*/  LDS.128 R32, [R33+0x4080] ;  /* 0x0040800021207984 */ /* 0x004ea20000000c00 */
[----:B------:R-:W-:Y:S01]  /*5180*/  MOV R46, R42 ;  /* 0x0000002a002e7202 */ /* 0x000fe20000000f00 */
[----:B------:R-:W-:-:S04]  /*5190*/  IMAD R38, R45, c[0x0][0x330], RZ ;  /* 0x0000cc002d267a24 */ /* 0x000fc800078e02ff */
[----:B------:R-:W-:-:S04]  /*51a0*/  IMAD.WIDE.U32 R48, R44, c[0x0][0x330], R46 ;  /* 0x0000cc002c307a25 */ /* 0x000fc800078e002e */
[----:B------:R-:W-:Y:S01]  /*51b0*/  IMAD R38, R44, c[0x0][0x334], R38 ;  /* 0x0000cd002c267a24 */ /* 0x000fe200078e0226 */
[----:B------:R-:W-:-:S04]  /*51c0*/  LEA R50, P0, R48, c[0x0][0x318], 0x1 ;  /* 0x0000c60030327a11 */ /* 0x000fc800078008ff */
[----:B------:R-:W-:-:S04]  /*51d0*/  IADD3 R38, R49, R38, RZ ;  /* 0x0000002631267210 */ /* 0x000fc80007ffe0ff */
[----:B------:R-:W-:-:S05]  /*51e0*/  LEA.HI.X R51, R48, c[0x0][0x31c], R38, 0x1, P0 ;  /* 0x0000c70030337a11 */ /* 0x000fca00000f0c26 */
[----:B--2---:R2:W-:Y:S02]  /*51f0*/  STG.E.128 [R50.64], R32 ;  /* 0x0000002032007986 */ /* 0x0045e4000c101d08 */
.L_x_90:
[----:B------:R-:W-:Y:S05]  /*5200*/  BSYNC B0 ;  /* 0x0000000000007941 */ /* 0x000fea0003800000 */
.L_x_89:
[----:B--2---:R-:W-:Y:S01]  /*5210*/  IADD3 R32, R2, 0x20, RZ ;  /* 0x0000002002207810 */ /* 0x004fe20007ffe0ff */
[----:B------:R-:W-:Y:S03]  /*5220*/  BSSY B0, `(.L_x_91) ;  /* 0x000000f000007945 */ /* 0x000fe60003800000 */
[----:B------:R-:W-:-:S04]  /*5230*/  ISETP.GE.AND P2, PT, R32, R37, PT ;  /* 0x000000252000720c */ /* 0x000fc80003f46270 */
[----:B------:R-:W-:-:S13]  /*5240*/  ISETP.GE.OR P0, PT, R40, c[0x0][0x324], P2 ;  /* 0x0000c90028007a0c */ /* 0x000fda0001706670 */
[----:B------:R-:W-:Y:S05]  /*5250*/  @P0 BRA `(.L_x_92) ;  /* 0x000000b000000947 */ /* 0x000fea0003800000 */
[----:B------:R-:W-:Y:S01]  /*5260*/  IADD3 R33, P0, R44, 0x20, RZ ;  /* 0x000000202c217810 */ /* 0x000fe20007f1e0ff */
[----:B------:R-:W-:Y:S01]  /*5270*/  IMAD.MOV.U32 R34, RZ, RZ, R42 ;  /* 0x000000ffff227224 */ /* 0x000fe200078e002a */
        /* <DEDUP_REMOVED lines=8> */
[----:B---3--:R2:W-:Y:S02]  /*5300*/  STG.E.128 [R38.64], R28 ;  /* 0x0000001c26007986 */ /* 0x0085e4000c101d08 */
.L_x_92:
[----:B------:R-:W-:Y:S05]  /*5310*/  BSYNC B0 ;  /* 0x0000000000007941 */ /* 0x000fea0003800000 */
.L_x_91:
[----:B--23--:R-:W-:Y:S01]  /*5320*/  IADD3 R28, R2, 0x40, RZ ;  /* 0x00000040021c7810 */ /* 0x00cfe20007ffe0ff */
        /* <DEDUP_REMOVED lines=14> */
[----:B----4-:R2:W-:Y:S02]  /*5410*/  STG.E.128 [R32.64], R24 ;  /* 0x0000001820007986 */ /* 0x0105e4000c101d08 */
.L_x_94:
[----:B------:R-:W-:Y:S05]  /*5420*/  BSYNC B0 ;  /* 0x0000000000007941 */ /* 0x000fea0003800000 */
.L_x_93:
[----:B------:R-:W-:Y:S01]  /*5430*/  IADD3 R2, R2, 0x60, RZ ;  /* 0x0000006002027810 */ /* 0x000fe20007ffe0ff */
[----:B------:R-:W-:Y:S03]  /*5440*/  BSSY B0, `(.L_x_95) ;  /* 0x000000f000007945 */ /* 0x000fe60003800000 */
[----:B------:R-:W-:-:S04]  /*5450*/  ISETP.GE.AND P0, PT, R2, R37, PT ;  /* 0x000000250200720c */ /* 0x000fc80003f06270 */
[----:B------:R-:W-:-:S13]  /*5460*/  ISETP.GE.OR P4, PT, R40, c[0x0][0x324], P0 ;  /* 0x0000c90028007a0c */ /* 0x000fda0000786670 */
[----:B------:R-:W-:Y:S05]  /*5470*/  @P4 BRA `(.L_x_96) ;  /* 0x000000b000004947 */ /* 0x000fea0003800000 */
[----:B--2-4-:R-:W-:Y:S01]  /*5480*/  IADD3 R25, P4, R44, 0x60, RZ ;  /* 0x000000602c197810 */ /* 0x014fe20007f9e0ff */
        /* <DEDUP_REMOVED lines=9> */
[----:B------:R2:W-:Y:S02]  /*5520*/  STG.E.128 [R24.64], R20 ;  /* 0x0000001418007986 */ /* 0x0005e4000c101d08 */
.L_x_96:
[----:B------:R-:W-:Y:S05]  /*5530*/  BSYNC B0 ;  /* 0x0000000000007941 */ /* 0x000fea0003800000 */
.L_x_95:
[----:B------:R-:W-:Y:S01]  /*5540*/  IMAD R0, R0, c[0x0][0x308], RZ ;  /* 0x0000c20000007a24 */ /* 0x000fe200078e02ff */
[----:B------:R-:W-:Y:S01]  /*5550*/  ISETP.GE.OR P3, PT, R40, c[0x0][0x2f4], P3 ;  /* 0x0000bd0028007a0c */ /* 0x000fe20001f66670 */
[C---:B--2---:R-:W-:Y:S01]  /*5560*/  IMAD.WIDE.U32 R20, R3.reuse, c[0x0][0x308], R40 ;  /* 0x0000c20003147a25 */ /* 0x044fe200078e0028 */
[----:B------:R-:W-:Y:S03]  /*5570*/  BSSY B0, `(.L_x_97) ;  /* 0x0000010000007945 */ /* 0x000fe60003800000 */
[----:B------:R-:W-:Y:S02]  /*5580*/  IMAD R0, R3, c[0x0][0x30c], R0 ;  /* 0x0000c30003007a24 */ /* 0x000fe400078e0200 */
[----:B------:R-:W-:-:S03]  /*5590*/  IMAD R3, R36, c[0x0][0x310], RZ ;  /* 0x0000c40024037a24 */ /* 0x000fc600078e02ff */
[----:B------:R-:W-:Y:S01]  /*55a0*/  IADD3 R21, R21, R0, RZ ;  /* 0x0000000015157210 */ /* 0x000fe20007ffe0ff */
[----:B------:R-:W-:-:S04]  /*55b0*/  IMAD R3, R208, c[0x0][0x314], R3 ;  /* 0x0000c500d0037a24 */ /* 0x000fc800078e0203 */
[----:B------:R-:W-:-:S05]  /*55c0*/  IMAD.WIDE.U32 R208, R208, c[0x0][0x310], R20 ;  /* 0x0000c400d0d07a25 */ /* 0x000fca00078e0014 */
[----:B------:R-:W-:Y:S01]  /*55d0*/  IADD3 R21, R209, R3, RZ ;  /* 0x00000003d1157210 */ /* 0x000fe20007ffe0ff */
[----:B------:R-:W-:Y:S05]  /*55e0*/  @P3 BRA `(.L_x_98) ;  /* 0x0000008000003947 */ /* 0x000fea0003800000 */
[----:B------:R-:W-:Y:S01]  /*55f0*/  MOV R20, R208 ;  /* 0x000000d000147202 */ /* 0x000fe20000000f00 */
[----:B------:R-:W-:-:S04]  /*5600*/  IMAD R3, R45, c[0x0][0x300], RZ ;  /* 0x0000c0002d037a24 */ /* 0x000fc800078e02ff */
[----:B------:R-:W-:-:S04]  /*5610*/  IMAD.WIDE.U32 R22, R44, c[0x0][0x300], R20 ;  /* 0x0000c0002c167a25 */ /* 0x000fc800078e0014 */
[----:B------:R-:W-:Y:S01]  /*5620*/  IMAD R0, R44, c[0x0][0x304], R3 ;  /* 0x0000c1002c007a24 */ /* 0x000fe200078e0203 */
[----:B------:R-:W-:-:S04]  /*5630*/  LEA R2, P3, R22, c[0x0][0x2e8], 0x1 ;  /* 0x0000ba0016027a11 */ /* 0x000fc800078608ff */
[----:B------:R-:W-:-:S04]  /*5640*/  IADD3 R0, R23, R0, RZ ;  /* 0x0000000017007210 */ /* 0x000fc80007ffe0ff */
[----:B------:R-:W-:-:S05]  /*5650*/  LEA.HI.X R3, R22, c[0x0][0x2ec], R0, 0x1, P3 ;  /* 0x0000bb0016037a11 */ /* 0x000fca00018f0c00 */
[----:B------:R2:W-:Y:S02]  /*5660*/  STG.E.128 [R2.64], R16 ;  /* 0x0000001002007986 */ /* 0x0005e4000c101d08 */
.L_x_98:
[----:B------:R-:W-:Y:S05]  /*5670*/  BSYNC B0 ;  /* 0x0000000000007941 */ /* 0x000fea0003800000 */
.L_x_97:
[----:B------:R-:W-:Y:S01]  /*5680*/  ISETP.GE.OR P2, PT, R40, c[0x0][0x2f4], P2 ;  /* 0x0000bd0028007a0c */ /* 0x000fe20001746670 */
[----:B------:R-:W-:-:S12]  /*5690*/  BSSY B0, `(.L_x_99) ;  /* 0x000000d000007945 */ /* 0x000fd80003800000 */
[----:B------:R-:W-:Y:S05]  /*56a0*/  @P2 BRA `(.L_x_100) ;  /* 0x000000b000002947 */ /* 0x000fea0003800000 */
[----:B--2---:R-:W-:Y:S01]  /*56b0*/  IADD3 R2, P2, R44, 0x20, RZ ;  /* 0x000000202c027810 */ /* 0x004fe20007f5e0ff */
        /* <DEDUP_REMOVED lines=10> */
.L_x_100:
[----:B------:R-:W-:Y:S05]  /*5760*/  BSYNC B0 ;  /* 0x0000000000007941 */ /* 0x000fea0003800000 */
.L_x_99:
        /* <DEDUP_REMOVED lines=14> */
.L_x_102:
[----:B------:R-:W-:Y:S05]  /*5850*/  BSYNC B0 ;  /* 0x0000000000007941 */ /* 0x000fea0003800000 */
.L_x_101:
[----:B------:R-:W-:-:S13]  /*5860*/  ISETP.GE.OR P0, PT, R40, c[0x0][0x2f4], P0 ;  /* 0x0000bd0028007a0c */ /* 0x000fda0000706670 */
[----:B------:R-:W-:Y:S05]  /*5870*/  @P0 EXIT ;  /* 0x000000000000094d */ /* 0x000fea0003800000 */
[----:B------:R-:W-:Y:S01]  /*5880*/  IADD3 R0, P0, R44, 0x60, RZ ;  /* 0x000000602c007810 */ /* 0x000fe20007f1e0ff */
[----:B-1----:R-:W-:Y:S01]  /*5890*/  IMAD.MOV.U32 R8, RZ, RZ, R208 ;  /* 0x000000ffff087224 */ /* 0x002fe200078e00d0 */
[----:B------:R-:W-:-:S03]  /*58a0*/  MOV R9, R21 ;  /* 0x0000001500097202 */ /* 0x000fc60000000f00 */
[----:B------:R-:W-:Y:S02]  /*58b0*/  IMAD.X R44, RZ, RZ, R45, P0 ;  /* 0x000000ffff2c7224 */ /* 0x000fe400000e062d */
[----:B------:R-:W-:-:S04]  /*58c0*/  IMAD.WIDE.U32 R8, R0, c[0x0][0x300], R8 ;  /* 0x0000c00000087a25 */ /* 0x000fc800078e0008 */
[----:B--2---:R-:W-:Y:S01]  /*58d0*/  IMAD R3, R44, c[0x0][0x300], RZ ;  /* 0x0000c0002c037a24 */ /* 0x004fe200078e02ff */
[----:B------:R-:W-:-:S03]  /*58e0*/  LEA R2, P0, R8, c[0x0][0x2e8], 0x1 ;  /* 0x0000ba0008027a11 */ /* 0x000fc600078008ff */
[----:B------:R-:W-:-:S05]  /*58f0*/  IMAD R3, R0, c[0x0][0x304], R3 ;  /* 0x0000c10000037a24 */ /* 0x000fca00078e0203 */
[----:B------:R-:W-:-:S04]  /*5900*/  IADD3 R3, R9, R3, RZ ;  /* 0x0000000309037210 */ /* 0x000fc80007ffe0ff */
[----:B------:R-:W-:-:S05]  /*5910*/  LEA.HI.X R3, R8, c[0x0][0x2ec], R3, 0x1, P0 ;  /* 0x0000bb0008037a11 */ /* 0x000fca00000f0c03 */
[----:B------:R-:W-:Y:S01]  /*5920*/  STG.E.128 [R2.64], R4 ;  /* 0x0000000402007986 */ /* 0x000fe2000c101d08 */
[----:B------:R-:W-:Y:S05]  /*5930*/  EXIT ;  /* 0x000000000000794d */ /* 0x000fea0003800000 */
.L_x_87:
[----:B------:R-:W-:Y:S01]  /*5940*/  ISETP.NE.U32.AND P0, PT, RZ, c[0x0][0x360], PT ;  /* 0x0000d800ff007a0c */ /* 0x000fe20003f05070 */
[----:B------:R-:W-:Y:S01]  /*5950*/  IMAD.MOV.U32 R9, RZ, RZ, 0x4 ;  /* 0x00000004ff097424 */ /* 0x000fe200078e00ff */
[----:B------:R-:W-:Y:S02]  /*5960*/  ISETP.NE.U32.AND P1, PT, RZ, c[0x0][0x358], PT ;  /* 0x0000d600ff007a0c */ /* 0x000fe40003f25070 */
[----:B------:R-:W-:Y:S01]  /*5970*/  ISETP.NE.AND.EX P0, PT, RZ, c[0x0][0x364], PT, P0 ;  /* 0x0000d900ff007a0c */ /* 0x000fe20003f05300 */
[----:B------:R-:W-:Y:S01]  /*5980*/  IMAD.WIDE R6, R208, R9, c[0x0][0x358] ;  /* 0x0000d600d0067625 */ /* 0x000fe200078e0209 */
[----:B------:R-:W-:-:S03]  /*5990*/  ISETP.NE.AND.EX P1, PT, RZ, c[0x0][0x35c], PT, P1 ;  /* 0x0000d700ff007a0c */ /* 0x000fc60003f25310 */
[----:B------:R-:W-:-:S08]  /*59a0*/  IMAD.MOV.U32 R5, RZ, RZ, c[0x0][0x2f0] ;  /* 0x0000bc00ff057624 */ /* 0x000fd000078e00ff */
[----:B------:R-:W-:Y:S02]  /*59b0*/  @P0 IMAD.WIDE R8, R208, R9, c[0x0][0x360] ;  /* 0x0000d800d0080625 */ /* 0x000fe400078e0209 */
[----:B------:R-:W2:Y:S04]  /*59c0*/  @P1 LDG.E R3, [R6.64] ;  /* 0x0000000806031981 */ /* 0x000ea8000c1e1900 */
[----:B------:R3:W5:Y:S01]  /*59d0*/  @P0 LDG.E R5, [R8.64] ;  /* 0x0000000808050981 */ /* 0x000762000c1e1900 */
[----:B-1----:R-:W-:Y:S02]  /*59e0*/  CS2R R10, SRZ ;  /* 0x00000000000a7805 */ /* 0x002fe4000001ff00 */
[--C-:B--2---:R-:W-:Y:S01]  /*59f0*/  @P1 SHF.R.S32.HI R11, RZ, 0x1f, R3.reuse ;  /* 0x0000001fff0b1819 */ /* 0x104fe20000011403 */
[----:B------:R-:W-:Y:S01]  /*5a00*/  @P1 IMAD.MOV.U32 R10, RZ, RZ, R3 ;  /* 0x000000ffff0a1224 */ /* 0x000fe200078e0003 */
[----:B------:R-:W-:Y:S05]  /*5a10*/  @P0 BRA `(.L_x_103) ;  /* 0x0000004000000947 */ /* 0x000fea0003800000 */
[----:B---3--:R-:W-:Y:S05]  /*5a20*/  @!P1 BRA `(.L_x_103) ;  /* 0x0000003000009947 */ /* 0x008fea0003800000 */
[----:B-----5:R-:W2:Y:S04]  /*5a30*/  LDG.E R5, [R6.64] ;  /* 0x0000000806057981 */ /* 0x020ea8000c1e1900 */
[----:B------:R-:W2:Y:S02]  /*5a40*/  LDG.E R0, [R6.64+0x4] ;  /* 0x0000040806007981 */ /* 0x000ea4000c1e1900 */
[----:B--2---:R-:W-:-:S02]  /*5a50*/  IADD3 R5, -R5, R0, RZ ;  /* 0x0000000005057210 */ /* 0x004fc40007ffe1ff */
.L_x_103:
[----:B---3--:R-:W1:Y:S01]  /*5a60*/  S2R R7, SR_TID.X ;  /* 0x0000000000077919 */ /* 0x008e620000002100 */
[----:B------:R-:W-:Y:S01]  /*5a70*/  SHF.R.S32.HI R4, RZ, 0x1f, R208 ;  /* 0x0000001fff047819 */ /* 0x000fe200000114d0 */
[----:B------:R-:W-:Y:S01]  /*5a80*/  BSSY B0, `(.L_x_104) ;  /* 0x0000025000007945 */ /* 0x000fe20003800000 */
[----:B------:R-:W-:Y:S01]  /*5a90*/  SEL R208, R208, RZ, !P1 ;  /* 0x000000ffd0d07207 */ /* 0x000fe20004800000 */
[----:B------:R-:W2:Y:S01]  /*5aa0*/  S2R R14, SR_CTAID.X ;  /* 0x00000000000e7919 */ /* 0x000ea20000002500 */
[----:B------:R-:W-:-:S03]  /*5ab0*/  SEL R4, R4, RZ, !P1 ;  /* 0x000000ff04047207 */ /* 0x000fc60004800000 */
[----:B------:R-:W3:Y:S01]  /*5ac0*/  S2R R2, SR_CTAID.Y ;  /* 0x0000000000027919 */ /* 0x000ee20000002600 */
[----:B-1----:R-:W-:-:S04]  /*5ad0*/  SHF.R.S32.HI R0, RZ, 0x1f, R7 ;  /* 0x0000001fff007819 */ /* 0x002fc80000011407 */
[----:B------:R-:W-:Y:S01]  /*5ae0*/  LEA.HI R3, R0, R7, RZ, 0x3 ;  /* 0x0000000700037211 */ /* 0x000fe200078f18ff */
[----:B--2--5:R-:W-:-:S03]  /*5af0*/  IMAD R6, R14, -0x80, R5 ;  /* 0xffffff800e067824 */ /* 0x024fc600078e0205 */
[----:B------:R-:W-:Y:S02]  /*5b00*/  LOP3.LUT R8, R3, 0x1ffffff8, RZ, 0xc0, !PT ;  /* 0x1ffffff803087812 */ /* 0x000fe400078ec0ff */
[----:B------:R-:W-:Y:S02]  /*5b10*/  SHF.R.S32.HI R3, RZ, 0x3, R3 ;  /* 0x00000003ff037819 */ /* 0x000fe40000011403 */
[----:B---3--:R-:W-:Y:S01]  /*5b20*/  SHF.R.S32.HI R0, RZ, 0x1f, R2 ;  /* 0x0000001fff007819 */ /* 0x008fe20000011402 */
[----:B------:R-:W-:Y:S01]  /*5b30*/  IMAD.IADD R8, R7, 0x1, -R8 ;  /* 0x0000000107087824 */ /* 0x000fe200078e0a08 */
[C---:B------:R-:W-:Y:S02]  /*5b40*/  IADD3 R10, P0, R3.reuse, R10, RZ ;  /* 0x0000000a030a7210 */ /* 0x040fe40007f1e0ff */
[C---:B------:R-:W-:Y:S01]  /*5b50*/  ISETP.GE.AND P3, PT, R3.reuse, R6, PT ;  /* 0x000000060300720c */ /* 0x040fe20003f66270 */
[----:B------:R-:W-:Y:S01]  /*5b60*/  IMAD.SHL.U32 R8, R8, 0x8, RZ ;  /* 0x0000000808087824 */ /* 0x000fe200078e00ff */
[----:B------:R-:W-:Y:S01]  /*5b70*/  LEA.HI.X.SX32 R11, R3, R11, 0x1, P0 ;  /* 0x0000000b030b7211 */ /* 0x000fe200000f0eff */
[----:B------:R-:W-:-:S03]  /*5b80*/  IMAD R7, R0, c[0x0][0x308], RZ ;  /* 0x0000c20000077a24 */ /* 0x000fc600078e02ff */
[----:B------:R-:W-:Y:S01]  /*5b90*/  SHF.R.S32.HI R9, RZ, 0x1f, R8 ;  /* 0x0000001fff097819 */ /* 0x000fe20000011408 */
[----:B------:R-:W-:Y:S01]  /*5ba0*/  IMAD R12, R2, c[0x0][0x30c], R7 ;  /* 0x0000c300020c7a24 */ /* 0x000fe200078e0207 */
[----:B------:R-:W-:Y:S01]  /*5bb0*/  ISETP.GE.OR P0, PT, R8, c[0x0][0x2f4], P3 ;  /* 0x0000bd0008007a0c */ /* 0x000fe20001f06670 */
[----:B------:R-:W-:-:S04]  /*5bc0*/  IMAD.WIDE R14, R14, 0x80, R10 ;  /* 0x000000800e0e7825 */ /* 0x000fc800078e020a */
[----:B------:R-:W-:-:S04]  /*5bd0*/  IMAD.WIDE.U32 R16, R2, c[0x0][0x308], R8 ;  /* 0x0000c20002107a25 */ /* 0x000fc800078e0008 */
[----:B------:R-:W-:Y:S02]  /*5be0*/  IMAD.IADD R13, R17, 0x1, R12 ;  /* 0x00000001110d7824 */ /* 0x000fe400078e020c */
[----:B------:R-:W-:Y:S02]  /*5bf0*/  IMAD R17, R4, c[0x0][0x310], RZ ;  /* 0x0000c40004117a24 */ /* 0x000fe400078e02ff */
[----:B------:R-:W-:Y:S02]  /*5c00*/  IMAD.MOV.U32 R12, RZ, RZ, R16 ;  /* 0x000000ffff0c7224 */ /* 0x000fe400078e0010 */
[C---:B------:R-:W-:Y:S02]  /*5c10*/  IMAD R17, R208.reuse, c[0x0][0x314], R17 ;  /* 0x0000c500d0117a24 */ /* 0x040fe400078e0211 */
[----:B------:R-:W-:-:S04]  /*5c20*/  IMAD.WIDE.U32 R12, R208, c[0x0][0x310], R12 ;  /* 0x0000c400d00c7a25 */ /* 0x000fc800078e000c */
[----:B------:R-:W-:Y:S01]  /*5c30*/  IMAD.IADD R17, R13, 0x1, R17 ;  /* 0x000000010d117824 */ /* 0x000fe200078e0211 */
        /* <DEDUP_REMOVED lines=8> */
[----:B------:R1:W-:Y:S02]  /*5cc0*/  STG.E.128 [R18.64], RZ ;  /* 0x000000ff12007986 */ /* 0x0003e4000c101d08 */
.L_x_105:
[----:B------:R-:W-:Y:S05]  /*5cd0*/  BSYNC B0 ;  /* 0x0000000000007941 */ /* 0x000fea0003800000 */
.L_x_104:
[----:B------:R-:W-:Y:S01]  /*5ce0*/  IADD3 R5, R3, 0x20, RZ ;  /* 0x0000002003057810 */ /* 0x000fe20007ffe0ff */
[----:B------:R-:W-:Y:S03]  /*5cf0*/  BSSY B0, `(.L_x_106) ;  /* 0x000000f000007945 */ /* 0x000fe60003800000 */
[----:B------:R-:W-:-:S04]  /*5d00*/  ISETP.GE.AND P2, PT, R5, R6, PT ;  /* 0x000000060500720c */ /* 0x000fc80003f46270 */
[----:B------:R-:W-:-:S13]  /*5d10*/  ISETP.GE.OR P0, PT, R8, c[0x0][0x2f4], P2 ;  /* 0x0000bd0008007a0c */ /* 0x000fda0001706670 */
[----:B------:R-:W-:Y:S05]  /*5d20*/  @P0 BRA `(.L_x_107) ;  /* 0x000000b000000947 */ /* 0x000fea0003800000 */
[----:B------:R-:W-:Y:S01]  /*5d30*/  IADD3 R10, P0, R14, 0x20, RZ ;  /* 0x000000200e0a7810 */ /* 0x000fe20007f1e0ff */
[----:B-1----:R-:W-:Y:S01]  /*5d40*/  IMAD.MOV.U32 R18, RZ, RZ, R12 ;  /* 0x000000ffff127224 */ /* 0x002fe200078e000c */
        /* <DEDUP_REMOVED lines=8> */
[----:B------:R1:W-:Y:S02]  /*5dd0*/  STG.E.128 [R10.64], RZ ;  /* 0x000000ff0a007986 */ /* 0x0003e4000c101d08 */
.L_x_107:
[----:B------:R-:W-:Y:S05]  /*5de0*/  BSYNC B0 ;  /* 0x0000000000007941 */ /* 0x000fea0003800000 */
.L_x_106:
[----:B------:R-:W-:Y:S01]  /*5df0*/  IADD3 R5, R3, 0x40, RZ ;  /* 0x0000004003057810 */ /* 0x000fe20007ffe0ff */
[----:B------:R-:W-:Y:S03]  /*5e00*/  BSSY B0, `(.L_x_108) ;  /* 0x000000f000007945 */ /* 0x000fe60003800000 */
[----:B------:R-:W-:-:S04]  /*5e10*/  ISETP.GE.AND P1, PT, R5, R6, PT ;  /* 0x000000060500720c */ /* 0x000fc80003f26270 */
[----:B------:R-:W-:-:S13]  /*5e20*/  ISETP.GE.OR P0, PT, R8, c[0x0][0x2f4], P1 ;  /* 0x0000bd0008007a0c */ /* 0x000fda0000f06670 */
[----:B------:R-:W-:Y:S05]  /*5e30*/  @P0 BRA `(.L_x_109) ;  /* 0x000000b000000947 */ /* 0x000fea0003800000 */
[----:B-1----:R-:W-:Y:S01]  /*5e40*/  IADD3 R10, P0, R14, 0x40, RZ ;  /* 0x000000400e0a7810 */ /* 0x002fe20007f1e0ff */
        /* <DEDUP_REMOVED lines=10> */
.L_x_109:
[----:B------:R-:W-:Y:S05]  /*5ef0*/  BSYNC B0 ;  /* 0x0000000000007941 */ /* 0x000fea0003800000 */
.L_x_108:
        /* <DEDUP_REMOVED lines=16> */
.L_x_111:
[----:B------:R-:W-:Y:S05]  /*6000*/  BSYNC B0 ;  /* 0x0000000000007941 */ /* 0x000fea0003800000 */
.L_x_110:
[----:B------:R-:W-:Y:S01]  /*6010*/  IMAD R3, R0, c[0x0][0x338], RZ ;  /* 0x0000ce0000037a24 */ /* 0x000fe200078e02ff */
[----:B------:R-:W-:Y:S01]  /*6020*/  ISETP.GE.OR P3, PT, R8, c[0x0][0x324], P3 ;  /* 0x0000c90008007a0c */ /* 0x000fe20001f66670 */
[C---:B-1----:R-:W-:Y:S01]  /*6030*/  IMAD.WIDE.U32 R6, R2.reuse, c[0x0][0x338], R8 ;  /* 0x0000ce0002067a25 */ /* 0x042fe200078e0008 */
        /* <DEDUP_REMOVED lines=16> */
.L_x_113:
[----:B------:R-:W-:Y:S05]  /*6140*/  BSYNC B0 ;  /* 0x0000000000007941 */ /* 0x000fea0003800000 */
.L_x_112:
[----:B------:R-:W-:Y:S01]  /*6150*/  ISETP.GE.OR P2, PT, R8, c[0x0][0x324], P2 ;  /* 0x0000c90008007a0c */ /* 0x000fe20001746670 */
[----:B------:R-:W-:-:S12]  /*6160*/  BSSY B0, `(.L_x_114) ;  /* 0x000000d000007945 */ /* 0x000fd80003800000 */
        /* <DEDUP_REMOVED lines=12> */
.L_x_115:
[----:B------:R-:W-:Y:S05]  /*6230*/  BSYNC B0 ;  /* 0x0000000000007941 */ /* 0x000fea0003800000 */
.L_x_114:
        /* <DEDUP_REMOVED lines=14> */
.L_x_117:
[----:B------:R-:W-:Y:S05]  /*6320*/  BSYNC B0 ;  /* 0x0000000000007941 */ /* 0x000fea0003800000 */
.L_x_116:
[----:B------:R-:W-:-:S13]  /*6330*/  ISETP.GE.OR P0, PT, R8, c[0x0][0x324], P0 ;  /* 0x0000c90008007a0c */ /* 0x000fda0000706670 */
[----:B------:R-:W-:Y:S05]  /*6340*/  @P0 EXIT ;  /* 0x000000000000094d */ /* 0x000fea0003800000 */
[----:B------:R-:W-:Y:S02]  /*6350*/  IADD3 R0, P0, R14, 0x60, RZ ;  /* 0x000000600e007810 */ /* 0x000fe40007f1e0ff */
[----:B------:R-:W-:Y:S02]  /*6360*/  MOV R4, R208 ;  /* 0x000000d000047202 */ /* 0x000fe40000000f00 */
[----:B------:R-:W-:-:S03]  /*6370*/  IADD3.X R14, RZ, R15, RZ, P0, !PT ;  /* 0x0000000fff0e7210 */ /* 0x000fc600007fe4ff */
[----:B------:R-:W-:-:S04]  /*6380*/  IMAD.WIDE.U32 R4, R0, c[0x0][0x330], R4 ;  /* 0x0000cc0000047a25 */ /* 0x000fc800078e0004 */
[----:B-1----:R-:W-:Y:S01]  /*6390*/  IMAD R3, R14, c[0x0][0x330], RZ ;  /* 0x0000cc000e037a24 */ /* 0x002fe200078e02ff */
[----:B------:R-:W-:-:S03]  /*63a0*/  LEA R2, P0, R4, c[0x0][0x318], 0x1 ;  /* 0x0000c60004027a11 */ /* 0x000fc600078008ff */
[----:B------:R-:W-:-:S05]  /*63b0*/  IMAD R3, R0, c[0x0][0x334], R3 ;  /* 0x0000cd0000037a24 */ /* 0x000fca00078e0203 */
[----:B------:R-:W-:-:S04]  /*63c0*/  IADD3 R3, R5, R3, RZ ;  /* 0x0000000305037210 */ /* 0x000fc80007ffe0ff */
[----:B------:R-:W-:-:S05]  /*63d0*/  LEA.HI.X R3, R4, c[0x0][0x31c], R3, 0x1, P0 ;  /* 0x0000c70004037a11 */ /* 0x000fca00000f0c03 */
[----:B------:R-:W-:Y:S01]  /*63e0*/  STG.E.128 [R2.64], RZ ;  /* 0x000000ff02007986 */ /* 0x000fe2000c101d08 */
[----:B------:R-:W-:Y:S05]  /*63f0*/  EXIT ;  /* 0x000000000000794d */ /* 0x000fea0003800000 */
.L_x_118:
        /* <DEDUP_REMOVED lines=16> */
.L_x_1797:


//--------------------- .text._ZN7cutlass13device_kernelIN5flash19enable_sm80_to_sm89INS1_16FlashAttnBwdSm80INS1_25CollectiveMainloopBwdSm80ILi2ELi2EN4cute5tupleIJNS5_1CILi64EEENS7_ILi128EEES8_EEENS_6half_tEfNS_4arch4Sm80ELb0ELb0ELb0ELb1ELb1ELb0ELb0ELb0ELi2ELi2ELi4ELi2ELb1EEENS1_21CollectiveEpilogueBwdISA_SB_SD_Li256ELb1ELb0ELi2EEENS1_19SingleTileSchedulerILb1ELb0ELb0ELi128EEEEEEEEEvNT_6ParamsE --------------------------
	.section	.text._ZN7cutlass13device_kernelIN5flash19enable_sm80_to_sm89INS1_16FlashAttnBwdSm80INS1_25CollectiveMainloopBwdSm80ILi2ELi2EN4cute5tupleIJNS5_1CILi64EEENS7_ILi128EEES8_EEENS_6half_tEfNS_4arch4Sm80ELb0ELb0ELb0ELb1ELb1ELb0ELb0ELb0ELi2ELi2ELi4ELi2ELb1EEENS1_21CollectiveEpilogueBwdISA_SB_SD_Li256ELb1ELb0ELi2EEENS1_19SingleTileSchedulerILb1ELb0ELb0ELi128EEEEEEEEEvNT_6ParamsE,"ax",@progbits
	.sectioninfo	@"SHI_REGISTERS=246"
	.align	128
.text._ZN7cutlass13device_kernelIN5flash19enable_sm80_to_sm89INS1_16FlashAttnBwdSm80INS1_25CollectiveMainloopBwdSm80ILi2ELi2EN4cute5tupleIJNS5_1CILi64EEENS7_ILi128EEES8_EEENS_6half_tEfNS_4arch4Sm80ELb0ELb0ELb0ELb1ELb1ELb0ELb0ELb0ELi2ELi2ELi4ELi2ELb1EEENS1_21CollectiveEpilogueBwdISA_SB_SD_Li256ELb1ELb0ELi2EEENS1_19SingleTileSchedulerILb1ELb0ELb0ELi128EEEEEEEEEvNT_6ParamsE:
        .type           _ZN7cutlass13device_kernelIN5flash19enable_sm80_to_sm89INS1_16FlashAttnBwdSm80INS1_25CollectiveMainloopBwdSm80ILi2ELi2EN4cute5tupleIJNS5_1CILi64EEENS7_ILi128EEES8_EEENS_6half_tEfNS_4arch4Sm80ELb0ELb0ELb0ELb1ELb1ELb0ELb0ELb0ELi2ELi2ELi4ELi2ELb1EEENS1_21CollectiveEpilogueBwdISA_SB_SD_Li256ELb1ELb0ELi2EEENS1_19SingleTileSchedulerILb1ELb0ELb0ELi128EEEEEEEEEvNT_6ParamsE,@function
        .size           _ZN7cutlass13device_kernelIN5flash19enable_sm80_to_sm89INS1_16FlashAttnBwdSm80INS1_25CollectiveMainloopBwdSm80ILi2ELi2EN4cute5tupleIJNS5_1CILi64EEENS7_ILi128EEES8_EEENS_6half_tEfNS_4arch4Sm80ELb0ELb0ELb0ELb1ELb1ELb0ELb0ELb0ELi2ELi2ELi4ELi2ELb1EEENS1_21CollectiveEpilogueBwdISA_SB_SD_Li256ELb1ELb0ELi2EEENS1_19SingleTileSchedulerILb1ELb0ELb0ELi128EEEEEEEEEvNT_6ParamsE,(.L_x_1798 - _ZN7cutlass13device_kernelIN5flash19enable_sm80_to_sm89INS1_16FlashAttnBwdSm80INS1_25CollectiveMainloopBwdSm80ILi2ELi2EN4cute5tupleIJNS5_1CILi64EEENS7_ILi128EEES8_EEENS_6half_tEfNS_4arch4Sm80ELb0ELb0ELb0ELb1ELb1ELb0ELb0ELb0ELi2ELi2ELi4ELi2ELb1EEENS1_21CollectiveEpilogueBwdISA_SB_SD_Li256ELb1ELb0ELi2EEENS1_19SingleTileSchedulerILb1ELb0ELb0ELi128EEEEEEEEEvNT_6ParamsE)
        .other          _ZN7cutlass13device_kernelIN5flash19enable_sm80_to_sm89INS1_16FlashAttnBwdSm80INS1_25CollectiveMainloopBwdSm80ILi2ELi2EN4cute5tupleIJNS5_1CILi64EEENS7_ILi128EEES8_EEENS_6half_tEfNS_4arch4Sm80ELb0ELb0ELb0ELb1ELb1ELb0ELb0ELb0ELi2ELi2ELi4ELi2ELb1EEENS1_21CollectiveEpilogueBwdISA_SB_SD_Li256ELb1ELb0ELi2EEENS1_19SingleTileSchedulerILb1ELb0ELb0ELi128EEEEEEEEEvNT_6ParamsE,@"STO_CUDA_ENTRY STV_DEFAULT"
_ZN7cutlass13device_kernelIN5flash19enable_sm80_to_sm89INS1_16FlashAttnBwdSm80INS1_25CollectiveMainloopBwdSm80ILi2ELi2EN4cute5tupleIJNS5_1CILi64EEENS7_ILi128EEES8_EEENS_6half_tEfNS_4arch4Sm80ELb0ELb0ELb0ELb1ELb1ELb0ELb0ELb0ELi2ELi2ELi4ELi2ELb1EEENS1_21CollectiveEpilogueBwdISA_SB_SD_Li256ELb1ELb0ELi2EEENS1_19SingleTileSchedulerILb1ELb0ELb0ELi128EEEEEEEEEvNT_6ParamsE:
        /* <DEDUP_REMOVED lines=17> */
.L_x_120:
        /* <DEDUP_REMOVED lines=8> */
.L_x_122:
[----:B------:R-:W-:Y:S02]  /*0190*/  MOV R5, c[0x0][0x3a4] ;  /* 0x0000e90000057a02 */ /* 0x000fe40000000f00 */
.L_x_121:
[----:B------:R-:W-:-:S05]  /*01a0*/  IMAD.SHL.U32 R0, R2, 0x80, RZ ;  /* 0x0000008002007824 */ /* 0x000fca00078e00ff */
[----:B-----5:R-:W-:-:S04]  /*01b0*/  ISETP.GE.AND P0, PT, R0, R5, PT ;  /* 0x000000050000720c */ /* 0x020fc80003f06270 */
[----:B------:R-:W-:Y:S01]  /*01c0*/  SEL R208, R208, 0xffffffff, !P0 ;  /* 0xffffffffd0d07807 */ /* 0x000fe20004000000 */
[----:B------:R-:W-:Y:S05]  /*01d0*/  BRA `(.L_x_123) ;  /* 0x0000011000007947 */ /* 0x000fea0003800000 */
.L_x_119:
[----:B---34-:R-:W-:-:S04]  /*01e0*/  ISETP.NE.U32.AND P0, PT, RZ, c[0x0][0x3c0], PT ;  /* 0x0000f000ff007a0c */ /* 0x018fc80003f05070 */
[----:B------:R-:W-:-:S13]  /*01f0*/  ISETP.NE.AND.EX P0, PT, RZ, c[0x0][0x3c4], PT, P0 ;  /* 0x0000f100ff007a0c */ /* 0x000fda0003f05300 */
[----:B------:R-:W-:Y:S05]  /*0200*/  @!P0 BRA `(.L_x_124) ;  /* 0x0000002000008947 */ /* 0x000fea0003800000 */
[----:B------:R1:W5:Y:S01]  /*0210*/  LDG.E R5, [R4.64] ;  /* 0x0000000804057981 */ /* 0x000362000c1e1900 */
[----:B------:R-:W-:Y:S05]  /*0220*/  BRA `(.L_x_125) ;  /* 0x0000009000007947 */ /* 0x000fea0003800000 */
.L_x_124:
        /* <DEDUP_REMOVED lines=8> */
.L_x_126:
[----:B------:R-:W-:Y:S02]  /*02b0*/  MOV R5, c[0x0][0x3a4] ;  /* 0x0000e90000057a02 */ /* 0x000fe40000000f00 */
.L_x_125:
[----:B------:R-:W-:-:S05]  /*02c0*/  IMAD.SHL.U32 R0, R2, 0x80, RZ ;  /* 0x0000008002007824 */ /* 0x000fca00078e00ff */
[----:B-----5:R-:W-:-:S04]  /*02d0*/  ISETP.GE.AND P0, PT, R0, R5, PT ;  /* 0x000000050000720c */ /* 0x020fc80003f06270 */
[----:B------:R-:W-:-:S04]  /*02e0*/  SEL R208, R208, 0xffffffff, !P0 ;  /* 0xffffffffd0d07807 */ /* 0x000fc80004000000 */
.L_x_123:
        /* <DEDUP_REMOVED lines=29> */
.L_x_127:
[----:B---3--:R-:W-:-:S04]  /*04c0*/  ISETP.NE.U32.AND P1, PT, RZ, c[0x0][0x2e0], PT ;  /* 0x0000b800ff007a0c */ /* 0x008fc80003f25070 */
[----:B------:R-:W-:-:S13]  /*04d0*/  ISETP.NE.AND.EX P1, PT, RZ, c[0x0][0x2e4], PT, P1 ;  /* 0x0000b900ff007a0c */ /* 0x000fda0003f25310 */
[----:B------:R-:W-:Y:S05]  /*04e0*/  @!P1 BRA `(.L_x_128) ;  /* 0x0000003000009947 */ /* 0x000fea0003800000 */
[----:B------:R-:W-:-:S06]  /*04f0*/  IMAD.WIDE R10, R208, R13, c[0x0][0x2e0] ;  /* 0x0000b800d00a7625 */ /* 0x000fcc00078e020d */
[----:B------:R1:W5:Y:S01]  /*0500*/  LDG.E R11, [R10.64] ;  /* 0x000000080a0b7981 */ /* 0x000362000c1e1900 */
[----:B------:R-:W-:Y:S05]  /*0510*/  BRA `(.L_x_129) ;  /* 0x0000004000007947 */ /* 0x000fea0003800000 */
.L_x_128:
[----:B------:R-:W-:Y:S05]  /*0520*/  @!P0 BRA `(.L_x_129) ;  /* 0x0000003000008947 */ /* 0x000fea0003800000 */
[----:B------:R-:W2:Y:S04]  /*0530*/  LDG.E R11, [R14.64] ;  /* 0x000000080e0b7981 */ /* 0x000ea8000c1e1900 */
[----:B------:R-:W2:Y:S02]  /*0540*/  LDG.E R4, [R14.64+0x4] ;  /* 0x000004080e047981 */ /* 0x000ea4000c1e1900 */
[----:B--2---:R-:W-:Y:S02]  /*0550*/  IADD3 R11, -R11, R4, RZ ;  /* 0x000000040b0b7210 */ /* 0x004fe40007ffe1ff */
.L_x_129:
        /* <DEDUP_REMOVED lines=358> */
.L_x_132:
[----:B------:R-:W-:Y:S05]  /*1bc0*/  BSYNC B0 ;  /* 0x0000000000007941 */ /* 0x000fea0003800000 */
.L_x_131:
        /* <DEDUP_REMOVED lines=60> */
.L_x_135:
        /* <DEDUP_REMOVED lines=96> */
.L_x_133:
        /* <DEDUP_REMOVED lines=369> */
.L_x_134:
        /* <DEDUP_REMOVED lines=170> */
.L_x_130:
        /* <DEDUP_REMOVED lines=118> */
.L_x_137:
        /* <DEDUP_REMOVED lines=54> */
.L_x_139:
[----:B------:R-:W-:Y:S05]  /*5200*/  BSYNC B0 ;  /* 0x0000000000007941 */ /* 0x000fea0003800000 */
.L_x_138:
        /* <DEDUP_REMOVED lines=16> */
.L_x_141:
[----:B------:R-:W-:Y:S05]  /*5310*/  BSYNC B0 ;  /* 0x0000000000007941 */ /* 0x000fea0003800000 */
.L_x_140:
        /* <DEDUP_REMOVED lines=16> */
.L_x_143:
[----:B------:R-:W-:Y:S05]  /*5420*/  BSYNC B0 ;  /* 0x0000000000007941 */ /* 0x000fea0003800000 */
.L_x_142:
        /* <DEDUP_REMOVED lines=16> */
.L_x_145:
[----:B------:R-:W-:Y:S05]  /*5530*/  BSYNC B0 ;  /* 0x0000000000007941 */ /* 0x000fea0003800000 */
.L_x_144:
        /* <DEDUP_REMOVED lines=19> */
.L_x_147:
[----:B------:R-:W-:Y:S05]  /*5670*/  BSYNC B0 ;  /* 0x0000000000007941 */ /* 0x000fea0003800000 */
.L_x_146:
        /* <DEDUP_REMOVED lines=14> */
.L_x_149:
[----:B------:R-:W-:Y:S05]  /*5760*/  BSYNC B0 ;  /* 0x0000000000007941 */ /* 0x000fea0003800000 */
.L_x_148:
        /* <DEDUP_REMOVED lines=14> */
.L_x_151:
[----:B------:R-:W-:Y:S05]  /*5850*/  BSYNC B0 ;  /* 0x0000000000007941 */ /* 0x000fea0003800000 */
.L_x_150:
        /* <DEDUP_REMOVED lines=14> */
.L_x_136:
        /* <DEDUP_REMOVED lines=18> */
.L_x_152:
        /* <DEDUP_REMOVED lines=39> */
.L_x_154:
[----:B------:R-:W-:Y:S05]  /*5cd0*/  BSYNC B0 ;  /* 0x0000000000007941 */ /* 0x000fea0003800000 */
.L_x_153:
        /* <DEDUP_REMOVED lines=16> */
.L_x_156:
[----:B------:R-:W-:Y:S05]  /*5de0*/  BSYNC B0 ;  /* 0x0000000000007941 */ /* 0x000fea0003800000 */
.L_x_155:
        /* <DEDUP_REMOVED lines=16> */
.L_x_158:
[----:B------:R-:W-:Y:S05]  /*5ef0*/  BSYNC B0 ;  /* 0x0000000000007941 */ /* 0x000fea0003800000 */
.L_x_157:
        /* <DEDUP_REMOVED lines=16> */
.L_x_160:
[----:B------:R-:W-:Y:S05]  /*6000*/  BSYNC B0 ;  /* 0x0000000000007941 */ /* 0x000fea0003800000 */
.L_x_159:
        /* <DEDUP_REMOVED lines=19> */
.L_x_162:
[----:B------:R-:W-:Y:S05]  /*6140*/  BSYNC B0 ;  /* 0x0000000000007941 */ /* 0x000fea0003800000 */
.L_x_161:
        /* <DEDUP_REMOVED lines=14> */
.L_x_164:
[----:B------:R-:W-:Y:S05]  /*6230*/  BSYNC B0 ;  /* 0x0000000000007941 */ /* 0x000fea0003800000 */
.L_x_163:
        /* <DEDUP_REMOVED lines=14> */
.L_x_166:
[----:B------:R-:W-:Y:S05]  /*6320*/  BSYNC B0 ;  /* 0x0000000000007941 */ /* 0x000fea0003800000 */
.L_x_165:
        /* <DEDUP_REMOVED lines=13> */
.L_x_167:
        /* <DEDUP_REMOVED lines=16> */
.L_x_1798:


//--------------------- .text._ZN7cutlass13device_kernelIN5flash19enable_sm80_to_sm89INS1_16FlashAttnBwdSm80INS1_25CollectiveMainloopBwdSm80ILi2ELi2EN4cute5tupleIJNS5_1CILi64EEENS7_ILi128EEES8_EEENS_6half_tEfNS_4arch4Sm80ELb0ELb0ELb0ELb1ELb0ELb0ELb0ELb0ELi2ELi2ELi4ELi2ELb1EEENS1_24CollectiveEpilogueBwdGQAISA_fSD_Li256ELb1ELb0EEENS1_19SingleTileSchedulerILb1ELb0ELb0ELi128EEEEEEEEEvNT_6ParamsE --------------------------
	.section	.text._ZN7cutlass13device_kernelIN5flash19enable_sm80_to_sm89INS1_16FlashAttnBwdSm80INS1_25CollectiveMainloopBwdSm80ILi2ELi2EN4cute5tupleIJNS5_1CILi64EEENS7_ILi128EEES8_EEENS_6half_tEfNS_4arch4Sm80ELb0ELb0ELb0ELb1ELb0ELb0ELb0ELb0ELi2ELi2ELi4ELi2ELb1EEENS1_24CollectiveEpilogueBwdGQAISA_fSD_Li256ELb1ELb0EEENS1_19SingleTileSchedulerILb1ELb0ELb0ELi128EEEEEEEEEvNT_6ParamsE,"ax",@progbits
	.sectioninfo	@"SHI_REGISTERS=246"
	.align	128
.text._ZN7cutlass13device_kernelIN5flash19enable_sm80_to_sm89INS1_16FlashAttnBwdSm80INS1_25CollectiveMainloopBwdSm80ILi2ELi2EN4cute5tupleIJNS5_1CILi64EEENS7_ILi128EEES8_EEENS_6half_tEfNS_4arch4Sm80ELb0ELb0ELb0ELb1ELb0ELb0ELb0ELb0ELi2ELi2ELi4ELi2ELb1EEENS1_24CollectiveEpilogueBwdGQAISA_fSD_Li256ELb1ELb0EEENS1_19SingleTileSchedulerILb1ELb0ELb0ELi128EEEEEEEEEvNT_6ParamsE:
        .type           _ZN7cutlass13device_kernelIN5flash19enable_sm80_to_sm89INS1_16FlashAttnBwdSm80INS1_25CollectiveMainloopBwdSm80ILi2ELi2EN4cute5tupleIJNS5_1CILi64EEENS7_ILi128EEES8_EEENS_6half_tEfNS_4arch4Sm80ELb0ELb0ELb0ELb1ELb0ELb0ELb0ELb0ELi2ELi2ELi4ELi2ELb1EEENS1_24CollectiveEpilogueBwdGQAISA_fSD_Li256ELb1ELb0EEENS1_19SingleTileSchedulerILb1ELb0ELb0ELi128EEEEEEEEEvNT_6ParamsE,@function
        .size           _ZN7cutlass13device_kernelIN5flash19enable_sm80_to_sm89INS1_16FlashAttnBwdSm80INS1_25CollectiveMainloopBwdSm80ILi2ELi2EN4cute5tupleIJNS5_1CILi64EEENS7_ILi128EEES8_EEENS_6half_tEfNS_4arch4Sm80ELb0ELb0ELb0ELb1ELb0ELb0ELb0ELb0ELi2ELi2ELi4ELi2ELb1EEENS1_24CollectiveEpilogueBwdGQAISA_fSD_Li256ELb1ELb0EEENS1_19SingleTileSchedulerILb1ELb0ELb0ELi128EEEEEEEEEvNT_6ParamsE,(.L_x_1799 - _ZN7cutlass13device_kernelIN5flash19enable_sm80_to_sm89INS1_16FlashAttnBwdSm80INS1_25CollectiveMainloopBwdSm80ILi2ELi2EN4cute5tupleIJNS5_1CILi64EEENS7_ILi128EEES8_EEENS_6half_tEfNS_4arch4Sm80ELb0ELb0ELb0ELb1ELb0ELb0ELb0ELb0ELi2ELi2ELi4ELi2ELb1EEENS1_24CollectiveEpilogueBwdGQAISA_fSD_Li256ELb1ELb0EEENS1_19SingleTileSchedulerILb1ELb0ELb0ELi128EEEEEEEEEvNT_6ParamsE)
        .other          _ZN7cutlass13device_kernelIN5flash19enable_sm80_to_sm89INS1_16FlashAttnBwdSm80INS1_25CollectiveMainloopBwdSm80ILi2ELi2EN4cute5tupleIJNS5_1CILi64EEENS7_ILi128EEES8_EEENS_6half_tEfNS_4arch4Sm80ELb0ELb0ELb0ELb1ELb0ELb0ELb0ELb0ELi2ELi2ELi4ELi2ELb1EEENS1_24CollectiveEpilogueBwdGQAISA_fSD_Li256ELb1ELb0EEENS1_19SingleTileSchedulerILb1ELb0ELb0ELi128EEEEEEEEEvNT_6ParamsE,@"STO_CUDA_ENTRY STV_DEFAULT"
_ZN7cutlass13device_kernelIN5flash19enable_sm80_to_sm89INS1_16FlashAttnBwdSm80INS1_25CollectiveMainloopBwdSm80ILi2ELi2EN4cute5tupleIJNS5_1CILi64EEENS7_ILi128EEES8_EEENS_6half_tEfNS_4arch4Sm80ELb0ELb0ELb0ELb1ELb0ELb0ELb0ELb0ELi2ELi2ELi4ELi2ELb1EEENS1_24CollectiveEpilogueBwdGQAISA_fSD_Li256ELb1ELb0EEENS1_19SingleTileSchedulerILb1ELb0ELb0ELi128EEEEEEEEEvNT_6ParamsE:
        /* <DEDUP_REMOVED lines=17> */
.L_x_169:
        /* <DEDUP_REMOVED lines=8> */
.L_x_171:
[----:B------:R-:W-:Y:S02]  /*0190*/  MOV R5, c[0x0][0x3ac] ;  /* 0x0000eb0000057a02 */ /* 0x000fe40000000f00 */
.L_x_170:
[----:B------:R-:W-:-:S05]  /*01a0*/  IMAD.SHL.U32 R0, R2, 0x80, RZ ;  /* 0x0000008002007824 */ /* 0x000fca00078e00ff */
[----:B-----5:R-:W-:-:S04]  /*01b0*/  ISETP.GE.AND P0, PT, R0, R5, PT ;  /* 0x000000050000720c */ /* 0x020fc80003f06270 */
[----:B------:R-:W-:Y:S01]  /*01c0*/  SEL R208, R208, 0xffffffff, !P0 ;  /* 0xffffffffd0d07807 */ /* 0x000fe20004000000 */
[----:B------:R-:W-:Y:S05]  /*01d0*/  BRA `(.L_x_172) ;  /* 0x0000011000007947 */ /* 0x000fea0003800000 */
.L_x_168:
[----:B---34-:R-:W-:-:S04]  /*01e0*/  ISETP.NE.U32.AND P0, PT, RZ, c[0x0][0x3c8], PT ;  /* 0x0000f200ff007a0c */ /* 0x018fc80003f05070 */
[----:B------:R-:W-:-:S13]  /*01f0*/  ISETP.NE.AND.EX P0, PT, RZ, c[0x0][0x3cc], PT, P0 ;  /* 0x0000f300ff007a0c */ /* 0x000fda0003f05300 */
[----:B------:R-:W-:Y:S05]  /*0200*/  @!P0 BRA `(.L_x_173) ;  /* 0x0000002000008947 */ /* 0x000fea0003800000 */
[----:B------:R1:W5:Y:S01]  /*0210*/  LDG.E R5, [R4.64] ;  /* 0x0000000804057981 */ /* 0x000362000c1e1900 */
[----:B------:R-:W-:Y:S05]  /*0220*/  BRA `(.L_x_174) ;  /* 0x0000009000007947 */ /* 0x000fea0003800000 */
.L_x_173:
        /* <DEDUP_REMOVED lines=8> */
.L_x_175:
[----:B------:R-:W-:Y:S02]  /*02b0*/  MOV R5, c[0x0][0x3ac] ;  /* 0x0000eb0000057a02 */ /* 0x000fe40000000f00 */
.L_x_174:
[----:B------:R-:W-:-:S05]  /*02c0*/  IMAD.SHL.U32 R0, R2, 0x80, RZ ;  /* 0x0000008002007824 */ /* 0x000fca00078e00ff */
[----:B-----5:R-:W-:-:S04]  /*02d0*/  ISETP.GE.AND P0, PT, R0, R5, PT ;  /* 0x000000050000720c */ /* 0x020fc80003f06270 */
[----:B------:R-:W-:-:S04]  /*02e0*/  SEL R208, R208, 0xffffffff, !P0 ;  /* 0xffffffffd0d07807 */ /* 0x000fc80004000000 */
.L_x_172:
[----:B------:R-:W-:-:S13]  /*02f0*/  ISETP.GE.AND P0, PT, R208, RZ, PT ;  /* 0x000000ffd000720c */ /* 0x000fda0003f06270 */
[----:B------:R-:W-:Y:S05]  /*0300*/  @!P0 EXIT ;  /* 0x000000000000894d */ /* 0x000fea0003800000 */
[----:B------:R-:W-:Y:S01]  /*0310*/  ISETP.NE.U32.AND P0, PT, RZ, c[0x0][0x2c8], PT ;  /* 0x0000b200ff007a0c */ /* 0x000fe20003f05070 */
[----:B------:R-:W-:Y:S01]  /*0320*/  IMAD.WIDE R20, R208, R13, c[0x0][0x2c8] ;  /* 0x0000b200d0147625 */ /* 0x000fe200078e020d */
[----:B------:R-:W-:Y:S02]  /*0330*/  ISETP.NE.U32.AND P3, PT, RZ, c[0x0][0x2d0], PT ;  /* 0x0000b400ff007a0c */ /* 0x000fe40003f65070 */
[----:B------:R-:W-:Y:S02]  /*0340*/  ISETP.NE.AND.EX P0, PT, RZ, c[0x0][0x2cc], PT, P0 ;  /* 0x0000b300ff007a0c */ /* 0x000fe40003f05300 */
[----:B------:R-:W-:Y:S02]  /*0350*/  ISETP.NE.U32.AND P1, PT, RZ, c[0x0][0x2d8], PT ;  /* 0x0000b600ff007a0c */ /* 0x000fe40003f25070 */
[----:B------:R-:W-:Y:S02]  /*0360*/  ISETP.NE.AND.EX P3, PT, RZ, c[0x0][0x2d4], PT, P3 ;  /* 0x0000b500ff007a0c */ /* 0x000fe40003f65330 */
[----:B------:R-:W-:-:S07]  /*0370*/  ISETP.NE.AND.EX P1, PT, RZ, c[0x0][0x2dc], PT, P1 ;  /* 0x0000b700ff007a0c */ /* 0x000fce0003f25310 */
[----:B------:R-:W2:Y:S01]  /*0380*/  @P0 LDG.E R5, [R20.64] ;  /* 0x0000000814050981 */ /* 0x000ea2000c1e1900 */
[----:B------:R-:W-:-:S03]  /*0390*/  IMAD.WIDE R18, R208, R13, c[0x0][0x2d0] ;  /* 0x0000b400d0127625 */ /* 0x000fc600078e020d */
[----:B------:R-:W3:Y:S01]  /*03a0*/  @P0 LDG.E R17, [R20.64] ;  /* 0x0000000814110981 */ /* 0x000ee2000c1e1900 */
[----:B------:R-:W-:Y:S02]  /*03b0*/  IMAD.MOV.U32 R207, RZ, RZ, c[0x0][0x168] ;  /* 0x00005a00ffcf7624 */ /* 0x000fe400078e00ff */
[----:B------:R-:W-:Y:S01]  /*03c0*/  @P1 IMAD.WIDE R22, R208, R13, c[0x0][0x2d8] ;  /* 0x0000b600d0161625 */ /* 0x000fe200078e020d */
[----:B------:R-:W4:Y:S04]  /*03d0*/  @P3 LDG.E R15, [R18.64] ;  /* 0x00000008120f3981 */ /* 0x000f28000c1e1900 */
[----:B------:R1:W5:Y:S01]  /*03e0*/  @P1 LDG.E R207, [R22.64] ;  /* 0x0000000816cf1981 */ /* 0x000362000c1e1900 */
[----:B------:R-:W-:Y:S01]  /*03f0*/  CS2R R8, SRZ ;  /* 0x0000000000087805 */ /* 0x000fe2000001ff00 */
[----:B------:R-:W-:Y:S01]  /*0400*/  CS2R R10, SRZ ;  /* 0x00000000000a7805 */ /* 0x000fe2000001ff00 */
[----:B------:R-:W-:-:S02]  /*0410*/  IMAD.MOV.U32 R0, RZ, RZ, RZ ;  /* 0x000000ffff007224 */ /* 0x000fc400078e00ff */
[----:B--2---:R-:W-:Y:S01]  /*0420*/  @P0 IMAD R5, R208, 0x40, R5 ;  /* 0x00000040d0050824 */ /* 0x004fe200078e0205 */
[--C-:B---3--:R-:W-:Y:S01]  /*0430*/  @P0 SHF.R.S32.HI R9, RZ, 0x1f, R17.reuse ;  /* 0x0000001fff090819 */ /* 0x108fe20000011411 */
[----:B------:R-:W-:-:S03]  /*0440*/  @P0 IMAD.MOV.U32 R8, RZ, RZ, R17 ;  /* 0x000000ffff080224 */ /* 0x000fc600078e0011 */
[----:B-1----:R-:W-:Y:S02]  /*0450*/  @P0 SHF.R.S32.HI R4, RZ, 0x1f, R5 ;  /* 0x0000001fff040819 */ /* 0x002fe40000011405 */
[--C-:B----4-:R-:W-:Y:S01]  /*0460*/  @P3 SHF.R.S32.HI R11, RZ, 0x1f, R15.reuse ;  /* 0x0000001fff0b3819 */ /* 0x110fe2000001140f */
[----:B------:R-:W-:Y:S01]  /*0470*/  @P3 IMAD.MOV.U32 R10, RZ, RZ, R15 ;  /* 0x000000ffff0a3224 */ /* 0x000fe200078e000f */
[----:B------:R-:W-:Y:S01]  /*0480*/  @P0 LEA.HI R4, R4, R5, RZ, 0x6 ;  /* 0x0000000504040211 */ /* 0x000fe200078f30ff */
[----:B------:R-:W-:-:S03]  /*0490*/  IMAD.MOV.U32 R5, RZ, RZ, c[0x0][0x198] ;  /* 0x00006600ff057624 */ /* 0x000fc600078e00ff */
[----:B------:R-:W-:Y:S01]  /*04a0*/  @P0 LOP3.LUT R0, R4, 0xffffffc0, RZ, 0xc0, !PT ;  /* 0xffffffc004000812 */ /* 0x000fe200078ec0ff */
[----:B------:R-:W-:Y:S05]  /*04b0*/  @P1 BRA `(.L_x_176) ;  /* 0x0000004000001947 */ /* 0x000fea0003800000 */
[----:B------:R-:W-:Y:S05]  /*04c0*/  @!P0 BRA `(.L_x_176) ;  /* 0x0000003000008947 */ /* 0x000fea0003800000 */
[----:B-----5:R-:W2:Y:S04]  /*04d0*/  LDG.E R207, [R20.64] ;  /* 0x0000000814cf7981 */ /* 0x020ea8000c1e1900 */
[----:B------:R-:W2:Y:S02]  /*04e0*/  LDG.E R4, [R20.64+0x4] ;  /* 0x0000040814047981 */ /* 0x000ea4000c1e1900 */
[----:B--2---:R-:W-:Y:S02]  /*04f0*/  IADD3 R207, -R207, R4, RZ ;  /* 0x00000004cfcf7210 */ /* 0x004fe40007ffe1ff */
.L_x_176:
[----:B------:R-:W-:-:S04]  /*0500*/  ISETP.NE.U32.AND P1, PT, RZ, c[0x0][0x2e0], PT ;  /* 0x0000b800ff007a0c */ /* 0x000fc80003f25070 */
[----:B------:R-:W-:-:S13]  /*0510*/  ISETP.NE.AND.EX P1, PT, RZ, c[0x0][0x2e4], PT, P1 ;  /* 0x0000b900ff007a0c */ /* 0x000fda0003f25310 */
[----:B------:R-:W-:Y:S05]  /*0520*/  @!P1 BRA `(.L_x_177) ;  /* 0x0000003000009947 */ /* 0x000fea0003800000 */
[----:B------:R-:W-:-:S06]  /*0530*/  IMAD.WIDE R4, R208, R13, c[0x0][0x2e0] ;  /* 0x0000b800d0047625 */ /* 0x000fcc00078e020d */
[----:B------:R1:W5:Y:S01]  /*0540*/  LDG.E R5, [R4.64] ;  /* 0x0000000804057981 */ /* 0x000362000c1e1900 */
[----:B------:R-:W-:Y:S05]  /*0550*/  BRA `(.L_x_178) ;  /* 0x0000004000007947 */ /* 0x000fea0003800000 */
.L_x_177:
[----:B------:R-:W-:Y:S05]  /*0560*/  @!P3 BRA `(.L_x_178) ;  /* 0x000000300000b947 */ /* 0x000fea0003800000 */
[----:B------:R-:W2:Y:S04]  /*0570*/  LDG.E R5, [R18.64] ;  /* 0x0000000812057981 */ /* 0x000ea8000c1e1900 */
[----:B------:R-:W2:Y:S02]  /*0580*/  LDG.E R4, [R18.64+0x4] ;  /* 0x0000040812047981 */ /* 0x000ea4000c1e1900 */
[----:B--2---:R-:W-:Y:S02]  /*0590*/  IADD3 R5, -R5, R4, RZ ;  /* 0x0000000405057210 */ /* 0x004fe40007ffe1ff */
.L_x_178:
        /* <DEDUP_REMOVED lines=35> */
[----:B-1----:R-:W-:Y:S01]  /*07d0*/  IMAD.MOV.U32 R4, RZ, RZ, c[0x0][0x248] ;  /* 0x00009200ff047624 */ /* 0x002fe200078e00ff */
[--C-:B------:R-:W-:Y:S01]  /*07e0*/  SHF.R.S32.HI R17, RZ, 0x1f, R6.reuse ;  /* 0x0000001fff117819 */ /* 0x100fe20000011406 */
[----:B------:R-:W-:Y:S01]  /*07f0*/  IMAD.SHL.U32 R218, R6, 0x4, RZ ;  /* 0x0000000406da7824 */ /* 0x000fe200078e00ff */
[--C-:B------:R-:W-:Y:S01]  /*0800*/  SHF.R.S32.HI R12, RZ, 0x1f, R3.reuse ;  /* 0x0000001fff0c7819 */ /* 0x100fe20000011403 */
[----:B------:R-:W-:Y:S01]  /*0810*/  IMAD.MOV.U32 R13, RZ, RZ, R3 ;  /* 0x000000ffff0d7224 */ /* 0x000fe200078e0003 */
[----:B------:R-:W-:Y:S01]  /*0820*/  ISETP.NE.AND P1, PT, R4, 0x1, PT ;  /* 0x000000010400780c */ /* 0x000fe20003f25270 */
[----:B------:R-:W-:Y:S01]  /*0830*/  IMAD R5, R2, -0x80, R5 ;  /* 0xffffff8002057824 */ /* 0x000fe200078e0205 */
[----:B------:R-:W-:Y:S01]  /*0840*/  LEA.HI R18, R17, R6, RZ, 0x3 ;  /* 0x0000000611127211 */ /* 0x000fe200078f18ff */
[C---:B------:R-:W-:Y:S01]  /*0850*/  IMAD R26, R12.reuse, c[0x0][0x238], RZ ;  /* 0x00008e000c1a7a24 */ /* 0x040fe200078e02ff */
[----:B------:R-:W-:Y:S01]  /*0860*/  SHF.R.S32.HI R7, RZ, 0x1f, R6 ;  /* 0x0000001fff077819 */ /* 0x000fe20000011406 */
[----:B------:R-:W-:Y:S01]  /*0870*/  IMAD R30, R12, c[0x0][0x288], RZ ;  /* 0x0000a2000c1e7a24 */ /* 0x000fe200078e02ff */
[----:B------:R-:W-:Y:S01]  /*0880*/  SHF.R.S32.HI R206, RZ, 0x3, R18 ;  /* 0x00000003ffce7819 */ /* 0x000fe20000011412 */
[C---:B------:R-:W-:Y:S01]  /*0890*/  IMAD R26, R3.reuse, c[0x0][0x23c], R26 ;  /* 0x00008f00031a7a24 */ /* 0x040fe200078e021a */
[----:B------:R-:W-:Y:S01]  /*08a0*/  SHF.R.S32.HI R219, RZ, 0x1f, R218 ;  /* 0x0000001fffdb7819 */ /* 0x000fe200000114da */
[C---:B------:R-:W-:Y:S01]  /*08b0*/  IMAD.WIDE.U32 R20, R3.reuse, c[0x0][0x238], R6 ;  /* 0x00008e0003147a25 */ /* 0x040fe200078e0006 */
[----:B------:R-:W-:Y:S01]  /*08c0*/  SHF.R.S32.HI R15, RZ, 0x1f, R206 ;  /* 0x0000001fff0f7819 */ /* 0x000fe200000114ce */
[----:B------:R-:W-:Y:S01]  /*08d0*/  UMOV UR6, 0x6 ;  /* 0x0000000600067882 */ /* 0x000fe20000000000 */
[----:B------:R-:W-:Y:S01]  /*08e0*/  IADD3 R32, P2, R206, R8, RZ ;  /* 0x00000008ce207210 */ /* 0x000fe20007f5e0ff */
[----:B------:R-:W-:Y:S01]  /*08f0*/  @P1 IMAD.HI.U32 R4, R3, c[0x0][0x24c], RZ ;  /* 0x0000930003041a27 */ /* 0x000fe200078e00ff */
[----:B------:R-:W-:Y:S01]  /*0900*/  LOP3.LUT R19, R18, 0xfffffff8, RZ, 0xc0, !PT ;  /* 0xfffffff812137812 */ /* 0x000fe200078ec0ff */
[----:B------:R-:W-:-:S02]  /*0910*/  ULDC.64 UR4, c[0x0][0x1d8] ;  /* 0x0000760000047ab9 */ /* 0x000fc40000000a00 */
[----:B------:R-:W-:Y:S01]  /*0920*/  IMAD.X R8, R15, 0x1, R9, P2 ;  /* 0x000000010f087824 */ /* 0x000fe200010e0609 */
[----:B------:R-:W-:Y:S01]  /*0930*/  @P1 SHF.R.U32.HI R13, RZ, c[0x0][0x250], R4 ;  /* 0x00009400ff0d1a19 */ /* 0x000fe20000011604 */
[----:B------:R-:W-:Y:S01]  /*0940*/  IMAD.IADD R4, R5, 0x1, -R206 ;  /* 0x0000000105047824 */ /* 0x000fe200078e0ace */
[----:B------:R-:W-:Y:S01]  /*0950*/  IADD3 R28, P1, R206, R10, RZ ;  /* 0x0000000ace1c7210 */ /* 0x000fe20007f3e0ff */
[----:B------:R-:W-:Y:S01]  /*0960*/  IMAD R30, R3, c[0x0][0x28c], R30 ;  /* 0x0000a300031e7a24 */ /* 0x000fe200078e021e */
[----:B------:R-:W-:Y:S01]  /*0970*/  SHF.R.S32.HI R34, RZ, 0x1f, R13 ;  /* 0x0000001fff227819 */ /* 0x000fe2000001140d */
[----:B------:R-:W-:Y:S01]  /*0980*/  IMAD R24, R12, c[0x0][0x270], RZ ;  /* 0x00009c000c187a24 */ /* 0x000fe200078e02ff */
[C---:B------:R-:W-:Y:S01]  /*0990*/  ISETP.GE.AND P6, PT, R4.reuse, 0x21, PT ;  /* 0x000000210400780c */ /* 0x040fe20003fc6270 */
[----:B------:R-:W-:Y:S01]  /*09a0*/  IMAD.X R29, R15, 0x1, R11, P1 ;  /* 0x000000010f1d7824 */ /* 0x000fe200008e060b */
[C---:B------:R-:W-:Y:S01]  /*09b0*/  ISETP.GE.AND P1, PT, R4.reuse, 0x1, PT ;  /* 0x000000010400780c */ /* 0x040fe20003f26270 */
[----:B------:R-:W-:Y:S01]  /*09c0*/  IMAD.WIDE.U32 R14, R3, c[0x0][0x288], R218 ;  /* 0x0000a200030e7a25 */ /* 0x000fe200078e00da */
[C---:B------:R-:W-:Y:S01]  /*09d0*/  ISETP.GE.AND P5, PT, R4.reuse, 0x41, PT ;  /* 0x000000410400780c */ /* 0x040fe20003fa6270 */
[----:B------:R-:W-:Y:S01]  /*09e0*/  USHF.L.U64.HI UR5, UR4, UR6, UR5 ;  /* 0x0000000604057299 */ /* 0x000fe20008010205 */
[----:B------:R-:W-:Y:S01]  /*09f0*/  ISETP.GE.AND P2, PT, R4, 0x61, PT ;  /* 0x000000610400780c */ /* 0x000fe20003f46270 */
[----:B------:R-:W-:Y:S01]  /*0a00*/  IMAD.IADD R27, R21, 0x1, R26 ;  /* 0x00000001151b7824 */ /* 0x000fe200078e021a */
[----:B------:R-:W-:Y:S01]  /*0a10*/  LEA.HI R11, R17, R6, RZ, 0x6 ;  /* 0x00000006110b7211 */ /* 0x000fe200078f30ff */
[----:B------:R-:W-:Y:S01]  /*0a20*/  IMAD.MOV.U32 R26, RZ, RZ, R20 ;  /* 0x000000ffff1a7224 */ /* 0x000fe200078e0014 */
[----:B------:R-:W-:Y:S01]  /*0a30*/  USHF.L.U32 UR4, UR4, 0x6, URZ ;  /* 0x0000000604047899 */ /* 0x000fe2000800063f */
[----:B------:R-:W-:Y:S01]  /*0a40*/  IMAD.IADD R4, R6, 0x1, -R19 ;  /* 0x0000000106047824 */ /* 0x000fe200078e0a13 */
[----:B------:R-:W-:Y:S01]  /*0a50*/  SHF.R.S32.HI R11, RZ, 0x6, R11 ;  /* 0x00000006ff0b7819 */ /* 0x000fe2000001140b */
[----:B------:R-:W-:Y:S01]  /*0a60*/  IMAD.IADD R31, R15, 0x1, R30 ;  /* 0x000000010f1f7824 */ /* 0x000fe200078e021e */
[----:B------:R-:W-:Y:S01]  /*0a70*/  SHF.R.S32.HI R15, RZ, 0x1f, R208 ;  /* 0x0000001fff0f7819 */ /* 0x000fe200000114d0 */
[----:B------:R-:W-:-:S02]  /*0a80*/  IMAD R24, R3, c[0x0][0x274], R24 ;  /* 0x00009d0003187a24 */ /* 0x000fc400078e0218 */
[----:B------:R-:W-:Y:S01]  /*0a90*/  IMAD.WIDE.U32 R20, R3, c[0x0][0x270], R218 ;  /* 0x00009c0003147a25 */ /* 0x000fe200078e00da */
[C---:B------:R-:W-:Y:S02]  /*0aa0*/  SEL R203, R15.reuse, RZ, !P0 ;  /* 0x000000ff0fcb7207 */ /* 0x040fe40004000000 */
[----:B------:R-:W-:Y:S01]  /*0ab0*/  SEL R15, R15, RZ, !P3 ;  /* 0x000000ff0f0f7207 */ /* 0x000fe20005800000 */
[----:B------:R-:W-:Y:S02]  /*0ac0*/  IMAD.SHL.U32 R22, R4, 0x8, RZ ;  /* 0x0000000804167824 */ /* 0x000fe400078e00ff */
[C---:B------:R-:W-:Y:S02]  /*0ad0*/  IMAD R40, R12.reuse, c[0x0][0x180], RZ ;  /* 0x000060000c287a24 */ /* 0x040fe400078e02ff */
[----:B------:R-:W-:Y:S01]  /*0ae0*/  IMAD R38, R12, c[0x0][0x210], RZ ;  /* 0x000084000c267a24 */ /* 0x000fe200078e02ff */
[----:B------:R-:W-:Y:S01]  /*0af0*/  SEL R12, R208, RZ, !P0 ;  /* 0x000000ffd00c7207 */ /* 0x000fe20004000000 */
[----:B------:R-:W-:Y:S01]  /*0b00*/  IMAD.IADD R25, R21, 0x1, R24 ;  /* 0x0000000115197824 */ /* 0x000fe200078e0218 */
[----:B------:R-:W-:Y:S01]  /*0b10*/  SHF.R.S32.HI R23, RZ, 0x1f, R22 ;  /* 0x0000001fff177819 */ /* 0x000fe20000011416 */
[----:B------:R-:W-:Y:S01]  /*0b20*/  IMAD.MOV.U32 R24, RZ, RZ, R20 ;  /* 0x000000ffff187224 */ /* 0x000fe200078e0014 */
[----:B------:R-:W-:Y:S01]  /*0b30*/  ISETP.GE.OR P4, PT, R22, c[0x0][0x1cc], !P1 ;  /* 0x0000730016007a0c */ /* 0x000fe20004f86670 */
[----:B------:R-:W-:Y:S01]  /*0b40*/  IMAD R36, R34, c[0x0][0x1e0], RZ ;  /* 0x0000780022247a24 */ /* 0x000fe200078e02ff */
[----:B------:R-:W-:Y:S01]  /*0b50*/  ISETP.GE.OR P1, PT, R22, c[0x0][0x19c], !P1 ;  /* 0x0000670016007a0c */ /* 0x000fe20004f26670 */
[----:B------:R-:W-:-:S02]  /*0b60*/  IMAD.SHL.U32 R9, R206, 0x40, RZ ;  /* 0x00000040ce097824 */ /* 0x000fc400078e00ff */
[----:B------:R-:W-:Y:S02]  /*0b70*/  IMAD R34, R34, c[0x0][0x1b0], RZ ;  /* 0x00006c0022227a24 */ /* 0x000fe400078e02ff */
[----:B------:R-:W-:Y:S01]  /*0b80*/  IMAD R19, R203, c[0x0][0x278], RZ ;  /* 0x00009e00cb137a24 */ /* 0x000fe200078e02ff */
[----:B------:R-:W-:Y:S01]  /*0b90*/  LOP3.LUT R9, R9, 0x1c0, RZ, 0xc0, !PT ;  /* 0x000001c009097812 */ /* 0x000fe200078ec0ff */
[----:B------:R-:W-:-:S03]  /*0ba0*/  IMAD.WIDE.U32 R24, R12, c[0x0][0x278], R24 ;  /* 0x00009e000c187a25 */ /* 0x000fc600078e0018 */
[----:B------:R-:W-:Y:S01]  /*0bb0*/  LOP3.LUT R10, R9, 0x38, R22, 0xf8, !PT ;  /* 0x00000038090a7812 */ /* 0x000fe200078ef816 */
[----:B------:R-:W-:Y:S01]  /*0bc0*/  IMAD.WIDE R28, R2, 0x80, R28 ;  /* 0x00000080021c7825 */ /* 0x000fe200078e021c */
[----:B------:R-:W-:Y:S02]  /*0bd0*/  IADD3 R16, P0, R0, R24, RZ ;  /* 0x0000001800107210 */ /* 0x000fe40007f1e0ff */
[----:B------:R-:W-:Y:S01]  /*0be0*/  SHF.R.U32.HI R9, RZ, 0x3, R9 ;  /* 0x00000003ff097819 */ /* 0x000fe20000011609 */
[C---:B------:R-:W-:Y:S01]  /*0bf0*/  IMAD R36, R13.reuse, c[0x0][0x1e4], R36 ;  /* 0x000079000d247a24 */ /* 0x040fe200078e0224 */
[----:B------:R-:W-:Y:S01]  /*0c00*/  SEL R24, R208, RZ, !P3 ;  /* 0x000000ffd0187207 */ /* 0x000fe20005800000 */
[C---:B------:R-:W-:Y:S01]  /*0c10*/  IMAD R34, R13.reuse, c[0x0][0x1b4], R34 ;  /* 0x00006d000d227a24 */ /* 0x040fe200078e0222 */
[C---:B------:R-:W-:Y:S01]  /*0c20*/  ISETP.GE.OR P3, PT, R22.reuse, c[0x0][0x1cc], !P6 ;  /* 0x0000730016007a0c */ /* 0x040fe20007766670 */
[----:B------:R-:W-:Y:S01]  /*0c30*/  IMAD.WIDE.U32 R44, R13, c[0x0][0x1e0], R22 ;  /* 0x000078000d2c7a25 */ /* 0x000fe200078e0016 */
[----:B------:R-:W-:-:S03]  /*0c40*/  ISETP.GE.OR P6, PT, R22, c[0x0][0x19c], !P6 ;  /* 0x0000670016007a0c */ /* 0x000fc600077c6670 */
[----:B------:R-:W-:Y:S01]  /*0c50*/  IMAD.WIDE.U32 R42, R13, c[0x0][0x1b0], R22 ;  /* 0x00006c000d2a7a25 */ /* 0x000fe200078e0016 */
[----:B------:R-:W-:-:S03]  /*0c60*/  SHF.R.S32.HI R13, RZ, 0x1f, R0 ;  /* 0x0000001fff0d7819 */ /* 0x000fc60000011400 */
[----:B------:R-:W-:Y:S02]  /*0c70*/  IMAD R2, R12, c[0x0][0x27c], R19 ;  /* 0x00009f000c027a24 */ /* 0x000fe400078e0213 */
[C---:B------:R-:W-:Y:S02]  /*0c80*/  IMAD R40, R3.reuse, c[0x0][0x184], R40 ;  /* 0x0000610003287a24 */ /* 0x040fe400078e0228 */
[C---:B------:R-:W-:Y:S02]  /*0c90*/  IMAD R38, R3.reuse, c[0x0][0x214], R38 ;  /* 0x0000850003267a24 */ /* 0x040fe400078e0226 */
[----:B------:R-:W-:-:S04]  /*0ca0*/  IMAD.WIDE.U32 R48, R3, c[0x0][0x180], R22 ;  /* 0x0000600003307a25 */ /* 0x000fc800078e0016 */
[----:B------:R-:W-:Y:S01]  /*0cb0*/  IMAD.WIDE.U32 R46, R3, c[0x0][0x210], R22 ;  /* 0x00008400032e7a25 */ /* 0x000fe200078e0016 */
[----:B------:R-:W-:-:S03]  /*0cc0*/  IADD3.X R3, R13, R25, R2, P0, !PT ;  /* 0x000000190d037210 */ /* 0x000fc600007fe402 */
[----:B------:R-:W-:Y:S02]  /*0cd0*/  IMAD.MOV.U32 R30, RZ, RZ, R14 ;  /* 0x000000ffff1e7224 */ /* 0x000fe400078e000e */
[----:B------:R-:W-:Y:S02]  /*0ce0*/  IMAD.SHL.U32 R20, R11, 0x200, RZ ;  /* 0x000002000b147824 */ /* 0x000fe400078e00ff */
[----:B------:R-:W-:Y:S02]  /*0cf0*/  IMAD.IADD R41, R49, 0x1, R40 ;  /* 0x0000000131297824 */ /* 0x000fe400078e0228 */
[----:B------:R-:W-:Y:S01]  /*0d00*/  IMAD.IADD R39, R47, 0x1, R38 ;  /* 0x000000012f277824 */ /* 0x000fe200078e0226 */
[----:B------:R-:W-:Y:S01]  /*0d10*/  LOP3.LUT R9, R20, R10, R9, 0xf6, !PT ;  /* 0x0000000a14097212 */ /* 0x000fe200078ef609 */
[C---:B------:R-:W-:Y:S02]  /*0d20*/  IMAD R25, R203.reuse, c[0x0][0x290], RZ ;  /* 0x0000a400cb197a24 */ /* 0x040fe400078e02ff */
[----:B------:R-:W-:-:S02]  /*0d30*/  IMAD R23, R203, c[0x0][0x188], RZ ;  /* 0x00006200cb177a24 */ /* 0x000fc400078e02ff */
[C---:B------:R-:W-:Y:S02]  /*0d40*/  IMAD R21, R203.reuse, c[0x0][0x218], RZ ;  /* 0x00008600cb157a24 */ /* 0x040fe400078e02ff */
[----:B------:R-:W-:Y:S02]  /*0d50*/  IMAD.MOV.U32 R40, RZ, RZ, R48 ;  /* 0x000000ffff287224 */ /* 0x000fe400078e0030 */
[----:B------:R-:W-:Y:S02]  /*0d60*/  IMAD.MOV.U32 R38, RZ, RZ, R46 ;  /* 0x000000ffff267224 */ /* 0x000fe400078e002e */
[----:B------:R-:W-:Y:S02]  /*0d70*/  IMAD R203, R203, c[0x0][0x240], RZ ;  /* 0x00009000cbcb7a24 */ /* 0x000fe400078e02ff */
[C---:B------:R-:W-:Y:S02]  /*0d80*/  IMAD R19, R15.reuse, c[0x0][0x1e8], RZ ;  /* 0x00007a000f137a24 */ /* 0x040fe400078e02ff */
[----:B------:R-:W-:-:S02]  /*0d90*/  IMAD R15, R15, c[0x0][0x1b8], RZ ;  /* 0x00006e000f0f7a24 */ /* 0x000fc400078e02ff */
[----:B------:R-:W-:-:S04]  /*0da0*/  IMAD.WIDE.U32 R30, R12, c[0x0][0x290], R30 ;  /* 0x0000a4000c1e7a25 */ /* 0x000fc800078e001e */
[----:B------:R-:W-:Y:S02]  /*0db0*/  IMAD.IADD R37, R45, 0x1, R36 ;  /* 0x000000012d257824 */ /* 0x000fe400078e0224 */
[----:B------:R-:W-:Y:S02]  /*0dc0*/  IMAD.MOV.U32 R36, RZ, RZ, R44 ;  /* 0x000000ffff247224 */ /* 0x000fe400078e002c */
[C---:B------:R-:W-:Y:S02]  /*0dd0*/  IMAD R14, R12.reuse, c[0x0][0x294], R25 ;  /* 0x0000a5000c0e7a24 */ /* 0x040fe400078e0219 */
[C---:B------:R-:W-:Y:S02]  /*0de0*/  IMAD R10, R12.reuse, c[0x0][0x18c], R23 ;  /* 0x000063000c0a7a24 */ /* 0x040fe400078e0217 */
[C---:B------:R-:W-:Y:S02]  /*0df0*/  IMAD R2, R12.reuse, c[0x0][0x21c], R21 ;  /* 0x000087000c027a24 */ /* 0x040fe400078e0215 */
[----:B------:R-:W-:-:S02]  /*0e00*/  IMAD R203, R12, c[0x0][0x244], R203 ;  /* 0x000091000ccb7a24 */ /* 0x000fc400078e02cb */
[----:B------:R-:W-:-:S04]  /*0e10*/  IMAD.WIDE.U32 R26, R12, c[0x0][0x240], R26 ;  /* 0x000090000c1a7a25 */ /* 0x000fc800078e001a */
[----:B------:R-:W-:-:S04]  /*0e20*/  IMAD.WIDE.U32 R40, R12, c[0x0][0x188], R40 ;  /* 0x000062000c287a25 */ /* 0x000fc800078e0028 */
[----:B------:R-:W-:-:S04]  /*0e30*/  IMAD.WIDE.U32 R38, R12, c[0x0][0x218], R38 ;  /* 0x000086000c267a25 */ /* 0x000fc800078e0026 */
[----:B------:R-:W-:Y:S01]  /*0e40*/  IMAD R12, R24, c[0x0][0x1bc], R15 ;  /* 0x00006f00180c7a24 */ /* 0x000fe200078e020f */
[----:B------:R-:W-:Y:S01]  /*0e50*/  IADD3 R15, P0, R0, R30, RZ ;  /* 0x0000001e000f7210 */ /* 0x000fe20007f1e0ff */
[----:B------:R-:W-:Y:S02]  /*0e60*/  IMAD.IADD R35, R43, 0x1, R34 ;  /* 0x000000012b237824 */ /* 0x000fe400078e0222 */
[----:B------:R-:W-:Y:S01]  /*0e70*/  IMAD.MOV.U32 R34, RZ, RZ, R42 ;  /* 0x000000ffff227224 */ /* 0x000fe200078e002a */
[----:B------:R-:W-:Y:S01]  /*0e80*/  IADD3.X R14, R13, R31, R14, P0, !PT ;  /* 0x0000001f0d0e7210 */ /* 0x000fe200007fe40e */
[C---:B------:R-:W-:Y:S02]  /*0e90*/  IMAD R19, R24.reuse, c[0x0][0x1ec], R19 ;  /* 0x00007b0018137a24 */ /* 0x040fe400078e0213 */
[----:B------:R-:W-:-:S04]  /*0ea0*/  IMAD.WIDE.U32 R36, R24, c[0x0][0x1e8], R36 ;  /* 0x00007a0018247a25 */ /* 0x000fc800078e0024 */
[----:B------:R-:W-:-:S04]  /*0eb0*/  IMAD.WIDE.U32 R24, R24, c[0x0][0x1b8], R34 ;  /* 0x00006e0018187a25 */ /* 0x000fc800078e0022 */
[----:B------:R-:W-:Y:S02]  /*0ec0*/  IMAD.IADD R37, R37, 0x1, R19 ;  /* 0x0000000125257824 */ /* 0x000fe400078e0213 */
[----:B------:R-:W-:Y:S02]  /*0ed0*/  IMAD R13, R29, c[0x0][0x1d8], RZ ;  /* 0x000076001d0d7a24 */ /* 0x000fe400078e02ff */
[----:B------:R-:W-:Y:S02]  /*0ee0*/  IMAD.IADD R41, R41, 0x1, R10 ;  /* 0x0000000129297824 */ /* 0x000fe400078e020a */
[----:B------:R-:W-:Y:S01]  /*0ef0*/  IMAD.IADD R25, R25, 0x1, R12 ;  /* 0x0000000119197824 */ /* 0x000fe200078e020c */
[----:B------:R-:W-:Y:S01]  /*0f00*/  LEA.HI R12, R17, R6, RZ, 0x2 ;  /* 0x00000006110c7211 */ /* 0x000fe200078f10ff */
[C---:B------:R-:W-:Y:S02]  /*0f10*/  IMAD R10, R28.reuse, c[0x0][0x1dc], R13 ;  /* 0x000077001c0a7a24 */ /* 0x040fe400078e020d */
[----:B------:R-:W-:-:S04]  /*0f20*/  IMAD.WIDE.U32 R30, R28, c[0x0][0x1d8], R36 ;  /* 0x000076001c1e7a25 */ /* 0x000fc800078e0024 */
[----:B------:R-:W-:Y:S01]  /*0f30*/  IMAD.WIDE.U32 R34, R28, c[0x0][0x1a8], R24 ;  /* 0x00006a001c227a25 */ /* 0x000fe200078e0018 */
[----:B------:R-:W-:-:S03]  /*0f40*/  LEA R24, P0, R30, c[0x0][0x1c0], 0x1 ;  /* 0x000070001e187a11 */ /* 0x000fc600078008ff */
[----:B------:R-:W-:Y:S02]  /*0f50*/  IMAD.IADD R10, R31, 0x1, R10 ;  /* 0x000000011f0a7824 */ /* 0x000fe400078e020a */
[----:B------:R-:W-:Y:S02]  /*0f60*/  IMAD.IADD R39, R39, 0x1, R2 ;  /* 0x0000000127277824 */ /* 0x000fe400078e0202 */
[----:B------:R-:W-:Y:S01]  /*0f70*/  IMAD R13, R8, c[0x0][0x208], RZ ;  /* 0x00008200080d7a24 */ /* 0x000fe200078e02ff */
[----:B------:R-:W-:Y:S01]  /*0f80*/  LEA.HI.X R25, R30, c[0x0][0x1c4], R10, 0x1, P0 ;  /* 0x000071001e197a11 */ /* 0x000fe200000f0c0a */
[----:B------:R-:W-:Y:S01]  /*0f90*/  IMAD.WIDE.U32 R38, R32, c[0x0][0x208], R38 ;  /* 0x0000820020267a25 */ /* 0x000fe200078e0026 */
[----:B------:R-:W-:-:S03]  /*0fa0*/  IADD3 R36, P0, R24, UR4, RZ ;  /* 0x0000000418247c10 */ /* 0x000fc6000ff1e0ff */
[----:B------:R-:W-:Y:S01]  /*0fb0*/  IMAD R2, R32, c[0x0][0x20c], R13 ;  /* 0x0000830020027a24 */ /* 0x000fe200078e020d */
[----:B------:R-:W-:Y:S01]  /*0fc0*/  IADD3.X R37, R25, UR5, RZ, P0, !PT ;  /* 0x0000000519257c10 */ /* 0x000fe200087fe4ff */
[----:B------:R-:W-:Y:S01]  /*0fd0*/  IMAD.SHL.U32 R9, R9, 0x2, RZ ;  /* 0x0000000209097824 */ /* 0x000fe200078e00ff */
[----:B------:R-:W-:Y:S01]  /*0fe0*/  LEA R210, P0, R38, c[0x0][0x1f0], 0x1 ;  /* 0x00007c0026d27a11 */ /* 0x000fe200078008ff */
[----:B------:R-:W-:Y:S02]  /*0ff0*/  IMAD.IADD R2, R39, 0x1, R2 ;  /* 0x0000000127027824 */ /* 0x000fe400078e0202 */
[----:B------:R-:W-:Y:S01]  /*1000*/  IMAD R19, R29, c[0x0][0x1a8], RZ ;  /* 0x00006a001d137a24 */ /* 0x000fe200078e02ff */
[----:B------:R-:W-:Y:S01]  /*1010*/  @!PT LDS RZ, [RZ] ;  /* 0x00000000fffff984 */ /* 0x000fe20000000800 */
[----:B------:R-:W-:Y:S01]  /*1020*/  @!PT LDS RZ, [RZ] ;  /* 0x00000000fffff984 */ /* 0x000fe20000000800 */
[----:B------:R-:W-:Y:S01]  /*1030*/  @!PT LDS RZ, [RZ] ;  /* 0x00000000fffff984 */ /* 0x000fe20000000800 */
[----:B------:R1:W-:Y:S01]  /*1040*/  LDGSTS.E.BYPASS.LTC128B.128 [R9+0x4080], [R24.64], !P4 ;  /* 0x0408000018097fae */ /* 0x0003e2000e101d48 */
[----:B------:R-:W-:Y:S01]  /*1050*/  IMAD R13, R8, c[0x0][0x178], RZ ;  /* 0x00005e00080d7a24 */ /* 0x000fe200078e02ff */
[----:B------:R-:W-:Y:S01]  /*1060*/  LEA.HI.X R211, R38, c[0x0][0x1f4], R2, 0x1, P0 ;  /* 0x00007d0026d37a11 */ /* 0x000fe200000f0c02 */
[----:B------:R-:W-:Y:S01]  /*1070*/  IMAD R19, R28, c[0x0][0x1ac], R19 ;  /* 0x00006b001c137a24 */ /* 0x000fe200078e0213 */
[----:B------:R-:W-:Y:S01]  /*1080*/  IADD3 R30, P0, R36, UR4, RZ ;  /* 0x00000004241e7c10 */ /* 0x000fe2000ff1e0ff */
[----:B------:R2:W-:Y:S01]  /*1090*/  LDGSTS.E.BYPASS.LTC128B.128 [R9+0x5080], [R36.64], !P3 ;  /* 0x0508000024097fae */ /* 0x0005e2000d901d48 */
[----:B------:R-:W-:Y:S01]  /*10a0*/  ISETP.GE.OR P4, PT, R22, c[0x0][0x1cc], !P5 ;  /* 0x0000730016007a0c */ /* 0x000fe20006f86670 */
[----:B------:R-:W-:Y:S01]  /*10b0*/  IMAD R10, R32, c[0x0][0x17c], R13 ;  /* 0x00005f00200a7a24 */ /* 0x000fe200078e020d */
[----:B------:R-:W-:Y:S01]  /*10c0*/  IADD3.X R31, R37, UR5, RZ, P0, !PT ;  /* 0x00000005251f7c10 */ /* 0x000fe200087fe4ff */
[----:B------:R-:W-:Y:S01]  /*10d0*/  IMAD.IADD R19, R35, 0x1, R19 ;  /* 0x0000000123137824 */ /* 0x000fe200078e0213 */
[----:B------:R-:W-:Y:S01]  /*10e0*/  IADD3 R28, P3, R30, UR4, RZ ;  /* 0x000000041e1c7c10 */ /* 0x000fe2000ff7e0ff */
[----:B------:R-:W-:Y:S01]  /*10f0*/  IMAD.WIDE.U32 R32, R32, c[0x0][0x178], R40 ;  /* 0x00005e0020207a25 */ /* 0x000fe200078e0028 */
[----:B------:R-:W-:-:S02]  /*1100*/  SHF.R.S32.HI R13, RZ, 0x2, R12 ;  /* 0x00000002ff0d7819 */ /* 0x000fc4000001140c */
[----:B------:R-:W-:Y:S01]  /*1110*/  IADD3.X R29, R31, UR5, RZ, P3, !PT ;  /* 0x000000051f1d7c10 */ /* 0x000fe20009ffe4ff */
[----:B------:R-:W-:Y:S01]  /*1120*/  ULDC.64 UR4, c[0x0][0x1a8] ;  /* 0x00006a0000047ab9 */ /* 0x000fe20000000a00 */
[----:B------:R-:W-:Y:S01]  /*1130*/  ISETP.GE.OR P3, PT, R22, c[0x0][0x1cc], !P2 ;  /* 0x0000730016007a0c */ /* 0x000fe20005766670 */
[----:B------:R-:W-:Y:S01]  /*1140*/  IMAD.IADD R10, R33, 0x1, R10 ;  /* 0x00000001210a7824 */ /* 0x000fe200078e020a */
[----:B------:R-:W-:Y:S01]  /*1150*/  USHF.L.U32 UR7, UR4, 0x6, URZ ;  /* 0x0000000604077899 */ /* 0x000fe2000800063f */
[----:B------:R-:W-:Y:S01]  /*1160*/  IMAD.SHL.U32 R205, R0, 0x40, RZ ;  /* 0x0000004000cd7824 */ /* 0x000fe200078e00ff */
[----:B------:R-:W-:Y:S01]  /*1170*/  USHF.L.U64.HI UR5, UR4, UR6, UR5 ;  /* 0x0000000604057299 */ /* 0x000fe20008010205 */
[----:B------:R3:W-:Y:S01]  /*1180*/  LDGSTS.E.BYPASS.LTC128B.128 [R9+0x6080], [R30.64], !P4 ;  /* 0x060800001e097fae */ /* 0x0007e2000e101d48 */
[----:B------:R-:W-:Y:S01]  /*1190*/  SHF.R.S32.HI R8, RZ, 0x1f, R12 ;  /* 0x0000001fff087819 */ /* 0x000fe2000001140c */
[----:B------:R-:W-:Y:S01]  /*11a0*/  IMAD.MOV.U32 R199, RZ, RZ, 0x40 ;  /* 0x00000040ffc77424 */ /* 0x000fe200078e00ff */
[----:B------:R-:W-:Y:S01]  /*11b0*/  SHF.R.S32.HI R0, RZ, 0x1f, R205 ;  /* 0x0000001fff007819 */ /* 0x000fe200000114cd */
[----:B------:R-:W-:Y:S01]  /*11c0*/  IMAD.MOV.U32 R192, RZ, RZ, 0x20 ;  /* 0x00000020ffc07424 */ /* 0x000fe200078e00ff */
[----:B------:R-:W-:Y:S01]  /*11d0*/  ISETP.GE.OR P5, PT, R22, c[0x0][0x19c], !P5 ;  /* 0x0000670016007a0c */ /* 0x000fe20006fa6670 */
[----:B------:R-:W-:Y:S01]  /*11e0*/  UMOV UR6, 0x5 ;  /* 0x0000000500067882 */ /* 0x000fe20000000000 */
[----:B-1----:R-:W-:Y:S01]  /*11f0*/  LEA R24, P0, R34, c[0x0][0x190], 0x1 ;  /* 0x0000640022187a11 */ /* 0x002fe200078008ff */
[----:B------:R2:W-:Y:S01]  /*1200*/  LDGSTS.E.BYPASS.LTC128B.128 [R9+0x7080], [R28.64], !P3 ;  /* 0x070800001c097fae */ /* 0x0005e2000d901d48 */
[----:B------:R-:W-:-:S02]  /*1210*/  LEA.HI R2, R17, R6, RZ, 0x4 ;  /* 0x0000000611027211 */ /* 0x000fc400078f20ff */
[----:B------:R-:W-:Y:S01]  /*1220*/  LEA.HI.X R25, R34, c[0x0][0x194], R19, 0x1, P0 ;  /* 0x0000650022197a11 */ /* 0x000fe200000f0c13 */
[----:B------:R-:W0:Y:S01]  /*1230*/  LDGDEPBAR ;  /* 0x00000000000079af */ /* 0x000e220000000000 */
[----:B------:R-:W-:Y:S02]  /*1240*/  LEA R214, P0, R32, c[0x0][0x160], 0x1 ;  /* 0x0000580020d67a11 */ /* 0x000fe400078008ff */
[----:B------:R-:W-:Y:S01]  /*1250*/  ISETP.GE.OR P2, PT, R22, c[0x0][0x19c], !P2 ;  /* 0x0000670016007a0c */ /* 0x000fe20005746670 */
[----:B------:R1:W-:Y:S01]  /*1260*/  LDGSTS.E.BYPASS.LTC128B.128 [R9+0x80], [R24.64], !P1 ;  /* 0x0008000018097fae */ /* 0x0003e2000c901d48 */
[----:B------:R-:W-:Y:S02]  /*1270*/  LEA.HI.X R215, R32, c[0x0][0x164], R10, 0x1, P0 ;  /* 0x0000590020d77a11 */ /* 0x000fe400000f0c0a */
[----:B------:R-:W-:Y:S02]  /*1280*/  IADD3 R205, P1, R205, R26, RZ ;  /* 0x0000001acdcd7210 */ /* 0x000fe40007f3e0ff */
[----:B------:R-:W-:-:S02]  /*1290*/  LEA.HI R8, R8, R13, RZ, 0x3 ;  /* 0x0000000d08087211 */ /* 0x000fc400078f18ff */
[----:B------:R-:W-:Y:S01]  /*12a0*/  IADD3.X R203, R0, R27, R203, P1, !PT ;  /* 0x0000001b00cb7210 */ /* 0x000fe20000ffe4cb */
[----:B------:R-:W-:Y:S01]  /*12b0*/  IMAD.IADD R0, R207, 0x1, -R206 ;  /* 0x00000001cf007824 */ /* 0x000fe200078e0ace */
[----:B------:R-:W-:Y:S02]  /*12c0*/  SHF.R.S32.HI R21, RZ, 0x4, R2 ;  /* 0x00000004ff157819 */ /* 0x000fe40000011402 */
[----:B---3--:R-:W-:Y:S02]  /*12d0*/  IADD3 R30, P0, R24, UR7, RZ ;  /* 0x00000007181e7c10 */ /* 0x008fe4000ff1e0ff */
[----:B------:R-:W-:Y:S02]  /*12e0*/  LOP3.LUT R8, R8, 0xfffffff8, RZ, 0xc0, !PT ;  /* 0xfffffff808087812 */ /* 0x000fe400078ec0ff */
[----:B------:R-:W-:Y:S02]  /*12f0*/  IADD3.X R31, R25, UR5, RZ, P0, !PT ;  /* 0x00000005191f7c10 */ /* 0x000fe400087fe4ff */
[----:B------:R-:W-:Y:S01]  /*1300*/  IADD3 R26, P0, R30, UR7, RZ ;  /* 0x000000071e1a7c10 */ /* 0x000fe2000ff1e0ff */
[----:B------:R-:W-:Y:S01]  /*1310*/  IMAD.IADD R8, R13, 0x1, -R8 ;  /* 0x000000010d087824 */ /* 0x000fe200078e0a08 */
[----:B------:R-:W-:Y:S01]  /*1320*/  LEA.HI R23, R2, R21, RZ, 0x1 ;  /* 0x0000001502177211 */ /* 0x000fe200078f08ff */
[----:B------:R2:W-:Y:S01]  /*1330*/  LDGSTS.E.BYPASS.LTC128B.128 [R9+0x1080], [R30.64], !P6 ;  /* 0x010800001e097fae */ /* 0x0005e2000f101d48 */
[----:B------:R-:W-:-:S02]  /*1340*/  IADD3.X R27, R31, UR5, RZ, P0, !PT ;  /* 0x000000051f1b7c10 */ /* 0x000fc400087fe4ff */
[----:B------:R-:W-:Y:S02]  /*1350*/  LOP3.LUT R19, R23, 0xfffffffe, RZ, 0xc0, !PT ;  /* 0xfffffffe17137812 */ /* 0x000fe400078ec0ff */
[----:B------:R-:W-:Y:S01]  /*1360*/  LEA.HI R13, R17, R6, RZ, 0x5 ;  /* 0x00000006110d7211 */ /* 0x000fe200078f28ff */
[----:B------:R3:W-:Y:S01]  /*1370*/  LDGSTS.E.BYPASS.LTC128B.128 [R9+0x2080], [R26.64], !P5 ;  /* 0x020800001a097fae */ /* 0x0007e2000e901d48 */
[----:B-1----:R-:W-:Y:S01]  /*1380*/  IADD3 R24, P0, R26, UR7, RZ ;  /* 0x000000071a187c10 */ /* 0x002fe2000ff1e0ff */
[----:B------:R-:W-:Y:S01]  /*1390*/  IMAD.IADD R19, R21, 0x1, -R19 ;  /* 0x0000000115137824 */ /* 0x000fe200078e0a13 */
[C---:B------:R-:W-:Y:S02]  /*13a0*/  ISETP.GE.AND P4, PT, R22.reuse, c[0x0][0x16c], PT ;  /* 0x00005b0016007a0c */ /* 0x040fe40003f86270 */
[----:B------:R-:W-:Y:S01]  /*13b0*/  IADD3.X R25, R27, UR5, RZ, P0, !PT ;  /* 0x000000051b197c10 */ /* 0x000fe200087fe4ff */
[----:B------:R-:W-:Y:S01]  /*13c0*/  ULDC.64 UR4, c[0x0][0x208] ;  /* 0x0000820000047ab9 */ /* 0x000fe20000000a00 */
[----:B------:R-:W-:Y:S01]  /*13d0*/  ISETP.GE.AND P3, PT, R22, c[0x0][0x1fc], PT ;  /* 0x00007f0016007a0c */ /* 0x000fe20003f66270 */
[----:B------:R-:W-:Y:S01]  /*13e0*/  USHF.L.U64.HI UR5, UR4, UR6, UR5 ;  /* 0x0000000604057299 */ /* 0x000fe20008010205 */
[----:B------:R-:W-:Y:S01]  /*13f0*/  SHF.R.S32.HI R22, RZ, 0x5, R13 ;  /* 0x00000005ff167819 */ /* 0x000fe2000001140d */
[----:B------:R1:W-:Y:S01]  /*1400*/  LDGSTS.E.BYPASS.LTC128B.128 [R9+0x3080], [R24.64], !P2 ;  /* 0x0308000018097fae */ /* 0x0003e2000d101d48 */
[----:B------:R-:W-:Y:S01]  /*1410*/  LOP3.LUT R21, R2, 0xfffffff0, RZ, 0xc0, !PT ;  /* 0xfffffff002157812 */ /* 0x000fe200078ec0ff */
[----:B------:R-:W-:Y:S01]  /*1420*/  USHF.L.U32 UR4, UR4, 0x5, URZ ;  /* 0x0000000504047899 */ /* 0x000fe2000800063f */
[----:B------:R-:W-:Y:S01]  /*1430*/  LEA.HI R23, R13, R22, RZ, 0x1 ;  /* 0x000000160d177211 */ /* 0x000fe200078f08ff */
[----:B------:R-:W0:Y:S01]  /*1440*/  LDGDEPBAR ;  /* 0x00000000000079af */ /* 0x000e220000000000 */
[----:B------:R-:W-:Y:S01]  /*1450*/  LOP3.LUT P1, RZ, R4, 0x4, RZ, 0xc0, !PT ;  /* 0x0000000404ff7812 */ /* 0x000fe2000782c0ff */
[----:B------:R-:W-:Y:S01]  /*1460*/  IMAD.IADD R10, R6, 0x1, -R21 ;  /* 0x00000001060a7824 */ /* 0x000fe200078e0a15 */
[----:B------:R-:W-:Y:S01]  /*1470*/  LOP3.LUT R23, R23, 0xfffffffe, RZ, 0xc0, !PT ;  /* 0xfffffffe17177812 */ /* 0x000fe200078ec0ff */
[C---:B------:R-:W-:Y:S01]  /*1480*/  IMAD.SHL.U32 R21, R4.reuse, 0x40, RZ ;  /* 0x0000004004157824 */ /* 0x040fe200078e00ff */
[----:B------:R-:W-:Y:S01]  /*1490*/  LOP3.LUT P0, RZ, R4, 0x2, RZ, 0xc0, !PT ;  /* 0x0000000204ff7812 */ /* 0x000fe2000780c0ff */
[----:B------:R-:W-:Y:S01]  /*14a0*/  USHF.L.U32 UR6, UR4, 0x1, URZ ;  /* 0x0000000104067899 */ /* 0x000fe2000800063f */
[----:B------:R-:W-:Y:S01]  /*14b0*/  SHF.R.S32.HI R195, RZ, 0x1f, R10 ;  /* 0x0000001fffc37819 */ /* 0x000fe2000001140a */
[C---:B------:R-:W-:Y:S01]  /*14c0*/  IMAD.IADD R4, R22.reuse, 0x1, -R23 ;  /* 0x0000000116047824 */ /* 0x040fe200078e0a17 */
[----:B------:R-:W-:Y:S01]  /*14d0*/  LOP3.LUT R21, R21, 0x1c0, RZ, 0xc0, !PT ;  /* 0x000001c015157812 */ /* 0x000fe200078ec0ff */
[----:B------:R-:W-:Y:S01]  /*14e0*/  IMAD.SHL.U32 R22, R22, 0x10, RZ ;  /* 0x0000001016167824 */ /* 0x000fe200078e00ff */
[----:B------:R-:W-:Y:S01]  /*14f0*/  LEA.HI R195, R195, R10, RZ, 0x3 ;  /* 0x0000000ac3c37211 */ /* 0x000fe200078f18ff */
[----:B------:R-:W-:Y:S01]  /*1500*/  USHF.L.U64.HI UR5, UR4, 0x1, UR5 ;  /* 0x0000000104057899 */ /* 0x000fe20008010205 */
[----:B------:R-:W-:-:S02]  /*1510*/  SEL R2, R199, 0xffffffc0, !P1 ;  /* 0xffffffc0c7027807 */ /* 0x000fc40004800000 */
[C---:B------:R-:W-:Y:S02]  /*1520*/  ISETP.LT.OR P1, PT, R0.reuse, 0x1, P4 ;  /* 0x000000010000780c */ /* 0x040fe40002721670 */
[C---:B------:R-:W-:Y:S02]  /*1530*/  ISETP.LT.OR P6, PT, R0.reuse, 0x21, P4 ;  /* 0x000000210000780c */ /* 0x040fe400027c1670 */
[C---:B------:R-:W-:Y:S02]  /*1540*/  ISETP.LT.OR P5, PT, R0.reuse, 0x1, P3 ;  /* 0x000000010000780c */ /* 0x040fe40001fa1670 */
[----:B------:R-:W-:Y:S02]  /*1550*/  ISETP.LT.OR P2, PT, R0, 0x21, P3 ;  /* 0x000000210000780c */ /* 0x000fe40001f41670 */
[----:B------:R-:W-:Y:S01]  /*1560*/  LOP3.LUT R23, R195, 0xfffffff8, RZ, 0xc0, !PT ;  /* 0xfffffff8c3177812 */ /* 0x000fe200078ec0ff */
[----:B------:R-:W-:-:S04]  /*1570*/  DEPBAR.LE SB0, 0x1 ;  /* 0x000080400000791a */ /* 0x000fc80000000000 */
[C---:B-1----:R-:W-:Y:S01]  /*1580*/  LOP3.LUT R25, R21.reuse, 0x30, R22, 0xf8, !PT ;  /* 0x0000003015197812 */ /* 0x042fe200078ef816 */
[----:B------:R-:W-:Y:S01]  /*1590*/  IMAD.IADD R10, R10, 0x1, -R23 ;  /* 0x000000010a0a7824 */ /* 0x000fe200078e0a17 */
[----:B------:R-:W-:Y:S01]  /*15a0*/  LOP3.LUT R0, R21, 0x8, R18, 0xf8, !PT ;  /* 0x0000000815007812 */ /* 0x000fe200078ef812 */
[----:B------:R-:W-:Y:S01]  /*15b0*/  IMAD.MOV.U32 R23, RZ, RZ, c[0x0][0x178] ;  /* 0x00005e00ff177624 */ /* 0x000fe200078e00ff */
[----:B------:R-:W-:Y:S01]  /*15c0*/  SHF.R.U32.HI R21, RZ, 0x3, R21 ;  /* 0x00000003ff157819 */ /* 0x000fe20000011615 */
[----:B------:R-:W-:Y:S01]  /*15d0*/  IMAD R22, R19, 0x800, R20 ;  /* 0x0000080013167824 */ /* 0x000fe200078e0214 */
[----:B------:R-:W-:Y:S01]  /*15e0*/  LOP3.LUT R196, R25, 0x8, R18, 0xf8, !PT ;  /* 0x0000000819c47812 */ /* 0x000fe200078ef812 */
[----:B------:R-:W-:Y:S01]  /*15f0*/  IMAD.MOV.U32 R18, RZ, RZ, c[0x0][0x17c] ;  /* 0x00005f00ff127624 */ /* 0x000fe200078e00ff */
[----:B------:R-:W-:Y:S01]  /*1600*/  LOP3.LUT R197, R0, R21, RZ, 0x3c, !PT ;  /* 0x0000001500c57212 */ /* 0x000fe200078e3cff */
[----:B------:R-:W-:Y:S01]  /*1610*/  IMAD.SHL.U32 R195, R195, 0x40, RZ ;  /* 0x00000040c3c37824 */ /* 0x000fe200078e00ff */
[----:B------:R-:W-:-:S02]  /*1620*/  SEL R0, R192, 0xffffffe0, !P0 ;  /* 0xffffffe0c0007807 */ /* 0x000fc40004000000 */
[----:B------:R-:W-:Y:S01]  /*1630*/  LEA R212, P0, R23, R214, 0x6 ;  /* 0x000000d617d47211 */ /* 0x000fe200078030ff */
[----:B------:R-:W-:Y:S01]  /*1640*/  IMAD.IADD R197, R22, 0x1, R197 ;  /* 0x0000000116c57824 */ /* 0x000fe200078e02c5 */
[----:B------:R-:W-:Y:S01]  /*1650*/  LEA.HI R20, R17, R6, RZ, 0x7 ;  /* 0x0000000611147211 */ /* 0x000fe200078f38ff */
[----:B------:R-:W-:Y:S01]  /*1660*/  IMAD.SHL.U32 R17, R19, 0x10, RZ ;  /* 0x0000001013117824 */ /* 0x000fe200078e00ff */
[----:B------:R-:W-:Y:S01]  /*1670*/  LEA.HI.X R213, R23, R215, R18, 0x6, P0 ;  /* 0x000000d717d57211 */ /* 0x000fe200000f3412 */
[----:B------:R-:W-:Y:S01]  /*1680*/  IMAD.SHL.U32 R197, R197, 0x2, RZ ;  /* 0x00000002c5c57824 */ /* 0x000fe200078e00ff */
[----:B------:R-:W-:Y:S01]  /*1690*/  BAR.SYNC.DEFER_BLOCKING 0x0 ;  /* 0x0000000000007b1d */ /* 0x000fe20000010000 */
[----:B------:R-:W-:Y:S02]  /*16a0*/  LEA R220, P0, R16, c[0x0][0x258], 0x2 ;  /* 0x0000960010dc7a11 */ /* 0x000fe400078010ff */
[----:B------:R-:W-:Y:S01]  /*16b0*/  IMAD.IADD R2, R197, 0x1, R2 ;  /* 0x00000001c5027824 */ /* 0x000fe200078e0202 */
[----:B------:R-:W-:Y:S01]  /*16c0*/  LOP3.LUT R18, R17, 0x10, RZ, 0xc0, !PT ;  /* 0x0000001011127812 */ /* 0x000fe200078ec0ff */
[----:B------:R-:W-:Y:S01]  /*16d0*/  IMAD.SHL.U32 R17, R8, 0x40, RZ ;  /* 0x0000004008117824 */ /* 0x000fe200078e00ff */
[----:B------:R-:W-:Y:S01]  /*16e0*/  LEA.HI.X R221, R16, c[0x0][0x25c], R3, 0x2, P0 ;  /* 0x0000970010dd7a11 */ /* 0x000fe200000f1403 */
[----:B------:R-:W-:Y:S01]  /*16f0*/  IMAD.IADD R3, R197, 0x1, R0 ;  /* 0x00000001c5037824 */ /* 0x000fe200078e0200 */
[----:B------:R-:W-:Y:S01]  /*1700*/  LOP3.LUT R13, R13, 0xffffffe0, RZ, 0xc0, !PT ;  /* 0xffffffe00d0d7812 */ /* 0x000fe200078ec0ff */
[----:B------:R-:W-:Y:S01]  /*1710*/  IMAD.IADD R0, R0, 0x1, R2 ;  /* 0x0000000100007824 */ /* 0x000fe200078e0202 */
[----:B------:R-:W-:Y:S01]  /*1720*/  LOP3.LUT R17, R17, 0x1c0, RZ, 0xc0, !PT ;  /* 0x000001c011117812 */ /* 0x000fe200078ec0ff */
[----:B------:R-:W-:Y:S01]  /*1730*/  IMAD.SHL.U32 R16, R11, 0x8, RZ ;  /* 0x000000080b107824 */ /* 0x000fe200078e00ff */
[----:B------:R-:W-:Y:S01]  /*1740*/  LEA R224, P0, R15, c[0x0][0x280], 0x2 ;  /* 0x0000a0000fe07a11 */ /* 0x000fe200078010ff */
[----:B------:R-:W-:Y:S01]  /*1750*/  IMAD.IADD R13, R6, 0x1, -R13 ;  /* 0x00000001060d7824 */ /* 0x000fe200078e0a0d */
[----:B------:R-:W-:Y:S01]  /*1760*/  LOP3.LUT R196, R196, R21, RZ, 0x3c, !PT ;  /* 0x00000015c4c47212 */ /* 0x000fe200078e3cff */
[----:B------:R-:W-:Y:S01]  /*1770*/  IMAD.SHL.U32 R21, R19, 0x20, RZ ;  /* 0x0000002013157824 */ /* 0x000fe200078e00ff */
[----:B------:R-:W-:-:S02]  /*1780*/  LOP3.LUT R16, R16, 0x18, RZ, 0xc0, !PT ;  /* 0x0000001810107812 */ /* 0x000fc400078ec0ff */
[----:B------:R-:W-:Y:S01]  /*1790*/  SHF.R.U32.HI R217, RZ, 0x3, R17 ;  /* 0x00000003ffd97819 */ /* 0x000fe20000011611 */
[----:B------:R-:W-:Y:S01]  /*17a0*/  IMAD R196, R19, 0x200, R196 ;  /* 0x0000020013c47824 */ /* 0x000fe200078e02c4 */
[----:B------:R-:W-:Y:S01]  /*17b0*/  LEA.HI.X R225, R15, c[0x0][0x284], R14, 0x2, P0 ;  /* 0x0000a1000fe17a11 */ /* 0x000fe200000f140e */
[----:B------:R-:W-:Y:S01]  /*17c0*/  IMAD.SHL.U32 R14, R10, 0x40, RZ ;  /* 0x000000400a0e7824 */ /* 0x000fe200078e00ff */
[----:B------:R-:W-:Y:S01]  /*17d0*/  LOP3.LUT R15, R12, 0x7ffffffc, RZ, 0xc0, !PT ;  /* 0x7ffffffc0c0f7812 */ /* 0x000fe200078ec0ff */
[----:B------:R-:W-:Y:S01]  /*17e0*/  IMAD.SHL.U32 R19, R19, 0x8, RZ ;  /* 0x0000000813137824 */ /* 0x000fe200078e00ff */
[----:B------:R2:W1:Y:S01]  /*17f0*/  LDSM.16.M88.4 R144, [R197+0x4080] ;  /* 0x00408000c590783b */ /* 0x0004620000000200 */
[----:B------:R-:W-:Y:S02]  /*1800*/  SHF.R.S32.HI R12, RZ, 0x1f, R13 ;  /* 0x0000001fff0c7819 */ /* 0x000fe4000001140d */
[----:B------:R-:W-:Y:S01]  /*1810*/  LOP3.LUT R21, R16, 0x20, R21, 0xf8, !PT ;  /* 0x0000002010157812 */ /* 0x000fe200078ef815 */
[----:B------:R2:W4:Y:S01]  /*1820*/  LDSM.16.M88.4 R148, [R197+0x6080] ;  /* 0x00608000c594783b */ /* 0x0005220000000200 */
[----:B------:R-:W-:Y:S01]  /*1830*/  LOP3.LUT R217, R217, R17, R16, 0x1e, !PT ;  /* 0x00000011d9d97212 */ /* 0x000fe200078e1e10 */
[----:B------:R-:W-:Y:S01]  /*1840*/  IMAD.IADD R15, R6, 0x1, -R15 ;  /* 0x00000001060f7824 */ /* 0x000fe200078e0a0f */
[----:B------:R-:W-:Y:S01]  /*1850*/  IADD3 R16, P0, R210, UR6, RZ ;  /* 0x00000006d2107c10 */ /* 0x000fe2000ff1e0ff */
[----:B------:R2:W1:Y:S01]  /*1860*/  LDSM.16.M88.4 R152, [R3+0x4080] ;  /* 0x004080000398783b */ /* 0x0004620000000200 */
[----:B------:R-:W-:-:S02]  /*1870*/  LEA.HI R12, R12, R13, RZ, 0x2 ;  /* 0x0000000d0c0c7211 */ /* 0x000fc400078f10ff */
[----:B------:R-:W-:Y:S01]  /*1880*/  IADD3.X R17, R211, UR5, RZ, P0, !PT ;  /* 0x00000005d3117c10 */ /* 0x000fe200087fe4ff */
[----:B------:R2:W1:Y:S01]  /*1890*/  LDSM.16.M88.4 R160, [R3+0x6080] ;  /* 0x0060800003a0783b */ /* 0x0004620000000200 */
[----:B------:R-:W-:Y:S02]  /*18a0*/  SHF.R.U32.HI R23, RZ, 0x4, R20 ;  /* 0x00000004ff177819 */ /* 0x000fe40000011614 */
[----:B------:R-:W-:Y:S01]  /*18b0*/  LOP3.LUT R14, R14, 0x1c0, RZ, 0xc0, !PT ;  /* 0x000001c00e0e7812 */ /* 0x000fe200078ec0ff */
[----:B------:R2:W1:Y:S01]  /*18c0*/  LDSM.16.M88.4 R164, [R2+0x4080] ;  /* 0x0040800002a4783b */ /* 0x0004620000000200 */
[----:B------:R-:W-:Y:S02]  /*18d0*/  ISETP.GE.AND P0, PT, R207, 0x41, PT ;  /* 0x00000041cf00780c */ /* 0x000fe40003f06270 */
[----:B------:R-:W-:Y:S01]  /*18e0*/  LOP3.LUT R23, R18, 0x8, R23, 0xf8, !PT ;  /* 0x0000000812177812 */ /* 0x000fe200078ef817 */
[----:B------:R2:W1:Y:S01]  /*18f0*/  LDSM.16.M88.4 R168, [R2+0x6080] ;  /* 0x0060800002a8783b */ /* 0x0004620000000200 */
[----:B------:R-:W-:-:S02]  /*1900*/  SHF.R.U32.HI R200, RZ, 0x3, R14 ;  /* 0x00000003ffc87819 */ /* 0x000fc4000001160e */
[----:B------:R-:W-:Y:S01]  /*1910*/  LOP3.LUT R19, R14, 0x8, R19, 0xf8, !PT ;  /* 0x000000080e137812 */ /* 0x000fe200078ef813 */
[----:B------:R2:W1:Y:S01]  /*1920*/  LDSM.16.M88.4 R172, [R0+0x4080] ;  /* 0x0040800000ac783b */ /* 0x0004620000000200 */
[C-C-:B------:R-:W-:Y:S02]  /*1930*/  LOP3.LUT R198, R200.reuse, R23, R14.reuse, 0x1e, !PT ;  /* 0x00000017c8c67212 */ /* 0x140fe400078e1e0e */
[----:B------:R-:W-:Y:S01]  /*1940*/  LOP3.LUT R14, R200, R21, R14, 0x1e, !PT ;  /* 0x00000015c80e7212 */ /* 0x000fe200078e1e0e */
[----:B------:R2:W1:Y:S01]  /*1950*/  LDSM.16.M88.4 R176, [R0+0x6080] ;  /* 0x0060800000b0783b */ /* 0x0004620000000200 */
[----:B------:R-:W-:Y:S02]  /*1960*/  LOP3.LUT R200, R19, R200, RZ, 0x3c, !PT ;  /* 0x000000c813c87212 */ /* 0x000fe400078e3cff */
[----:B------:R-:W-:Y:S01]  /*1970*/  LOP3.LUT R195, R195, 0xfffffe00, RZ, 0xc0, !PT ;  /* 0xfffffe00c3c37812 */ /* 0x000fe200078ec0ff */
[----:B------:R-:W-:Y:S01]  /*1980*/  BAR.SYNC.DEFER_BLOCKING 0x0 ;  /* 0x0000000000007b1d */ /* 0x000fe20000010000 */
[----:B------:R-:W-:-:S02]  /*1990*/  IADD3 R223, R9, 0x4080, RZ ;  /* 0x0000408009df7810 */ /* 0x000fc40007ffe0ff */
[----:B------:R-:W-:Y:S02]  /*19a0*/  LOP3.LUT R198, R198, R195, RZ, 0xfc, !PT ;  /* 0x000000c3c6c67212 */ /* 0x000fe400078efcff */
[----:B------:R-:W-:Y:S01]  /*19b0*/  IADD3 R222, R9, 0x8080, RZ ;  /* 0x0000808009de7810 */ /* 0x000fe20007ffe0ff */
        /* <DEDUP_REMOVED lines=37> */
.L_x_181:
[----:B------:R-:W-:Y:S05]  /*1c10*/  BSYNC B0 ;  /* 0x0000000000007941 */ /* 0x000fea0003800000 */
.L_x_180:
        /* <DEDUP_REMOVED lines=60> */
.L_x_184:
        /* <DEDUP_REMOVED lines=96> */
.L_x_182:
        /* <DEDUP_REMOVED lines=369> */
.L_x_183:
        /* <DEDUP_REMOVED lines=170> */
.L_x_179:
[----:B------:R-:W-:Y:S05]  /*4790*/  @P2 EXIT ;  /* 0x000000000000294d */ /* 0x000fea0003800000 */
[----:B------:R-:W-:-:S04]  /*47a0*/  ISETP.NE.U32.AND P2, PT, RZ, c[0x0][0x360], PT ;  /* 0x0000d800ff007a0c */ /* 0x000fc80003f45070 */
[----:B------:R-:W-:-:S13]  /*47b0*/  ISETP.NE.AND.EX P2, PT, RZ, c[0x0][0x364], PT, P2 ;  /* 0x0000d900ff007a0c */ /* 0x000fda0003f45320 */
[----:B------:R-:W-:-:S04]  /*47c0*/  @P2 IMAD.MOV.U32 R3, RZ, RZ, 0x4 ;  /* 0x00000004ff032424 */ /* 0x000fc800078e00ff */
[----:B------:R-:W-:-:S05]  /*47d0*/  @P2 IMAD.WIDE R10, R208, R3, c[0x0][0x360] ;  /* 0x0000d800d00a2625 */ /* 0x000fca00078e0203 */
[----:B------:R-:W2:Y:S01]  /*47e0*/  @P2 LDG.E R3, [R10.64] ;  /* 0x000000080a032981 */ /* 0x000ea2000c1e1900 */
[----:B------:R-:W-:Y:S01]  /*47f0*/  IMAD.MOV.U32 R0, RZ, RZ, c[0x0][0x338] ;  /* 0x0000ce00ff007624 */ /* 0x000fe200078e00ff */
[----:B------:R-:W3:Y:S02]  /*4800*/  S2UR UR5, SR_CTAID.X ;  /* 0x00000000000579c3 */ /* 0x000ee40000002500 */
[----:B-1----:R-:W1:Y:S04]  /*4810*/  S2R R4, SR_CTAID.Y ;  /* 0x0000000000047919 */ /* 0x002e680000002600 */
[----:B------:R-:W-:Y:S01]  /*4820*/  BAR.SYNC.DEFER_BLOCKING 0x1, 0x100 ;  /* 0x0044000000007b1d */ /* 0x000fe20000010000 */
[----:B------:R-:W-:-:S05]  /*4830*/  ISETP.NE.AND P0, PT, R0, 0x1, PT ;  /* 0x000000010000780c */ /* 0x000fca0003f05270 */
[----:B------:R-:W4:Y:S01]  /*4840*/  S2R R9, SR_TID.X ;  /* 0x0000000000097919 */ /* 0x000f220000002100 */
[----:B---3--:R-:W-:-:S04]  /*4850*/  USHF.L.U32 UR5, UR5, 0xd, URZ ;  /* 0x0000000d05057899 */ /* 0x008fc8000800063f */
[----:B------:R-:W-:Y:S01]  /*4860*/  USHF.R.S32.HI UR4, URZ, 0x1f, UR5 ;  /* 0x0000001f3f047899 */ /* 0x000fe20008011405 */
[----:B--2---:R-:W-:-:S04]  /*4870*/  @P2 LEA R3, R208, R3, 0x7 ;  /* 0x00000003d0032211 */ /* 0x004fc800078e38ff */
[----:B------:R-:W-:-:S04]  /*4880*/  @P2 SHF.R.S32.HI R0, RZ, 0x1f, R3 ;  /* 0x0000001fff002819 */ /* 0x000fc80000011403 */
[----:B------:R-:W-:-:S05]  /*4890*/  @P2 LEA.HI R0, R0, R3, RZ, 0x7 ;  /* 0x0000000300002211 */ /* 0x000fca00078f38ff */
[----:B------:R-:W-:Y:S02]  /*48a0*/  @P2 IMAD.SHL.U32 R6, R0, 0x40, RZ ;  /* 0x0000004000062824 */ /* 0x000fe400078e00ff */
[----:B-1----:R-:W-:-:S03]  /*48b0*/  @P0 IMAD.HI.U32 R0, R4, c[0x0][0x33c], RZ ;  /* 0x0000cf0004000a27 */ /* 0x002fc600078e00ff */
[----:B------:R-:W-:Y:S02]  /*48c0*/  @P2 LOP3.LUT R6, R6, 0xffffe000, RZ, 0xc0, !PT ;  /* 0xffffe00006062812 */ /* 0x000fe400078ec0ff */
[----:B------:R-:W-:Y:S02]  /*48d0*/  @P0 SHF.R.U32.HI R4, RZ, c[0x0][0x340], R0 ;  /* 0x0000d000ff040a19 */ /* 0x000fe40000011600 */
[----:B------:R-:W-:Y:S02]  /*48e0*/  @P2 SHF.R.S32.HI R7, RZ, 0x1f, R6 ;  /* 0x0000001fff072819 */ /* 0x000fe40000011406 */
[----:B------:R-:W-:Y:S01]  /*48f0*/  @!P2 CS2R R6, SRZ ;  /* 0x000000000006a805 */ /* 0x000fe2000001ff00 */
[----:B------:R-:W-:Y:S02]  /*4900*/  SHF.R.S32.HI R5, RZ, 0x1f, R4 ;  /* 0x0000001fff057819 */ /* 0x000fe40000011404 */
[----:B----4-:R-:W-:-:S03]  /*4910*/  SHF.R.S32.HI R0, RZ, 0x1f, R9 ;  /* 0x0000001fff007819 */ /* 0x010fc60000011409 */
[----:B------:R-:W-:Y:S01]  /*4920*/  IADD3 R8, P1, P0, R6, UR5, R9 ;  /* 0x0000000506087c10 */ /* 0x000fe2000f83e009 */
[C---:B------:R-:W-:Y:S02]  /*4930*/  IMAD R3, R5.reuse, c[0x0][0x328], RZ ;  /* 0x0000ca0005037a24 */ /* 0x040fe400078e02ff */
[----:B------:R-:W-:Y:S01]  /*4940*/  IMAD R5, R5, c[0x0][0x300], RZ ;  /* 0x0000c00005057a24 */ /* 0x000fe200078e02ff */
[----:B------:R-:W-:Y:S01]  /*4950*/  IADD3.X R9, R7, UR4, R0, P1, P0 ;  /* 0x0000000407097c10 */ /* 0x000fe20008fe0400 */
[C---:B------:R-:W-:Y:S01]  /*4960*/  IMAD R3, R4.reuse, c[0x0][0x32c], R3 ;  /* 0x0000cb0004037a24 */ /* 0x040fe200078e0203 */
[----:B------:R-:W-:Y:S01]  /*4970*/  SHF.R.S32.HI R0, RZ, 0x1f, R208 ;  /* 0x0000001fff007819 */ /* 0x000fe200000114d0 */
[C---:B------:R-:W-:Y:S02]  /*4980*/  IMAD R2, R4.reuse, c[0x0][0x304], R5 ;  /* 0x0000c10004027a24 */ /* 0x040fe400078e0205 */
[----:B------:R-:W-:Y:S01]  /*4990*/  IMAD.WIDE.U32 R6, R4, c[0x0][0x328], R8 ;  /* 0x0000ca0004067a25 */ /* 0x000fe200078e0008 */
[----:B------:R-:W-:-:S03]  /*49a0*/  SEL R0, R0, RZ, !P2 ;  /* 0x000000ff00007207 */ /* 0x000fc60005000000 */
[----:B------:R-:W-:-:S04]  /*49b0*/  IMAD.WIDE.U32 R4, R4, c[0x0][0x300], R8 ;  /* 0x0000c00004047a25 */ /* 0x000fc800078e0008 */
[----:B------:R-:W-:Y:S01]  /*49c0*/  IMAD.IADD R7, R7, 0x1, R3 ;  /* 0x0000000107077824 */ /* 0x000fe200078e0203 */
[----:B------:R-:W-:Y:S01]  /*49d0*/  IADD3 R5, R5, R2, RZ ;  /* 0x0000000205057210 */ /* 0x000fe20007ffe0ff */
[----:B------:R-:W-:Y:S01]  /*49e0*/  IMAD R2, R0, c[0x0][0x330], RZ ;  /* 0x0000cc0000027a24 */ /* 0x000fe200078e02ff */
[----:B------:R-:W-:Y:S01]  /*49f0*/  SEL R3, R208, RZ, !P2 ;  /* 0x000000ffd0037207 */ /* 0x000fe20005000000 */
[----:B------:R-:W-:-:S04]  /*4a00*/  IMAD R0, R0, c[0x0][0x308], RZ ;  /* 0x0000c20000007a24 */ /* 0x000fc800078e02ff */
[C---:B------:R-:W-:Y:S02]  /*4a10*/  IMAD R2, R3.reuse, c[0x0][0x334], R2 ;  /* 0x0000cd0003027a24 */ /* 0x040fe400078e0202 */
[----:B------:R-:W-:-:S04]  /*4a20*/  IMAD.WIDE.U32 R6, R3, c[0x0][0x330], R6 ;  /* 0x0000cc0003067a25 */ /* 0x000fc800078e0006 */
[C---:B------:R-:W-:Y:S01]  /*4a30*/  IMAD R0, R3.reuse, c[0x0][0x30c], R0 ;  /* 0x0000c30003007a24 */ /* 0x040fe200078e0200 */
[----:B------:R-:W-:Y:S01]  /*4a40*/  LEA R8, P1, R6, c[0x0][0x310], 0x2 ;  /* 0x0000c40006087a11 */ /* 0x000fe200078210ff */
[----:B------:R-:W-:-:S04]  /*4a50*/  IMAD.WIDE.U32 R4, R3, c[0x0][0x308], R4 ;  /* 0x0000c20003047a25 */ /* 0x000fc800078e0004 */
[----:B------:R-:W-:Y:S01]  /*4a60*/  IMAD.IADD R3, R7, 0x1, R2 ;  /* 0x0000000107037824 */ /* 0x000fe200078e0202 */
[----:B------:R-:W-:Y:S02]  /*4a70*/  IADD3 R5, R5, R0, RZ ;  /* 0x0000000005057210 */ /* 0x000fe40007ffe0ff */
[----:B------:R-:W-:Y:S02]  /*4a80*/  LEA R2, P0, R4, c[0x0][0x2e8], 0x2 ;  /* 0x0000ba0004027a11 */ /* 0x000fe400078010ff */
[----:B------:R-:W-:Y:S02]  /*4a90*/  LEA.HI.X R9, R6, c[0x0][0x314], R3, 0x2, P1 ;  /* 0x0000c50006097a11 */ /* 0x000fe400008f1403 */
[----:B------:R-:W-:-:S03]  /*4aa0*/  LEA.HI.X R3, R4, c[0x0][0x2ec], R5, 0x2, P0 ;  /* 0x0000bb0004037a11 */ /* 0x000fc600000f1405 */
        /* <DEDUP_REMOVED lines=65> */
.L_x_185:
        /* <DEDUP_REMOVED lines=12> */
.L_x_1799:


//--------------------- .text._ZN7cutlass13device_kernelIN5flash19enable_sm80_to_sm89INS1_16FlashAttnBwdSm80INS1_25CollectiveMainloopBwdSm80ILi2ELi2EN4cute5tupleIJNS5_1CILi64EEENS7_ILi128EEES8_EEENS_6half_tEfNS_4arch4Sm80ELb0ELb0ELb0ELb1ELb1ELb0ELb0ELb0ELi2ELi2ELi4ELi2ELb1EEENS1_24CollectiveEpilogueBwdGQAISA_fSD_Li256ELb1ELb1EEENS1_19SingleTileSchedulerILb1ELb0ELb0ELi128EEEEEEEEEvNT_6ParamsE --------------------------
	.section	.text._ZN7cutlass13device_kernelIN5flash19enable_sm80_to_sm89INS1_16FlashAttnBwdSm80INS1_25CollectiveMainloopBwdSm80ILi2ELi2EN4cute5tupleIJNS5_1CILi64EEENS7_ILi128EEES8_EEENS_6half_tEfNS_4arch4Sm80ELb0ELb0ELb0ELb1ELb1ELb0ELb0ELb0ELi2ELi2ELi4ELi2ELb1EEENS1_24CollectiveEpilogueBwdGQAISA_fSD_Li256ELb1ELb1EEENS1_19SingleTileSchedulerILb1ELb0ELb0ELi128EEEEEEEEEvNT_6ParamsE,"ax",@progbits
	.sectioninfo	@"SHI_REGISTERS=246"
	.align	128
.text._ZN7cutlass13device_kernelIN5flash19enable_sm80_to_sm89INS1_16FlashAttnBwdSm80INS1_25CollectiveMainloopBwdSm80ILi2ELi2EN4cute5tupleIJNS5_1CILi64EEENS7_ILi128EEES8_EEENS_6half_tEfNS_4arch4Sm80ELb0ELb0ELb0ELb1ELb1ELb0ELb0ELb0ELi2ELi2ELi4ELi2ELb1EEENS1_24CollectiveEpilogueBwdGQAISA_fSD_Li256ELb1ELb1EEENS1_19SingleTileSchedulerILb1ELb0ELb0ELi128EEEEEEEEEvNT_6ParamsE:
        .type           _ZN7cutlass13device_kernelIN5flash19enable_sm80_to_sm89INS1_16FlashAttnBwdSm80INS1_25CollectiveMainloopBwdSm80ILi2ELi2EN4cute5tupleIJNS5_1CILi64EEENS7_ILi128EEES8_EEENS_6half_tEfNS_4arch4Sm80ELb0ELb0ELb0ELb1ELb1ELb0ELb0ELb0ELi2ELi2ELi4ELi2ELb1EEENS1_24CollectiveEpilogueBwdGQAISA_fSD_Li256ELb1ELb1EEENS1_19SingleTileSchedulerILb1ELb0ELb0ELi128EEEEEEEEEvNT_6ParamsE,@function
        .size           _ZN7cutlass13device_kernelIN5flash19enable_sm80_to_sm89INS1_16FlashAttnBwdSm80INS1_25CollectiveMainloopBwdSm80ILi2ELi2EN4cute5tupleIJNS5_1CILi64EEENS7_ILi128EEES8_EEENS_6half_tEfNS_4arch4Sm80ELb0ELb0ELb0ELb1ELb1ELb0ELb0ELb0ELi2ELi2ELi4ELi2ELb1EEENS1_24CollectiveEpilogueBwdGQAISA_fSD_Li256ELb1ELb1EEENS1_19SingleTileSchedulerILb1ELb0ELb0ELi128EEEEEEEEEvNT_6ParamsE,(.L_x_1800 - _ZN7cutlass13device_kernelIN5flash19enable_sm80_to_sm89INS1_16FlashAttnBwdSm80INS1_25CollectiveMainloopBwdSm80ILi2ELi2EN4cute5tupleIJNS5_1CILi64EEENS7_ILi128EEES8_EEENS_6half_tEfNS_4arch4Sm80ELb0ELb0ELb0ELb1ELb1ELb0ELb0ELb0ELi2ELi2ELi4ELi2ELb1EEENS1_24CollectiveEpilogueBwdGQAISA_fSD_Li256ELb1ELb1EEENS1_19SingleTileSchedulerILb1ELb0ELb0ELi128EEEEEEEEEvNT_6ParamsE)
        .other          _ZN7cutlass13device_kernelIN5flash19enable_sm80_to_sm89INS1_16FlashAttnBwdSm80INS1_25CollectiveMainloopBwdSm80ILi2ELi2EN4cute5tupleIJNS5_1CILi64EEENS7_ILi128EEES8_EEENS_6half_tEfNS_4arch4Sm80ELb0ELb0ELb0ELb1ELb1ELb0ELb0ELb0ELi2ELi2ELi4ELi2ELb1EEENS1_24CollectiveEpilogueBwdGQAISA_fSD_Li256ELb1ELb1EEENS1_19SingleTileSchedulerILb1ELb0ELb0ELi128EEEEEEEEEvNT_6ParamsE,@"STO_CUDA_ENTRY STV_DEFAULT"
_ZN7cutlass13device_kernelIN5flash19enable_sm80_to_sm89INS1_16FlashAttnBwdSm80INS1_25CollectiveMainloopBwdSm80ILi2ELi2EN4cute5tupleIJNS5_1CILi64EEENS7_ILi128EEES8_EEENS_6half_tEfNS_4arch4Sm80ELb0ELb0ELb0ELb1ELb1ELb0ELb0ELb0ELi2ELi2ELi4ELi2ELb1EEENS1_24CollectiveEpilogueBwdGQAISA_fSD_Li256ELb1ELb1EEENS1_19SingleTileSchedulerILb1ELb0ELb0ELi128EEEEEEEEEvNT_6ParamsE:
        /* <DEDUP_REMOVED lines=17> */
.L_x_187:
        /* <DEDUP_REMOVED lines=8> */
.L_x_189:
[----:B------:R-:W-:Y:S02]  /*0190*/  MOV R5, c[0x0][0x3ac] ;  /* 0x0000eb0000057a02 */ /* 0x000fe40000000f00 */
.L_x_188:
[----:B------:R-:W-:-:S05]  /*01a0*/  IMAD.SHL.U32 R0, R2, 0x80, RZ ;  /* 0x0000008002007824 */ /* 0x000fca00078e00ff */
[----:B-----5:R-:W-:-:S04]  /*01b0*/  ISETP.GE.AND P0, PT, R0, R5, PT ;  /* 0x000000050000720c */ /* 0x020fc80003f06270 */
[----:B------:R-:W-:Y:S01]  /*01c0*/  SEL R208, R208, 0xffffffff, !P0 ;  /* 0xffffffffd0d07807 */ /* 0x000fe20004000000 */
[----:B------:R-:W-:Y:S05]  /*01d0*/  BRA `(.L_x_190) ;  /* 0x0000011000007947 */ /* 0x000fea0003800000 */
.L_x_186:
[----:B---34-:R-:W-:-:S04]  /*01e0*/  ISETP.NE.U32.AND P0, PT, RZ, c[0x0][0x3c8], PT ;  /* 0x0000f200ff007a0c */ /* 0x018fc80003f05070 */
[----:B------:R-:W-:-:S13]  /*01f0*/  ISETP.NE.AND.EX P0, PT, RZ, c[0x0][0x3cc], PT, P0 ;  /* 0x0000f300ff007a0c */ /* 0x000fda0003f05300 */
[----:B------:R-:W-:Y:S05]  /*0200*/  @!P0 BRA `(.L_x_191) ;  /* 0x0000002000008947 */ /* 0x000fea0003800000 */
[----:B------:R1:W5:Y:S01]  /*0210*/  LDG.E R5, [R4.64] ;  /* 0x0000000804057981 */ /* 0x000362000c1e1900 */
[----:B------:R-:W-:Y:S05]  /*0220*/  BRA `(.L_x_192) ;  /* 0x0000009000007947 */ /* 0x000fea0003800000 */
.L_x_191:
        /* <DEDUP_REMOVED lines=8> */
.L_x_193:
[----:B------:R-:W-:Y:S02]  /*02b0*/  MOV R5, c[0x0][0x3ac] ;  /* 0x0000eb0000057a02 */ /* 0x000fe40000000f00 */
.L_x_192:
[----:B------:R-:W-:-:S05]  /*02c0*/  IMAD.SHL.U32 R0, R2, 0x80, RZ ;  /* 0x0000008002007824 */ /* 0x000fca00078e00ff */
[----:B-----5:R-:W-:-:S04]  /*02d0*/  ISETP.GE.AND P0, PT, R0, R5, PT ;  /* 0x000000050000720c */ /* 0x020fc80003f06270 */
[----:B------:R-:W-:-:S04]  /*02e0*/  SEL R208, R208, 0xffffffff, !P0 ;  /* 0xffffffffd0d07807 */ /* 0x000fc80004000000 */
.L_x_190:
        /* <DEDUP_REMOVED lines=33> */
.L_x_194:
[----:B------:R-:W-:-:S04]  /*0500*/  ISETP.NE.U32.AND P1, PT, RZ, c[0x0][0x2e0], PT ;  /* 0x0000b800ff007a0c */ /* 0x000fc80003f25070 */
[----:B------:R-:W-:-:S13]  /*0510*/  ISETP.NE.AND.EX P1, PT, RZ, c[0x0][0x2e4], PT, P1 ;  /* 0x0000b900ff007a0c */ /* 0x000fda0003f25310 */
[----:B------:R-:W-:Y:S05]  /*0520*/  @!P1 BRA `(.L_x_195) ;  /* 0x0000003000009947 */ /* 0x000fea0003800000 */
[----:B------:R-:W-:-:S06]  /*0530*/  IMAD.WIDE R4, R208, R13, c[0x0][0x2e0] ;  /* 0x0000b800d0047625 */ /* 0x000fcc00078e020d */
[----:B------:R1:W5:Y:S01]  /*0540*/  LDG.E R5, [R4.64] ;  /* 0x0000000804057981 */ /* 0x000362000c1e1900 */
[----:B------:R-:W-:Y:S05]  /*0550*/  BRA `(.L_x_196) ;  /* 0x0000004000007947 */ /* 0x000fea0003800000 */
.L_x_195:
[----:B------:R-:W-:Y:S05]  /*0560*/  @!P3 BRA `(.L_x_196) ;  /* 0x000000300000b947 */ /* 0x000fea0003800000 */
[----:B------:R-:W2:Y:S04]  /*0570*/  LDG.E R5, [R18.64] ;  /* 0x0000000812057981 */ /* 0x000ea8000c1e1900 */
[----:B------:R-:W2:Y:S02]  /*0580*/  LDG.E R4, [R18.64+0x4] ;  /* 0x0000040812047981 */ /* 0x000ea4000c1e1900 */
[----:B--2---:R-:W-:Y:S02]  /*0590*/  IADD3 R5, -R5, R4, RZ ;  /* 0x0000000405057210 */ /* 0x004fe40007ffe1ff */
.L_x_196:
        /* <DEDUP_REMOVED lines=37> */
[----:B------:R-:W-:Y:S01]  /*07f0*/  IMAD R5, R2, -0x80, R5 ;  /* 0xffffff8002057824 */ /* 0x000fe200078e0205 */
[--C-:B------:R-:W-:Y:S01]  /*0800*/  SHF.R.S32.HI R12, RZ, 0x1f, R3.reuse ;  /* 0x0000001fff0c7819 */ /* 0x100fe20000011403 */
[----:B------:R-:W-:Y:S01]  /*0810*/  IMAD.MOV.U32 R15, RZ, RZ, R3 ;  /* 0x000000ffff0f7224 */ /* 0x000fe200078e0003 */
[----:B------:R-:W-:Y:S01]  /*0820*/  ISETP.NE.AND P1, PT, R4, 0x1, PT ;  /* 0x000000010400780c */ /* 0x000fe20003f25270 */
[----:B------:R-:W-:Y:S01]  /*0830*/  IMAD.SHL.U32 R218, R6, 0x4, RZ ;  /* 0x0000000406da7824 */ /* 0x000fe200078e00ff */
        /* <DEDUP_REMOVED lines=12> */
[----:B------:R-:W-:Y:S01]  /*0900*/  SHF.R.S32.HI R14, RZ, 0x1f, R0 ;  /* 0x0000001fff0e7819 */ /* 0x000fe20000011400 */
[----:B------:R-:W-:-:S02]  /*0910*/  ULDC.64 UR4, c[0x0][0x1d8] ;  /* 0x0000760000047ab9 */ /* 0x000fc40000000a00 */
[----:B------:R-:W-:Y:S01]  /*0920*/  IMAD.X R8, R13, 0x1, R9, P2 ;  /* 0x000000010d087824 */ /* 0x000fe200010e0609 */
[----:B------:R-:W-:Y:S01]  /*0930*/  @P1 SHF.R.U32.HI R15, RZ, c[0x0][0x250], R4 ;  /* 0x00009400ff0f1a19 */ /* 0x000fe20000011604 */
[----:B------:R-:W-:Y:S01]  /*0940*/  IMAD.IADD R4, R5, 0x1, -R206 ;  /* 0x0000000105047824 */ /* 0x000fe200078e0ace */
[----:B------:R-:W-:Y:S01]  /*0950*/  IADD3 R24, P1, R206, R10, RZ ;  /* 0x0000000ace187210 */ /* 0x000fe20007f3e0ff */
[----:B------:R-:W-:Y:S01]  /*0960*/  IMAD R28, R12, c[0x0][0x288], RZ ;  /* 0x0000a2000c1c7a24 */ /* 0x000fe200078e02ff */
[----:B------:R-:W-:Y:S01]  /*0970*/  LOP3.LUT R9, R20, 0xfffffff8, RZ, 0xc0, !PT ;  /* 0xfffffff814097812 */ /* 0x000fe200078ec0ff */
[----:B------:R-:W-:Y:S01]  /*0980*/  IMAD R30, R3, c[0x0][0x274], R30 ;  /* 0x00009d00031e7a24 */ /* 0x000fe200078e021e */
[C---:B------:R-:W-:Y:S01]  /*0990*/  ISETP.GE.AND P6, PT, R4.reuse, 0x21, PT ;  /* 0x000000210400780c */ /* 0x040fe20003fc6270 */
[----:B------:R-:W-:Y:S01]  /*09a0*/  IMAD.X R25, R13, 0x1, R11, P1 ;  /* 0x000000010d197824 */ /* 0x000fe200008e060b */
[----:B------:R-:W-:Y:S01]  /*09b0*/  ISETP.GE.AND P1, PT, R4, 0x1, PT ;  /* 0x000000010400780c */ /* 0x000fe20003f26270 */
[----:B------:R-:W-:Y:S01]  /*09c0*/  IMAD.SHL.U32 R13, R206, 0x40, RZ ;  /* 0x00000040ce0d7824 */ /* 0x000fe200078e00ff */
[C---:B------:R-:W-:Y:S01]  /*09d0*/  ISETP.GE.AND P5, PT, R4.reuse, 0x41, PT ;  /* 0x000000410400780c */ /* 0x040fe20003fa6270 */
[----:B------:R-:W-:Y:S01]  /*09e0*/  IMAD.WIDE.U32 R34, R3, c[0x0][0x270], R218 ;  /* 0x00009c0003227a25 */ /* 0x000fe200078e00da */
[----:B------:R-:W-:Y:S01]  /*09f0*/  ISETP.GE.AND P2, PT, R4, 0x61, PT ;  /* 0x000000610400780c */ /* 0x000fe20003f46270 */
[----:B------:R-:W-:Y:S01]  /*0a00*/  USHF.L.U64.HI UR5, UR4, UR6, UR5 ;  /* 0x0000000604057299 */ /* 0x000fe20008010205 */
[----:B------:R-:W-:Y:S01]  /*0a10*/  LOP3.LUT R13, R13, 0x1c0, RZ, 0xc0, !PT ;  /* 0x000001c00d0d7812 */ /* 0x000fe200078ec0ff */
[----:B------:R-:W-:Y:S01]  /*0a20*/  IMAD.IADD R4, R6, 0x1, -R9 ;  /* 0x0000000106047824 */ /* 0x000fe200078e0a09 */
[----:B------:R-:W-:Y:S01]  /*0a30*/  LEA.HI R11, R17, R6, RZ, 0x6 ;  /* 0x00000006110b7211 */ /* 0x000fe200078f30ff */
[----:B------:R-:W-:Y:S01]  /*0a40*/  IMAD.IADD R27, R19, 0x1, R26 ;  /* 0x00000001131b7824 */ /* 0x000fe200078e021a */
[----:B------:R-:W-:Y:S01]  /*0a50*/  SHF.R.U32.HI R10, RZ, 0x3, R13 ;  /* 0x00000003ff0a7819 */ /* 0x000fe2000001160d */
[----:B------:R-:W-:Y:S01]  /*0a60*/  IMAD.SHL.U32 R22, R4, 0x8, RZ ;  /* 0x0000000804167824 */ /* 0x000fe200078e00ff */
[----:B------:R-:W-:Y:S01]  /*0a70*/  SHF.R.S32.HI R11, RZ, 0x6, R11 ;  /* 0x00000006ff0b7819 */ /* 0x000fe2000001140b */
[----:B------:R-:W-:Y:S01]  /*0a80*/  IMAD.MOV.U32 R26, RZ, RZ, R18 ;  /* 0x000000ffff1a7224 */ /* 0x000fe200078e0012 */
[----:B------:R-:W-:Y:S01]  /*0a90*/  USHF.L.U32 UR4, UR4, 0x6, URZ ;  /* 0x0000000604047899 */ /* 0x000fe2000800063f */
[C---:B------:R-:W-:Y:S01]  /*0aa0*/  IMAD R40, R12.reuse, c[0x0][0x180], RZ ;  /* 0x000060000c287a24 */ /* 0x040fe200078e02ff */
[----:B------:R-:W-:Y:S01]  /*0ab0*/  LOP3.LUT R9, R13, 0x38, R22, 0xf8, !PT ;  /* 0x000000380d097812 */ /* 0x000fe200078ef816 */
[----:B------:R-:W-:Y:S01]  /*0ac0*/  IMAD R38, R12, c[0x0][0x210], RZ ;  /* 0x000084000c267a24 */ /* 0x000fe200078e02ff */
[----:B------:R-:W-:Y:S01]  /*0ad0*/  SHF.R.S32.HI R13, RZ, 0x1f, R208 ;  /* 0x0000001fff0d7819 */ /* 0x000fe200000114d0 */
[C---:B------:R-:W-:Y:S01]  /*0ae0*/  IMAD R28, R3.reuse, c[0x0][0x28c], R28 ;  /* 0x0000a300031c7a24 */ /* 0x040fe200078e021c */
[----:B------:R-:W-:Y:S01]  /*0af0*/  SEL R12, R208, RZ, !P0 ;  /* 0x000000ffd00c7207 */ /* 0x000fe20004000000 */
[----:B------:R-:W-:Y:S01]  /*0b00*/  IMAD.WIDE.U32 R18, R3, c[0x0][0x288], R218 ;  /* 0x0000a20003127a25 */ /* 0x000fe200078e00da */
[----:B------:R-:W-:-:S02]  /*0b10*/  SEL R203, R13, RZ, !P0 ;  /* 0x000000ff0dcb7207 */ /* 0x000fc40004000000 */
[----:B------:R-:W-:Y:S01]  /*0b20*/  SHF.R.S32.HI R23, RZ, 0x1f, R22 ;  /* 0x0000001fff177819 */ /* 0x000fe20000011416 */
[----:B------:R-:W-:Y:S01]  /*0b30*/  IMAD.IADD R31, R35, 0x1, R30 ;  /* 0x00000001231f7824 */ /* 0x000fe200078e021e */
[----:B------:R-:W-:Y:S01]  /*0b40*/  SEL R13, R13, RZ, !P3 ;  /* 0x000000ff0d0d7207 */ /* 0x000fe20005800000 */
[----:B------:R-:W-:Y:S01]  /*0b50*/  IMAD.MOV.U32 R30, RZ, RZ, R34 ;  /* 0x000000ffff1e7224 */ /* 0x000fe200078e0022 */
[----:B------:R-:W-:Y:S01]  /*0b60*/  SHF.R.S32.HI R34, RZ, 0x1f, R15 ;  /* 0x0000001fff227819 */ /* 0x000fe2000001140f */
[----:B------:R-:W-:Y:S01]  /*0b70*/  IMAD.IADD R29, R19, 0x1, R28 ;  /* 0x00000001131d7824 */ /* 0x000fe200078e021c */
[C---:B------:R-:W-:Y:S01]  /*0b80*/  ISETP.GE.OR P4, PT, R22.reuse, c[0x0][0x1cc], !P1 ;  /* 0x0000730016007a0c */ /* 0x040fe20004f86670 */
[----:B------:R-:W-:Y:S01]  /*0b90*/  IMAD R19, R203, c[0x0][0x278], RZ ;  /* 0x00009e00cb137a24 */ /* 0x000fe200078e02ff */
[----:B------:R-:W-:Y:S01]  /*0ba0*/  ISETP.GE.OR P1, PT, R22, c[0x0][0x19c], !P1 ;  /* 0x0000670016007a0c */ /* 0x000fe20004f26670 */
[----:B------:R-:W-:-:S04]  /*0bb0*/  IMAD.WIDE.U32 R30, R12, c[0x0][0x278], R30 ;  /* 0x00009e000c1e7a25 */ /* 0x000fc800078e001e */
[C---:B------:R-:W-:Y:S02]  /*0bc0*/  IMAD R40, R3.reuse, c[0x0][0x184], R40 ;  /* 0x0000610003287a24 */ /* 0x040fe400078e0228 */
[C---:B------:R-:W-:Y:S02]  /*0bd0*/  IMAD R38, R3.reuse, c[0x0][0x214], R38 ;  /* 0x0000850003267a24 */ /* 0x040fe400078e0226 */
[----:B------:R-:W-:Y:S02]  /*0be0*/  IMAD R36, R34, c[0x0][0x1e0], RZ ;  /* 0x0000780022247a24 */ /* 0x000fe400078e02ff */
[----:B------:R-:W-:-:S04]  /*0bf0*/  IMAD.WIDE.U32 R48, R3, c[0x0][0x180], R22 ;  /* 0x0000600003307a25 */ /* 0x000fc800078e0016 */
[----:B------:R-:W-:-:S04]  /*0c00*/  IMAD.WIDE.U32 R46, R3, c[0x0][0x210], R22 ;  /* 0x00008400032e7a25 */ /* 0x000fc800078e0016 */
[----:B------:R-:W-:Y:S01]  /*0c10*/  IMAD.MOV.U32 R28, RZ, RZ, R18 ;  /* 0x000000ffff1c7224 */ /* 0x000fe200078e0012 */
[----:B------:R-:W-:Y:S01]  /*0c20*/  IADD3 R18, P0, R0, R30, RZ ;  /* 0x0000001e00127210 */ /* 0x000fe20007f1e0ff */
[----:B------:R-:W-:Y:S01]  /*0c30*/  IMAD R3, R12, c[0x0][0x27c], R19 ;  /* 0x00009f000c037a24 */ /* 0x000fe200078e0213 */
[----:B------:R-:W-:Y:S01]  /*0c40*/  SEL R19, R208, RZ, !P3 ;  /* 0x000000ffd0137207 */ /* 0x000fe20005800000 */
[----:B------:R-:W-:Y:S01]  /*0c50*/  IMAD R34, R34, c[0x0][0x1b0], RZ ;  /* 0x00006c0022227a24 */ /* 0x000fe200078e02ff */
[----:B------:R-:W-:Y:S01]  /*0c60*/  ISETP.GE.OR P3, PT, R22, c[0x0][0x1cc], !P6 ;  /* 0x0000730016007a0c */ /* 0x000fe20007766670 */
[C---:B------:R-:W-:Y:S01]  /*0c70*/  IMAD R36, R15.reuse, c[0x0][0x1e4], R36 ;  /* 0x000079000f247a24 */ /* 0x040fe200078e0224 */
[----:B------:R-:W-:Y:S01]  /*0c80*/  IADD3.X R3, R14, R31, R3, P0, !PT ;  /* 0x0000001f0e037210 */ /* 0x000fe200007fe403 */
[----:B------:R-:W-:Y:S01]  /*0c90*/  IMAD.WIDE.U32 R44, R15, c[0x0][0x1e0], R22 ;  /* 0x000078000f2c7a25 */ /* 0x000fe200078e0016 */
[----:B------:R-:W-:-:S03]  /*0ca0*/  ISETP.GE.OR P6, PT, R22, c[0x0][0x19c], !P6 ;  /* 0x0000670016007a0c */ /* 0x000fc600077c6670 */
[----:B------:R-:W-:Y:S02]  /*0cb0*/  IMAD.SHL.U32 R21, R11, 0x200, RZ ;  /* 0x000002000b157824 */ /* 0x000fe400078e00ff */
[C---:B------:R-:W-:Y:S02]  /*0cc0*/  IMAD R34, R15.reuse, c[0x0][0x1b4], R34 ;  /* 0x00006d000f227a24 */ /* 0x040fe400078e0222 */
[----:B------:R-:W-:Y:S01]  /*0cd0*/  IMAD.WIDE.U32 R42, R15, c[0x0][0x1b0], R22 ;  /* 0x00006c000f2a7a25 */ /* 0x000fe200078e0016 */
[----:B------:R-:W-:-:S03]  /*0ce0*/  LOP3.LUT R9, R21, R9, R10, 0xf6, !PT ;  /* 0x0000000915097212 */ /* 0x000fc600078ef60a */
[----:B------:R-:W-:Y:S02]  /*0cf0*/  IMAD.IADD R41, R49, 0x1, R40 ;  /* 0x0000000131297824 */ /* 0x000fe400078e0228 */
[----:B------:R-:W-:Y:S02]  /*0d00*/  IMAD.IADD R39, R47, 0x1, R38 ;  /* 0x000000012f277824 */ /* 0x000fe400078e0226 */
[C---:B------:R-:W-:Y:S02]  /*0d10*/  IMAD R15, R203.reuse, c[0x0][0x290], RZ ;  /* 0x0000a400cb0f7a24 */ /* 0x040fe400078e02ff */
[C---:B------:R-:W-:Y:S02]  /*0d20*/  IMAD R31, R203.reuse, c[0x0][0x188], RZ ;  /* 0x00006200cb1f7a24 */ /* 0x040fe400078e02ff */
[----:B------:R-:W-:Y:S02]  /*0d30*/  IMAD R23, R203, c[0x0][0x218], RZ ;  /* 0x00008600cb177a24 */ /* 0x000fe400078e02ff */
[----:B------:R-:W-:-:S02]  /*0d40*/  IMAD.IADD R37, R45, 0x1, R36 ;  /* 0x000000012d257824 */ /* 0x000fc400078e0224 */
[----:B------:R-:W-:Y:S02]  /*0d50*/  IMAD.MOV.U32 R40, RZ, RZ, R48 ;  /* 0x000000ffff287224 */ /* 0x000fe400078e0030 */
[----:B------:R-:W-:Y:S02]  /*0d60*/  IMAD.MOV.U32 R38, RZ, RZ, R46 ;  /* 0x000000ffff267224 */ /* 0x000fe400078e002e */
[----:B------:R-:W-:Y:S02]  /*0d70*/  IMAD R203, R203, c[0x0][0x240], RZ ;  /* 0x00009000cbcb7a24 */ /* 0x000fe400078e02ff */
[----:B------:R-:W-:Y:S02]  /*0d80*/  IMAD.MOV.U32 R36, RZ, RZ, R44 ;  /* 0x000000ffff247224 */ /* 0x000fe400078e002c */
[----:B------:R-:W-:Y:S02]  /*0d90*/  IMAD R16, R13, c[0x0][0x1e8], RZ ;  /* 0x00007a000d107a24 */ /* 0x000fe400078e02ff */
[----:B------:R-:W-:-:S04]  /*0da0*/  IMAD.WIDE R24, R2, 0x80, R24 ;  /* 0x0000008002187825 */ /* 0x000fc800078e0218 */
[----:B------:R-:W-:Y:S02]  /*0db0*/  IMAD.IADD R35, R43, 0x1, R34 ;  /* 0x000000012b237824 */ /* 0x000fe400078e0222 */
[----:B------:R-:W-:-:S04]  /*0dc0*/  IMAD.WIDE.U32 R28, R12, c[0x0][0x290], R28 ;  /* 0x0000a4000c1c7a25 */ /* 0x000fc800078e001c */
[----:B------:R-:W-:Y:S02]  /*0dd0*/  IMAD.MOV.U32 R34, RZ, RZ, R42 ;  /* 0x000000ffff227224 */ /* 0x000fe400078e002a */
[----:B------:R-:W-:Y:S02]  /*0de0*/  IMAD R13, R13, c[0x0][0x1b8], RZ ;  /* 0x00006e000d0d7a24 */ /* 0x000fe400078e02ff */
[C---:B------:R-:W-:Y:S02]  /*0df0*/  IMAD R15, R12.reuse, c[0x0][0x294], R15 ;  /* 0x0000a5000c0f7a24 */ /* 0x040fe400078e020f */
[C---:B------:R-:W-:Y:S02]  /*0e00*/  IMAD R10, R12.reuse, c[0x0][0x18c], R31 ;  /* 0x000063000c0a7a24 */ /* 0x040fe400078e021f */
[C---:B------:R-:W-:Y:S02]  /*0e10*/  IMAD R2, R12.reuse, c[0x0][0x21c], R23 ;  /* 0x000087000c027a24 */ /* 0x040fe400078e0217 */
[----:B------:R-:W-:-:S02]  /*0e20*/  IMAD R203, R12, c[0x0][0x244], R203 ;  /* 0x000091000ccb7a24 */ /* 0x000fc400078e02cb */
[----:B------:R-:W-:-:S04]  /*0e30*/  IMAD.WIDE.U32 R26, R12, c[0x0][0x240], R26 ;  /* 0x000090000c1a7a25 */ /* 0x000fc800078e001a */
[----:B------:R-:W-:-:S04]  /*0e40*/  IMAD.WIDE.U32 R40, R12, c[0x0][0x188], R40 ;  /* 0x000062000c287a25 */ /* 0x000fc800078e0028 */
[----:B------:R-:W-:-:S04]  /*0e50*/  IMAD.WIDE.U32 R38, R12, c[0x0][0x218], R38 ;  /* 0x000086000c267a25 */ /* 0x000fc800078e0026 */
[C---:B------:R-:W-:Y:S01]  /*0e60*/  IMAD R12, R19.reuse, c[0x0][0x1ec], R16 ;  /* 0x00007b00130c7a24 */ /* 0x040fe200078e0210 */
[----:B------:R-:W-:Y:S01]  /*0e70*/  IADD3 R16, P0, R0, R28, RZ ;  /* 0x0000001c00107210 */ /* 0x000fe20007f1e0ff */
[----:B------:R-:W-:-:S03]  /*0e80*/  IMAD.WIDE.U32 R36, R19, c[0x0][0x1e8], R36 ;  /* 0x00007a0013247a25 */ /* 0x000fc600078e0024 */
[----:B------:R-:W-:Y:S01]  /*0e90*/  IADD3.X R15, R14, R29, R15, P0, !PT ;  /* 0x0000001d0e0f7210 */ /* 0x000fe200007fe40f */
[C---:B------:R-:W-:Y:S02]  /*0ea0*/  IMAD R13, R19.reuse, c[0x0][0x1bc], R13 ;  /* 0x00006f00130d7a24 */ /* 0x040fe400078e020d */
[----:B------:R-:W-:-:S04]  /*0eb0*/  IMAD.WIDE.U32 R34, R19, c[0x0][0x1b8], R34 ;  /* 0x00006e0013227a25 */ /* 0x000fc800078e0022 */
[----:B------:R-:W-:Y:S01]  /*0ec0*/  IMAD.IADD R37, R37, 0x1, R12 ;  /* 0x0000000125257824 */ /* 0x000fe200078e020c */
[----:B------:R-:W-:Y:S01]  /*0ed0*/  LEA.HI R12, R17, R6, RZ, 0x2 ;  /* 0x00000006110c7211 */ /* 0x000fe200078f10ff */
[----:B------:R-:W-:Y:S02]  /*0ee0*/  IMAD R19, R25, c[0x0][0x1d8], RZ ;  /* 0x0000760019137a24 */ /* 0x000fe400078e02ff */
[----:B------:R-:W-:Y:S02]  /*0ef0*/  IMAD.IADD R41, R41, 0x1, R10 ;  /* 0x0000000129297824 */ /* 0x000fe400078e020a */
[----:B------:R-:W-:Y:S02]  /*0f00*/  IMAD.IADD R35, R35, 0x1, R13 ;  /* 0x0000000123237824 */ /* 0x000fe400078e020d */
[----:B------:R-:W-:Y:S02]  /*0f10*/  IMAD R13, R25, c[0x0][0x1a8], RZ ;  /* 0x00006a00190d7a24 */ /* 0x000fe400078e02ff */
[----:B------:R-:W-:-:S02]  /*0f20*/  IMAD R10, R24, c[0x0][0x1dc], R19 ;  /* 0x00007700180a7a24 */ /* 0x000fc400078e0213 */
[----:B------:R-:W-:-:S04]  /*0f30*/  IMAD.WIDE.U32 R28, R24, c[0x0][0x1d8], R36 ;  /* 0x00007600181c7a25 */ /* 0x000fc800078e0024 */
[C---:B------:R-:W-:Y:S02]  /*0f40*/  IMAD R14, R24.reuse, c[0x0][0x1ac], R13 ;  /* 0x00006b00180e7a24 */ /* 0x040fe400078e020d */
        /* <DEDUP_REMOVED lines=18> */
[----:B------:R-:W-:Y:S01]  /*1070*/  ISETP.GE.OR P4, PT, R22, c[0x0][0x1cc], !P5 ;  /* 0x0000730016007a0c */ /* 0x000fe20006f86670 */
[----:B------:R-:W-:Y:S01]  /*1080*/  IMAD.IADD R14, R35, 0x1, R14 ;  /* 0x00000001230e7824 */ /* 0x000fe200078e020e */
[----:B------:R-:W-:Y:S01]  /*1090*/  LEA.HI.X R211, R38, c[0x0][0x1f4], R2, 0x1, P0 ;  /* 0x00007d0026d37a11 */ /* 0x000fe200000f0c02 */
[----:B------:R2:W-:Y:S01]  /*10a0*/  LDGSTS.E.BYPASS.LTC128B.128 [R9+0x5080], [R36.64], !P3 ;  /* 0x0508000024097fae */ /* 0x0005e2000d901d48 */
[----:B------:R-:W-:Y:S01]  /*10b0*/  IADD3 R30, P0, R36, UR4, RZ ;  /* 0x00000004241e7c10 */ /* 0x000fe2000ff1e0ff */
[C---:B------:R-:W-:Y:S01]  /*10c0*/  IMAD R10, R32.reuse, c[0x0][0x17c], R13 ;  /* 0x00005f00200a7a24 */ /* 0x040fe200078e020d */
[----:B------:R-:W-:Y:S01]  /*10d0*/  SHF.R.S32.HI R13, RZ, 0x2, R12 ;  /* 0x00000002ff0d7819 */ /* 0x000fe2000001140c */
[----:B------:R-:W-:Y:S01]  /*10e0*/  IMAD.WIDE.U32 R32, R32, c[0x0][0x178], R40 ;  /* 0x00005e0020207a25 */ /* 0x000fe200078e0028 */
[----:B------:R-:W-:-:S02]  /*10f0*/  IADD3.X R31, R37, UR5, RZ, P0, !PT ;  /* 0x00000005251f7c10 */ /* 0x000fc400087fe4ff */
[----:B------:R-:W-:Y:S01]  /*1100*/  IADD3 R28, P3, R30, UR4, RZ ;  /* 0x000000041e1c7c10 */ /* 0x000fe2000ff7e0ff */
[----:B------:R-:W-:Y:S01]  /*1110*/  IMAD.IADD R10, R33, 0x1, R10 ;  /* 0x00000001210a7824 */ /* 0x000fe200078e020a */
[----:B------:R-:W-:Y:S01]  /*1120*/  SHF.R.S32.HI R8, RZ, 0x1f, R12 ;  /* 0x0000001fff087819 */ /* 0x000fe2000001140c */
[----:B------:R-:W-:Y:S01]  /*1130*/  IMAD.SHL.U32 R205, R0, 0x40, RZ ;  /* 0x0000004000cd7824 */ /* 0x000fe200078e00ff */
[----:B------:R-:W-:Y:S01]  /*1140*/  IADD3.X R29, R31, UR5, RZ, P3, !PT ;  /* 0x000000051f1d7c10 */ /* 0x000fe20009ffe4ff */
[----:B------:R-:W-:Y:S01]  /*1150*/  ULDC.64 UR4, c[0x0][0x1a8] ;  /* 0x00006a0000047ab9 */ /* 0x000fe20000000a00 */
[C---:B------:R-:W-:Y:S01]  /*1160*/  ISETP.GE.OR P3, PT, R22.reuse, c[0x0][0x1cc], !P2 ;  /* 0x0000730016007a0c */ /* 0x040fe20005766670 */
[----:B------:R-:W-:Y:S01]  /*1170*/  USHF.L.U32 UR7, UR4, 0x6, URZ ;  /* 0x0000000604077899 */ /* 0x000fe2000800063f */
[----:B------:R3:W-:Y:S01]  /*1180*/  LDGSTS.E.BYPASS.LTC128B.128 [R9+0x6080], [R30.64], !P4 ;  /* 0x060800001e097fae */ /* 0x0007e2000e101d48 */
[----:B------:R-:W-:Y:S01]  /*1190*/  USHF.L.U64.HI UR5, UR4, UR6, UR5 ;  /* 0x0000000604057299 */ /* 0x000fe20008010205 */
[----:B------:R-:W-:Y:S01]  /*11a0*/  SHF.R.S32.HI R0, RZ, 0x1f, R205 ;  /* 0x0000001fff007819 */ /* 0x000fe200000114cd */
[----:B------:R-:W-:Y:S01]  /*11b0*/  IMAD.MOV.U32 R199, RZ, RZ, 0x40 ;  /* 0x00000040ffc77424 */ /* 0x000fe200078e00ff */
[C---:B------:R-:W-:Y:S01]  /*11c0*/  ISETP.GE.OR P5, PT, R22.reuse, c[0x0][0x19c], !P5 ;  /* 0x0000670016007a0c */ /* 0x040fe20006fa6670 */
[----:B------:R-:W-:Y:S01]  /*11d0*/  IMAD.MOV.U32 R192, RZ, RZ, 0x20 ;  /* 0x00000020ffc07424 */ /* 0x000fe200078e00ff */
[----:B------:R-:W-:Y:S01]  /*11e0*/  ISETP.GE.OR P2, PT, R22, c[0x0][0x19c], !P2 ;  /* 0x0000670016007a0c */ /* 0x000fe20005746670 */
[----:B------:R-:W-:Y:S01]  /*11f0*/  UMOV UR6, 0x5 ;  /* 0x0000000500067882 */ /* 0x000fe20000000000 */
[----:B-1----:R-:W-:-:S02]  /*1200*/  LEA R24, P0, R34, c[0x0][0x190], 0x1 ;  /* 0x0000640022187a11 */ /* 0x002fc400078008ff */
[----:B------:R-:W-:Y:S01]  /*1210*/  LEA.HI R2, R17, R6, RZ, 0x4 ;  /* 0x0000000611027211 */ /* 0x000fe200078f20ff */
[----:B------:R1:W-:Y:S01]  /*1220*/  LDGSTS.E.BYPASS.LTC128B.128 [R9+0x7080], [R28.64], !P3 ;  /* 0x070800001c097fae */ /* 0x0003e2000d901d48 */
[----:B------:R-:W-:Y:S02]  /*1230*/  LEA.HI.X R25, R34, c[0x0][0x194], R14, 0x1, P0 ;  /* 0x0000650022197a11 */ /* 0x000fe400000f0c0e */
[----:B------:R-:W-:Y:S01]  /*1240*/  LEA R214, P0, R32, c[0x0][0x160], 0x1 ;  /* 0x0000580020d67a11 */ /* 0x000fe200078008ff */
[----:B------:R-:W0:Y:S01]  /*1250*/  LDGDEPBAR ;  /* 0x00000000000079af */ /* 0x000e220000000000 */
[----:B------:R-:W-:Y:S02]  /*1260*/  LEA.HI R8, R8, R13, RZ, 0x3 ;  /* 0x0000000d08087211 */ /* 0x000fe400078f18ff */
[----:B------:R-:W-:Y:S01]  /*1270*/  LEA.HI.X R215, R32, c[0x0][0x164], R10, 0x1, P0 ;  /* 0x0000590020d77a11 */ /* 0x000fe200000f0c0a */
[----:B------:R4:W-:Y:S01]  /*1280*/  LDGSTS.E.BYPASS.LTC128B.128 [R9+0x80], [R24.64], !P1 ;  /* 0x0008000018097fae */ /* 0x0009e2000c901d48 */
[----:B------:R-:W-:-:S02]  /*1290*/  IADD3 R205, P1, R205, R26, RZ ;  /* 0x0000001acdcd7210 */ /* 0x000fc40007f3e0ff */
[----:B------:R-:W-:Y:S02]  /*12a0*/  SHF.R.S32.HI R19, RZ, 0x4, R2 ;  /* 0x00000004ff137819 */ /* 0x000fe40000011402 */
[----:B------:R-:W-:Y:S01]  /*12b0*/  IADD3.X R203, R0, R27, R203, P1, !PT ;  /* 0x0000001b00cb7210 */ /* 0x000fe20000ffe4cb */
[----:B------:R-:W-:Y:S01]  /*12c0*/  IMAD.IADD R0, R207, 0x1, -R206 ;  /* 0x00000001cf007824 */ /* 0x000fe200078e0ace */
[----:B------:R-:W-:Y:S02]  /*12d0*/  LOP3.LUT R8, R8, 0xfffffff8, RZ, 0xc0, !PT ;  /* 0xfffffff808087812 */ /* 0x000fe400078ec0ff */
[----:B---3--:R-:W-:Y:S02]  /*12e0*/  IADD3 R30, P0, R24, UR7, RZ ;  /* 0x00000007181e7c10 */ /* 0x008fe4000ff1e0ff */
[----:B------:R-:W-:Y:S01]  /*12f0*/  LEA.HI R23, R2, R19, RZ, 0x1 ;  /* 0x0000001302177211 */ /* 0x000fe200078f08ff */
[----:B------:R-:W-:Y:S01]  /*1300*/  IMAD.IADD R8, R13, 0x1, -R8 ;  /* 0x000000010d087824 */ /* 0x000fe200078e0a08 */
[----:B------:R-:W-:-:S02]  /*1310*/  IADD3.X R31, R25, UR5, RZ, P0, !PT ;  /* 0x00000005191f7c10 */ /* 0x000fc400087fe4ff */
[----:B------:R-:W-:Y:S02]  /*1320*/  IADD3 R26, P0, R30, UR7, RZ ;  /* 0x000000071e1a7c10 */ /* 0x000fe4000ff1e0ff */
[----:B------:R-:W-:Y:S01]  /*1330*/  LEA.HI R13, R17, R6, RZ, 0x5 ;  /* 0x00000006110d7211 */ /* 0x000fe200078f28ff */
[----:B------:R2:W-:Y:S01]  /*1340*/  LDGSTS.E.BYPASS.LTC128B.128 [R9+0x1080], [R30.64], !P6 ;  /* 0x010800001e097fae */ /* 0x0005e2000f101d48 */
[----:B------:R-:W-:Y:S02]  /*1350*/  IADD3.X R27, R31, UR5, RZ, P0, !PT ;  /* 0x000000051f1b7c10 */ /* 0x000fe400087fe4ff */
[----:B-1----:R-:W-:Y:S02]  /*1360*/  IADD3 R28, P0, R26, UR7, RZ ;  /* 0x000000071a1c7c10 */ /* 0x002fe4000ff1e0ff */
[----:B------:R-:W-:Y:S01]  /*1370*/  LOP3.LUT R14, R23, 0xfffffffe, RZ, 0xc0, !PT ;  /* 0xfffffffe170e7812 */ /* 0x000fe200078ec0ff */
[----:B------:R1:W-:Y:S01]  /*1380*/  LDGSTS.E.BYPASS.LTC128B.128 [R9+0x2080], [R26.64], !P5 ;  /* 0x020800001a097fae */ /* 0x0003e2000e901d48 */
[----:B------:R-:W-:Y:S01]  /*1390*/  IADD3.X R29, R27, UR5, RZ, P0, !PT ;  /* 0x000000051b1d7c10 */ /* 0x000fe200087fe4ff */
[----:B------:R-:W-:Y:S01]  /*13a0*/  ULDC.64 UR4, c[0x0][0x208] ;  /* 0x0000820000047ab9 */ /* 0x000fe20000000a00 */
[C---:B------:R-:W-:Y:S01]  /*13b0*/  ISETP.GE.AND P4, PT, R22.reuse, c[0x0][0x16c], PT ;  /* 0x00005b0016007a0c */ /* 0x040fe20003f86270 */
[----:B------:R-:W-:Y:S01]  /*13c0*/  IMAD.IADD R14, R19, 0x1, -R14 ;  /* 0x00000001130e7824 */ /* 0x000fe200078e0a0e */
[----:B------:R-:W-:Y:S01]  /*13d0*/  ISETP.GE.AND P3, PT, R22, c[0x0][0x1fc], PT ;  /* 0x00007f0016007a0c */ /* 0x000fe20003f66270 */
[----:B------:R2:W-:Y:S01]  /*13e0*/  LDGSTS.E.BYPASS.LTC128B.128 [R9+0x3080], [R28.64], !P2 ;  /* 0x030800001c097fae */ /* 0x0005e2000d101d48 */
[----:B------:R-:W-:Y:S01]  /*13f0*/  SHF.R.S32.HI R22, RZ, 0x5, R13 ;  /* 0x00000005ff167819 */ /* 0x000fe2000001140d */
[----:B----4-:R-:W-:Y:S01]  /*1400*/  IMAD.SHL.U32 R25, R4, 0x40, RZ ;  /* 0x0000004004197824 */ /* 0x010fe200078e00ff */
[----:B------:R-:W-:Y:S01]  /*1410*/  LOP3.LUT R23, R2, 0xfffffff0, RZ, 0xc0, !PT ;  /* 0xfffffff002177812 */ /* 0x000fe200078ec0ff */
[----:B------:R-:W0:Y:S01]  /*1420*/  LDGDEPBAR ;  /* 0x00000000000079af */ /* 0x000e220000000000 */
[----:B------:R-:W-:Y:S01]  /*1430*/  LEA.HI R19, R13, R22, RZ, 0x1 ;  /* 0x000000160d137211 */ /* 0x000fe200078f08ff */
[----:B------:R-:W-:Y:S01]  /*1440*/  IMAD R24, R14, 0x800, R21 ;  /* 0x000008000e187824 */ /* 0x000fe200078e0215 */
[----:B------:R-:W-:Y:S01]  /*1450*/  LOP3.LUT P1, RZ, R4, 0x4, RZ, 0xc0, !PT ;  /* 0x0000000404ff7812 */ /* 0x000fe2000782c0ff */
[----:B------:R-:W-:Y:S01]  /*1460*/  IMAD.IADD R10, R6, 0x1, -R23 ;  /* 0x00000001060a7824 */ /* 0x000fe200078e0a17 */
[----:B------:R-:W-:Y:S01]  /*1470*/  LOP3.LUT R19, R19, 0xfffffffe, RZ, 0xc0, !PT ;  /* 0xfffffffe13137812 */ /* 0x000fe200078ec0ff */
[----:B------:R-:W-:Y:S01]  /*1480*/  USHF.L.U64.HI UR5, UR4, UR6, UR5 ;  /* 0x0000000604057299 */ /* 0x000fe20008010205 */
[----:B------:R-:W-:Y:S01]  /*1490*/  LOP3.LUT P0, RZ, R4, 0x2, RZ, 0xc0, !PT ;  /* 0x0000000204ff7812 */ /* 0x000fe2000780c0ff */
[----:B------:R-:W-:Y:S01]  /*14a0*/  USHF.L.U32 UR4, UR4, 0x5, URZ ;  /* 0x0000000504047899 */ /* 0x000fe2000800063f */
[----:B------:R-:W-:Y:S01]  /*14b0*/  SHF.R.S32.HI R195, RZ, 0x1f, R10 ;  /* 0x0000001fffc37819 */ /* 0x000fe2000001140a */
[C---:B------:R-:W-:Y:S01]  /*14c0*/  IMAD.IADD R4, R22.reuse, 0x1, -R19 ;  /* 0x0000000116047824 */ /* 0x040fe200078e0a13 */
[----:B------:R-:W-:Y:S01]  /*14d0*/  LOP3.LUT R25, R25, 0x1c0, RZ, 0xc0, !PT ;  /* 0x000001c019197812 */ /* 0x000fe200078ec0ff */
[----:B------:R-:W-:Y:S01]  /*14e0*/  IMAD.SHL.U32 R22, R22, 0x10, RZ ;  /* 0x0000001016167824 */ /* 0x000fe200078e00ff */
[----:B------:R-:W-:Y:S01]  /*14f0*/  LEA.HI R195, R195, R10, RZ, 0x3 ;  /* 0x0000000ac3c37211 */ /* 0x000fe200078f18ff */
[----:B------:R-:W-:Y:S01]  /*1500*/  USHF.L.U32 UR6, UR4, 0x1, URZ ;  /* 0x0000000104067899 */ /* 0x000fe2000800063f */
[----:B------:R-:W-:Y:S01]  /*1510*/  LOP3.LUT R197, R25, 0x8, R20, 0xf8, !PT ;  /* 0x0000000819c57812 */ /* 0x000fe200078ef814 */
[----:B------:R-:W-:Y:S01]  /*1520*/  USHF.L.U64.HI UR5, UR4, 0x1, UR5 ;  /* 0x0000000104057899 */ /* 0x000fe20008010205 */
[C---:B------:R-:W-:Y:S01]  /*1530*/  LOP3.LUT R23, R195.reuse, 0xfffffff8, RZ, 0xc0, !PT ;  /* 0xfffffff8c3177812 */ /* 0x040fe200078ec0ff */
[----:B------:R-:W-:Y:S01]  /*1540*/  IMAD.SHL.U32 R195, R195, 0x40, RZ ;  /* 0x00000040c3c37824 */ /* 0x000fe200078e00ff */
[----:B------:R-:W-:-:S02]  /*1550*/  LOP3.LUT R19, R25, 0x30, R22, 0xf8, !PT ;  /* 0x0000003019137812 */ /* 0x000fc400078ef816 */
[----:B------:R-:W-:Y:S01]  /*1560*/  SHF.R.U32.HI R22, RZ, 0x3, R25 ;  /* 0x00000003ff167819 */ /* 0x000fe20000011619 */
[----:B------:R-:W-:Y:S01]  /*1570*/  IMAD.IADD R10, R10, 0x1, -R23 ;  /* 0x000000010a0a7824 */ /* 0x000fe200078e0a17 */
[----:B------:R-:W-:Y:S01]  /*1580*/  SEL R2, R199, 0xffffffc0, !P1 ;  /* 0xffffffc0c7027807 */ /* 0x000fe20004800000 */
[----:B------:R-:W-:-:S04]  /*1590*/  DEPBAR.LE SB0, 0x1 ;  /* 0x000080400000791a */ /* 0x000fc80000000000 */
[----:B------:R-:W-:Y:S01]  /*15a0*/  LOP3.LUT R197, R197, R22, RZ, 0x3c, !PT ;  /* 0x00000016c5c57212 */ /* 0x000fe200078e3cff */
[----:B------:R-:W-:Y:S01]  /*15b0*/  IMAD.MOV.U32 R23, RZ, RZ, c[0x0][0x178] ;  /* 0x00005e00ff177624 */ /* 0x000fe200078e00ff */
[C---:B------:R-:W-:Y:S01]  /*15c0*/  ISETP.LT.OR P1, PT, R0.reuse, 0x1, P4 ;  /* 0x000000010000780c */ /* 0x040fe20002721670 */
[----:B------:R-:W-:Y:S01]  /*15d0*/  BAR.SYNC.DEFER_BLOCKING 0x0 ;  /* 0x0000000000007b1d */ /* 0x000fe20000010000 */
[----:B------:R-:W-:Y:S01]  /*15e0*/  ISETP.LT.OR P6, PT, R0, 0x21, P4 ;  /* 0x000000210000780c */ /* 0x000fe200027c1670 */
[----:B------:R-:W-:Y:S01]  /*15f0*/  IMAD.IADD R197, R24, 0x1, R197 ;  /* 0x0000000118c57824 */ /* 0x000fe200078e02c5 */
[C---:B------:R-:W-:Y:S02]  /*1600*/  ISETP.LT.OR P5, PT, R0.reuse, 0x1, P3 ;  /* 0x000000010000780c */ /* 0x040fe40001fa1670 */
[----:B------:R-:W-:Y:S01]  /*1610*/  ISETP.LT.OR P2, PT, R0, 0x21, P3 ;  /* 0x000000210000780c */ /* 0x000fe20001f41670 */
[----:B------:R-:W-:Y:S01]  /*1620*/  IMAD.SHL.U32 R197, R197, 0x2, RZ ;  /* 0x00000002c5c57824 */ /* 0x000fe200078e00ff */
[----:B------:R-:W-:Y:S01]  /*1630*/  LOP3.LUT R19, R19, 0x8, R20, 0xf8, !PT ;  /* 0x0000000813137812 */ /* 0x000fe200078ef814 */
[----:B------:R-:W-:Y:S01]  /*1640*/  IMAD.MOV.U32 R20, RZ, RZ, c[0x0][0x17c] ;  /* 0x00005f00ff147624 */ /* 0x000fe200078e00ff */
[----:B------:R-:W-:Y:S01]  /*1650*/  SEL R0, R192, 0xffffffe0, !P0 ;  /* 0xffffffe0c0007807 */ /* 0x000fe20004000000 */
[----:B------:R-:W-:Y:S01]  /*1660*/  IMAD.IADD R2, R197, 0x1, R2 ;  /* 0x00000001c5027824 */ /* 0x000fe200078e0202 */
[----:B------:R-:W-:-:S02]  /*1670*/  LEA R212, P0, R23, R214, 0x6 ;  /* 0x000000d617d47211 */ /* 0x000fc400078030ff */
[----:B------:R-:W-:Y:S01]  /*1680*/  LEA.HI R21, R17, R6, RZ, 0x7 ;  /* 0x0000000611157211 */ /* 0x000fe200078f38ff */
[----:B------:R-:W-:Y:S01]  /*1690*/  IMAD.SHL.U32 R17, R14, 0x10, RZ ;  /* 0x000000100e117824 */ /* 0x000fe200078e00ff */
[----:B------:R-:W-:Y:S02]  /*16a0*/  LEA.HI.X R213, R23, R215, R20, 0x6, P0 ;  /* 0x000000d717d57211 */ /* 0x000fe400000f3414 */
[----:B------:R-:W-:Y:S02]  /*16b0*/  LEA R220, P0, R18, c[0x0][0x258], 0x2 ;  /* 0x0000960012dc7a11 */ /* 0x000fe400078010ff */
[----:B------:R-:W-:Y:S01]  /*16c0*/  LOP3.LUT R20, R17, 0x10, RZ, 0xc0, !PT ;  /* 0x0000001011147812 */ /* 0x000fe200078ec0ff */
[----:B------:R-:W-:Y:S01]  /*16d0*/  IMAD.SHL.U32 R17, R8, 0x40, RZ ;  /* 0x0000004008117824 */ /* 0x000fe200078e00ff */
[----:B------:R-:W-:Y:S01]  /*16e0*/  LEA.HI.X R221, R18, c[0x0][0x25c], R3, 0x2, P0 ;  /* 0x0000970012dd7a11 */ /* 0x000fe200000f1403 */
[----:B------:R-:W-:Y:S01]  /*16f0*/  IMAD.IADD R3, R197, 0x1, R0 ;  /* 0x00000001c5037824 */ /* 0x000fe200078e0200 */
[----:B------:R-:W-:Y:S01]  /*1700*/  LOP3.LUT R13, R13, 0xffffffe0, RZ, 0xc0, !PT ;  /* 0xffffffe00d0d7812 */ /* 0x000fe200078ec0ff */
[----:B------:R-:W-:Y:S01]  /*1710*/  IMAD.IADD R0, R0, 0x1, R2 ;  /* 0x0000000100007824 */ /* 0x000fe200078e0202 */
[----:B------:R2:W3:Y:S01]  /*1720*/  LDSM.16.M88.4 R144, [R197+0x4080] ;  /* 0x00408000c590783b */ /* 0x0004e20000000200 */
[----:B------:R-:W-:Y:S01]  /*1730*/  IMAD.SHL.U32 R18, R11, 0x8, RZ ;  /* 0x000000080b127824 */ /* 0x000fe200078e00ff */
[----:B------:R-:W-:Y:S01]  /*1740*/  LOP3.LUT R17, R17, 0x1c0, RZ, 0xc0, !PT ;  /* 0x000001c011117812 */ /* 0x000fe200078ec0ff */
[----:B------:R-:W-:Y:S01]  /*1750*/  IMAD.IADD R13, R6, 0x1, -R13 ;  /* 0x00000001060d7824 */ /* 0x000fe200078e0a0d */
[----:B------:R2:W4:Y:S01]  /*1760*/  LDSM.16.M88.4 R148, [R197+0x6080] ;  /* 0x00608000c594783b */ /* 0x0005220000000200 */
[----:B------:R-:W-:-:S02]  /*1770*/  LEA R224, P0, R16, c[0x0][0x280], 0x2 ;  /* 0x0000a00010e07a11 */ /* 0x000fc400078010ff */
[----:B------:R-:W-:Y:S01]  /*1780*/  SHF.R.U32.HI R23, RZ, 0x4, R21 ;  /* 0x00000004ff177819 */ /* 0x000fe20000011615 */
[----:B------:R2:W1:Y:S01]  /*1790*/  LDSM.16.M88.4 R152, [R3+0x4080] ;  /* 0x004080000398783b */ /* 0x0004620000000200 */
[----:B------:R-:W-:Y:S01]  /*17a0*/  IMAD.SHL.U32 R21, R14, 0x20, RZ ;  /* 0x000000200e157824 */ /* 0x000fe200078e00ff */
[----:B------:R-:W-:Y:S02]  /*17b0*/  LOP3.LUT R18, R18, 0x18, RZ, 0xc0, !PT ;  /* 0x0000001812127812 */ /* 0x000fe400078ec0ff */
[----:B------:R2:W1:Y:S01]  /*17c0*/  LDSM.16.M88.4 R160, [R3+0x6080] ;  /* 0x0060800003a0783b */ /* 0x0004620000000200 */
[----:B------:R-:W-:Y:S02]  /*17d0*/  SHF.R.U32.HI R217, RZ, 0x3, R17 ;  /* 0x00000003ffd97819 */ /* 0x000fe40000011611 */
[----:B------:R-:W-:Y:S01]  /*17e0*/  LEA.HI.X R225, R16, c[0x0][0x284], R15, 0x2, P0 ;  /* 0x0000a10010e17a11 */ /* 0x000fe200000f140f */
[----:B------:R2:W1:Y:S01]  /*17f0*/  LDSM.16.M88.4 R164, [R2+0x4080] ;  /* 0x0040800002a4783b */ /* 0x0004620000000200 */
[----:B------:R-:W-:-:S02]  /*1800*/  LOP3.LUT R15, R12, 0x7ffffffc, RZ, 0xc0, !PT ;  /* 0x7ffffffc0c0f7812 */ /* 0x000fc400078ec0ff */
[----:B------:R-:W-:Y:S01]  /*1810*/  LOP3.LUT R19, R19, R22, RZ, 0x3c, !PT ;  /* 0x0000001613137212 */ /* 0x000fe200078e3cff */
[----:B------:R2:W1:Y:S01]  /*1820*/  LDSM.16.M88.4 R168, [R2+0x6080] ;  /* 0x0060800002a8783b */ /* 0x0004620000000200 */
[----:B------:R-:W-:Y:S01]  /*1830*/  SHF.R.S32.HI R12, RZ, 0x1f, R13 ;  /* 0x0000001fff0c7819 */ /* 0x000fe2000001140d */
[----:B------:R-:W-:Y:S01]  /*1840*/  IMAD.IADD R15, R6, 0x1, -R15 ;  /* 0x00000001060f7824 */ /* 0x000fe200078e0a0f */
[----:B------:R-:W-:Y:S01]  /*1850*/  LOP3.LUT R21, R18, 0x20, R21, 0xf8, !PT ;  /* 0x0000002012157812 */ /* 0x000fe200078ef815 */
[----:B------:R2:W1:Y:S01]  /*1860*/  LDSM.16.M88.4 R172, [R0+0x4080] ;  /* 0x0040800000ac783b */ /* 0x0004620000000200 */
[----:B------:R-:W-:Y:S01]  /*1870*/  LOP3.LUT R217, R217, R17, R18, 0x1e, !PT ;  /* 0x00000011d9d97212 */ /* 0x000fe200078e1e12 */
[----:B------:R-:W-:Y:S01]  /*1880*/  IMAD.SHL.U32 R18, R10, 0x40, RZ ;  /* 0x000000400a127824 */ /* 0x000fe200078e00ff */
[----:B------:R-:W-:Y:S01]  /*1890*/  IADD3 R16, P0, R210, UR6, RZ ;  /* 0x00000006d2107c10 */ /* 0x000fe2000ff1e0ff */
[----:B------:R2:W1:Y:S01]  /*18a0*/  LDSM.16.M88.4 R176, [R0+0x6080] ;  /* 0x0060800000b0783b */ /* 0x0004620000000200 */
[----:B------:R-:W-:Y:S01]  /*18b0*/  LEA.HI R12, R12, R13, RZ, 0x2 ;  /* 0x0000000d0c0c7211 */ /* 0x000fe200078f10ff */
[C---:B------:R-:W-:Y:S01]  /*18c0*/  IMAD R196, R14.reuse, 0x200, R19 ;  /* 0x000002000ec47824 */ /* 0x040fe200078e0213 */
[----:B------:R-:W-:Y:S01]  /*18d0*/  IADD3.X R17, R211, UR5, RZ, P0, !PT ;  /* 0x00000005d3117c10 */ /* 0x000fe200087fe4ff */
[----:B------:R-:W-:Y:S01]  /*18e0*/  BAR.SYNC.DEFER_BLOCKING 0x0 ;  /* 0x0000000000007b1d */ /* 0x000fe20000010000 */
[----:B------:R-:W-:Y:S01]  /*18f0*/  IMAD.SHL.U32 R19, R14, 0x8, RZ ;  /* 0x000000080e137824 */ /* 0x000fe200078e00ff */
[----:B------:R-:W-:-:S02]  /*1900*/  LOP3.LUT R14, R18, 0x1c0, RZ, 0xc0, !PT ;  /* 0x000001c0120e7812 */ /* 0x000fc400078ec0ff */
[----:B------:R-:W-:Y:S02]  /*1910*/  ISETP.GE.AND P0, PT, R207, 0x41, PT ;  /* 0x00000041cf00780c */ /* 0x000fe40003f06270 */
[----:B------:R-:W-:Y:S02]  /*1920*/  LOP3.LUT R23, R20, 0x8, R23, 0xf8, !PT ;  /* 0x0000000814177812 */ /* 0x000fe400078ef817 */
[--C-:B------:R-:W-:Y:S02]  /*1930*/  SHF.R.U32.HI R200, RZ, 0x3, R14.reuse ;  /* 0x00000003ffc87819 */ /* 0x100fe4000001160e */
[----:B------:R-:W-:Y:S02]  /*1940*/  LOP3.LUT R19, R14, 0x8, R19, 0xf8, !PT ;  /* 0x000000080e137812 */ /* 0x000fe400078ef813 */
[C-C-:B------:R-:W-:Y:S02]  /*1950*/  LOP3.LUT R198, R200.reuse, R23, R14.reuse, 0x1e, !PT ;  /* 0x00000017c8c67212 */ /* 0x140fe400078e1e0e */
[----:B------:R-:W-:-:S02]  /*1960*/  LOP3.LUT R14, R200, R21, R14, 0x1e, !PT ;  /* 0x00000015c80e7212 */ /* 0x000fc400078e1e0e */
[----:B------:R-:W-:Y:S02]  /*1970*/  LOP3.LUT R200, R19, R200, RZ, 0x3c, !PT ;  /* 0x000000c813c87212 */ /* 0x000fe400078e3cff */
[----:B------:R-:W-:Y:S02]  /*1980*/  LOP3.LUT R195, R195, 0xfffffe00, RZ, 0xc0, !PT ;  /* 0xfffffe00c3c37812 */ /* 0x000fe400078ec0ff */
[C---:B------:R-:W-:Y:S02]  /*1990*/  IADD3 R223, R9.reuse, 0x4080, RZ ;  /* 0x0000408009df7810 */ /* 0x040fe40007ffe0ff */
[----:B------:R-:W-:Y:S01]  /*19a0*/  LOP3.LUT R198, R198, R195, RZ, 0xfc, !PT ;  /* 0x000000c3c6c67212 */ /* 0x000fe200078efcff */
[----:B------:R-:W-:Y:S01]  /*19b0*/  @!PT LDS RZ, [RZ] ;  /* 0x00000000fffff984 */ /* 0x000fe20000000800 */
[----:B------:R-:W-:Y:S01]  /*19c0*/  @!PT LDS RZ, [RZ] ;  /* 0x00000000fffff984 */ /* 0x000fe20000000800 */
[----:B------:R-:W-:Y:S01]  /*19d0*/  @!PT LDS RZ, [RZ] ;  /* 0x00000000fffff984 */ /* 0x000fe20000000800 */
[----:B------:R2:W-:Y:S01]  /*19e0*/  LDGSTS.E.BYPASS.LTC128B.128 [R9+0x4080], [R214.64], !P1 ;  /* 0x04080000d6097fae */ /* 0x0005e2000c901d48 */
[C---:B------:R-:W-:Y:S02]  /*19f0*/  ISETP.GT.AND P1, PT, R6.reuse, 0xf, PT ;  /* 0x0000000f0600780c */ /* 0x040fe40003f24270 */
[----:B------:R-:W-:Y:S01]  /*1a00*/  IADD3 R222, R9, 0x8080, RZ ;  /* 0x0000808009de7810 */ /* 0x000fe20007ffe0ff */
[----:B------:R2:W-:Y:S10]  /*1a10*/  LDGSTS.E.BYPASS.LTC128B.128 [R9+0x5080], [R212.64], !P6 ;  /* 0x05080000d4097fae */ /* 0x0005f4000f101d48 */
[----:B------:R-:W-:-:S02]  /*1a20*/  @!P1 IMAD.SHL.U32 R25, R6, 0x10, RZ ;  /* 0x0000001006199824 */ /* 0x000fc400078e00ff */
[----:B-1----:R-:W-:-:S03]  /*1a30*/  @!P1 IMAD.SHL.U32 R27, R6, 0x10, RZ ;  /* 0x00000010061b9824 */ /* 0x002fc600078e00ff */
        /* <DEDUP_REMOVED lines=8> */
[----:B-1----:R-:W-:-:S05]  /*1ac0*/  SHF.R.S32.HI R25, RZ, 0x2, R12 ;  /* 0x00000002ff197819 */ /* 0x002fca000001140c */
[C---:B------:R-:W-:Y:S02]  /*1ad0*/  IMAD R216, R4.reuse, 0x10, R25 ;  /* 0x0000001004d87824 */ /* 0x040fe400078e0219 */
[----:B------:R-:W-:-:S04]  /*1ae0*/  IMAD.SHL.U32 R4, R4, 0x400, RZ ;  /* 0x0000040004047824 */ /* 0x000fc800078e00ff */
[--C-:B------:R-:W-:Y:S01]  /*1af0*/  IMAD R18, R15, 0x2, R4.reuse ;  /* 0x000000020f127824 */ /* 0x100fe200078e0204 */
[-C--:B------:R-:W-:Y:S02]  /*1b00*/  IADD3 R200, R200, R195.reuse, R4 ;  /* 0x000000c3c8c87210 */ /* 0x080fe40007ffe004 */
[----:B------:R-:W-:Y:S01]  /*1b10*/  LOP3.LUT R195, R14, R195, RZ, 0xfc, !PT ;  /* 0x000000c30ec37212 */ /* 0x000fe200078efcff */
[----:B------:R-:W-:Y:S01]  /*1b20*/  IMAD.IADD R217, R18, 0x1, R217 ;  /* 0x0000000112d97824 */ /* 0x000fe200078e02d9 */
[----:B------:R-:W-:Y:S05]  /*1b30*/  @!P0 BRA `(.L_x_198) ;  /* 0x000000e000008947 */ /* 0x000fea0003800000 */
[----:B--234-:R-:W-:Y:S01]  /*1b40*/  IADD3 R4, -R206, -0x40, R207 ;  /* 0xffffffc0ce047810 */ /* 0x01cfe20007ffe1cf */
        /* <DEDUP_REMOVED lines=12> */
.L_x_199:
[----:B------:R-:W-:Y:S05]  /*1c10*/  BSYNC B0 ;  /* 0x0000000000007941 */ /* 0x000fea0003800000 */
.L_x_198:
[----:B--234-:R-:W-:Y:S01]  /*1c20*/  SHF.R.S32.HI R4, RZ, 0x1f, R11 ;  /* 0x0000001fff047819 */ /* 0x01cfe2000001140b */
        /* <DEDUP_REMOVED lines=59> */
.L_x_202:
        /* <DEDUP_REMOVED lines=25> */
[C---:B-1-3--:R-:W-:Y:S03]  /*2170*/  HMMA.16816.F32 R8, R44.reuse, R40, RZ ;  /* 0x000000282c08723c */ /* 0x04afe600000018ff */
[----:B------:R-:W-:Y:S04]  /*2180*/  LDS R185, [R183+0xc100] ;  /* 0x00c10000b7b97984 */ /* 0x000fe80000000800 */
[----:B------:R-:W-:Y:S01]  /*2190*/  LDS R184, [R183+0xc120] ;  /* 0x00c12000b7b87984 */ /* 0x000fe20000000800 */
[-C--:B------:R-:W-:Y:S08]  /*21a0*/  HMMA.16816.F32 R12, R44, R42.reuse, RZ ;  /* 0x0000002a2c0c723c */ /* 0x080ff000000018ff */
[C---:B------:R-:W-:Y:S01]  /*21b0*/  HMMA.16816.F32 R16, R36.reuse, R42, RZ ;  /* 0x0000002a2410723c */ /* 0x040fe200000018ff */
[----:B------:R-:W1:Y:S07]  /*21c0*/  LDSM.16.M88.4 R40, [R181+0x4080] ;  /* 0x00408000b528783b */ /* 0x000e6e0000000200 */
[-C--:B----4-:R-:W-:Y:S08]  /*21d0*/  HMMA.16816.F32 R20, R36, R48.reuse, RZ ;  /* 0x000000302414723c */ /* 0x090ff000000018ff */
[C---:B------:R-:W-:Y:S08]  /*21e0*/  HMMA.16816.F32 R24, R44.reuse, R48, RZ ;  /* 0x000000302c18723c */ /* 0x040ff000000018ff */
[-C--:B------:R-:W-:Y:S01]  /*21f0*/  HMMA.16816.F32 R28, R44, R50.reuse, RZ ;  /* 0x000000322c1c723c */ /* 0x080fe200000018ff */
[----:B------:R-:W-:Y:S07]  /*2200*/  LDSM.16.M88.4 R44, [R0+0x80] ;  /* 0x00008000002c783b */ /* 0x000fee0000000200 */
[----:B------:R-:W-:Y:S01]  /*2210*/  HMMA.16816.F32 R32, R36, R50, RZ ;  /* 0x000000322420723c */ /* 0x000fe200000018ff */
[----:B------:R-:W2:Y:S04]  /*2220*/  LDSM.16.M88.4 R36, [R199+0x4080] ;  /* 0x00408000c724783b */ /* 0x000ea80000000200 */
[----:B------:R-:W3:Y:S03]  /*2230*/  LDSM.16.M88.4 R48, [R199+0x5080] ;  /* 0x00508000c730783b */ /* 0x000ee60000000200 */
[-C--:B-----5:R-:W-:Y:S08]  /*2240*/  HMMA.16816.F32 R4, R52, R56.reuse, R4 ;  /* 0x000000383404723c */ /* 0x0a0ff00000001804 */
[C---:B------:R-:W-:Y:S08]  /*2250*/  HMMA.16816.F32 R8, R60.reuse, R56, R8 ;  /* 0x000000383c08723c */ /* 0x040ff00000001808 */
        /* <DEDUP_REMOVED lines=56> */
.L_x_200:
        /* <DEDUP_REMOVED lines=369> */
.L_x_201:
        /* <DEDUP_REMOVED lines=170> */
.L_x_197:
[----:B------:R-:W-:Y:S05]  /*4790*/  @P2 EXIT ;  /* 0x000000000000294d */ /* 0x000fea0003800000 */
[----:B------:R-:W-:-:S04]  /*47a0*/  ISETP.NE.U32.AND P1, PT, RZ, c[0x0][0x360], PT ;  /* 0x0000d800ff007a0c */ /* 0x000fc80003f25070 */
[----:B------:R-:W-:-:S13]  /*47b0*/  ISETP.NE.AND.EX P1, PT, RZ, c[0x0][0x364], PT, P1 ;  /* 0x0000d900ff007a0c */ /* 0x000fda0003f25310 */
[----:B------:R-:W-:-:S04]  /*47c0*/  @P1 IMAD.MOV.U32 R3, RZ, RZ, 0x4 ;  /* 0x00000004ff031424 */ /* 0x000fc800078e00ff */
[----:B------:R-:W-:-:S05]  /*47d0*/  @P1 IMAD.WIDE R6, R208, R3, c[0x0][0x360] ;  /* 0x0000d800d0061625 */ /* 0x000fca00078e0203 */
[----:B------:R2:W3:Y:S01]  /*47e0*/  @P1 LDG.E R9, [R6.64] ;  /* 0x0000000806091981 */ /* 0x0004e2000c1e1900 */
[----:B------:R-:W4:Y:S01]  /*47f0*/  S2UR UR6, SR_CTAID.X ;  /* 0x00000000000679c3 */ /* 0x000f220000002500 */
[----:B------:R-:W-:Y:S01]  /*4800*/  IMAD.MOV.U32 R0, RZ, RZ, c[0x0][0x338] ;  /* 0x0000ce00ff007624 */ /* 0x000fe200078e00ff */
[----:B------:R-:W-:Y:S01]  /*4810*/  ULDC UR5, c[0x0][0x358] ;  /* 0x0000d60000057ab9 */ /* 0x000fe20000000800 */
[----:B------:R-:W5:Y:S01]  /*4820*/  S2R R3, SR_CTAID.Y ;  /* 0x0000000000037919 */ /* 0x000f620000002600 */
[----:B------:R-:W-:Y:S01]  /*4830*/  ULDC UR4, c[0x0][0x2f4] ;  /* 0x0000bd0000047ab9 */ /* 0x000fe20000000800 */
[----:B-1----:R-:W-:Y:S02]  /*4840*/  IMAD R4, R208, c[0x0][0x2f4], RZ ;  /* 0x0000bd00d0047a24 */ /* 0x002fe400078e02ff */
[----:B------:R-:W-:Y:S01]  /*4850*/  BAR.SYNC.DEFER_BLOCKING 0x1, 0x100 ;  /* 0x0044000000007b1d */ /* 0x000fe20000010000 */
[----:B------:R-:W-:Y:S02]  /*4860*/  ISETP.NE.AND P0, PT, R0, 0x1, PT ;  /* 0x000000010000780c */ /* 0x000fe40003f05270 */
[----:B------:R-:W-:-:S03]  /*4870*/  SHF.R.S32.HI R5, RZ, 0x1f, R4 ;  /* 0x0000001fff057819 */ /* 0x000fc60000011404 */
[----:B------:R-:W1:Y:S01]  /*4880*/  S2R R2, SR_TID.X ;  /* 0x0000000000027919 */ /* 0x000e620000002100 */
[----:B------:R-:W-:Y:S01]  /*4890*/  BSSY B0, `(.L_x_203) ;  /* 0x0000021000007945 */ /* 0x000fe20003800000 */
[----:B----4-:R-:W-:-:S06]  /*48a0*/  UIMAD UR5, UR6, UR5, URZ ;  /* 0x00000005060572a4 */ /* 0x010fcc000f8e023f */
[----:B-----5:R-:W-:Y:S01]  /*48b0*/  @P0 IMAD.HI.U32 R0, R3, c[0x0][0x33c], RZ ;  /* 0x0000cf0003000a27 */ /* 0x020fe200078e00ff */
[----:B------:R-:W-:-:S03]  /*48c0*/  UIMAD UR5, UR5, UR4, URZ ;  /* 0x00000004050572a4 */ /* 0x000fc6000f8e023f */
[----:B--2---:R-:W-:Y:S01]  /*48d0*/  IMAD.MOV.U32 R7, RZ, RZ, R3 ;  /* 0x000000ffff077224 */ /* 0x004fe200078e0003 */
[----:B------:R-:W-:Y:S01]  /*48e0*/  @P0 SHF.R.U32.HI R7, RZ, c[0x0][0x340], R0 ;  /* 0x0000d000ff070a19 */ /* 0x000fe20000011600 */
[----:B------:R-:W-:Y:S01]  /*48f0*/  USHF.R.S32.HI UR4, URZ, 0x1f, UR5 ;  /* 0x0000001f3f047899 */ /* 0x000fe20008011405 */
[----:B------:R-:W-:Y:S02]  /*4900*/  SHF.R.S32.HI R0, RZ, 0x1f, R208 ;  /* 0x0000001fff007819 */ /* 0x000fe400000114d0 */
[--C-:B------:R-:W-:Y:S01]  /*4910*/  IADD3 R4, P2, P0, R4, UR5, R7.reuse ;  /* 0x0000000504047c10 */ /* 0x100fe2000f85e007 */
[--C-:B------:R-:W-:Y:S01]  /*4920*/  IMAD.MOV R8, RZ, RZ, -R7.reuse ;  /* 0x000000ffff087224 */ /* 0x100fe200078e0a07 */
[----:B------:R-:W-:Y:S02]  /*4930*/  SHF.R.S32.HI R6, RZ, 0x1f, R7 ;  /* 0x0000001fff067819 */ /* 0x000fe40000011407 */
[----:B------:R-:W-:Y:S01]  /*4940*/  SEL R0, R0, RZ, !P1 ;  /* 0x000000ff00007207 */ /* 0x000fe20004800000 */
[----:B------:R-:W-:Y:S01]  /*4950*/  IMAD R8, R8, c[0x0][0x338], R3 ;  /* 0x0000ce0008087a24 */ /* 0x000fe200078e0203 */
[----:B------:R-:W-:-:S02]  /*4960*/  IADD3.X R5, R5, UR4, R6, P2, P0 ;  /* 0x0000000405057c10 */ /* 0x000fc400097e0406 */
[----:B-1----:R-:W-:Y:S02]  /*4970*/  ISETP.NE.AND P2, PT, R2, RZ, PT ;  /* 0x000000ff0200720c */ /* 0x002fe40003f45270 */
[C---:B------:R-:W-:Y:S01]  /*4980*/  SHF.L.U64.HI R5, R4.reuse, 0x2, R5 ;  /* 0x0000000204057819 */ /* 0x040fe20000010205 */
[----:B------:R-:W-:-:S05]  /*4990*/  IMAD.SHL.U32 R4, R4, 0x4, RZ ;  /* 0x0000000404047824 */ /* 0x000fca00078e00ff */
[----:B------:R-:W-:-:S04]  /*49a0*/  IADD3 R12, P0, R4, c[0x0][0x350], RZ ;  /* 0x0000d400040c7a10 */ /* 0x000fc80007f1e0ff */
[----:B------:R-:W-:Y:S01]  /*49b0*/  IADD3.X R13, R5, c[0x0][0x354], RZ, P0, !PT ;  /* 0x0000d500050d7a10 */ /* 0x000fe200007fe4ff */
[C---:B---3--:R-:W-:Y:S01]  /*49c0*/  @P1 IMAD R9, R208.reuse, 0x80, R9 ;  /* 0x00000080d0091824 */ /* 0x048fe200078e0209 */
[----:B------:R-:W-:-:S04]  /*49d0*/  SEL R208, R208, RZ, !P1 ;  /* 0x000000ffd0d07207 */ /* 0x000fc80004800000 */
[----:B------:R-:W-:-:S04]  /*49e0*/  @P1 SHF.R.S32.HI R10, RZ, 0x1f, R9 ;  /* 0x0000001fff0a1819 */ /* 0x000fc80000011409 */
[----:B------:R-:W-:-:S05]  /*49f0*/  @P1 LEA.HI R10, R10, R9, RZ, 0x7 ;  /* 0x000000090a0a1211 */ /* 0x000fca00078f38ff */
[----:B------:R-:W-:-:S05]  /*4a00*/  @P1 IMAD.SHL.U32 R10, R10, 0x40, RZ ;  /* 0x000000400a0a1824 */ /* 0x000fca00078e00ff */
[----:B------:R-:W-:-:S04]  /*4a10*/  @P1 LOP3.LUT R10, R10, 0xffffe000, RZ, 0xc0, !PT ;  /* 0xffffe0000a0a1812 */ /* 0x000fc800078ec0ff */
[----:B------:R-:W-:Y:S02]  /*4a20*/  @P1 SHF.R.S32.HI R11, RZ, 0x1f, R10 ;  /* 0x0000001fff0b1819 */ /* 0x000fe4000001140a */
[----:B------:R-:W-:Y:S01]  /*4a30*/  @!P1 CS2R R10, SRZ ;  /* 0x00000000000a9805 */ /* 0x000fe2000001ff00 */
[----:B------:R-:W-:Y:S05]  /*4a40*/  @P2 BRA `(.L_x_204) ;  /* 0x0000005000002947 */ /* 0x000fea0003800000 */
.L_x_205:
[----:B------:R-:W2:Y:S01]  /*4a50*/  LDG.E.STRONG.GPU R3, [R12.64] ;  /* 0x000000080c037981 */ /* 0x000ea2000c1ef900 */
[----:B------:R-:W-:Y:S01]  /*4a60*/  YIELD ;  /* 0x0000000000007946 */ /* 0x000fe20003800000 */
[----:B--2---:R-:W-:Y:S01]  /*4a70*/  ISETP.NE.AND P0, PT, R3, R8, PT ;  /* 0x000000080300720c */ /* 0x004fe20003f05270 */
[----:B------:R-:W-:-:S12]  /*4a80*/  CCTL.IVALL ;  /* 0x00000000ff00798f */ /* 0x000fd80002000000 */
[----:B------:R-:W-:Y:S05]  /*4a90*/  @P0 BRA `(.L_x_205) ;  /* 0xffffffb000000947 */ /* 0x000fea000383ffff */
.L_x_204:
[----:B------:R-:W-:Y:S05]  /*4aa0*/  BSYNC B0 ;  /* 0x0000000000007941 */ /* 0x000fea0003800000 */
.L_x_203:
[----:B------:R-:W-:Y:S01]  /*4ab0*/  MOV R9, 0xffffffff ;  /* 0xffffffff00097802 */ /* 0x000fe20000000f00 */
[----:B------:R-:W-:Y:S05]  /*4ac0*/  BRA.CONV ~URZ, `(.L_x_206) ;  /* 0x000000237f007947 */ /* 0x000fea000b800000 */
[----:B------:R-:W-:Y:S02]  /*4ad0*/  MOV R14, 0x4af0 ;  /* 0x00004af0000e7802 */ /* 0x000fe40000000f00 */
[----:B------:R-:W-:Y:S05]  /*4ae0*/  CALL.REL.NOINC `($__internal_1_$__cuda_sm70_warpsync) ;  /* 0x0000089000007944 */ /* 0x000fea0003c00000 */
.L_x_206:
[----:B------:R-:W-:Y:S01]  /*4af0*/  USHF.L.U32 UR5, UR6, 0xd, URZ ;  /* 0x0000000d06057899 */ /* 0x000fe2000800063f */
[----:B------:R-:W-:Y:S01]  /*4b00*/  SHF.R.S32.HI R3, RZ, 0x1f, R2 ;  /* 0x0000001fff037819 */ /* 0x000fe20000011402 */
[----:B------:R-:W-:-:S06]  /*4b10*/  NOP ;  /* 0x0000000000007918 */ /* 0x000fcc0000000000 */
[----:B------:R-:W-:Y:S01]  /*4b20*/  USHF.R.S32.HI UR4, URZ, 0x1f, UR5 ;  /* 0x0000001f3f047899 */ /* 0x000fe20008011405 */
[----:B------:R-:W-:Y:S01]  /*4b30*/  IADD3 R10, P1, P0, R10, UR5, R2 ;  /* 0x000000050a0a7c10 */ /* 0x000fe2000f83e002 */
[----:B------:R-:W-:-:S04]  /*4b40*/  IMAD R2, R6, c[0x0][0x328], RZ ;  /* 0x0000ca0006027a24 */ /* 0x000fc800078e02ff */
[----:B------:R-:W-:Y:S01]  /*4b50*/  IADD3.X R11, R11, UR4, R3, P1, P0 ;  /* 0x000000040b0b7c10 */ /* 0x000fe20008fe0403 */
[C---:B------:R-:W-:Y:S02]  /*4b60*/  IMAD R2, R7.reuse, c[0x0][0x32c], R2 ;  /* 0x0000cb0007027a24 */ /* 0x040fe400078e0202 */
[----:B------:R-:W-:Y:S02]  /*4b70*/  IMAD R3, R0, c[0x0][0x330], RZ ;  /* 0x0000cc0000037a24 */ /* 0x000fe400078e02ff */
[----:B------:R-:W-:-:S04]  /*4b80*/  IMAD.WIDE.U32 R14, R7, c[0x0][0x328], R10 ;  /* 0x0000ca00070e7a25 */ /* 0x000fc800078e000a */
[----:B------:R-:W-:Y:S01]  /*4b90*/  IMAD R3, R208, c[0x0][0x334], R3 ;  /* 0x0000cd00d0037a24 */ /* 0x000fe200078e0203 */
[----:B------:R-:W-:-:S05]  /*4ba0*/  IADD3 R15, R15, R2, RZ ;  /* 0x000000020f0f7210 */ /* 0x000fca0007ffe0ff */
[----:B------:R-:W-:-:S05]  /*4bb0*/  IMAD.WIDE.U32 R14, R208, c[0x0][0x330], R14 ;  /* 0x0000cc00d00e7a25 */ /* 0x000fca00078e000e */
[----:B------:R-:W-:Y:S02]  /*4bc0*/  IADD3 R3, R15, R3, RZ ;  /* 0x000000030f037210 */ /* 0x000fe40007ffe0ff */
        /* <DEDUP_REMOVED lines=36> */
[----:B-1----:R-:W-:Y:S05]  /*4e10*/  CALL.REL.NOINC `($__internal_1_$__cuda_sm70_warpsync) ;  /* 0x0000056000007944 */ /* 0x002fea0003c00000 */
.L_x_207:
        /* <DEDUP_REMOVED lines=8> */
[----:B-1----:R-:W-:Y:S01]  /*4ea0*/  MOV R3, 0x1 ;  /* 0x0000000100037802 */ /* 0x002fe20000000f00 */
[----:B------:R-:W-:-:S00]  /*4eb0*/  ERRBAR ;  /* 0x00000000000079ab */ /* 0x000fc00000000000 */
[----:B012345:R-:W-:-:S05]  /*4ec0*/  CCTL.IVALL ;  /* 0x00000000ff00798f */ /* 0x03ffca0002000000 */
[----:B------:R1:W-:Y:S02]  /*4ed0*/  RED.E.ADD.S32.STRONG.GPU [R12.64], R3 ;  /* 0x000000030c00798e */ /* 0x0003e4000c10e388 */
.L_x_209:
[----:B------:R-:W-:Y:S05]  /*4ee0*/  BSYNC B0 ;  /* 0x0000000000007941 */ /* 0x000fea0003800000 */
.L_x_208:
[----:B------:R-:W-:Y:S01]  /*4ef0*/  IADD3 R4, P0, R4, c[0x0][0x348], RZ ;  /* 0x0000d20004047a10 */ /* 0x000fe20007f1e0ff */
[----:B------:R-:W-:Y:S03]  /*4f00*/  BSSY B0, `(.L_x_210) ;  /* 0x0000008000007945 */ /* 0x000fe60003800000 */
[----:B------:R-:W-:Y:S01]  /*4f10*/  IADD3.X R5, R5, c[0x0][0x34c], RZ, P0, !PT ;  /* 0x0000d30005057a10 */ /* 0x000fe200007fe4ff */
[----:B------:R-:W-:Y:S05]  /*4f20*/  @P2 BRA `(.L_x_211) ;  /* 0x0000005000002947 */ /* 0x000fea0003800000 */
.L_x_212:
[----:B-1----:R-:W2:Y:S01]  /*4f30*/  LDG.E.STRONG.GPU R3, [R4.64] ;  /* 0x0000000804037981 */ /* 0x002ea2000c1ef900 */
[----:B------:R-:W-:Y:S01]  /*4f40*/  YIELD ;  /* 0x0000000000007946 */ /* 0x000fe20003800000 */
[----:B--2---:R-:W-:Y:S01]  /*4f50*/  ISETP.NE.AND P0, PT, R3, R8, PT ;  /* 0x000000080300720c */ /* 0x004fe20003f05270 */
[----:B------:R-:W-:-:S12]  /*4f60*/  CCTL.IVALL ;  /* 0x00000000ff00798f */ /* 0x000fd80002000000 */
[----:B------:R-:W-:Y:S05]  /*4f70*/  @P0 BRA `(.L_x_212) ;  /* 0xffffffb000000947 */ /* 0x000fea000383ffff */
.L_x_211:
[----:B------:R-:W-:Y:S05]  /*4f80*/  BSYNC B0 ;  /* 0x0000000000007941 */ /* 0x000fea0003800000 */
.L_x_210:
[----:B------:R-:W-:Y:S05]  /*4f90*/  BRA.CONV ~URZ, `(.L_x_213) ;  /* 0x000000237f007947 */ /* 0x000fea000b800000 */
[----:B------:R-:W-:Y:S02]  /*4fa0*/  MOV R14, 0x4fc0 ;  /* 0x00004fc0000e7802 */ /* 0x000fe40000000f00 */
[----:B-1----:R-:W-:Y:S05]  /*4fb0*/  CALL.REL.NOINC `($__internal_1_$__cuda_sm70_warpsync) ;  /* 0x000003c000007944 */ /* 0x002fea0003c00000 */
.L_x_213:
[----:B-1----:R-:W-:Y:S01]  /*4fc0*/  MOV R2, R10 ;  /* 0x0000000a00027202 */ /* 0x002fe20000000f00 */
[----:B------:R-:W-:Y:S01]  /*4fd0*/  IMAD R6, R6, c[0x0][0x300], RZ ;  /* 0x0000c00006067a24 */ /* 0x000fe200078e02ff */
[----:B------:R-:W-:Y:S01]  /*4fe0*/  MOV R3, R11 ;  /* 0x0000000b00037202 */ /* 0x000fe20000000f00 */
[----:B------:R-:W-:-:S06]  /*4ff0*/  NOP ;  /* 0x0000000000007918 */ /* 0x000fcc0000000000 */
[----:B------:R-:W-:-:S04]  /*5000*/  IMAD.WIDE.U32 R2, R7, c[0x0][0x300], R2 ;  /* 0x0000c00007027a25 */ /* 0x000fc800078e0002 */
[----:B------:R-:W-:Y:S02]  /*5010*/  IMAD R6, R7, c[0x0][0x304], R6 ;  /* 0x0000c10007067a24 */ /* 0x000fe400078e0206 */
[----:B------:R-:W-:-:S03]  /*5020*/  IMAD R7, R0, c[0x0][0x308], RZ ;  /* 0x0000c20000077a24 */ /* 0x000fc600078e02ff */
[----:B------:R-:W-:Y:S01]  /*5030*/  IADD3 R3, R3, R6, RZ ;  /* 0x0000000603037210 */ /* 0x000fe20007ffe0ff */
[----:B------:R-:W-:-:S04]  /*5040*/  IMAD R7, R208, c[0x0][0x30c], R7 ;  /* 0x0000c300d0077a24 */ /* 0x000fc800078e0207 */
        /* <DEDUP_REMOVED lines=39> */
.L_x_214:
        /* <DEDUP_REMOVED lines=12> */
        .weak           $__internal_1_$__cuda_sm70_warpsync
        .type           $__internal_1_$__cuda_sm70_warpsync,@function
        .size           $__internal_1_$__cuda_sm70_warpsync,(.L_x_1800 - $__internal_1_$__cuda_sm70_warpsync)
$__internal_1_$__cuda_sm70_warpsync:
[----:B------:R-:W-:Y:S01]  /*5380*/  MOV R15, 0x0 ;  /* 0x00000000000f7802 */ /* 0x000fe20000000f00 */
[----:B------:R-:W-:Y:S04]  /*5390*/  WARPSYNC R9 ;  /* 0x0000000900007348 */ /* 0x000fe80003800000 */
[----:B------:R-:W-:Y:S05]  /*53a0*/  RET.REL.NODEC R14 `(_ZN7cutlass13device_kernelIN5flash19enable_sm80_to_sm89INS1_16FlashAttnBwdSm80INS1_25CollectiveMainloopBwdSm80ILi2ELi2EN4cute5tupleIJNS5_1CILi64EEENS7_ILi128EEES8_EEENS_6half_tEfNS_4arch4Sm80ELb0ELb0ELb0ELb1ELb1ELb0ELb0ELb0ELi2ELi2ELi4ELi2ELb1EEENS1_24CollectiveEpilogueBwdGQAISA_fSD_Li256ELb1ELb1EEENS1_19SingleTileSchedulerILb1ELb0ELb0ELi128EEEEEEEEEvNT_6ParamsE) ;  /* 0xffffac500e007950 */ /* 0x000fea0003c3ffff */
.L_x_215:
        /* <DEDUP_REMOVED lines=13> */
.L_x_1800:


//--------------------- .text._ZN7cutlass13device_kernelIN5flash19enable_sm80_to_sm89INS1_16FlashAttnBwdSm80INS1_25CollectiveMainloopBwdSm80ILi2ELi2EN4cute5tupleIJNS5_1CILi64EEENS7_ILi128EEES8_EEENS_6half_tEfNS_4arch4Sm80ELb0ELb1ELb0ELb0ELb0ELb0ELb0ELb0ELi2ELi2ELi4ELi2ELb1EEENS1_21CollectiveEpilogueBwdISA_SB_SD_Li256ELb0ELb0ELi2EEENS1_19SingleTileSchedulerILb0ELb0ELb0ELi128EEEEEEEEEvNT_6ParamsE --------------------------
	.section	.text._ZN7cutlass13device_kernelIN5flash19enable_sm80_to_sm89INS1_16FlashAttnBwdSm80INS1_25CollectiveMainloopBwdSm80ILi2ELi2EN4cute5tupleIJNS5_1CILi64EEENS7_ILi128EEES8_EEENS_6half_tEfNS_4arch4Sm80ELb0ELb1ELb0ELb0ELb0ELb0ELb0ELb0ELi2ELi2ELi4ELi2ELb1EEENS1_21CollectiveEpilogueBwdISA_SB_SD_Li256ELb0ELb0ELi2EEENS1_19SingleTileSchedulerILb0ELb0ELb0ELi128EEEEEEEEEvNT_6ParamsE,"ax",@progbits
	.sectioninfo	@"SHI_REGISTERS=245"
	.align	128
.text._ZN7cutlass13device_kernelIN5flash19enable_sm80_to_sm89INS1_16FlashAttnBwdSm80INS1_25CollectiveMainloopBwdSm80ILi2ELi2EN4cute5tupleIJNS5_1CILi64EEENS7_ILi128EEES8_EEENS_6half_tEfNS_4arch4Sm80ELb0ELb1ELb0ELb0ELb0ELb0ELb0ELb0ELi2ELi2ELi4ELi2ELb1EEENS1_21CollectiveEpilogueBwdISA_SB_SD_Li256ELb0ELb0ELi2EEENS1_19SingleTileSchedulerILb0ELb0ELb0ELi128EEEEEEEEEvNT_6ParamsE:
        .type           _ZN7cutlass13device_kernelIN5flash19enable_sm80_to_sm89INS1_16FlashAttnBwdSm80INS1_25CollectiveMainloopBwdSm80ILi2ELi2EN4cute5tupleIJNS5_1CILi64EEENS7_ILi128EEES8_EEENS_6half_tEfNS_4arch4Sm80ELb0ELb1ELb0ELb0ELb0ELb0ELb0ELb0ELi2ELi2ELi4ELi2ELb1EEENS1_21CollectiveEpilogueBwdISA_SB_SD_Li256ELb0ELb0ELi2EEENS1_19SingleTileSchedulerILb0ELb0ELb0ELi128EEEEEEEEEvNT_6ParamsE,@function
        .size           _ZN7cutlass13device_kernelIN5flash19enable_sm80_to_sm89INS1_16FlashAttnBwdSm80INS1_25CollectiveMainloopBwdSm80ILi2ELi2EN4cute5tupleIJNS5_1CILi64EEENS7_ILi128EEES8_EEENS_6half_tEfNS_4arch4Sm80ELb0ELb1ELb0ELb0ELb0ELb0ELb0ELb0ELi2ELi2ELi4ELi2ELb1EEENS1_21CollectiveEpilogueBwdISA_SB_SD_Li256ELb0ELb0ELi2EEENS1_19SingleTileSchedulerILb0ELb0ELb0ELi128EEEEEEEEEvNT_6ParamsE,(.L_x_1802 - _ZN7cutlass13device_kernelIN5flash19enable_sm80_to_sm89INS1_16FlashAttnBwdSm80INS1_25CollectiveMainloopBwdSm80ILi2ELi2EN4cute5tupleIJNS5_1CILi64EEENS7_ILi128EEES8_EEENS_6half_tEfNS_4arch4Sm80ELb0ELb1ELb0ELb0ELb0ELb0ELb0ELb0ELi2ELi2ELi4ELi2ELb1EEENS1_21CollectiveEpilogueBwdISA_SB_SD_Li256ELb0ELb0ELi2EEENS1_19SingleTileSchedulerILb0ELb0ELb0ELi128EEEEEEEEEvNT_6ParamsE)
        .other          _ZN7cutlass13device_kernelIN5flash19enable_sm80_to_sm89INS1_16FlashAttnBwdSm80INS1_25CollectiveMainloopBwdSm80ILi2ELi2EN4cute5tupleIJNS5_1CILi64EEENS7_ILi128EEES8_EEENS_6half_tEfNS_4arch4Sm80ELb0ELb1ELb0ELb0ELb0ELb0ELb0ELb0ELi2ELi2ELi4ELi2ELb1EEENS1_21CollectiveEpilogueBwdISA_SB_SD_Li256ELb0ELb0ELi2EEENS1_19SingleTileSchedulerILb0ELb0ELb0ELi128EEEEEEEEEvNT_6ParamsE,@"STO_CUDA_ENTRY STV_DEFAULT"
_ZN7cutlass13device_kernelIN5flash19enable_sm80_to_sm89INS1_16FlashAttnBwdSm80INS1_25CollectiveMainloopBwdSm80ILi2ELi2EN4cute5tupleIJNS5_1CILi64EEENS7_ILi128EEES8_EEENS_6half_tEfNS_4arch4Sm80ELb0ELb1ELb0ELb0ELb0ELb0ELb0ELb0ELi2ELi2ELi4ELi2ELb1EEENS1_21CollectiveEpilogueBwdISA_SB_SD_Li256ELb0ELb0ELi2EEENS1_19SingleTileSchedulerILb0ELb0ELb0ELi128EEEEEEEEEvNT_6ParamsE:
[----:B------:R-:W-:Y:S02]  /*0000*/  MOV R1, c[0x0][0x28] ;  /* 0x00000a0000017a02 */ /* 0x000fe40000000f00 */
[----:B------:R-:W1:Y:S02]  /*0010*/  S2UR UR19, SR_CTAID.Z ;  /* 0x00000000001379c3 */ /* 0x000e640000002700 */
[----:B-1----:R-:W-:-:S13]  /*0020*/  ISETP.LE.AND P0, PT, RZ, UR19, PT ;  /* 0x00000013ff007c0c */ /* 0x002fda000bf03270 */
[----:B------:R-:W-:Y:S05]  /*0030*/  @!P0 EXIT ;  /* 0x000000000000894d */ /* 0x000fea0003800000 */
[----:B------:R-:W1:Y:S01]  /*0040*/  S2UR UR11, SR_CTAID.X ;  /* 0x00000000000b79c3 */ /* 0x000e620000002500 */
[----:B------:R-:W2:Y:S01]  /*0050*/  S2R R208, SR_TID.X ;  /* 0x0000000000d07919 */ /* 0x000ea20000002100 */
[----:B------:R-:W-:Y:S02]  /*0060*/  ULDC UR5, c[0x0][0x168] ;  /* 0x00005a0000057ab9 */ /* 0x000fe40000000800 */
[----:B------:R-:W-:Y:S01]  /*0070*/  UIADD3 UR6, UR5, 0x3f, URZ ;  /* 0x0000003f05067890 */ /* 0x000fe2000fffe03f */
[----:B------:R-:W3:Y:S03]  /*0080*/  S2R R7, SR_CTAID.Y ;  /* 0x0000000000077919 */ /* 0x000ee60000002600 */
[----:B------:R-:W-:-:S04]  /*0090*/  USHF.R.S32.HI UR4, URZ, 0x1f, UR6 ;  /* 0x0000001f3f047899 */ /* 0x000fc80008011406 */
[----:B------:R-:W-:-:S04]  /*00a0*/  ULEA.HI UR4, UR4, UR6, URZ, 0x6 ;  /* 0x0000000604047291 */ /* 0x000fc8000f8f303f */
[----:B------:R-:W-:Y:S01]  /*00b0*/  USHF.R.S32.HI UR13, URZ, 0x6, UR4 ;  /* 0x000000063f0d7899 */ /* 0x000fe20008011404 */
[----:B-1----:R-:W-:-:S13]  /*00c0*/  ISETP.LE.AND P0, PT, RZ, UR11, PT ;  /* 0x0000000bff007c0c */ /* 0x002fda000bf03270 */
[----:B------:R-:W-:Y:S05]  /*00d0*/  @!P0 BRA `(.L_x_216) ;  /* 0x000000b000008947 */ /* 0x000fea0003800000 */
[----:B--23--:R-:W-:Y:S02]  /*00e0*/  UIADD3 UR5, UR5, 0xbf, URZ ;  /* 0x000000bf05057890 */ /* 0x00cfe4000fffe03f */
[----:B------:R-:W-:Y:S02]  /*00f0*/  ULDC UR4, c[0x0][0x198] ;  /* 0x0000660000047ab9 */ /* 0x000fe40000000800 */
[----:B------:R-:W-:-:S03]  /*0100*/  UIADD3 UR4, UR5, -UR4, URZ ;  /* 0x8000000405047290 */ /* 0x000fc6000fffe03f */
[----:B------:R-:W-:Y:S02]  /*0110*/  ULDC UR5, c[0x0][0x2a0] ;  /* 0x0000a80000057ab9 */ /* 0x000fe40000000800 */
[----:B------:R-:W-:-:S04]  /*0120*/  ULEA UR4, UR11, UR4, 0x7 ;  /* 0x000000040b047291 */ /* 0x000fc8000f8e383f */
[----:B------:R-:W-:-:S04]  /*0130*/  UIADD3 UR5, UR4, UR5, URZ ;  /* 0x0000000504057290 */ /* 0x000fc8000fffe03f */
[----:B------:R-:W-:-:S04]  /*0140*/  USHF.R.S32.HI UR4, URZ, 0x1f, UR5 ;  /* 0x0000001f3f047899 */ /* 0x000fc80008011405 */
[----:B------:R-:W-:-:S04]  /*0150*/  ULEA.HI UR4, UR4, UR5, URZ, 0x6 ;  /* 0x0000000504047291 */ /* 0x000fc8000f8f303f */
[----:B------:R-:W-:-:S04]  /*0160*/  USHF.R.S32.HI UR4, URZ, 0x6, UR4 ;  /* 0x000000063f047899 */ /* 0x000fc80008011404 */
[----:B------:R-:W-:-:S04]  /*0170*/  UISETP.LT.AND UP0, UPT, UR13, UR4, UPT ;  /* 0x000000040d00728c */ /* 0x000fc8000bf01270 */
[----:B------:R-:W-:Y:S02]  /*0180*/  USEL UR13, UR13, UR4, UP0 ;  /* 0x000000040d0d7287 */ /* 0x000fe40008000000 */
.L_x_216:
[----:B--23--:R-:W-:Y:S01]  /*0190*/  USHF.L.U32 UR12, UR11, 0x7, URZ ;  /* 0x000000070b0c7899 */ /* 0x00cfe2000800063f */
[----:B------:R-:W-:Y:S01]  /*01a0*/  PLOP3.LUT P1, PT, PT, PT, PT, 0x80, 0x0 ;  /* 0x000000000000781c */ /* 0x000fe20003f2f070 */
[----:B------:R-:W-:Y:S01]  /*01b0*/  ULDC UR6, c[0x0][0x198] ;  /* 0x0000660000067ab9 */ /* 0x000fe20000000800 */
[----:B------:R-:W-:Y:S01]  /*01c0*/  CS2R R126, SRZ ;  /* 0x00000000007e7805 */ /* 0x000fe2000001ff00 */
[----:B------:R-:W-:Y:S01]  /*01d0*/  ULDC UR5, c[0x0][0x168] ;  /* 0x00005a0000057ab9 */ /* 0x000fe20000000800 */
[----:B------:R-:W-:Y:S01]  /*01e0*/  CS2R R124, SRZ ;  /* 0x00000000007c7805 */ /* 0x000fe2000001ff00 */
[----:B------:R-:W-:Y:S01]  /*01f0*/  UIADD3 UR5, UR12, UR5, -UR6 ;  /* 0x000000050c057290 */ /* 0x000fe2000fffe806 */
[----:B------:R-:W-:Y:S01]  /*0200*/  CS2R R130, SRZ ;  /* 0x0000000000827805 */ /* 0x000fe2000001ff00 */
[----:B------:R-:W-:Y:S01]  /*0210*/  ULDC UR4, c[0x0][0x2a4] ;  /* 0x0000a90000047ab9 */ /* 0x000fe20000000800 */
[----:B------:R-:W-:Y:S01]  /*0220*/  CS2R R128, SRZ ;  /* 0x0000000000807805 */ /* 0x000fe2000001ff00 */
[----:B------:R-:W-:Y:S01]  /*0230*/  UIADD3 UR5, UR5, -UR4, URZ ;  /* 0x8000000405057290 */ /* 0x000fe2000fffe03f */
[----:B------:R-:W-:Y:S01]  /*0240*/  CS2R R122, SRZ ;  /* 0x00000000007a7805 */ /* 0x000fe2000001ff00 */
[----:B------:R-:W-:Y:S01]  /*0250*/  ULDC.64 UR22, c[0x0][0x118] ;  /* 0x0000460000167ab9 */ /* 0x000fe20000000a00 */
[----:B------:R-:W-:Y:S01]  /*0260*/  CS2R R120, SRZ ;  /* 0x0000000000787805 */ /* 0x000fe2000001ff00 */
[----:B------:R-:W-:Y:S01]  /*0270*/  USHF.R.S32.HI UR4, URZ, 0x1f, UR5 ;  /* 0x0000001f3f047899 */ /* 0x000fe20008011405 */
[----:B------:R-:W-:Y:S01]  /*0280*/  CS2R R118, SRZ ;  /* 0x0000000000767805 */ /* 0x000fe2000001ff00 */
[----:B------:R-:W-:Y:S01]  /*0290*/  CS2R R116, SRZ ;  /* 0x0000000000747805 */ /* 0x000fe2000001ff00 */
[----:B------:R-:W-:Y:S01]  /*02a0*/  CS2R R110, SRZ ;  /* 0x00000000006e7805 */ /* 0x000fe2000001ff00 */
[----:B------:R-:W-:Y:S01]  /*02b0*/  ULEA.HI UR4, UR4, UR5, URZ, 0x6 ;  /* 0x0000000504047291 */ /* 0x000fe2000f8f303f */
[----:B------:R-:W-:Y:S01]  /*02c0*/  CS2R R108, SRZ ;  /* 0x00000000006c7805 */ /* 0x000fe2000001ff00 */
[----:B------:R-:W-:Y:S01]  /*02d0*/  CS2R R114, SRZ ;  /* 0x0000000000727805 */ /* 0x000fe2000001ff00 */
[----:B------:R-:W-:Y:S01]  /*02e0*/  CS2R R112, SRZ ;  /* 0x0000000000707805 */ /* 0x000fe2000001ff00 */
[----:B------:R-:W-:Y:S01]  /*02f0*/  USHF.R.S32.HI UR4, URZ, 0x6, UR4 ;  /* 0x000000063f047899 */ /* 0x000fe20008011404 */
[----:B------:R-:W-:Y:S01]  /*0300*/  CS2R R106, SRZ ;  /* 0x00000000006a7805 */ /* 0x000fe2000001ff00 */
[----:B------:R-:W-:Y:S01]  /*0310*/  CS2R R104, SRZ ;  /* 0x0000000000687805 */ /* 0x000fe2000001ff00 */
[----:B------:R-:W-:Y:S01]  /*0320*/  CS2R R102, SRZ ;  /* 0x0000000000667805 */ /* 0x000fe2000001ff00 */
[----:B------:R-:W-:Y:S01]  /*0330*/  CS2R R100, SRZ ;  /* 0x0000000000647805 */ /* 0x000fe2000001ff00 */
[----:B------:R-:W-:Y:S01]  /*0340*/  CS2R R94, SRZ ;  /* 0x00000000005e7805 */ /* 0x000fe2000001ff00 */
[----:B------:R-:W-:Y:S01]  /*0350*/  IMNMX R233, RZ, UR4, !PT ;  /* 0x00000004ffe97c17 */ /* 0x000fe2000f800200 */
[----:B------:R-:W-:Y:S01]  /*0360*/  CS2R R92, SRZ ;  /* 0x00000000005c7805 */ /* 0x000fe2000001ff00 */
[----:B------:R-:W-:Y:S01]  /*0370*/  CS2R R98, SRZ ;  /* 0x0000000000627805 */ /* 0x000fe2000001ff00 */
[----:B------:R-:W-:Y:S01]  /*0380*/  CS2R R96, SRZ ;  /* 0x0000000000607805 */ /* 0x000fe2000001ff00 */
[----:B------:R-:W-:Y:S01]  /*0390*/  ISETP.LT.AND P0, PT, R233, UR13, PT ;  /* 0x0000000de9007c0c */ /* 0x000fe2000bf01270 */
        /* <DEDUP_REMOVED lines=14> */
[----:B------:R-:W-:Y:S01]  /*0480*/  SHF.R.S32.HI R23, RZ, 0x1f, R208 ;  /* 0x0000001fff177819 */ /* 0x000fe200000114d0 */
[----:B------:R-:W1:Y:S01]  /*0490*/  S2R R230, SR_CTAID.Z ;  /* 0x0000000000e67919 */ /* 0x000e620000002700 */
[----:B------:R-:W-:Y:S01]  /*04a0*/  IMAD.MOV.U32 R3, RZ, RZ, R7 ;  /* 0x000000ffff037224 */ /* 0x000fe200078e0007 */
[----:B------:R-:W-:Y:S01]  /*04b0*/  USHF.R.S32.HI UR18, URZ, 0x1f, UR19 ;  /* 0x0000001f3f127899 */ /* 0x000fe20008011413 */
[----:B------:R-:W-:Y:S01]  /*04c0*/  ISETP.NE.AND P0, PT, R0, 0x1, PT ;  /* 0x000000010000780c */ /* 0x000fe20003f05270 */
[----:B------:R-:W-:Y:S01]  /*04d0*/  ULDC.64 UR4, c[0x0][0x1e8] ;  /* 0x00007a0000047ab9 */ /* 0x000fe20000000a00 */
[CC--:B------:R-:W-:Y:S01]  /*04e0*/  LEA.HI R21, R23.reuse, R208.reuse, RZ, 0x3 ;  /* 0x000000d017157211 */ /* 0x0c0fe200078f18ff */
[----:B------:R-:W-:Y:S01]  /*04f0*/  ULDC UR20, c[0x0][0x198] ;  /* 0x0000660000147ab9 */ /* 0x000fe20000000800 */
[----:B------:R-:W-:Y:S01]  /*0500*/  LEA.HI R13, R23, R208, RZ, 0x6 ;  /* 0x000000d0170d7211 */ /* 0x000fe200078f30ff */
[----:B------:R-:W-:Y:S01]  /*0510*/  UIMAD UR4, UR18, UR4, URZ ;  /* 0x00000004120472a4 */ /* 0x000fe2000f8e023f */
[----:B------:R-:W-:Y:S01]  /*0520*/  LOP3.LUT R5, R21, 0xfffffff8, RZ, 0xc0, !PT ;  /* 0xfffffff815057812 */ /* 0x000fe200078ec0ff */
[----:B------:R-:W-:Y:S01]  /*0530*/  UIADD3 UR20, -UR12, UR20, URZ ;  /* 0x000000140c147290 */ /* 0x000fe2000fffe13f */
[----:B------:R-:W-:Y:S01]  /*0540*/  SHF.R.S32.HI R210, RZ, 0x3, R21 ;  /* 0x00000003ffd27819 */ /* 0x000fe20000011415 */
[----:B------:R-:W-:Y:S01]  /*0550*/  IMAD.U32 R15, RZ, RZ, UR11 ;  /* 0x0000000bff0f7e24 */ /* 0x000fe2000f8e00ff */
[----:B------:R-:W-:Y:S01]  /*0560*/  UIMAD UR4, UR19, UR5, UR4 ;  /* 0x00000005130472a4 */ /* 0x000fe2000f8e0204 */
[----:B------:R-:W-:Y:S01]  /*0570*/  IMAD.IADD R20, R208, 0x1, -R5 ;  /* 0x00000001d0147824 */ /* 0x000fe200078e0a05 */
[----:B------:R-:W-:Y:S01]  /*0580*/  SHF.R.S32.HI R211, RZ, 0x1f, R210 ;  /* 0x0000001fffd37819 */ /* 0x000fe200000114d2 */
[----:B------:R-:W-:Y:S01]  /*0590*/  @P0 IMAD.HI.U32 R0, R7, c[0x0][0x24c], RZ ;  /* 0x0000930007000a27 */ /* 0x000fe200078e00ff */
[----:B------:R-:W-:Y:S01]  /*05a0*/  SHF.R.S32.HI R13, RZ, 0x6, R13 ;  /* 0x00000006ff0d7819 */ /* 0x000fe2000001140d */
[----:B------:R-:W-:Y:S01]  /*05b0*/  UMOV UR21, 0x6 ;  /* 0x0000000600157882 */ /* 0x000fe20000000000 */
[----:B------:R-:W-:Y:S01]  /*05c0*/  IADD3 R2, -R210, UR20, RZ ;  /* 0x00000014d2027c10 */ /* 0x000fe2000fffe1ff */
[----:B------:R-:W-:Y:S01]  /*05d0*/  IMAD.SHL.U32 R216, R20, 0x8, RZ ;  /* 0x0000000814d87824 */ /* 0x000fe200078e00ff */
[----:B------:R-:W-:Y:S01]  /*05e0*/  @P0 SHF.R.U32.HI R3, RZ, c[0x0][0x250], R0 ;  /* 0x00009400ff030a19 */ /* 0x000fe20000011600 */
[----:B------:R-:W-:Y:S01]  /*05f0*/  IMAD.SHL.U32 R9, R210, 0x40, RZ ;  /* 0x00000040d2097824 */ /* 0x000fe200078e00ff */
[----:B------:R-:W-:Y:S01]  /*0600*/  ISETP.GE.AND P6, PT, R2, 0x1, PT ;  /* 0x000000010200780c */ /* 0x000fe20003fc6270 */
[----:B------:R-:W-:Y:S01]  /*0610*/  IMAD.WIDE R14, R15, 0x80, R210 ;  /* 0x000000800f0e7825 */ /* 0x000fe200078e02d2 */
[----:B------:R-:W-:Y:S01]  /*0620*/  SHF.R.S32.HI R0, RZ, 0x1f, R3 ;  /* 0x0000001fff007819 */ /* 0x000fe20000011403 */
[----:B------:R-:W-:Y:S01]  /*0630*/  ULDC.64 UR6, c[0x0][0x1d8] ;  /* 0x0000760000067ab9 */ /* 0x000fe20000000a00 */
[--C-:B------:R-:W-:Y:S01]  /*0640*/  SHF.R.S32.HI R217, RZ, 0x1f, R216.reuse ;  /* 0x0000001fffd97819 */ /* 0x100fe200000114d8 */
[----:B------:R-:W-:Y:S01]  /*0650*/  IMAD.SHL.U32 R27, R13, 0x200, RZ ;  /* 0x000002000d1b7824 */ /* 0x000fe200078e00ff */
[----:B------:R-:W-:Y:S01]  /*0660*/  LOP3.LUT R9, R9, 0x1c0, RZ, 0xc0, !PT ;  /* 0x000001c009097812 */ /* 0x000fe200078ec0ff */
[----:B------:R-:W-:Y:S01]  /*0670*/  IMAD R16, R0, c[0x0][0x1e0], RZ ;  /* 0x0000780000107a24 */ /* 0x000fe200078e02ff */
[C---:B------:R-:W-:Y:S01]  /*0680*/  ISETP.GE.AND P5, PT, R2.reuse, 0x21, PT ;  /* 0x000000210200780c */ /* 0x040fe20003fa6270 */
[C---:B------:R-:W-:Y:S01]  /*0690*/  IMAD.WIDE.U32 R4, R3.reuse, c[0x0][0x1e0], R216 ;  /* 0x0000780003047a25 */ /* 0x040fe200078e00d8 */
[----:B------:R-:W-:Y:S01]  /*06a0*/  SHF.R.U32.HI R10, RZ, 0x3, R9 ;  /* 0x00000003ff0a7819 */ /* 0x000fe20000011609 */
[----:B------:R-:W-:Y:S01]  /*06b0*/  USHF.L.U64.HI UR28, UR6, UR21, UR7 ;  /* 0x00000015061c7299 */ /* 0x000fe20008010207 */
[C---:B------:R-:W-:Y:S01]  /*06c0*/  ISETP.GE.AND P4, PT, R2.reuse, 0x41, PT ;  /* 0x000000410200780c */ /* 0x040fe20003f86270 */
[----:B------:R-:W-:Y:S01]  /*06d0*/  IMAD R16, R3, c[0x0][0x1e4], R16 ;  /* 0x0000790003107a24 */ /* 0x000fe200078e0210 */
[----:B------:R-:W-:Y:S01]  /*06e0*/  ISETP.GE.AND P3, PT, R2, 0x61, PT ;  /* 0x000000610200780c */ /* 0x000fe20003f66270 */
[----:B------:R-:W-:Y:S01]  /*06f0*/  IMAD R0, R0, c[0x0][0x1b0], RZ ;  /* 0x00006c0000007a24 */ /* 0x000fe200078e02ff */
[C---:B------:R-:W-:Y:S01]  /*0700*/  ISETP.GE.OR P1, PT, R216.reuse, c[0x0][0x1cc], !P6 ;  /* 0x00007300d8007a0c */ /* 0x040fe20007726670 */
[----:B------:R-:W-:Y:S01]  /*0710*/  IMAD.IADD R17, R5, 0x1, R16 ;  /* 0x0000000105117824 */ /* 0x000fe200078e0210 */
[----:B------:R-:W-:Y:S01]  /*0720*/  USHF.L.U32 UR29, UR6, 0x6, URZ ;  /* 0x00000006061d7899 */ /* 0x000fe2000800063f */
[----:B------:R-:W-:Y:S01]  /*0730*/  IMAD.MOV.U32 R16, RZ, RZ, R4 ;  /* 0x000000ffff107224 */ /* 0x000fe200078e0004 */
[----:B------:R-:W-:Y:S01]  /*0740*/  LOP3.LUT R4, R9, 0x38, R216, 0xf8, !PT ;  /* 0x0000003809047812 */ /* 0x000fe200078ef8d8 */
[----:B------:R-:W-:Y:S01]  /*0750*/  IMAD R5, R15, c[0x0][0x1d8], RZ ;  /* 0x000076000f057a24 */ /* 0x000fe200078e02ff */
[----:B------:R-:W-:Y:S01]  /*0760*/  ISETP.GE.OR P6, PT, R216, c[0x0][0x19c], !P6 ;  /* 0x00006700d8007a0c */ /* 0x000fe200077c6670 */
[----:B-1----:R-:W-:Y:S01]  /*0770*/  IMAD.WIDE.U32 R16, R230, c[0x0][0x1e8], R16 ;  /* 0x00007a00e6107a25 */ /* 0x002fe200078e0010 */
[----:B------:R-:W-:-:S03]  /*0780*/  LOP3.LUT R10, R27, R4, R10, 0xf6, !PT ;  /* 0x000000041b0a7212 */ /* 0x000fc600078ef60a */
[----:B------:R-:W-:Y:S01]  /*0790*/  IMAD R2, R14, c[0x0][0x1dc], R5 ;  /* 0x000077000e027a24 */ /* 0x000fe200078e0205 */
[----:B------:R-:W-:Y:S01]  /*07a0*/  IADD3 R17, R17, UR4, RZ ;  /* 0x0000000411117c10 */ /* 0x000fe2000fffe0ff */
[C---:B------:R-:W-:Y:S01]  /*07b0*/  IMAD R0, R3.reuse, c[0x0][0x1b4], R0 ;  /* 0x00006d0003007a24 */ /* 0x040fe200078e0200 */
[----:B------:R-:W-:Y:S01]  /*07c0*/  ULDC.64 UR4, c[0x0][0x1b8] ;  /* 0x00006e0000047ab9 */ /* 0x000fe20000000a00 */
[----:B------:R-:W-:Y:S01]  /*07d0*/  IMAD.WIDE.U32 R4, R3, c[0x0][0x1b0], R216 ;  /* 0x00006c0003047a25 */ /* 0x000fe200078e00d8 */
[----:B------:R-:W-:-:S03]  /*07e0*/  UIMAD UR4, UR18, UR4, URZ ;  /* 0x00000004120472a4 */ /* 0x000fc6000f8e023f */
[----:B------:R-:W-:Y:S01]  /*07f0*/  IMAD.WIDE.U32 R8, R14, c[0x0][0x1d8], R16 ;  /* 0x000076000e087a25 */ /* 0x000fe200078e0010 */
[----:B------:R-:W-:-:S03]  /*0800*/  UIMAD UR6, UR19, UR5, UR4 ;  /* 0x00000005130672a4 */ /* 0x000fc6000f8e0204 */
[----:B------:R-:W-:Y:S01]  /*0810*/  IMAD.IADD R2, R9, 0x1, R2 ;  /* 0x0000000109027824 */ /* 0x000fe200078e0202 */
[----:B------:R-:W-:Y:S01]  /*0820*/  LEA R24, P0, R8, c[0x0][0x1c0], 0x1 ;  /* 0x0000700008187a11 */ /* 0x000fe200078008ff */
[----:B------:R-:W-:Y:S01]  /*0830*/  IMAD.IADD R5, R5, 0x1, R0 ;  /* 0x0000000105057824 */ /* 0x000fe200078e0200 */
[----:B------:R-:W-:Y:S01]  /*0840*/  SHF.R.S32.HI R9, RZ, 0x1f, R7 ;  /* 0x0000001fff097819 */ /* 0x000fe20000011407 */
[----:B------:R-:W-:Y:S01]  /*0850*/  IMAD.SHL.U32 R10, R10, 0x2, RZ ;  /* 0x000000020a0a7824 */ /* 0x000fe200078e00ff */
[----:B------:R-:W-:Y:S01]  /*0860*/  LEA.HI.X R25, R8, c[0x0][0x1c4], R2, 0x1, P0 ;  /* 0x0000710008197a11 */ /* 0x000fe200000f0c02 */
[----:B------:R-:W-:Y:S01]  /*0870*/  IMAD.WIDE.U32 R4, R230, c[0x0][0x1b8], R4 ;  /* 0x00006e00e6047a25 */ /* 0x000fe200078e0004 */
[C---:B------:R-:W-:Y:S01]  /*0880*/  ISETP.GE.OR P0, PT, R216.reuse, c[0x0][0x1cc], !P5 ;  /* 0x00007300d8007a0c */ /* 0x040fe20006f06670 */
[----:B------:R-:W-:Y:S01]  /*0890*/  ULDC.64 UR4, c[0x0][0x188] ;  /* 0x0000620000047ab9 */ /* 0x000fe20000000a00 */
[----:B------:R-:W-:Y:S01]  /*08a0*/  ISETP.GE.OR P5, PT, R216, c[0x0][0x19c], !P5 ;  /* 0x00006700d8007a0c */ /* 0x000fe20006fa6670 */
[----:B------:R-:W-:Y:S01]  /*08b0*/  @!PT LDS RZ, [RZ] ;  /* 0x00000000fffff984 */ /* 0x000fe20000000800 */
[----:B------:R-:W-:Y:S01]  /*08c0*/  @!PT LDS RZ, [RZ] ;  /* 0x00000000fffff984 */ /* 0x000fe20000000800 */
[----:B------:R-:W-:Y:S01]  /*08d0*/  @!PT LDS RZ, [RZ] ;  /* 0x00000000fffff984 */ /* 0x000fe20000000800 */
[----:B------:R1:W-:Y:S01]  /*08e0*/  LDGSTS.E.BYPASS.LTC128B.128 [R10+0x4080], [R24.64], !P1 ;  /* 0x04080000180a7fae */ /* 0x0003e2000c901d56 */
[----:B------:R-:W-:Y:S01]  /*08f0*/  IADD3 R16, P1, R24, UR29, RZ ;  /* 0x0000001d18107c10 */ /* 0x000fe2000ff3e0ff */
[----:B------:R-:W-:Y:S01]  /*0900*/  IMAD R0, R15, c[0x0][0x1a8], RZ ;  /* 0x00006a000f007a24 */ /* 0x000fe200078e02ff */
[----:B------:R-:W-:Y:S01]  /*0910*/  IADD3 R5, R5, UR6, RZ ;  /* 0x0000000605057c10 */ /* 0x000fe2000fffe0ff */
[----:B------:R-:W-:Y:S01]  /*0920*/  ULDC.64 UR6, c[0x0][0x208] ;  /* 0x0000820000067ab9 */ /* 0x000fe20000000a00 */
[----:B------:R-:W-:Y:S01]  /*0930*/  IADD3.X R17, R25, UR28, RZ, P1, !PT ;  /* 0x0000001c19117c10 */ /* 0x000fe20008ffe4ff */
[C---:B------:R-:W-:Y:S01]  /*0940*/  IMAD R0, R14.reuse, c[0x0][0x1ac], R0 ;  /* 0x00006b000e007a24 */ /* 0x040fe200078e0200 */
[----:B------:R-:W-:Y:S01]  /*0950*/  UIMAD UR8, UR18, UR4, URZ ;  /* 0x00000004120872a4 */ /* 0x000fe2000f8e023f */
[----:B------:R-:W-:Y:S01]  /*0960*/  IMAD.WIDE.U32 R4, R14, c[0x0][0x1a8], R4 ;  /* 0x00006a000e047a25 */ /* 0x000fe200078e0004 */
[----:B------:R-:W-:Y:S01]  /*0970*/  USHF.L.U64.HI UR9, UR6, UR21, UR7 ;  /* 0x0000001506097299 */ /* 0x000fe20008010207 */
[----:B------:R2:W-:Y:S01]  /*0980*/  LDGSTS.E.BYPASS.LTC128B.128 [R10+0x5080], [R16.64], !P0 ;  /* 0x05080000100a7fae */ /* 0x0005e2000c101d56 */
[----:B------:R-:W-:Y:S01]  /*0990*/  UIMAD.WIDE.U32 UR16, UR19, UR4, URZ ;  /* 0x00000004131072a5 */ /* 0x000fe2000f8e003f */
[----:B------:R-:W-:Y:S01]  /*09a0*/  IMAD.IADD R0, R5, 0x1, R0 ;  /* 0x0000000105007824 */ /* 0x000fe200078e0200 */
[C---:B------:R-:W-:Y:S01]  /*09b0*/  LEA R28, P0, R4.reuse, c[0x0][0x190], 0x1 ;  /* 0x00006400041c7a11 */ /* 0x040fe200078008ff */
[----:B------:R-:W-:Y:S01]  /*09c0*/  IMAD R2, R9, c[0x0][0x180], RZ ;  /* 0x0000600009027a24 */ /* 0x000fe200078e02ff */
[----:B------:R-:W-:Y:S01]  /*09d0*/  UIMAD UR8, UR19, UR5, UR8 ;  /* 0x00000005130872a4 */ /* 0x000fe2000f8e0208 */
[----:B------:R-:W-:Y:S01]  /*09e0*/  IMAD R205, R211, c[0x0][0x178], RZ ;  /* 0x00005e00d3cd7a24 */ /* 0x000fe200078e02ff */
[----:B------:R-:W-:Y:S01]  /*09f0*/  LEA.HI.X R29, R4, c[0x0][0x194], R0, 0x1, P0 ;  /* 0x00006500041d7a11 */ /* 0x000fe200000f0c00 */
[----:B------:R-:W-:Y:S01]  /*0a00*/  USHF.L.U32 UR10, UR6, 0x6, URZ ;  /* 0x00000006060a7899 */ /* 0x000fe2000800063f */
[C---:B------:R-:W-:Y:S01]  /*0a10*/  IMAD R2, R7.reuse, c[0x0][0x184], R2 ;  /* 0x0000610007027a24 */ /* 0x040fe200078e0202 */
[----:B------:R-:W-:Y:S01]  /*0a20*/  SHF.R.S32.HI R0, RZ, 0x1f, R233 ;  /* 0x0000001fff007819 */ /* 0x000fe200000114e9 */
[----:B------:R-:W-:Y:S01]  /*0a30*/  IMAD.WIDE.U32 R218, R210, c[0x0][0x178], RZ ;  /* 0x00005e00d2da7a25 */ /* 0x000fe200078e00ff */
[----:B------:R-:W-:Y:S01]  /*0a40*/  UIADD3 UR8, UR17, UR8, URZ ;  /* 0x0000000811087290 */ /* 0x000fe2000fffe03f */
[----:B------:R-:W-:Y:S01]  /*0a50*/  ISETP.GT.AND P0, PT, R208, 0xf, PT ;  /* 0x0000000fd000780c */ /* 0x000fe20003f04270 */
[----:B------:R-:W-:Y:S01]  /*0a60*/  ULDC.64 UR4, c[0x0][0x278] ;  /* 0x00009e0000047ab9 */ /* 0x000fe20000000a00 */
[----:B------:R-:W-:Y:S01]  /*0a70*/  IMAD.WIDE.U32 R18, R7, c[0x0][0x180], R216 ;  /* 0x0000600007127a25 */ /* 0x000fe200078e00d8 */
[----:B------:R-:W-:Y:S01]  /*0a80*/  UIMAD UR25, UR18, UR4, URZ ;  /* 0x00000004121972a4 */ /* 0x000fe2000f8e023f */
[----:B------:R-:W-:Y:S01]  /*0a90*/  IADD3 R222, R10, 0x4080, RZ ;  /* 0x000040800ade7810 */ /* 0x000fe20007ffe0ff */
[----:B------:R-:W-:Y:S01]  /*0aa0*/  UIMAD.WIDE.U32 UR14, UR19, UR4, URZ ;  /* 0x00000004130e72a5 */ /* 0x000fe2000f8e003f */
[----:B------:R-:W-:Y:S01]  /*0ab0*/  IMAD R205, R210, c[0x0][0x17c], R205 ;  /* 0x00005f00d2cd7a24 */ /* 0x000fe200078e02cd */
[----:B------:R-:W-:Y:S01]  /*0ac0*/  IADD3 R3, P2, P1, R218, UR16, R18 ;  /* 0x00000010da037c10 */ /* 0x000fe2000f95e012 */
[----:B------:R-:W-:Y:S01]  /*0ad0*/  IMAD R5, R233, UR9, RZ ;  /* 0x00000009e9057c24 */ /* 0x000fe2000f8e02ff */
[----:B------:R-:W-:Y:S01]  /*0ae0*/  UIMAD UR25, UR19, UR5, UR25 ;  /* 0x00000005131972a4 */ /* 0x000fe2000f8e0219 */
[----:B------:R-:W-:Y:S01]  /*0af0*/  IMAD.IADD R2, R19, 0x1, R2 ;  /* 0x0000000113027824 */ /* 0x000fe200078e0202 */
[-C--:B------:R-:W-:Y:S01]  /*0b00*/  LEA.HI R19, R23, R208.reuse, RZ, 0x2 ;  /* 0x000000d017137211 */ /* 0x080fe200078f10ff */
[----:B------:R-:W-:Y:S01]  /*0b10*/  IMAD.IADD R205, R219, 0x1, R205 ;  /* 0x00000001dbcd7824 */ /* 0x000fe200078e02cd */
[----:B------:R-:W-:Y:S01]  /*0b20*/  ULDC.64 UR4, c[0x0][0x290] ;  /* 0x0000a40000047ab9 */ /* 0x000fe20000000a00 */
[C---:B------:R-:W-:Y:S01]  /*0b30*/  IMAD R5, R0.reuse, UR10, R5 ;  /* 0x0000000a00057c24 */ /* 0x040fe2000f8e0205 */
[----:B------:R-:W-:Y:S01]  /*0b40*/  UIMAD UR24, UR18, UR4, URZ ;  /* 0x00000004121872a4 */ /* 0x000fe2000f8e023f */
[----:B------:R-:W-:Y:S01]  /*0b50*/  IMAD R0, R0, c[0x0][0x178], RZ ;  /* 0x00005e0000007a24 */ /* 0x000fe200078e02ff */
[----:B------:R-:W-:Y:S01]  /*0b60*/  IADD3.X R2, R205, UR8, R2, P2, P1 ;  /* 0x00000008cd027c10 */ /* 0x000fe200097e2402 */
[C---:B------:R-:W-:Y:S01]  /*0b70*/  IMAD.WIDE.U32 R14, R233.reuse, c[0x0][0x178], RZ ;  /* 0x00005e00e90e7a25 */ /* 0x040fe200078e00ff */
[----:B------:R-:W-:Y:S01]  /*0b80*/  IADD3 R32, P1, R16, UR29, RZ ;  /* 0x0000001d10207c10 */ /* 0x000fe2000ff3e0ff */
[----:B------:R-:W-:Y:S01]  /*0b90*/  UIMAD UR5, UR19, UR5, UR24 ;  /* 0x00000005130572a4 */ /* 0x000fe2000f8e0218 */
[----:B------:R-:W-:Y:S01]  /*0ba0*/  ISETP.GE.OR P2, PT, R216, c[0x0][0x1cc], !P4 ;  /* 0x00007300d8007a0c */ /* 0x000fe20006746670 */
[----:B------:R-:W-:Y:S01]  /*0bb0*/  IMAD R11, R233, c[0x0][0x17c], R0 ;  /* 0x00005f00e90b7a24 */ /* 0x000fe200078e0200 */
[----:B------:R-:W-:Y:S01]  /*0bc0*/  IADD3.X R33, R17, UR28, RZ, P1, !PT ;  /* 0x0000001c11217c10 */ /* 0x000fe20008ffe4ff */
[----:B------:R-:W-:Y:S01]  /*0bd0*/  IMAD.SHL.U32 R212, R208, 0x4, RZ ;  /* 0x00000004d0d47824 */ /* 0x000fe200078e00ff */
[C---:B------:R-:W-:Y:S01]  /*0be0*/  LEA R3, P1, R14.reuse, R3, 0x6 ;  /* 0x000000030e037211 */ /* 0x040fe200078230ff */
[----:B------:R-:W-:Y:S01]  /*0bf0*/  IMAD.IADD R11, R15, 0x1, R11 ;  /* 0x000000010f0b7824 */ /* 0x000fe200078e020b */
[----:B------:R-:W-:Y:S01]  /*0c00*/  LEA.HI R0, R23, R208, RZ, 0x4 ;  /* 0x000000d017007211 */ /* 0x000fe200078f20ff */
[----:B------:R-:W-:Y:S01]  /*0c10*/  IMAD R12, R9, c[0x0][0x270], RZ ;  /* 0x00009c00090c7a24 */ /* 0x000fe200078e02ff */
[----:B------:R-:W-:Y:S01]  /*0c20*/  SHF.R.S32.HI R213, RZ, 0x1f, R212 ;  /* 0x0000001fffd57819 */ /* 0x000fe200000114d4 */
[----:B-1----:R-:W-:Y:S01]  /*0c30*/  IMAD.SHL.U32 R25, R233, 0x40, RZ ;  /* 0x00000040e9197824 */ /* 0x002fe200078e00ff */
[----:B------:R-:W-:Y:S01]  /*0c40*/  LEA.HI.X R2, R14, R2, R11, 0x6, P1 ;  /* 0x000000020e027211 */ /* 0x000fe200008f340b */
[C---:B------:R-:W-:Y:S01]  /*0c50*/  IMAD R12, R7.reuse, c[0x0][0x274], R12 ;  /* 0x00009d00070c7a24 */ /* 0x040fe200078e020c */
[----:B------:R-:W-:Y:S01]  /*0c60*/  UIADD3 UR24, UR15, UR25, URZ ;  /* 0x000000190f187290 */ /* 0x000fe2000fffe03f */
[----:B------:R-:W-:Y:S01]  /*0c70*/  IMAD.WIDE.U32 R14, R7, c[0x0][0x270], R212 ;  /* 0x00009c00070e7a25 */ /* 0x000fe200078e00d4 */
[----:B------:R1:W-:Y:S01]  /*0c80*/  LDGSTS.E.BYPASS.LTC128B.128 [R10+0x6080], [R32.64], !P2 ;  /* 0x06080000200a7fae */ /* 0x0003e2000d101d56 */
[----:B------:R-:W-:Y:S01]  /*0c90*/  UIMAD.WIDE.U32 UR26, UR19, UR4, URZ ;  /* 0x00000004131a72a5 */ /* 0x000fe2000f8e003f */
[----:B------:R-:W-:Y:S01]  /*0ca0*/  SHF.R.S32.HI R31, RZ, 0x4, R0 ;  /* 0x00000004ff1f7819 */ /* 0x000fe20000011400 */
[----:B------:R-:W-:Y:S01]  /*0cb0*/  IMAD.IADD R12, R15, 0x1, R12 ;  /* 0x000000010f0c7824 */ /* 0x000fe200078e020c */
[----:B--2---:R-:W-:Y:S01]  /*0cc0*/  @!P0 IADD3 R17, P2, P1, R25, UR14, R14 ;  /* 0x0000000e19118c10 */ /* 0x004fe2000f95e00e */
[----:B------:R-:W-:Y:S01]  /*0cd0*/  IMAD R6, R9, c[0x0][0x288], RZ ;  /* 0x0000a20009067a24 */ /* 0x000fe200078e02ff */
[----:B------:R-:W-:Y:S01]  /*0ce0*/  SHF.R.S32.HI R15, RZ, 0x1f, R25 ;  /* 0x0000001fff0f7819 */ /* 0x000fe20000011419 */
[----:B------:R-:W-:Y:S01]  /*0cf0*/  IMAD.WIDE.U32 R34, R7, c[0x0][0x288], R212 ;  /* 0x0000a20007227a25 */ /* 0x000fe200078e00d4 */
[----:B------:R-:W-:Y:S01]  /*0d00*/  UIADD3 UR25, UR27, UR5, URZ ;  /* 0x000000051b197290 */ /* 0x000fe2000fffe03f */
[----:B------:R-:W-:-:S02]  /*0d10*/  LEA.HI R4, R0, R31, RZ, 0x1 ;  /* 0x0000001f00047211 */ /* 0x000fc400078f08ff */
[----:B------:R-:W-:Y:S01]  /*0d20*/  IMAD R6, R7, c[0x0][0x28c], R6 ;  /* 0x0000a30007067a24 */ /* 0x000fe200078e0206 */
[----:B------:R-:W-:Y:S01]  /*0d30*/  @!P0 IADD3.X R12, R15, UR24, R12, P2, P1 ;  /* 0x000000180f0c8c10 */ /* 0x000fe200097e240c */
[----:B------:R-:W-:Y:S01]  /*0d40*/  ULDC.64 UR4, c[0x0][0x1a8] ;  /* 0x00006a0000047ab9 */ /* 0x000fe20000000a00 */
[----:B------:R-:W-:Y:S01]  /*0d50*/  IADD3 R8, P2, R34, UR26, RZ ;  /* 0x0000001a22087c10 */ /* 0x000fe2000ff5e0ff */
[----:B------:R-:W-:Y:S01]  /*0d60*/  USHF.L.U32 UR32, UR4, 0x6, URZ ;  /* 0x0000000604207899 */ /* 0x000fe2000800063f */
[----:B------:R-:W-:Y:S01]  /*0d70*/  LOP3.LUT R4, R4, 0xfffffffe, RZ, 0xc0, !PT ;  /* 0xfffffffe04047812 */ /* 0x000fe200078ec0ff */
[----:B------:R-:W-:Y:S01]  /*0d80*/  IMAD.WIDE.U32 R214, R210, c[0x0][0x208], RZ ;  /* 0x00008200d2d67a25 */ /* 0x000fe200078e00ff */
[----:B------:R-:W-:Y:S02]  /*0d90*/  IADD3.X R6, R35, UR25, R6, P2, !PT ;  /* 0x0000001923067c10 */ /* 0x000fe400097fe406 */
[C---:B------:R-:W-:Y:S01]  /*0da0*/  ISETP.GE.OR P2, PT, R216.reuse, c[0x0][0x1cc], !P3 ;  /* 0x00007300d8007a0c */ /* 0x040fe20005f46670 */
[----:B------:R-:W-:Y:S01]  /*0db0*/  IMAD.IADD R4, R31, 0x1, -R4 ;  /* 0x000000011f047824 */ /* 0x000fe200078e0a04 */
[----:B------:R-:W-:Y:S01]  /*0dc0*/  ISETP.GE.OR P4, PT, R216, c[0x0][0x19c], !P4 ;  /* 0x00006700d8007a0c */ /* 0x000fe20006786670 */
[----:B------:R-:W-:Y:S01]  /*0dd0*/  IMAD.WIDE.U32 R34, R7, c[0x0][0x210], R216 ;  /* 0x0000840007227a25 */ /* 0x000fe200078e00d8 */
[----:B------:R-:W-:-:S02]  /*0de0*/  SHF.R.S32.HI R14, RZ, 0x2, R19 ;  /* 0x00000002ff0e7819 */ /* 0x000fc40000011413 */
[----:B------:R-:W-:Y:S01]  /*0df0*/  SHF.R.S32.HI R11, RZ, 0x1f, R19 ;  /* 0x0000001fff0b7819 */ /* 0x000fe20000011413 */
[----:B------:R-:W-:Y:S01]  /*0e00*/  IMAD R27, R4, 0x800, R27 ;  /* 0x00000800041b7824 */ /* 0x000fe200078e021b */
[----:B-1----:R-:W-:Y:S01]  /*0e10*/  IADD3 R32, P1, R32, UR29, RZ ;  /* 0x0000001d20207c10 */ /* 0x002fe2000ff3e0ff */
[----:B------:R-:W-:Y:S01]  /*0e20*/  USHF.L.U64.HI UR29, UR4, UR21, UR5 ;  /* 0x00000015041d7299 */ /* 0x000fe20008010205 */
[----:B------:R-:W-:Y:S01]  /*0e30*/  LEA.HI R11, R11, R14, RZ, 0x3 ;  /* 0x0000000e0b0b7211 */ /* 0x000fe200078f18ff */
[----:B------:R-:W-:Y:S01]  /*0e40*/  IMAD.MOV.U32 R192, RZ, RZ, 0x40 ;  /* 0x00000040ffc07424 */ /* 0x000fe200078e00ff */
[----:B------:R-:W-:Y:S01]  /*0e50*/  IADD3.X R33, R33, UR28, RZ, P1, !PT ;  /* 0x0000001c21217c10 */ /* 0x000fe20008ffe4ff */
[----:B------:R-:W-:Y:S01]  /*0e60*/  ULDC.64 UR4, c[0x0][0x218] ;  /* 0x0000860000047ab9 */ /* 0x000fe20000000a00 */
[----:B------:R-:W-:Y:S01]  /*0e70*/  @!P0 LEA R30, P1, R17, c[0x0][0x258], 0x2 ;  /* 0x00009600111e8a11 */ /* 0x000fe200078210ff */
[----:B------:R-:W-:Y:S01]  /*0e80*/  UIMAD.WIDE.U32 UR30, UR19, UR4, URZ ;  /* 0x00000004131e72a5 */ /* 0x000fe2000f8e003f */
[----:B------:R-:W-:Y:S01]  /*0e90*/  LOP3.LUT R11, R11, 0xfffffff8, RZ, 0xc0, !PT ;  /* 0xfffffff80b0b7812 */ /* 0x000fe200078ec0ff */
[----:B------:R1:W-:Y:S01]  /*0ea0*/  LDGSTS.E.BYPASS.LTC128B.128 [R10+0x7080], [R32.64], !P2 ;  /* 0x07080000200a7fae */ /* 0x0003e2000d101d56 */
[----:B------:R-:W-:Y:S01]  /*0eb0*/  @!P0 LEA.HI.X R31, R17, c[0x0][0x25c], R12, 0x2, P1 ;  /* 0x00009700111f8a11 */ /* 0x000fe200008f140c */
[----:B------:R-:W-:Y:S01]  /*0ec0*/  IMAD R12, R9, c[0x0][0x210], RZ ;  /* 0x00008400090c7a24 */ /* 0x000fe200078e02ff */
[----:B------:R-:W-:Y:S01]  /*0ed0*/  IADD3 R38, P1, R28, UR32, RZ ;  /* 0x000000201c267c10 */ /* 0x000fe2000ff3e0ff */
[----:B------:R-:W0:Y:S01]  /*0ee0*/  LDGDEPBAR ;  /* 0x00000000000079af */ /* 0x000e220000000000 */
[----:B------:R-:W-:Y:S01]  /*0ef0*/  UIMAD UR4, UR18, UR4, URZ ;  /* 0x00000004120472a4 */ /* 0x000fe2000f8e023f */
[----:B------:R-:W-:Y:S01]  /*0f00*/  IMAD R17, R7, c[0x0][0x214], R12 ;  /* 0x0000850007117a24 */ /* 0x000fe200078e020c */
[----:B------:R-:W-:Y:S01]  /*0f10*/  IADD3.X R39, R29, UR29, RZ, P1, !PT ;  /* 0x0000001d1d277c10 */ /* 0x000fe20008ffe4ff */
[----:B------:R2:W-:Y:S01]  /*0f20*/  LDGSTS.E.BYPASS.LTC128B.128 [R10+0x80], [R28.64], !P6 ;  /* 0x000800001c0a7fae */ /* 0x0005e2000f101d56 */
[----:B------:R-:W-:Y:S01]  /*0f30*/  IADD3 R36, P1, R38, UR32, RZ ;  /* 0x0000002026247c10 */ /* 0x000fe2000ff3e0ff */
[----:B------:R-:W-:Y:S01]  /*0f40*/  IMAD.IADD R17, R35, 0x1, R17 ;  /* 0x0000000123117824 */ /* 0x000fe200078e0211 */
[----:B------:R-:W-:Y:S01]  /*0f50*/  ISETP.GE.OR P6, PT, R216, c[0x0][0x19c], !P3 ;  /* 0x00006700d8007a0c */ /* 0x000fe20005fc6670 */
[----:B------:R3:W-:Y:S01]  /*0f60*/  LDGSTS.E.BYPASS.LTC128B.128 [R10+0x1080], [R38.64], !P5 ;  /* 0x01080000260a7fae */ /* 0x0007e2000e901d56 */
[----:B------:R-:W-:Y:S01]  /*0f70*/  IADD3.X R37, R39, UR29, RZ, P1, !PT ;  /* 0x0000001d27257c10 */ /* 0x000fe20008ffe4ff */
[----:B------:R-:W-:Y:S01]  /*0f80*/  IMAD R35, R211, c[0x0][0x208], RZ ;  /* 0x00008200d3237a24 */ /* 0x000fe200078e02ff */
[----:B------:R-:W-:Y:S01]  /*0f90*/  LEA.HI R12, R23, R208, RZ, 0x5 ;  /* 0x000000d0170c7211 */ /* 0x000fe200078f28ff */
[----:B------:R-:W-:Y:S01]  /*0fa0*/  UIMAD UR4, UR19, UR5, UR4 ;  /* 0x00000005130472a4 */ /* 0x000fe2000f8e0204 */
[C---:B------:R-:W-:Y:S01]  /*0fb0*/  LOP3.LUT P5, RZ, R20.reuse, 0x2, RZ, 0xc0, !PT ;  /* 0x0000000214ff7812 */ /* 0x040fe200078ac0ff */
[----:B------:R4:W-:Y:S01]  /*0fc0*/  LDGSTS.E.BYPASS.LTC128B.128 [R10+0x2080], [R36.64], !P4 ;  /* 0x02080000240a7fae */ /* 0x0009e2000e101d56 */
[C---:B------:R-:W-:Y:S01]  /*0fd0*/  LOP3.LUT P4, RZ, R20.reuse, 0x4, RZ, 0xc0, !PT ;  /* 0x0000000414ff7812 */ /* 0x040fe2000788c0ff */
[----:B------:R-:W-:Y:S01]  /*0fe0*/  IMAD.SHL.U32 R20, R20, 0x40, RZ ;  /* 0x0000004014147824 */ /* 0x000fe200078e00ff */
[----:B------:R-:W-:Y:S01]  /*0ff0*/  UIADD3 UR28, UR31, UR4, URZ ;  /* 0x000000041f1c7290 */ /* 0x000fe2000fffe03f */
[----:B------:R-:W-:Y:S01]  /*1000*/  IMAD R35, R210, c[0x0][0x20c], R35 ;  /* 0x00008300d2237a24 */ /* 0x000fe200078e0223 */
[----:B------:R-:W-:Y:S01]  /*1010*/  IADD3 R16, P2, P1, R214, UR30, R34 ;  /* 0x0000001ed6107c10 */ /* 0x000fe2000f95e022 */
[----:B------:R-:W-:Y:S01]  /*1020*/  IMAD.IADD R11, R14, 0x1, -R11 ;  /* 0x000000010e0b7824 */ /* 0x000fe200078e0a0b */
[----:B------:R-:W-:Y:S01]  /*1030*/  LOP3.LUT R20, R20, 0x1c0, RZ, 0xc0, !PT ;  /* 0x000001c014147812 */ /* 0x000fe200078ec0ff */
[----:B------:R-:W-:Y:S01]  /*1040*/  IMAD.IADD R206, R215, 0x1, R35 ;  /* 0x00000001d7ce7824 */ /* 0x000fe200078e0223 */
[----:B-1----:R-:W-:Y:S01]  /*1050*/  SHF.R.S32.HI R33, RZ, 0x5, R12 ;  /* 0x00000005ff217819 */ /* 0x002fe2000001140c */
[----:B------:R-:W-:Y:S01]  /*1060*/  IMAD.MOV.U32 R193, RZ, RZ, 0x20 ;  /* 0x00000020ffc17424 */ /* 0x000fe200078e00ff */
[----:B------:R-:W-:Y:S01]  /*1070*/  IADD3 R22, -R210, c[0x0][0x168], -R25 ;  /* 0x00005a00d2167a10 */ /* 0x000fe20007ffe919 */
[----:B------:R-:W-:Y:S01]  /*1080*/  ULDC.64 UR4, c[0x0][0x178] ;  /* 0x00005e0000047ab9 */ /* 0x000fe20000000a00 */
[----:B------:R-:W-:Y:S01]  /*1090*/  LEA.HI R220, R12, R33, RZ, 0x1 ;  /* 0x000000210cdc7211 */ /* 0x000fe200078f08ff */
[----:B------:R-:W-:Y:S01]  /*10a0*/  USHF.L.U64.HI UR21, UR4, UR21, UR5 ;  /* 0x0000001504157299 */ /* 0x000fe20008010205 */
[----:B------:R-:W-:Y:S01]  /*10b0*/  IADD3.X R17, R206, UR28, R17, P2, P1 ;  /* 0x0000001cce117c10 */ /* 0x000fe200097e2411 */
[----:B--2---:R-:W-:Y:S01]  /*10c0*/  IMAD.SHL.U32 R29, R33, 0x10, RZ ;  /* 0x00000010211d7824 */ /* 0x004fe200078e00ff */
[----:B------:R-:W-:-:S02]  /*10d0*/  LOP3.LUT R220, R220, 0xfffffffe, RZ, 0xc0, !PT ;  /* 0xfffffffedcdc7812 */ /* 0x000fc400078ec0ff */
[----:B------:R-:W-:Y:S02]  /*10e0*/  LEA R34, P2, R3, c[0x0][0x160], 0x1 ;  /* 0x0000580003227a11 */ /* 0x000fe400078408ff */
[C---:B------:R-:W-:Y:S01]  /*10f0*/  LOP3.LUT R18, R20.reuse, 0x30, R29, 0xf8, !PT ;  /* 0x0000003014127812 */ /* 0x040fe200078ef81d */
[----:B------:R-:W-:Y:S01]  /*1100*/  IMAD.IADD R220, R33, 0x1, -R220 ;  /* 0x0000000121dc7824 */ /* 0x000fe200078e0adc */
[----:B------:R-:W-:Y:S01]  /*1110*/  LOP3.LUT R29, R20, 0x8, R21, 0xf8, !PT ;  /* 0x00000008141d7812 */ /* 0x000fe200078ef815 */
[----:B------:R-:W-:Y:S01]  /*1120*/  IMAD.WIDE.U32 R32, R233, UR10, R16 ;  /* 0x0000000ae9207c25 */ /* 0x000fe2000f8e0010 */
[----:B------:R-:W-:Y:S02]  /*1130*/  SHF.R.U32.HI R20, RZ, 0x3, R20 ;  /* 0x00000003ff147819 */ /* 0x000fe40000011614 */
[----:B----4-:R-:W-:Y:S01]  /*1140*/  IADD3 R36, P3, R36, UR32, RZ ;  /* 0x0000002024247c10 */ /* 0x010fe2000ff7e0ff */
[----:B------:R-:W-:Y:S01]  /*1150*/  IMAD.IADD R5, R33, 0x1, R5 ;  /* 0x0000000121057824 */ /* 0x000fe200078e0205 */
[----:B------:R-:W-:-:S02]  /*1160*/  LOP3.LUT R198, R29, R20, RZ, 0x3c, !PT ;  /* 0x000000141dc67212 */ /* 0x000fc400078e3cff */
[----:B------:R-:W-:Y:S01]  /*1170*/  IADD3.X R37, R37, UR29, RZ, P3, !PT ;  /* 0x0000001d25257c10 */ /* 0x000fe20009ffe4ff */
[----:B------:R-:W-:Y:S01]  /*1180*/  USHF.L.U32 UR29, UR4, 0x6, URZ ;  /* 0x00000006041d7899 */ /* 0x000fe2000800063f */
[----:B------:R-:W-:Y:S01]  /*1190*/  LEA.HI.X R35, R3, c[0x0][0x164], R2, 0x1, P2 ;  /* 0x0000590003237a11 */ /* 0x000fe200010f0c02 */
[----:B------:R-:W-:Y:S01]  /*11a0*/  IMAD.IADD R198, R27, 0x1, R198 ;  /* 0x000000011bc67824 */ /* 0x000fe200078e02c6 */
[----:B------:R-:W-:Y:S01]  /*11b0*/  LOP3.LUT R3, R0, 0xfffffff0, RZ, 0xc0, !PT ;  /* 0xfffffff000037812 */ /* 0x000fe200078ec0ff */
[----:B------:R3:W-:Y:S01]  /*11c0*/  LDGSTS.E.BYPASS.LTC128B.128 [R10+0x3080], [R36.64], !P6 ;  /* 0x03080000240a7fae */ /* 0x0007e2000f101d56 */
[----:B------:R-:W-:Y:S01]  /*11d0*/  LEA R28, P1, R32, c[0x0][0x1f0], 0x1 ;  /* 0x00007c00201c7a11 */ /* 0x000fe200078208ff */
[----:B------:R-:W-:Y:S01]  /*11e0*/  IMAD.SHL.U32 R198, R198, 0x2, RZ ;  /* 0x00000002c6c67824 */ /* 0x000fe200078e00ff */
[----:B------:R-:W-:Y:S01]  /*11f0*/  LOP3.LUT R21, R18, 0x8, R21, 0xf8, !PT ;  /* 0x0000000812157812 */ /* 0x000fe200078ef815 */
[----:B------:R-:W0:Y:S01]  /*1200*/  LDGDEPBAR ;  /* 0x00000000000079af */ /* 0x000e220000000000 */
[----:B------:R-:W-:Y:S01]  /*1210*/  IMAD.IADD R14, R208, 0x1, -R3 ;  /* 0x00000001d00e7824 */ /* 0x000fe200078e0a03 */
[----:B------:R-:W-:Y:S01]  /*1220*/  SEL R3, R192, 0xffffffc0, !P4 ;  /* 0xffffffc0c0037807 */ /* 0x000fe20006000000 */
[----:B------:R-:W-:Y:S01]  /*1230*/  UMOV UR4, 0x5 ;  /* 0x0000000500047882 */ /* 0x000fe20000000000 */
[----:B------:R-:W-:Y:S01]  /*1240*/  LEA.HI.X R29, R32, c[0x0][0x1f4], R5, 0x1, P1 ;  /* 0x00007d00201d7a11 */ /* 0x000fe200008f0c05 */
[----:B------:R-:W-:Y:S01]  /*1250*/  USHF.L.U64.HI UR4, UR6, UR4, UR7 ;  /* 0x0000000406047299 */ /* 0x000fe20008010207 */
[----:B------:R-:W-:Y:S01]  /*1260*/  SEL R5, R193, 0xffffffe0, !P5 ;  /* 0xffffffe0c1057807 */ /* 0x000fe20006800000 */
[----:B------:R-:W-:Y:S01]  /*1270*/  IMAD.IADD R2, R198, 0x1, R3 ;  /* 0x00000001c6027824 */ /* 0x000fe200078e0203 */
[----:B------:R-:W-:Y:S01]  /*1280*/  ISETP.GE.AND P4, PT, R216, c[0x0][0x16c], PT ;  /* 0x00005b00d8007a0c */ /* 0x000fe20003f86270 */
[----:B------:R-:W-:Y:S01]  /*1290*/  USHF.L.U32 UR6, UR6, 0x5, URZ ;  /* 0x0000000506067899 */ /* 0x000fe2000800063f */
[----:B------:R-:W-:Y:S01]  /*12a0*/  SHF.R.S32.HI R27, RZ, 0x1f, R14 ;  /* 0x0000001fff1b7819 */ /* 0x000fe2000001140e */
[----:B------:R-:W-:Y:S01]  /*12b0*/  IMAD.IADD R3, R198, 0x1, R5 ;  /* 0x00000001c6037824 */ /* 0x000fe200078e0205 */
[----:B------:R-:W-:Y:S01]  /*12c0*/  ISETP.LT.OR P1, PT, R22, 0x1, P4 ;  /* 0x000000011600780c */ /* 0x000fe20002721670 */
[----:B------:R-:W-:Y:S01]  /*12d0*/  IMAD.IADD R0, R5, 0x1, R2 ;  /* 0x0000000105007824 */ /* 0x000fe200078e0202 */
[----:B------:R-:W-:Y:S01]  /*12e0*/  LEA.HI R5, R27, R14, RZ, 0x3 ;  /* 0x0000000e1b057211 */ /* 0x000fe200078f18ff */
[----:B------:R-:W-:Y:S01]  /*12f0*/  USHF.L.U32 UR5, UR6, 0x1, URZ ;  /* 0x0000000106057899 */ /* 0x000fe2000800063f */
[----:B------:R-:W-:Y:S01]  /*1300*/  LOP3.LUT R21, R21, R20, RZ, 0x3c, !PT ;  /* 0x0000001415157212 */ /* 0x000fe200078e3cff */
[----:B------:R-:W-:Y:S01]  /*1310*/  IMAD.SHL.U32 R20, R11, 0x40, RZ ;  /* 0x000000400b147824 */ /* 0x000fe200078e00ff */
[----:B------:R-:W-:Y:S01]  /*1320*/  LOP3.LUT R27, R5, 0xfffffff8, RZ, 0xc0, !PT ;  /* 0xfffffff8051b7812 */ /* 0x000fe200078ec0ff */
[----:B------:R-:W-:Y:S01]  /*1330*/  USHF.L.U64.HI UR4, UR6, 0x1, UR4 ;  /* 0x0000000106047899 */ /* 0x000fe20008010204 */
[----:B------:R-:W-:Y:S01]  /*1340*/  ISETP.GE.AND P3, PT, R216, c[0x0][0x1fc], PT ;  /* 0x00007f00d8007a0c */ /* 0x000fe20003f66270 */
[----:B------:R-:W-:Y:S01]  /*1350*/  IMAD R197, R4, 0x200, R21 ;  /* 0x0000020004c57824 */ /* 0x000fe200078e0215 */
[----:B------:R-:W-:Y:S01]  /*1360*/  LOP3.LUT R20, R20, 0x1c0, RZ, 0xc0, !PT ;  /* 0x000001c014147812 */ /* 0x000fe200078ec0ff */
[----:B------:R-:W-:Y:S01]  /*1370*/  IMAD.IADD R14, R14, 0x1, -R27 ;  /* 0x000000010e0e7824 */ /* 0x000fe200078e0a1b */
[----:B------:R-:W-:-:S04]  /*1380*/  DEPBAR.LE SB0, 0x1 ;  /* 0x000080400000791a */ /* 0x000fc80000000000 */
[----:B------:R-:W-:Y:S01]  /*1390*/  BAR.SYNC.DEFER_BLOCKING 0x0 ;  /* 0x0000000000007b1d */ /* 0x000fe20000010000 */
[----:B------:R-:W-:Y:S01]  /*13a0*/  SHF.R.U32.HI R18, RZ, 0x3, R20 ;  /* 0x00000003ff127819 */ /* 0x000fe20000011614 */
[----:B------:R-:W-:Y:S01]  /*13b0*/  IMAD.SHL.U32 R196, R5, 0x40, RZ ;  /* 0x0000004005c47824 */ /* 0x000fe200078e00ff */
[C---:B------:R-:W-:Y:S02]  /*13c0*/  ISETP.LT.OR P6, PT, R22.reuse, 0x21, P4 ;  /* 0x000000211600780c */ /* 0x040fe400027c1670 */
[C---:B------:R-:W-:Y:S02]  /*13d0*/  ISETP.LT.OR P5, PT, R22.reuse, 0x1, P3 ;  /* 0x000000011600780c */ /* 0x040fe40001fa1670 */
[----:B------:R-:W-:Y:S01]  /*13e0*/  ISETP.LT.OR P2, PT, R22, 0x21, P3 ;  /* 0x000000211600780c */ /* 0x000fe20001f41670 */
[----:B------:R-:W-:Y:S01]  /*13f0*/  IMAD.SHL.U32 R22, R4, 0x10, RZ ;  /* 0x0000001004167824 */ /* 0x000fe200078e00ff */
[----:B------:R-:W-:Y:S02]  /*1400*/  LEA.HI R23, R23, R208, RZ, 0x7 ;  /* 0x000000d017177211 */ /* 0x000fe400078f38ff */
[----:B------:R-:W-:-:S02]  /*1410*/  LOP3.LUT R196, R196, 0xfffffe00, RZ, 0xc0, !PT ;  /* 0xfffffe00c4c47812 */ /* 0x000fc400078ec0ff */
[----:B------:R-:W-:Y:S02]  /*1420*/  SHF.R.U32.HI R23, RZ, 0x4, R23 ;  /* 0x00000004ff177819 */ /* 0x000fe40000011617 */
[----:B------:R-:W-:Y:S02]  /*1430*/  LOP3.LUT R22, R22, 0x10, RZ, 0xc0, !PT ;  /* 0x0000001016167812 */ /* 0x000fe400078ec0ff */
[----:B------:R-:W-:Y:S02]  /*1440*/  IADD3 R221, R10, 0x8080, RZ ;  /* 0x000080800add7810 */ /* 0x000fe40007ffe0ff */
[----:B------:R-:W-:Y:S01]  /*1450*/  LOP3.LUT R22, R22, 0x8, R23, 0xf8, !PT ;  /* 0x0000000816167812 */ /* 0x000fe200078ef817 */
[----:B------:R-:W-:Y:S01]  /*1460*/  @!P0 IMAD.SHL.U32 R23, R208, 0x10, RZ ;  /* 0x00000010d0178824 */ /* 0x000fe200078e00ff */
[----:B------:R3:W1:Y:S04]  /*1470*/  LDSM.16.M88.4 R136, [R198+0x4080] ;  /* 0x00408000c688783b */ /* 0x0006680000000200 */
[----:B------:R3:W2:Y:S04]  /*1480*/  LDSM.16.M88.4 R144, [R198+0x6080] ;  /* 0x00608000c690783b */ /* 0x0006a80000000200 */
[----:B------:R3:W4:Y:S04]  /*1490*/  LDSM.16.M88.4 R152, [R3+0x4080] ;  /* 0x004080000398783b */ /* 0x0007280000000200 */
        /* <DEDUP_REMOVED lines=9> */
[----:B------:R1:W-:Y:S01]  /*1530*/  LDGSTS.E.BYPASS.LTC128B.128 [R10+0x4080], [R34.64], !P1 ;  /* 0x04080000220a7fae */ /* 0x0003e2000c901d56 */
[----:B------:R-:W-:-:S04]  /*1540*/  IADD3 R32, P1, R34, UR29, RZ ;  /* 0x0000001d22207c10 */ /* 0x000fc8000ff3e0ff */
[----:B------:R-:W-:Y:S02]  /*1550*/  IADD3.X R33, R35, UR21, RZ, P1, !PT ;  /* 0x0000001523217c10 */ /* 0x000fe40008ffe4ff */
[----:B------:R-:W-:-:S03]  /*1560*/  IADD3 R25, P1, R25, R8, RZ ;  /* 0x0000000819197210 */ /* 0x000fc60007f3e0ff */
[----:B------:R2:W-:Y:S02]  /*1570*/  LDGSTS.E.BYPASS.LTC128B.128 [R10+0x5080], [R32.64], !P6 ;  /* 0x05080000200a7fae */ /* 0x0005e4000f101d56 */
[----:B------:R-:W-:Y:S01]  /*1580*/  IMAD.X R24, R15, 0x1, R6, P1 ;  /* 0x000000010f187824 */ /* 0x000fe200008e0606 */
[C---:B------:R-:W-:Y:S01]  /*1590*/  LEA R26, P1, R25.reuse, c[0x0][0x280], 0x2 ;  /* 0x0000a000191a7a11 */ /* 0x040fe200078210ff */
[----:B------:R3:W-:Y:S03]  /*15a0*/  @!P0 LDGSTS.E.BYPASS.LTC128B.128 [R23+0xc080], [R30.64] ;  /* 0x0c0800001e178fae */ /* 0x0007e6000b901d56 */
[----:B------:R-:W-:Y:S01]  /*15b0*/  LEA.HI.X R27, R25, c[0x0][0x284], R24, 0x2, P1 ;  /* 0x0000a100191b7a11 */ /* 0x000fe200008f1418 */
[----:B------:R-:W-:Y:S01]  /*15c0*/  IMAD.SHL.U32 R25, R13, 0x8, RZ ;  /* 0x000000080d197824 */ /* 0x000fe200078e00ff */
[----:B------:R-:W0:Y:S01]  /*15d0*/  LDGDEPBAR ;  /* 0x00000000000079af */ /* 0x000e220000000000 */
[----:B------:R-:W-:-:S03]  /*15e0*/  IMAD.SHL.U32 R24, R4, 0x20, RZ ;  /* 0x0000002004187824 */ /* 0x000fc600078e00ff */
[----:B------:R-:W-:Y:S01]  /*15f0*/  LOP3.LUT R25, R25, 0x18, RZ, 0xc0, !PT ;  /* 0x0000001819197812 */ /* 0x000fe200078ec0ff */
[----:B------:R3:W-:Y:S03]  /*1600*/  LDGSTS.E.BYPASS.LTC128B.128 [R10+0x8080], [R28.64], !P5 ;  /* 0x080800001c0a7fae */ /* 0x0007e6000e901d56 */
[----:B------:R-:W-:Y:S01]  /*1610*/  LOP3.LUT R18, R18, R20, R25, 0x1e, !PT ;  /* 0x0000001412127212 */ /* 0x000fe200078e1e19 */
[----:B------:R-:W-:Y:S01]  /*1620*/  IMAD.SHL.U32 R20, R14, 0x40, RZ ;  /* 0x000000400e147824 */ /* 0x000fe200078e00ff */
[----:B------:R-:W-:Y:S02]  /*1630*/  LOP3.LUT R15, R25, 0x20, R24, 0xf8, !PT ;  /* 0x00000020190f7812 */ /* 0x000fe400078ef818 */
[----:B------:R-:W-:Y:S01]  /*1640*/  LOP3.LUT R25, R19, 0x7ffffffc, RZ, 0xc0, !PT ;  /* 0x7ffffffc13197812 */ /* 0x000fe200078ec0ff */
[----:B------:R-:W-:Y:S01]  /*1650*/  IMAD.SHL.U32 R19, R4, 0x8, RZ ;  /* 0x0000000804137824 */ /* 0x000fe200078e00ff */
[----:B------:R-:W-:Y:S01]  /*1660*/  LOP3.LUT R20, R20, 0x1c0, RZ, 0xc0, !PT ;  /* 0x000001c014147812 */ /* 0x000fe200078ec0ff */
[----:B------:R-:W-:Y:S01]  /*1670*/  IMAD.SHL.U32 R4, R220, 0x400, RZ ;  /* 0x00000400dc047824 */ /* 0x000fe200078e00ff */
[----:B-1----:R-:W-:Y:S01]  /*1680*/  IADD3 R34, P1, R28, UR5, RZ ;  /* 0x000000051c227c10 */ /* 0x002fe2000ff3e0ff */
[----:B------:R-:W-:Y:S01]  /*1690*/  IMAD.IADD R25, R208, 0x1, -R25 ;  /* 0x00000001d0197824 */ /* 0x000fe200078e0a19 */
[----:B------:R-:W-:Y:S01]  /*16a0*/  LOP3.LUT R24, R20, 0x8, R19, 0xf8, !PT ;  /* 0x0000000814187812 */ /* 0x000fe200078ef813 */
[----:B--2---:R-:W-:Y:S01]  /*16b0*/  @!P0 IMAD.SHL.U32 R33, R208, 0x10, RZ ;  /* 0x00000010d0218824 */ /* 0x004fe200078e00ff */
[----:B------:R-:W-:Y:S01]  /*16c0*/  IADD3 R19, R233, 0x1, RZ ;  /* 0x00000001e9137810 */ /* 0x000fe20007ffe0ff */
[----:B------:R-:W-:Y:S01]  /*16d0*/  IMAD R25, R25, 0x2, R4 ;  /* 0x0000000219197824 */ /* 0x000fe200078e0204 */
[----:B------:R-:W-:-:S02]  /*16e0*/  IADD3.X R35, R29, UR4, RZ, P1, !PT ;  /* 0x000000041d237c10 */ /* 0x000fc40008ffe4ff */
[----:B------:R-:W-:Y:S01]  /*16f0*/  ISETP.GE.AND P1, PT, R19, UR13, PT ;  /* 0x0000000d13007c0c */ /* 0x000fe2000bf26270 */
[----:B------:R-:W-:Y:S01]  /*1700*/  IMAD.IADD R18, R25, 0x1, R18 ;  /* 0x0000000119127824 */ /* 0x000fe200078e0212 */
[--C-:B------:R-:W-:Y:S01]  /*1710*/  SHF.R.U32.HI R21, RZ, 0x3, R20.reuse ;  /* 0x00000003ff157819 */ /* 0x100fe20000011614 */
[----:B------:R3:W-:Y:S03]  /*1720*/  LDGSTS.E.BYPASS.LTC128B.128 [R10+0x9080], [R34.64], !P2 ;  /* 0x09080000220a7fae */ /* 0x0007e6000d101d56 */
[----:B------:R-:W-:Y:S01]  /*1730*/  LOP3.LUT R199, R24, R21, RZ, 0x3c, !PT ;  /* 0x0000001518c77212 */ /* 0x000fe200078e3cff */
[----:B------:R3:W-:Y:S01]  /*1740*/  @!P0 LDGSTS.E.BYPASS.LTC128B.128 [R33+0xc280], [R26.64] ;  /* 0x0c2800001a218fae */ /* 0x0007e2000b901d56 */
[C-C-:B------:R-:W-:Y:S02]  /*1750*/  LOP3.LUT R5, R21.reuse, R22, R20.reuse, 0x1e, !PT ;  /* 0x0000001615057212 */ /* 0x140fe400078e1e14 */
[----:B------:R-:W-:Y:S01]  /*1760*/  LOP3.LUT R15, R21, R15, R20, 0x1e, !PT ;  /* 0x0000000f150f7212 */ /* 0x000fe200078e1e14 */
[----:B------:R-:W0:Y:S01]  /*1770*/  LDGDEPBAR ;  /* 0x00000000000079af */ /* 0x000e220000000000 */
[----:B------:R-:W-:-:S02]  /*1780*/  IADD3 R199, R199, R196, R4 ;  /* 0x000000c4c7c77210 */ /* 0x000fc40007ffe004 */
[----:B------:R-:W-:Y:S01]  /*1790*/  LOP3.LUT R200, R5, R196, RZ, 0xfc, !PT ;  /* 0x000000c405c87212 */ /* 0x000fe200078efcff */
[----:B------:R-:W0:Y:S01]  /*17a0*/  LDGDEPBAR ;  /* 0x00000000000079af */ /* 0x000e220000000000 */
[----:B------:R-:W-:Y:S01]  /*17b0*/  IMAD.IADD R196, R196, 0x1, R15 ;  /* 0x00000001c4c47824 */ /* 0x000fe200078e020f */
[----:B------:R-:W-:Y:S05]  /*17c0*/  @P1 BRA `(.L_x_218) ;  /* 0x0000018000001947 */ /* 0x000fea0003800000 */
[----:B----45:R-:W-:Y:S01]  /*17d0*/  SHF.R.S32.HI R5, RZ, 0x1f, R19 ;  /* 0x0000001fff057819 */ /* 0x030fe20000011413 */
[C---:B------:R-:W-:Y:S01]  /*17e0*/  IMAD R4, R19.reuse, UR9, RZ ;  /* 0x0000000913047c24 */ /* 0x040fe2000f8e02ff */
[----:B------:R-:W-:Y:S01]  /*17f0*/  BSSY B0, `(.L_x_218) ;  /* 0x0000015000007945 */ /* 0x000fe20003800000 */
[C---:B------:R-:W-:Y:S02]  /*1800*/  IMAD.SHL.U32 R15, R19.reuse, 0x40, RZ ;  /* 0x00000040130f7824 */ /* 0x040fe400078e00ff */
[----:B------:R-:W-:-:S04]  /*1810*/  IMAD.WIDE.U32 R16, R19, UR10, R16 ;  /* 0x0000000a13107c25 */ /* 0x000fc8000f8e0010 */
[----:B------:R-:W-:Y:S01]  /*1820*/  IMAD R4, R5, UR10, R4 ;  /* 0x0000000a05047c24 */ /* 0x000fe2000f8e0204 */
[----:B------:R-:W-:Y:S02]  /*1830*/  IADD3 R5, -R210, c[0x0][0x168], -R15 ;  /* 0x00005a00d2057a10 */ /* 0x000fe40007ffe90f */
[C---:B------:R-:W-:Y:S01]  /*1840*/  LEA R20, P1, R16.reuse, c[0x0][0x1f0], 0x1 ;  /* 0x00007c0010147a11 */ /* 0x040fe200078208ff */
[----:B------:R-:W-:Y:S01]  /*1850*/  IMAD.IADD R4, R17, 0x1, R4 ;  /* 0x0000000111047824 */ /* 0x000fe200078e0204 */
[C---:B------:R-:W-:Y:S02]  /*1860*/  ISETP.LT.OR P5, PT, R5.reuse, 0x1, P3 ;  /* 0x000000010500780c */ /* 0x040fe40001fa1670 */
[----:B------:R-:W-:Y:S02]  /*1870*/  ISETP.LT.OR P2, PT, R5, 0x21, P3 ;  /* 0x000000210500780c */ /* 0x000fe40001f41670 */
[----:B------:R-:W-:Y:S02]  /*1880*/  LEA.HI.X R21, R16, c[0x0][0x1f4], R4, 0x1, P1 ;  /* 0x00007d0010157a11 */ /* 0x000fe400008f0c04 */
[----:B------:R-:W-:-:S04]  /*1890*/  IADD3 R4, P1, R20, UR5, RZ ;  /* 0x0000000514047c10 */ /* 0x000fc8000ff3e0ff */
[----:B------:R-:W-:-:S03]  /*18a0*/  IADD3.X R5, R21, UR4, RZ, P1, !PT ;  /* 0x0000000415057c10 */ /* 0x000fc60008ffe4ff */
[----:B------:R1:W-:Y:S04]  /*18b0*/  LDGSTS.E.BYPASS.LTC128B.128 [R10+0xa080], [R20.64], !P5 ;  /* 0x0a080000140a7fae */ /* 0x0003e8000e901d56 */
[----:B------:R1:W-:Y:S01]  /*18c0*/  LDGSTS.E.BYPASS.LTC128B.128 [R10+0xb080], [R4.64], !P2 ;  /* 0x0b080000040a7fae */ /* 0x0003e2000d101d56 */
[----:B------:R-:W-:-:S04]  /*18d0*/  IADD3 R8, P2, R15, R8, RZ ;  /* 0x000000080f087210 */ /* 0x000fc80007f5e0ff */
[----:B------:R-:W-:Y:S02]  /*18e0*/  LEA R16, P1, R8, c[0x0][0x280], 0x2 ;  /* 0x0000a00008107a11 */ /* 0x000fe400078210ff */
[----:B------:R-:W-:-:S04]  /*18f0*/  LEA.HI.X.SX32 R15, R15, R6, 0x1, P2 ;  /* 0x000000060f0f7211 */ /* 0x000fc800010f0eff */
[----:B------:R-:W-:Y:S01]  /*1900*/  LEA.HI.X R17, R8, c[0x0][0x284], R15, 0x2, P1 ;  /* 0x0000a10008117a11 */ /* 0x000fe200008f140f */
[----:B------:R-:W-:Y:S05]  /*1910*/  @P0 BRA `(.L_x_219) ;  /* 0x0000002000000947 */ /* 0x000fea0003800000 */
[----:B-1----:R-:W-:-:S05]  /*1920*/  SHF.L.U32 R4, R208, 0x4, RZ ;  /* 0x00000004d0047819 */ /* 0x002fca00000006ff */
[----:B------:R1:W-:Y:S02]  /*1930*/  LDGSTS.E.BYPASS.LTC128B.128 [R4+0xc380], [R16.64] ;  /* 0x0c38000010047fae */ /* 0x0003e4000b901d56 */
.L_x_219:
[----:B------:R-:W-:Y:S05]  /*1940*/  BSYNC B0 ;  /* 0x0000000000007941 */ /* 0x000fea0003800000 */
.L_x_218:
[----:B-1--45:R-:W-:Y:S01]  /*1950*/  LOP3.LUT R5, R12, 0xffffffe0, RZ, 0xc0, !PT ;  /* 0xffffffe00c057812 */ /* 0x032fe200078ec0ff */
[----:B------:R-:W-:Y:S01]  /*1960*/  IMAD R4, R9, c[0x0][0x238], RZ ;  /* 0x00008e0009047a24 */ /* 0x000fe200078e02ff */
[----:B------:R-:W-:Y:S01]  /*1970*/  SHF.R.S32.HI R6, RZ, 0x1f, R13 ;  /* 0x0000001fff067819 */ /* 0x000fe2000001140d */
[----:B------:R-:W0:Y:S01]  /*1980*/  LDGDEPBAR ;  /* 0x00000000000079af */ /* 0x000e220000000000 */
[----:B------:R-:W-:Y:S01]  /*1990*/  SHF.R.S32.HI R209, RZ, 0x1f, R208 ;  /* 0x0000001fffd17819 */ /* 0x000fe200000114d0 */
[----:B------:R-:W-:Y:S01]  /*19a0*/  IMAD.IADD R5, R208, 0x1, -R5 ;  /* 0x00000001d0057824 */ /* 0x000fe200078e0a05 */
[----:B------:R-:W-:Y:S01]  /*19b0*/  LEA.HI R6, R6, R13, RZ, 0x2 ;  /* 0x0000000d06067211 */ /* 0x000fe200078f10ff */
[C---:B------:R-:W-:Y:S01]  /*19c0*/  IMAD R4, R7.reuse, c[0x0][0x23c], R4 ;  /* 0x00008f0007047a24 */ /* 0x040fe200078e0204 */
[----:B------:R-:W-:Y:S01]  /*19d0*/  UMOV UR33, 0x1 ;  /* 0x0000000100217882 */ /* 0x000fe20000000000 */
[----:B------:R-:W-:Y:S01]  /*19e0*/  IMAD.WIDE.U32 R16, R7, c[0x0][0x238], R208 ;  /* 0x00008e0007107a25 */ /* 0x000fe200078e00d0 */
[----:B------:R-:W-:Y:S01]  /*19f0*/  SHF.R.S32.HI R8, RZ, 0x1f, R5 ;  /* 0x0000001fff087819 */ /* 0x000fe20000011405 */
[----:B------:R-:W-:Y:S01]  /*1a00*/  ULDC UR32, c[0x0][0x198] ;  /* 0x0000660000207ab9 */ /* 0x000fe20000000800 */
[----:B------:R-:W-:Y:S01]  /*1a10*/  LOP3.LUT R6, R6, 0x1ffffffc, RZ, 0xc0, !PT ;  /* 0x1ffffffc06067812 */ /* 0x000fe200078ec0ff */
[----:B------:R-:W-:Y:S01]  /*1a20*/  ULDC.64 UR4, c[0x0][0x240] ;  /* 0x0000900000047ab9 */ /* 0x000fe20000000a00 */
[----:B------:R-:W-:Y:S01]  /*1a30*/  LEA.HI R8, R8, R5, RZ, 0x2 ;  /* 0x0000000508087211 */ /* 0x000fe200078f10ff */
[----:B------:R-:W-:Y:S01]  /*1a40*/  UIADD3 UR32, -UR12, UR32, UR33 ;  /* 0x000000200c207290 */ /* 0x000fe2000fffe121 */
[----:B------:R-:W-:Y:S01]  /*1a50*/  LOP3.LUT P5, RZ, R11, 0x4, RZ, 0xc0, !PT ;  /* 0x000000040bff7812 */ /* 0x000fe200078ac0ff */
[----:B------:R-:W-:Y:S01]  /*1a60*/  IMAD.IADD R223, R13, 0x1, -R6 ;  /* 0x000000010ddf7824 */ /* 0x000fe200078e0a06 */
[----:B------:R-:W-:Y:S01]  /*1a70*/  SHF.R.S32.HI R7, RZ, 0x2, R8 ;  /* 0x00000002ff077819 */ /* 0x000fe20000011408 */
[----:B------:R-:W-:Y:S01]  /*1a80*/  UIMAD UR4, UR18, UR4, URZ ;  /* 0x00000004120472a4 */ /* 0x000fe2000f8e023f */
[----:B------:R-:W-:Y:S01]  /*1a90*/  LOP3.LUT R8, R8, 0x7ffffffc, RZ, 0xc0, !PT ;  /* 0x7ffffffc08087812 */ /* 0x000fe200078ec0ff */
[----:B------:R-:W-:Y:S01]  /*1aa0*/  IMAD.IADD R17, R17, 0x1, R4 ;  /* 0x0000000111117824 */ /* 0x000fe200078e0204 */
[----:B------:R-:W-:Y:S01]  /*1ab0*/  R2P PR, R14, 0x6 ;  /* 0x000000060e007804 */ /* 0x000fe20000000000 */
[----:B------:R-:W-:Y:S01]  /*1ac0*/  UIMAD UR34, UR19, UR5, UR4 ;  /* 0x00000005132272a4 */ /* 0x000fe2000f8e0204 */
[----:B------:R-:W-:Y:S01]  /*1ad0*/  IMAD.U32 R228, RZ, RZ, UR32 ;  /* 0x00000020ffe47e24 */ /* 0x000fe2000f8e00ff */
[----:B------:R-:W-:Y:S01]  /*1ae0*/  LEA R207, R18, 0xc480, 0x1 ;  /* 0x0000c48012cf7811 */ /* 0x000fe200078e08ff */
[----:B------:R-:W-:Y:S01]  /*1af0*/  IMAD.IADD R8, R5, 0x1, -R8 ;  /* 0x0000000105087824 */ /* 0x000fe200078e0a08 */
[----:B------:R-:W-:Y:S01]  /*1b00*/  ULDC UR19, c[0x0][0x2a0] ;  /* 0x0000a80000137ab9 */ /* 0x000fe20000000800 */
[----:B------:R-:W-:Y:S01]  /*1b10*/  IMAD.WIDE.U32 R230, R230, c[0x0][0x240], R16 ;  /* 0x00009000e6e67a25 */ /* 0x000fe200078e0010 */
[----:B------:R-:W-:Y:S01]  /*1b20*/  ULOP3.LUT UR19, URZ, UR19, URZ, 0x33, !UPT ;  /* 0x000000133f137292 */ /* 0x000fe2000f8e333f */
[----:B------:R-:W-:Y:S01]  /*1b30*/  SEL R195, R193, 0xffffffe0, !P2 ;  /* 0xffffffe0c1c37807 */ /* 0x000fe20005000000 */
[----:B------:R-:W-:Y:S01]  /*1b40*/  ULDC UR18, c[0x0][0x2a8] ;  /* 0x0000aa0000127ab9 */ /* 0x000fe20000000800 */
[----:B------:R-:W-:Y:S01]  /*1b50*/  IMAD R223, R223, 0x4, R8 ;  /* 0x00000004dfdf7824 */ /* 0x000fe200078e0208 */
[----:B------:R-:W-:Y:S01]  /*1b60*/  IADD3 R224, R207, 0x40, RZ ;  /* 0x00000040cfe07810 */ /* 0x000fe20007ffe0ff */
[----:B------:R-:W-:Y:S01]  /*1b70*/  IMAD R220, R220, 0x10, R7 ;  /* 0x00000010dcdc7824 */ /* 0x000fe200078e0207 */
[----:B------:R-:W-:Y:S01]  /*1b80*/  ULDC UR5, c[0x0][0x2a0] ;  /* 0x0000a80000057ab9 */ /* 0x000fe20000000800 */
[----:B------:R-:W-:Y:S01]  /*1b90*/  IMAD.SHL.U32 R223, R223, 0x2, RZ ;  /* 0x00000002dfdf7824 */ /* 0x000fe200078e00ff */
[----:B------:R-:W-:Y:S01]  /*1ba0*/  LEA R196, R196, 0x80, 0x1 ;  /* 0x00000080c4c47811 */ /* 0x000fe200078e08ff */
[----:B------:R-:W-:Y:S01]  /*1bb0*/  IMAD.SHL.U32 R197, R197, 0x2, RZ ;  /* 0x00000002c5c57824 */ /* 0x000fe200078e00ff */
[----:B------:R-:W-:Y:S01]  /*1bc0*/  CS2R R126, SRZ ;  /* 0x00000000007e7805 */ /* 0x000fe2000001ff00 */
[----:B------:R-:W-:Y:S01]  /*1bd0*/  CS2R R124, SRZ ;  /* 0x00000000007c7805 */ /* 0x000fe2000001ff00 */
[----:B------:R-:W-:Y:S01]  /*1be0*/  IADD3 R228, R228, -c[0x0][0x168], -R223 ;  /* 0x80005a00e4e47a10 */ /* 0x000fe20007ffe8df */
        /* <DEDUP_REMOVED lines=32> */
[----:B------:R-:W-:Y:S01]  /*1df0*/  SEL R192, R192, 0xffffffc0, !P2 ;  /* 0xffffffc0c0c07807 */ /* 0x000fe20005000000 */
[----:B------:R-:W-:Y:S01]  /*1e00*/  ULDC UR4, c[0x0][0x2a0] ;  /* 0x0000a80000047ab9 */ /* 0x000fe20000000800 */
[----:B------:R-:W-:Y:S01]  /*1e10*/  @P5 IADD3 R224, R207, -0x40, RZ ;  /* 0xffffffc0cfe05810 */ /* 0x000fe20007ffe0ff */
[----:B------:R-:W-:Y:S01]  /*1e20*/  UISETP.LE.AND UP3, UPT, UR33, UR18, UPT ;  /* 0x000000122100728c */ /* 0x000fe2000bf63270 */
[----:B------:R-:W-:Y:S01]  /*1e30*/  IADD3 R225, R231, UR34, RZ ;  /* 0x00000022e7e17c10 */ /* 0x000fe2000fffe0ff */
[----:B------:R-:W-:Y:S01]  /*1e40*/  ULOP3.LUT UR18, URZ, UR5, URZ, 0x33, !UPT ;  /* 0x000000053f127292 */ /* 0x000fe2000f8e333f */
[----:B------:R-:W-:Y:S01]  /*1e50*/  IADD3 R229, -R223, UR20, RZ ;  /* 0x00000014dfe57c10 */ /* 0x000fe2000fffe1ff */
[----:B------:R-:W-:Y:S01]  /*1e60*/  UMOV UR7, 0x1 ;  /* 0x0000000100077882 */ /* 0x000fe20000000000 */
[C---:B------:R-:W-:Y:S01]  /*1e70*/  IADD3 R227, R228.reuse, c[0x0][0x2a4], RZ ;  /* 0x0000a900e4e37a10 */ /* 0x040fe20007ffe0ff */
[----:B------:R-:W-:Y:S01]  /*1e80*/  UMOV UR6, URZ ;  /* 0x0000003f00067c82 */ /* 0x000fe20008000000 */
[----:B------:R-:W-:Y:S01]  /*1e90*/  IADD3 R226, R228, UR19, RZ ;  /* 0x00000013e4e27c10 */ /* 0x000fe2000fffe0ff */
[----:B------:R-:W-:-:S02]  /*1ea0*/  UISETP.GT.AND UP4, UPT, UR11, -0x1, UPT ;  /* 0xffffffff0b00788c */ /* 0x000fc4000bf84270 */
[----:B------:R-:W-:Y:S02]  /*1eb0*/  ULOP3.LUT UR33, URZ, UR4, URZ, 0x33, !UPT ;  /* 0x000000043f217292 */ /* 0x000fe4000f8e333f */
[----:B------:R-:W-:Y:S02]  /*1ec0*/  UMOV UR5, URZ ;  /* 0x0000003f00057c82 */ /* 0x000fe40008000000 */
.L_x_238:
[----:B------:R-:W-:Y:S04]  /*1ed0*/  DEPBAR.LE SB0, 0x1 ;  /* 0x000080400000791a */ /* 0x000fe80000000000 */
[----:B------:R-:W-:Y:S01]  /*1ee0*/  BAR.SYNC.DEFER_BLOCKING 0x0 ;  /* 0x0000000000007b1d */ /* 0x000fe20000010000 */
[----:B------:R-:W-:Y:S01]  /*1ef0*/  USHF.L.U32 UR4, UR5, 0xc, URZ ;  /* 0x0000000c05047899 */ /* 0x000fe2000800063f */
[----:B------:R-:W-:Y:S02]  /*1f00*/  MOV R141, UR5 ;  /* 0x00000005008d7c02 */ /* 0x000fe40008000f00 */
[----:B------:R-:W-:Y:S03]  /*1f10*/  PLOP3.LUT P1, PT, PT, PT, UP3, 0x80, 0x0 ;  /* 0x000000000000781c */ /* 0x000fe60003f2f038 */
[----:B------:R-:W-:Y:S01]  /*1f20*/  IADD3 R180, R199, UR4, RZ ;  /* 0x00000004c7b47c10 */ /* 0x000fe2000fffe0ff */
[----:B------:R-:W-:Y:S01]  /*1f30*/  IMAD R184, R141, 0x40, R220 ;  /* 0x000000408db87824 */ /* 0x000fe200078e02dc */
[----:B------:R-:W-:Y:S03]  /*1f40*/  LEA R141, R233, R220, 0x6 ;  /* 0x000000dce98d7211 */ /* 0x000fe600078e30ff */
[----:B------:R-:W-:Y:S01]  /*1f50*/  IMAD.SHL.U32 R182, R180, 0x2, RZ ;  /* 0x00000002b4b67824 */ /* 0x000fe200078e00ff */
[C---:B------:R-:W-:Y:S01]  /*1f60*/  IADD3 R204, R141.reuse, R226, RZ ;  /* 0x000000e28dcc7210 */ /* 0x040fe20007ffe0ff */
[----:B------:R-:W-:Y:S02]  /*1f70*/  IMAD.IADD R202, R141, 0x1, R227 ;  /* 0x000000018dca7824 */ /* 0x000fe400078e02e3 */
[C---:B------:R-:W-:Y:S03]  /*1f80*/  IMAD.IADD R181, R182.reuse, 0x1, R193 ;  /* 0x00000001b6b57824 */ /* 0x040fe600078e02c1 */
[----:B------:R-:W-:Y:S01]  /*1f90*/  IMNMX R202, R229, R202, PT ;  /* 0x000000cae5ca7217 */ /* 0x000fe20003800200 */
[----:B------:R-:W-:Y:S05]  /*1fa0*/  LDSM.16.M88.4 R40, [R198+0x80] ;  /* 0x00008000c628783b */ /* 0x000fea0000000200 */
[----:B---3--:R-:W1:Y:S05]  /*1fb0*/  LDSM.16.M88.4 R36, [R182+0x4080] ;  /* 0x00408000b624783b */ /* 0x008e6a0000000200 */
[----:B------:R-:W2:Y:S05]  /*1fc0*/  LDSM.16.M88.4 R44, [R182+0x5080] ;  /* 0x00508000b62c783b */ /* 0x000eaa0000000200 */
[----:B------:R-:W3:Y:S05]  /*1fd0*/  LDSM.16.M88.4 R48, [R198+0x2080] ;  /* 0x00208000c630783b */ /* 0x000eea0000000200 */
[----:B------:R-:W-:Y:S05]  /*1fe0*/  LDSM.16.M88.4 R56, [R3+0x80] ;  /* 0x000080000338783b */ /* 0x000fea0000000200 */
[----:B------:R-:W4:Y:S05]  /*1ff0*/  LDSM.16.M88.4 R52, [R181+0x4080] ;  /* 0x00408000b534783b */ /* 0x000f2a0000000200 */
[----:B------:R-:W5:Y:S05]  /*2000*/  LDSM.16.M88.4 R60, [R181+0x5080] ;  /* 0x00508000b53c783b */ /* 0x000f6a0000000200 */
[----:B------:R-:W3:Y:S05]  /*2010*/  LDSM.16.M88.4 R64, [R3+0x2080] ;  /* 0x002080000340783b */ /* 0x000eea0000000200 */
[----:B------:R-:W-:Y:S01]  /*2020*/  LDS R236, [R184.X4+0xc080] ;  /* 0x00c08000b8ec7984 */ /* 0x000fe20000004800 */
[-C--:B-1----:R-:W-:Y:S04]  /*2030*/  HMMA.16816.F32 R4, R36, R40.reuse, RZ ;  /* 0x000000282404723c */ /* 0x082fe800000018ff */
[----:B------:R-:W-:Y:S05]  /*2040*/  LDS R186, [R184.X4+0xc0a0] ;  /* 0x00c0a000b8ba7984 */ /* 0x000fea0000004800 */
[----:B------:R-:W-:Y:S01]  /*2050*/  LDS R185, [R184.X4+0xc100] ;  /* 0x00c10000b8b97984 */ /* 0x000fe20000004800 */
[C---:B--2---:R-:W-:Y:S04]  /*2060*/  HMMA.16816.F32 R8, R44.reuse, R40, RZ ;  /* 0x000000282c08723c */ /* 0x044fe800000018ff */
[----:B------:R-:W-:Y:S04]  /*2070*/  LDS R183, [R184.X4+0xc120] ;  /* 0x00c12000b8b77984 */ /* 0x000fe80000004800 */
[-C--:B------:R-:W-:Y:S08]  /*2080*/  HMMA.16816.F32 R12, R44, R42.reuse, RZ ;  /* 0x0000002a2c0c723c */ /* 0x080ff000000018ff */
[C---:B------:R-:W-:Y:S08]  /*2090*/  HMMA.16816.F32 R16, R36.reuse, R42, RZ ;  /* 0x0000002a2410723c */ /* 0x040ff000000018ff */
[-C--:B---3--:R-:W-:Y:S08]  /*20a0*/  HMMA.16816.F32 R20, R36, R48.reuse, RZ ;  /* 0x000000302414723c */ /* 0x088ff000000018ff */
[C---:B------:R-:W-:Y:S07]  /*20b0*/  HMMA.16816.F32 R24, R44.reuse, R48, RZ ;  /* 0x000000302c18723c */ /* 0x040fee00000018ff */
[----:B------:R-:W-:Y:S01]  /*20c0*/  IADD3 R48, R182, R192, RZ ;  /* 0x000000c0b6307210 */ /* 0x000fe20007ffe0ff */
[-C--:B------:R-:W-:Y:S01]  /*20d0*/  HMMA.16816.F32 R28, R44, R50.reuse, RZ ;  /* 0x000000322c1c723c */ /* 0x080fe200000018ff */
[----:B------:R-:W-:Y:S05]  /*20e0*/  LDSM.16.M88.4 R44, [R2+0x80] ;  /* 0x00008000022c783b */ /* 0x000fea0000000200 */
[----:B------:R-:W1:Y:S02]  /*20f0*/  LDSM.16.M88.4 R40, [R48+0x4080] ;  /* 0x004080003028783b */ /* 0x000e640000000200 */
[----:B------:R-:W-:Y:S03]  /*2100*/  HMMA.16816.F32 R32, R36, R50, RZ ;  /* 0x000000322420723c */ /* 0x000fe600000018ff */
[----:B------:R-:W2:Y:S05]  /*2110*/  LDSM.16.M88.4 R132, [R48+0x5080] ;  /* 0x005080003084783b */ /* 0x000eaa0000000200 */
[-C--:B----4-:R-:W-:Y:S01]  /*2120*/  HMMA.16816.F32 R4, R52, R56.reuse, R4 ;  /* 0x000000383404723c */ /* 0x090fe20000001804 */
[----:B------:R-:W3:Y:S07]  /*2130*/  LDSM.16.M88.4 R36, [R2+0x2080] ;  /* 0x002080000224783b */ /* 0x000eee0000000200 */
[C---:B-----5:R-:W-:Y:S08]  /*2140*/  HMMA.16816.F32 R8, R60.reuse, R56, R8 ;  /* 0x000000383c08723c */ /* 0x060ff00000001808 */
[-C--:B------:R-:W-:Y:S08]  /*2150*/  HMMA.16816.F32 R12, R60, R58.reuse, R12 ;  /* 0x0000003a3c0c723c */ /* 0x080ff0000000180c */
[C---:B------:R-:W-:Y:S08]  /*2160*/  HMMA.16816.F32 R16, R52.reuse, R58, R16 ;  /* 0x0000003a3410723c */ /* 0x040ff00000001810 */
[-C--:B------:R-:W-:Y:S08]  /*2170*/  HMMA.16816.F32 R20, R52, R64.reuse, R20 ;  /* 0x000000403414723c */ /* 0x080ff00000001814 */
[C---:B------:R-:W-:Y:S07]  /*2180*/  HMMA.16816.F32 R24, R60.reuse, R64, R24 ;  /* 0x000000403c18723c */ /* 0x040fee0000001818 */
[----:B------:R-:W-:Y:S01]  /*2190*/  IMAD.IADD R64, R192, 0x1, R181 ;  /* 0x00000001c0407824 */ /* 0x000fe200078e02b5 */
[-C--:B------:R-:W-:Y:S01]  /*21a0*/  HMMA.16816.F32 R28, R60, R66.reuse, R28 ;  /* 0x000000423c1c723c */ /* 0x080fe2000000181c */
[----:B------:R-:W-:Y:S05]  /*21b0*/  LDSM.16.M88.4 R60, [R0+0x2080] ;  /* 0x00208000003c783b */ /* 0x000fea0000000200 */
[----:B------:R-:W-:Y:S02]  /*21c0*/  LDSM.16.M88.4 R48, [R64+0x4080] ;  /* 0x004080004030783b */ /* 0x000fe40000000200 */
[----:B------:R-:W-:Y:S03]  /*21d0*/  HMMA.16816.F32 R32, R52, R66, R32 ;  /* 0x000000423420723c */ /* 0x000fe60000001820 */
[----:B------:R-:W4:Y:S05]  /*21e0*/  LDSM.16.M88.4 R52, [R0+0x80] ;  /* 0x000080000034783b */ /* 0x000f2a0000000200 */
[-C--:B-1----:R-:W-:Y:S01]  /*21f0*/  HMMA.16816.F32 R4, R40, R44.reuse, R4 ;  /* 0x0000002c2804723c */ /* 0x082fe20000001804 */
[----:B------:R-:W1:Y:S07]  /*2200*/  LDSM.16.M88.4 R56, [R64+0x5080] ;  /* 0x005080004038783b */ /* 0x000e6e0000000200 */
[C---:B--2---:R-:W-:Y:S08]  /*2210*/  HMMA.16816.F32 R8, R132.reuse, R44, R8 ;  /* 0x0000002c8408723c */ /* 0x044ff00000001808 */
[-C--:B------:R-:W-:Y:S08]  /*2220*/  HMMA.16816.F32 R12, R132, R46.reuse, R12 ;  /* 0x0000002e840c723c */ /* 0x080ff0000000180c */
[C---:B------:R-:W-:Y:S08]  /*2230*/  HMMA.16816.F32 R16, R40.reuse, R46, R16 ;  /* 0x0000002e2810723c */ /* 0x040ff00000001810 */
[-C--:B---3--:R-:W-:Y:S08]  /*2240*/  HMMA.16816.F32 R20, R40, R36.reuse, R20 ;  /* 0x000000242814723c */ /* 0x088ff00000001814 */
[C---:B------:R-:W-:Y:S08]  /*2250*/  HMMA.16816.F32 R24, R132.reuse, R36, R24 ;  /* 0x000000248418723c */ /* 0x040ff00000001818 */
[-C--:B------:R-:W-:Y:S08]  /*2260*/  HMMA.16816.F32 R28, R132, R38.reuse, R28 ;  /* 0x00000026841c723c */ /* 0x080ff0000000181c */
[----:B------:R-:W-:Y:S08]  /*2270*/  HMMA.16816.F32 R32, R40, R38, R32 ;  /* 0x000000262820723c */ /* 0x000ff00000001820 */
[-C--:B----4-:R-:W-:Y:S08]  /*2280*/  HMMA.16816.F32 R4, R48, R52.reuse, R4 ;  /* 0x000000343004723c */ /* 0x090ff00000001804 */
[C---:B-1----:R-:W-:Y:S08]  /*2290*/  HMMA.16816.F32 R8, R56.reuse, R52, R8 ;  /* 0x000000343808723c */ /* 0x042ff00000001808 */
[-C--:B------:R-:W-:Y:S08]  /*22a0*/  HMMA.16816.F32 R12, R56, R54.reuse, R12 ;  /* 0x00000036380c723c */ /* 0x080ff0000000180c */
[C---:B------:R-:W-:Y:S08]  /*22b0*/  HMMA.16816.F32 R16, R48.reuse, R54, R16 ;  /* 0x000000363010723c */ /* 0x040ff00000001810 */
[-C--:B------:R-:W-:Y:S08]  /*22c0*/  HMMA.16816.F32 R20, R48, R60.reuse, R20 ;  /* 0x0000003c3014723c */ /* 0x080ff00000001814 */
[C---:B------:R-:W-:Y:S08]  /*22d0*/  HMMA.16816.F32 R24, R56.reuse, R60, R24 ;  /* 0x0000003c3818723c */ /* 0x040ff00000001818 */
[-C--:B------:R-:W-:Y:S08]  /*22e0*/  HMMA.16816.F32 R28, R56, R62.reuse, R28 ;  /* 0x0000003e381c723c */ /* 0x080ff0000000181c */
[----:B------:R-:W-:Y:S01]  /*22f0*/  HMMA.16816.F32 R32, R48, R62, R32 ;  /* 0x0000003e3020723c */ /* 0x000fe20000001820 */
[----:B------:R-:W-:-:S08]  /*2300*/  @!P1 BRA `(.L_x_220) ;  /* 0x000001d000009947 */ /* 0x000fd00003800000 */
[----:B------:R-:W-:Y:S01]  /*2310*/  IMAD.MOV.U32 R36, RZ, RZ, c[0x0][0x168] ;  /* 0x00005a00ff247624 */ /* 0x000fe200078e00ff */
[----:B------:R-:W-:Y:S04]  /*2320*/  BSSY B0, `(.L_x_221) ;  /* 0x0000012000007945 */ /* 0x000fe80003800000 */
[----:B------:R-:W-:Y:S04]  /*2330*/  IADD3 R37, R141, c[0x0][0x198], -R36 ;  /* 0x000066008d257a10 */ /* 0x000fe80007ffe824 */
[----:B------:R-:W-:Y:S11]  /*2340*/  ISETP.GT.AND P2, PT, R37, -0x1, PT ;  /* 0xffffffff2500780c */ /* 0x000ff60003f44270 */
[----:B------:R-:W-:Y:S02]  /*2350*/  @!UPT UIADD3 URZ, URZ, URZ, URZ ;  /* 0x0000003f3f3ff290 */ /* 0x000fe4000fffe03f */
[----:B------:R-:W-:-:S05]  /*2360*/  @P2 BRA `(.L_x_222) ;  /* 0x0000008000002947 */ /* 0x000fca0003800000 */
[----:B------:R-:W-:Y:S01]  /*2370*/  LOP3.LUT R37, RZ, R37, RZ, 0x33, !PT ;  /* 0x00000025ff257212 */ /* 0x000fe200078e33ff */
[----:B------:R-:W-:Y:S05]  /*2380*/  IMAD.MOV.U32 R36, RZ, RZ, 0x1 ;  /* 0x00000001ff247424 */ /* 0x000fea00078e00ff */
[----:B------:R-:W-:Y:S11]  /*2390*/  ISETP.NE.AND P2, PT, R36, c[0x0][0x2a8], PT ;  /* 0x0000aa0024007a0c */ /* 0x000ff60003f45270 */
[----:B------:R-:W-:Y:S02]  /*23a0*/  @!UPT UIADD3 URZ, URZ, URZ, URZ ;  /* 0x0000003f3f3ff290 */ /* 0x000fe4000fffe03f */
[----:B------:R-:W-:Y:S05]  /*23b0*/  @P2 IMAD.HI.U32 R36, R37, c[0x0][0x2ac], RZ ;  /* 0x0000ab0025242a27 */ /* 0x000fea00078e00ff */
[----:B------:R-:W-:Y:S04]  /*23c0*/  @P2 SHF.R.U32.HI R37, RZ, c[0x0][0x2b0], R36 ;  /* 0x0000ac00ff252a19 */ /* 0x000fe80000011624 */
[----:B------:R-:W-:Y:S01]  /*23d0*/  LOP3.LUT R37, RZ, R37, RZ, 0x33, !PT ;  /* 0x00000025ff257212 */ /* 0x000fe200078e33ff */
[----:B------:R-:W-:-:S05]  /*23e0*/  BRA `(.L_x_223) ;  /* 0x0000005000007947 */ /* 0x000fca0003800000 */
.L_x_222:
[----:B------:R-:W-:Y:S04]  /*23f0*/  MOV R36, 0x1 ;  /* 0x0000000100247802 */ /* 0x000fe80000000f00 */
[----:B------:R-:W-:Y:S11]  /*2400*/  ISETP.NE.AND P2, PT, R36, c[0x0][0x2a8], PT ;  /* 0x0000aa0024007a0c */ /* 0x000ff60003f45270 */
[----:B------:R-:W-:Y:S02]  /*2410*/  @!UPT UIADD3 URZ, URZ, URZ, URZ ;  /* 0x0000003f3f3ff290 */ /* 0x000fe4000fffe03f */
[----:B------:R-:W-:Y:S05]  /*2420*/  @P2 IMAD.HI.U32 R36, R37, c[0x0][0x2ac], RZ ;  /* 0x0000ab0025242a27 */ /* 0x000fea00078e00ff */
[----:B------:R-:W-:Y:S02]  /*2430*/  @P2 SHF.R.U32.HI R37, RZ, c[0x0][0x2b0], R36 ;  /* 0x0000ac00ff252a19 */ /* 0x000fe40000011624 */
.L_x_223:
[----:B------:R-:W-:Y:S05]  /*2440*/  BSYNC B0 ;  /* 0x0000000000007941 */ /* 0x000fea0003800000 */
.L_x_221:
[--C-:B------:R-:W-:Y:S01]  /*2450*/  IADD3 R39, R141, UR18, R228.reuse ;  /* 0x000000128d277c10 */ /* 0x100fe2000fffe0e4 */
[----:B------:R-:W-:Y:S04]  /*2460*/  IMAD.MOV.U32 R36, RZ, RZ, c[0x0][0x2a8] ;  /* 0x0000aa00ff247624 */ /* 0x000fe800078e00ff */
[----:B------:R-:W-:Y:S01]  /*2470*/  IMAD R204, R37, R36, -UR12 ;  /* 0x8000000c25cc7e24 */ /* 0x000fe2000f8e0224 */
[----:B------:R-:W-:Y:S03]  /*2480*/  IADD3 R36, R141, c[0x0][0x2a4], R228 ;  /* 0x0000a9008d247a10 */ /* 0x000fe60007ffe0e4 */
[----:B------:R-:W-:Y:S01]  /*2490*/  IMAD.IADD R204, R204, 0x1, -R223 ;  /* 0x00000001cccc7824 */ /* 0x000fe200078e0adf */
[----:B------:R-:W-:Y:S04]  /*24a0*/  IMNMX R37, R229, R36, PT ;  /* 0x00000024e5257217 */ /* 0x000fe80003800200 */
[----:B------:R-:W-:Y:S02]  /*24b0*/  IADD3 R202, R204, c[0x0][0x2a8], RZ ;  /* 0x0000aa00ccca7a10 */ /* 0x000fe40007ffe0ff */
[----:B------:R-:W-:Y:S02]  /*24c0*/  IMNMX R204, R39, R204, !PT ;  /* 0x000000cc27cc7217 */ /* 0x000fe40007800200 */
[----:B------:R-:W-:Y:S02]  /*24d0*/  IMNMX R202, R37, R202, PT ;  /* 0x000000ca25ca7217 */ /* 0x000fe40003800200 */
.L_x_220:
[----:B------:R-:W-:Y:S04]  /*24e0*/  IADD3 R37, R141, 0x8, RZ ;  /* 0x000000088d257810 */ /* 0x000fe80007ffe0ff */
[C-C-:B------:R-:W-:Y:S02]  /*24f0*/  IADD3 R36, R37.reuse, c[0x0][0x2a4], R228.reuse ;  /* 0x0000a90025247a10 */ /* 0x140fe40007ffe0e4 */
[----:B------:R-:W-:Y:S02]  /*2500*/  IADD3 R238, R37, UR33, R228 ;  /* 0x0000002125ee7c10 */ /* 0x000fe4000fffe0e4 */
[----:B------:R-:W-:Y:S01]  /*2510*/  IMNMX R237, R229, R36, PT ;  /* 0x00000024e5ed7217 */ /* 0x000fe20003800200 */
[----:B------:R-:W-:-:S06]  /*2520*/  @!P1 BRA `(.L_x_224) ;  /* 0x000001a000009947 */ /* 0x000fcc0003800000 */
[----:B------:R-:W-:Y:S01]  /*2530*/  IADD3 R37, R37, c[0x0][0x198], RZ ;  /* 0x0000660025257a10 */ /* 0x000fe20007ffe0ff */
[----:B------:R-:W-:Y:S03]  /*2540*/  BSSY B0, `(.L_x_225) ;  /* 0x0000012000007945 */ /* 0x000fe60003800000 */
[----:B------:R-:W-:Y:S04]  /*2550*/  IADD3 R37, R37, -c[0x0][0x168], RZ ;  /* 0x80005a0025257a10 */ /* 0x000fe80007ffe0ff */
        /* <DEDUP_REMOVED lines=11> */
.L_x_226:
[----:B------:R-:W-:Y:S04]  /*2610*/  MOV R36, 0x1 ;  /* 0x0000000100247802 */ /* 0x000fe80000000f00 */
[----:B------:R-:W-:Y:S11]  /*2620*/  ISETP.NE.AND P2, PT, R36, c[0x0][0x2a8], PT ;  /* 0x0000aa0024007a0c */ /* 0x000ff60003f45270 */
[----:B------:R-:W-:Y:S02]  /*2630*/  @!UPT UIADD3 URZ, URZ, URZ, URZ ;  /* 0x0000003f3f3ff290 */ /* 0x000fe4000fffe03f */
[----:B------:R-:W-:Y:S05]  /*2640*/  @P2 IMAD.HI.U32 R36, R37, c[0x0][0x2ac], RZ ;  /* 0x0000ab0025242a27 */ /* 0x000fea00078e00ff */
[----:B------:R-:W-:Y:S02]  /*2650*/  @P2 SHF.R.U32.HI R37, RZ, c[0x0][0x2b0], R36 ;  /* 0x0000ac00ff252a19 */ /* 0x000fe40000011624 */
.L_x_227:
[----:B------:R-:W-:Y:S05]  /*2660*/  BSYNC B0 ;  /* 0x0000000000007941 */ /* 0x000fea0003800000 */
.L_x_225:
[----:B------:R-:W-:Y:S04]  /*2670*/  IMAD.MOV.U32 R36, RZ, RZ, c[0x0][0x2a8] ;  /* 0x0000aa00ff247624 */ /* 0x000fe800078e00ff */
[----:B------:R-:W-:Y:S04]  /*2680*/  IMAD R36, R37, R36, -UR12 ;  /* 0x8000000c25247e24 */ /* 0x000fe8000f8e0224 */
[----:B------:R-:W-:Y:S05]  /*2690*/  IMAD.IADD R37, R36, 0x1, -R223 ;  /* 0x0000000124257824 */ /* 0x000fea00078e0adf */
[----:B------:R-:W-:Y:S02]  /*26a0*/  IADD3 R36, R37, c[0x0][0x2a8], RZ ;  /* 0x0000aa0025247a10 */ /* 0x000fe40007ffe0ff */
[----:B------:R-:W-:Y:S02]  /*26b0*/  IMNMX R238, R238, R37, !PT ;  /* 0x00000025eeee7217 */ /* 0x000fe40007800200 */
[----:B------:R-:W-:Y:S02]  /*26c0*/  IMNMX R237, R237, R36, PT ;  /* 0x00000024eded7217 */ /* 0x000fe40003800200 */
.L_x_224:
[----:B------:R-:W-:Y:S04]  /*26d0*/  IADD3 R37, R141, 0x20, RZ ;  /* 0x000000208d257810 */ /* 0x000fe80007ffe0ff */
[C-C-:B------:R-:W-:Y:S02]  /*26e0*/  IADD3 R36, R37.reuse, c[0x0][0x2a4], R228.reuse ;  /* 0x0000a90025247a10 */ /* 0x140fe40007ffe0e4 */
[----:B------:R-:W-:Y:S02]  /*26f0*/  IADD3 R234, R37, UR33, R228 ;  /* 0x0000002125ea7c10 */ /* 0x000fe4000fffe0e4 */
[----:B------:R-:W-:Y:S01]  /*2700*/  IMNMX R203, R229, R36, PT ;  /* 0x00000024e5cb7217 */ /* 0x000fe20003800200 */
[----:B------:R-:W-:-:S05]  /*2710*/  @!P1 BRA `(.L_x_228) ;  /* 0x000001a000009947 */ /* 0x000fca0003800000 */
        /* <DEDUP_REMOVED lines=14> */
.L_x_230:
[----:B------:R-:W-:Y:S04]  /*2800*/  MOV R36, 0x1 ;  /* 0x0000000100247802 */ /* 0x000fe80000000f00 */
[----:B------:R-:W-:Y:S11]  /*2810*/  ISETP.NE.AND P2, PT, R36, c[0x0][0x2a8], PT ;  /* 0x0000aa0024007a0c */ /* 0x000ff60003f45270 */
[----:B------:R-:W-:Y:S02]  /*2820*/  @!UPT UIADD3 URZ, URZ, URZ, URZ ;  /* 0x0000003f3f3ff290 */ /* 0x000fe4000fffe03f */
[----:B------:R-:W-:Y:S05]  /*2830*/  @P2 IMAD.HI.U32 R36, R37, c[0x0][0x2ac], RZ ;  /* 0x0000ab0025242a27 */ /* 0x000fea00078e00ff */
[----:B------:R-:W-:Y:S02]  /*2840*/  @P2 SHF.R.U32.HI R37, RZ, c[0x0][0x2b0], R36 ;  /* 0x0000ac00ff252a19 */ /* 0x000fe40000011624 */
.L_x_231:
[----:B------:R-:W-:Y:S05]  /*2850*/  BSYNC B0 ;  /* 0x0000000000007941 */ /* 0x000fea0003800000 */
.L_x_229:
[----:B------:R-:W-:Y:S04]  /*2860*/  IMAD.MOV.U32 R36, RZ, RZ, c[0x0][0x2a8] ;  /* 0x0000aa00ff247624 */ /* 0x000fe800078e00ff */
[----:B------:R-:W-:Y:S04]  /*2870*/  IMAD R36, R37, R36, -UR12 ;  /* 0x8000000c25247e24 */ /* 0x000fe8000f8e0224 */
[----:B------:R-:W-:Y:S05]  /*2880*/  IMAD.IADD R37, R36, 0x1, -R223 ;  /* 0x0000000124257824 */ /* 0x000fea00078e0adf */
[----:B------:R-:W-:Y:S02]  /*2890*/  IADD3 R36, R37, c[0x0][0x2a8], RZ ;  /* 0x0000aa0025247a10 */ /* 0x000fe40007ffe0ff */
[----:B------:R-:W-:Y:S02]  /*28a0*/  IMNMX R234, R234, R37, !PT ;  /* 0x00000025eaea7217 */ /* 0x000fe40007800200 */
[----:B------:R-:W-:Y:S02]  /*28b0*/  IMNMX R203, R203, R36, PT ;  /* 0x00000024cbcb7217 */ /* 0x000fe40003800200 */
.L_x_228:
        /* <DEDUP_REMOVED lines=19> */
.L_x_234:
[----:B------:R-:W-:Y:S04]  /*29f0*/  MOV R36, 0x1 ;  /* 0x0000000100247802 */ /* 0x000fe80000000f00 */
[----:B------:R-:W-:Y:S11]  /*2a00*/  ISETP.NE.AND P1, PT, R36, c[0x0][0x2a8], PT ;  /* 0x0000aa0024007a0c */ /* 0x000ff60003f25270 */
[----:B------:R-:W-:Y:S02]  /*2a10*/  @!UPT UIADD3 URZ, URZ, URZ, URZ ;  /* 0x0000003f3f3ff290 */ /* 0x000fe4000fffe03f */
[----:B------:R-:W-:Y:S05]  /*2a20*/  @P1 IMAD.HI.U32 R36, R37, c[0x0][0x2ac], RZ ;  /* 0x0000ab0025241a27 */ /* 0x000fea00078e00ff */
[----:B------:R-:W-:Y:S02]  /*2a30*/  @P1 SHF.R.U32.HI R37, RZ, c[0x0][0x2b0], R36 ;  /* 0x0000ac00ff251a19 */ /* 0x000fe40000011624 */
.L_x_235:
[----:B------:R-:W-:Y:S05]  /*2a40*/  BSYNC B0 ;  /* 0x0000000000007941 */ /* 0x000fea0003800000 */
.L_x_233:
[----:B------:R-:W-:Y:S04]  /*2a50*/  IMAD.MOV.U32 R36, RZ, RZ, c[0x0][0x2a8] ;  /* 0x0000aa00ff247624 */ /* 0x000fe800078e00ff */
[----:B------:R-:W-:Y:S04]  /*2a60*/  IMAD R36, R37, R36, -UR12 ;  /* 0x8000000c25247e24 */ /* 0x000fe8000f8e0224 */
[----:B------:R-:W-:Y:S05]  /*2a70*/  IMAD.IADD R36, R36, 0x1, -R223 ;  /* 0x0000000124247824 */ /* 0x000fea00078e0adf */
[----:B------:R-:W-:Y:S02]  /*2a80*/  IADD3 R37, R36, c[0x0][0x2a8], RZ ;  /* 0x0000aa0024257a10 */ /* 0x000fe40007ffe0ff */
[----:B------:R-:W-:Y:S02]  /*2a90*/  IMNMX R191, R191, R36, !PT ;  /* 0x00000024bfbf7217 */ /* 0x000fe40007800200 */
[----:B------:R-:W-:Y:S02]  /*2aa0*/  IMNMX R188, R188, R37, PT ;  /* 0x00000025bcbc7217 */ /* 0x000fe40003800200 */
.L_x_232:
[----:B------:R-:W-:Y:S04]  /*2ab0*/  DEPBAR.LE SB0, 0x1 ;  /* 0x000080400000791a */ /* 0x000fe80000000000 */
[----:B------:R-:W-:Y:S01]  /*2ac0*/  BAR.SYNC.DEFER_BLOCKING 0x0 ;  /* 0x0000000000007b1d */ /* 0x000fe20000010000 */
[----:B------:R-:W-:Y:S04]  /*2ad0*/  IADD3 R232, R233, 0x1, RZ ;  /* 0x00000001e9e87810 */ /* 0x000fe80007ffe0ff */
[----:B------:R-:W-:Y:S01]  /*2ae0*/  ISETP.GE.AND P1, PT, R232, UR13, PT ;  /* 0x0000000de8007c0c */ /* 0x000fe2000bf26270 */
[----:B------:R1:W2:Y:S04]  /*2af0*/  LDSM.16.M88.4 R132, [R182+0x8080] ;  /* 0x00808000b684783b */ /* 0x0002a80000000200 */
[----:B------:R1:W3:Y:S04]  /*2b00*/  LDSM.16.M88.4 R140, [R182+0x9080] ;  /* 0x00908000b68c783b */ /* 0x0002e80000000200 */
[----:B------:R1:W4:Y:S04]  /*2b10*/  LDSM.16.M88.4 R148, [R181+0x8080] ;  /* 0x00808000b594783b */ /* 0x0003280000000200 */
[----:B------:R1:W5:Y:S01]  /*2b20*/  LDSM.16.M88.4 R156, [R181+0x9080] ;  /* 0x00908000b59c783b */ /* 0x0003620000000200 */
[----:B------:R-:W-:-:S05]  /*2b30*/  @P1 BRA `(.L_x_236) ;  /* 0x000002d000001947 */ /* 0x000fca0003800000 */
[----:B------:R-:W-:Y:S01]  /*2b40*/  IMAD.MOV.U32 R43, RZ, RZ, c[0x0][0x168] ;  /* 0x00005a00ff2b7624 */ /* 0x000fe200078e00ff */
[----:B------:R-:W-:Y:S01]  /*2b50*/  SHF.R.S32.HI R38, RZ, 0x1f, R232 ;  /* 0x0000001fff267819 */ /* 0x000fe200000114e8 */
[C---:B------:R-:W-:Y:S01]  /*2b60*/  IMAD.WIDE.U32 R44, R232.reuse, c[0x0][0x178], RZ ;  /* 0x00005e00e82c7a25 */ /* 0x040fe200078e00ff */
[----:B------:R-:W-:Y:S01]  /*2b70*/  @!P0 LEA R41, R233, 0x40, 0x6 ;  /* 0x00000040e9298811 */ /* 0x000fe200078e30ff */
[----:B------:R-:W1:Y:S02]  /*2b80*/  S2R R37, SR_CTAID.Y ;  /* 0x0000000000257919 */ /* 0x000e640000002600 */
[----:B------:R-:W-:Y:S02]  /*2b90*/  IMAD R43, R232, -0x40, R43 ;  /* 0xffffffc0e82b7824 */ /* 0x000fe400078e022b */
[----:B------:R-:W-:Y:S02]  /*2ba0*/  IMAD R38, R38, c[0x0][0x178], RZ ;  /* 0x00005e0026267a24 */ /* 0x000fe400078e02ff */
[----:B------:R-:W-:Y:S02]  /*2bb0*/  IMAD.IADD R43, R43, 0x1, -R210 ;  /* 0x000000012b2b7824 */ /* 0x000fe400078e0ad2 */
[----:B------:R-:W-:Y:S04]  /*2bc0*/  IMAD R38, R232, c[0x0][0x17c], R38 ;  /* 0x00005f00e8267a24 */ /* 0x000fe800078e0226 */
[----:B------:R-:W-:Y:S01]  /*2bd0*/  IMAD.IADD R38, R45, 0x1, R38 ;  /* 0x000000012d267824 */ /* 0x000fe200078e0226 */
[----:B-1----:R-:W-:Y:S01]  /*2be0*/  SHF.R.S32.HI R36, RZ, 0x1f, R37 ;  /* 0x0000001fff247819 */ /* 0x002fe20000011425 */
[C---:B------:R-:W-:Y:S04]  /*2bf0*/  IMAD.WIDE.U32 R48, R37.reuse, c[0x0][0x180], R216 ;  /* 0x0000600025307a25 */ /* 0x040fe800078e00d8 */
[----:B------:R-:W-:Y:S01]  /*2c00*/  IMAD R42, R36, c[0x0][0x180], RZ ;  /* 0x00006000242a7a24 */ /* 0x000fe200078e02ff */
[----:B------:R-:W-:Y:S01]  /*2c10*/  IADD3 R39, P2, P1, R218, UR16, R48 ;  /* 0x00000010da277c10 */ /* 0x000fe2000f95e030 */
[----:B------:R-:W-:Y:S02]  /*2c20*/  @!P0 IMAD R36, R36, c[0x0][0x270], RZ ;  /* 0x00009c0024248a24 */ /* 0x000fe400078e02ff */
[C---:B------:R-:W-:Y:S02]  /*2c30*/  IMAD R42, R37.reuse, c[0x0][0x184], R42 ;  /* 0x00006100252a7a24 */ /* 0x040fe400078e022a */
[----:B------:R-:W-:Y:S04]  /*2c40*/  @!P0 IMAD.WIDE.U32 R46, R37, c[0x0][0x270], R212 ;  /* 0x00009c00252e8a25 */ /* 0x000fe800078e00d4 */
[----:B------:R-:W-:Y:S01]  /*2c50*/  IMAD.IADD R42, R49, 0x1, R42 ;  /* 0x00000001312a7824 */ /* 0x000fe200078e022a */
[----:B------:R-:W-:Y:S01]  /*2c60*/  @!P0 IADD3 R40, P6, P5, R41, UR14, R46 ;  /* 0x0000000e29288c10 */ /* 0x000fe2000fdde02e */
[----:B------:R-:W-:Y:S01]  /*2c70*/  @!P0 IMAD R36, R37, c[0x0][0x274], R36 ;  /* 0x00009d0025248a24 */ /* 0x000fe200078e0224 */
[----:B------:R-:W-:Y:S02]  /*2c80*/  @!P0 SHF.R.S32.HI R41, RZ, 0x1f, R41 ;  /* 0x0000001fff298819 */ /* 0x000fe40000011429 */
[----:B------:R-:W-:Y:S01]  /*2c90*/  IADD3.X R37, R205, UR8, R42, P2, P1 ;  /* 0x00000008cd257c10 */ /* 0x000fe200097e242a */
[----:B------:R-:W-:Y:S01]  /*2ca0*/  @!P0 IMAD.IADD R36, R47, 0x1, R36 ;  /* 0x000000012f248824 */ /* 0x000fe200078e0224 */
[C---:B------:R-:W-:Y:S02]  /*2cb0*/  LEA R39, P1, R44.reuse, R39, 0x6 ;  /* 0x000000272c277211 */ /* 0x040fe400078230ff */
[----:B------:R-:W-:Y:S02]  /*2cc0*/  ISETP.LT.OR P2, PT, R43, 0x21, P4 ;  /* 0x000000212b00780c */ /* 0x000fe40002741670 */
[----:B------:R-:W-:Y:S02]  /*2cd0*/  LEA.HI.X R38, R44, R37, R38, 0x6, P1 ;  /* 0x000000252c267211 */ /* 0x000fe400008f3426 */
[----:B------:R-:W-:Y:S02]  /*2ce0*/  LEA R42, P1, R39, c[0x0][0x160], 0x1 ;  /* 0x00005800272a7a11 */ /* 0x000fe400078208ff */
[----:B------:R-:W-:Y:S02]  /*2cf0*/  @!P0 IADD3.X R41, R41, UR24, R36, P6, P5 ;  /* 0x0000001829298c10 */ /* 0x000fe4000b7ea424 */
[----:B------:R-:W-:Y:S02]  /*2d00*/  ISETP.LT.OR P5, PT, R43, 0x1, P4 ;  /* 0x000000012b00780c */ /* 0x000fe400027a1670 */
[----:B------:R-:W-:Y:S01]  /*2d10*/  LEA.HI.X R43, R39, c[0x0][0x164], R38, 0x1, P1 ;  /* 0x00005900272b7a11 */ /* 0x000fe200008f0c26 */
[----:B------:R-:W-:Y:S01]  /*2d20*/  IMAD.U32 R39, RZ, RZ, UR7 ;  /* 0x00000007ff277e24 */ /* 0x000fe2000f8e00ff */
[----:B------:R-:W-:Y:S02]  /*2d30*/  IADD3 R46, P6, R42, UR29, RZ ;  /* 0x0000001d2a2e7c10 */ /* 0x000fe4000ffde0ff */
[----:B------:R-:W-:Y:S02]  /*2d40*/  MOV R37, UR7 ;  /* 0x0000000700257c02 */ /* 0x000fe40008000f00 */
[----:B------:R-:W-:Y:S02]  /*2d50*/  LEA R36, R39, R222, 0xd ;  /* 0x000000de27247211 */ /* 0x000fe400078e68ff */
[----:B------:R-:W-:Y:S01]  /*2d60*/  IADD3.X R47, R43, UR21, RZ, P6, !PT ;  /* 0x000000152b2f7c10 */ /* 0x000fe2000b7fe4ff */
[----:B------:R-:W-:Y:S01]  /*2d70*/  @!P0 IMAD R37, R37, 0x40, R212 ;  /* 0x0000004025258824 */ /* 0x000fe200078e02d4 */
[C---:B------:R-:W-:Y:S01]  /*2d80*/  @!P0 LEA R44, P1, R40.reuse, c[0x0][0x258], 0x2 ;  /* 0x00009600282c8a11 */ /* 0x040fe200078210ff */
[----:B------:R-:W-:Y:S01]  /*2d90*/  @!PT LDS RZ, [RZ] ;  /* 0x00000000fffff984 */ /* 0x000fe20000000800 */
[----:B------:R-:W-:Y:S01]  /*2da0*/  @!PT LDS RZ, [RZ] ;  /* 0x00000000fffff984 */ /* 0x000fe20000000800 */
[----:B------:R-:W-:Y:S01]  /*2db0*/  @!PT LDS RZ, [RZ] ;  /* 0x00000000fffff984 */ /* 0x000fe20000000800 */
[----:B------:R1:W-:Y:S02]  /*2dc0*/  LDGSTS.E.BYPASS.LTC128B.128 [R36], [R42.64], !P5 ;  /* 0x000000002a247fae */ /* 0x0003e4000e901d56 */
[----:B------:R-:W-:Y:S01]  /*2dd0*/  @!P0 IMAD.SHL.U32 R38, R37, 0x4, RZ ;  /* 0x0000000425268824 */ /* 0x000fe200078e00ff */
[----:B------:R-:W-:Y:S05]  /*2de0*/  @!P0 LEA.HI.X R45, R40, c[0x0][0x25c], R41, 0x2, P1 ;  /* 0x00009700282d8a11 */ /* 0x000fea00008f1429 */
[----:B------:R1:W-:Y:S08]  /*2df0*/  LDGSTS.E.BYPASS.LTC128B.128 [R36+0x1000], [R46.64], !P2 ;  /* 0x010000002e247fae */ /* 0x0003f0000d101d56 */
[----:B------:R1:W-:Y:S02]  /*2e00*/  @!P0 LDGSTS.E.BYPASS.LTC128B.128 [R38+0xc080], [R44.64] ;  /* 0x0c0800002c268fae */ /* 0x0003e4000b901d56 */
.L_x_236:
[-C--:B-12---:R-:W-:Y:S01]  /*2e10*/  HMMA.16816.F32 R36, R132, R136.reuse, RZ ;  /* 0x000000888424723c */ /* 0x086fe200000018ff */
[----:B------:R-:W0:Y:S01]  /*2e20*/  LDGDEPBAR ;  /* 0x00000000000079af */ /* 0x000e220000000000 */
[----:B------:R-:W-:Y:S02]  /*2e30*/  PLOP3.LUT P1, PT, PT, PT, UP4, 0x80, 0x0 ;  /* 0x000000000000781c */ /* 0x000fe40003f2f048 */
[----:B------:R-:W-:Y:S02]  /*2e40*/  LEA R181, R180, 0x8080, 0x1 ;  /* 0x00008080b4b57811 */ /* 0x000fe400078e08ff */
[----:B------:R-:W-:Y:S02]  /*2e50*/  ISETP.GT.AND P2, PT, R204, RZ, P1 ;  /* 0x000000ffcc00720c */ /* 0x000fe40000f44270 */
[C---:B---3--:R-:W-:Y:S02]  /*2e60*/  HMMA.16816.F32 R40, R140.reuse, R136, RZ ;  /* 0x000000888c28723c */ /* 0x048fe400000018ff */
[----:B------:R-:W-:Y:S02]  /*2e70*/  ISETP.LT.OR P2, PT, R202, 0x1, P2 ;  /* 0x00000001ca00780c */ /* 0x000fe40001741670 */
[----:B------:R-:W-:Y:S02]  /*2e80*/  ISETP.GT.AND P5, PT, R204, 0x40, P1 ;  /* 0x00000040cc00780c */ /* 0x000fe40000fa4270 */
[----:B------:R-:W-:Y:S02]  /*2e90*/  ISETP.GT.AND P6, PT, R234, 0x40, P1 ;  /* 0x00000040ea00780c */ /* 0x000fe40000fc4270 */
[-C--:B------:R-:W-:Y:S01]  /*2ea0*/  HMMA.16816.F32 R44, R140, R138.reuse, RZ ;  /* 0x0000008a8c2c723c */ /* 0x080fe200000018ff */
[----:B------:R-:W-:Y:S02]  /*2eb0*/  ISETP.LT.OR P5, PT, R202, 0x41, P5 ;  /* 0x00000041ca00780c */ /* 0x000fe40002fa1670 */
[----:B------:R-:W-:Y:S02]  /*2ec0*/  ISETP.LT.OR P6, PT, R203, 0x41, P6 ;  /* 0x00000041cb00780c */ /* 0x000fe400037c1670 */
[----:B------:R-:W-:Y:S02]  /*2ed0*/  FSEL R187, R4, -INF , !P2 ;  /* 0xff80000004bb7808 */ /* 0x000fe40005000000 */
[----:B------:R-:W-:Y:S01]  /*2ee0*/  ISETP.GT.AND P2, PT, R204, 0x1, P1 ;  /* 0x00000001cc00780c */ /* 0x000fe20000f44270 */
[C---:B------:R-:W-:Y:S03]  /*2ef0*/  HMMA.16816.F32 R48, R132.reuse, R138, RZ ;  /* 0x0000008a8430723c */ /* 0x040fe600000018ff */
[----:B------:R-:W-:Y:S01]  /*2f00*/  ISETP.LT.OR P2, PT, R202, 0x2, P2 ;  /* 0x00000002ca00780c */ /* 0x000fe20001741670 */
[--C-:B------:R-:W-:Y:S01]  /*2f10*/  FFMA.FTZ R182, R187, c[0x0][0x29c], -R236.reuse ;  /* 0x0000a700bbb67a23 */ /* 0x100fe200000108ec */
[----:B------:R-:W-:Y:S02]  /*2f20*/  FSEL R235, R20, -INF , !P5 ;  /* 0xff80000014eb7808 */ /* 0x000fe40006800000 */
[C---:B------:R-:W-:Y:S01]  /*2f30*/  ISETP.GT.AND P5, PT, R204.reuse, 0x60, P1 ;  /* 0x00000060cc00780c */ /* 0x040fe20000fa4270 */
[-C--:B------:R-:W-:Y:S01]  /*2f40*/  HMMA.16816.F32 R52, R132, R144.reuse, RZ ;  /* 0x000000908434723c */ /* 0x080fe200000018ff */
[----:B------:R-:W-:Y:S01]  /*2f50*/  FSEL R189, R5, -INF , !P2 ;  /* 0xff80000005bd7808 */ /* 0x000fe20005000000 */
[----:B------:R-:W-:Y:S01]  /*2f60*/  MUFU.EX2 R182, R182 ;  /* 0x000000b600b67308 */ /* 0x000fe20000000800 */
[----:B------:R-:W-:Y:S02]  /*2f70*/  ISETP.GT.AND P2, PT, R204, 0x20, P1 ;  /* 0x00000020cc00780c */ /* 0x000fe40000f44270 */
[C---:B------:R-:W-:Y:S01]  /*2f80*/  ISETP.LT.OR P5, PT, R202.reuse, 0x61, P5 ;  /* 0x00000061ca00780c */ /* 0x040fe20002fa1670 */
[--C-:B------:R-:W-:Y:S01]  /*2f90*/  FFMA.FTZ R187, R189, c[0x0][0x29c], -R236.reuse ;  /* 0x0000a700bdbb7a23 */ /* 0x100fe200000108ec */
[----:B------:R-:W-:Y:S01]  /*2fa0*/  ISETP.LT.OR P2, PT, R202, 0x21, P2 ;  /* 0x00000021ca00780c */ /* 0x000fe20001741670 */
[C---:B------:R-:W-:Y:S04]  /*2fb0*/  HMMA.16816.F32 R56, R140.reuse, R144, RZ ;  /* 0x000000908c38723c */ /* 0x040fe800000018ff */
[----:B------:R-:W1:Y:S01]  /*2fc0*/  MUFU.EX2 R187, R187 ;  /* 0x000000bb00bb7308 */ /* 0x000e620000000800 */
[----:B------:R-:W-:Y:S02]  /*2fd0*/  FSEL R201, R16, -INF , !P2 ;  /* 0xff80000010c97808 */ /* 0x000fe40005000000 */
[----:B------:R-:W-:Y:S01]  /*2fe0*/  ISETP.GT.AND P2, PT, R204, 0x21, P1 ;  /* 0x00000021cc00780c */ /* 0x000fe20000f44270 */
[-C--:B------:R-:W-:Y:S03]  /*2ff0*/  HMMA.16816.F32 R60, R140, R146.reuse, RZ ;  /* 0x000000928c3c723c */ /* 0x080fe600000018ff */
[----:B------:R-:W-:Y:S01]  /*3000*/  ISETP.LT.OR P2, PT, R202, 0x22, P2 ;  /* 0x00000022ca00780c */ /* 0x000fe20001741670 */
[--C-:B------:R-:W-:Y:S03]  /*3010*/  FFMA.FTZ R189, R201, c[0x0][0x29c], -R236.reuse ;  /* 0x0000a700c9bd7a23 */ /* 0x100fe600000108ec */
[----:B------:R-:W-:Y:S01]  /*3020*/  FSEL R201, R17, -INF , !P2 ;  /* 0xff80000011c97808 */ /* 0x000fe20005000000 */
[----:B------:R-:W-:Y:S02]  /*3030*/  HMMA.16816.F32 R64, R132, R146, RZ ;  /* 0x000000928440723c */ /* 0x000fe400000018ff */
[----:B------:R-:W-:Y:S01]  /*3040*/  MUFU.EX2 R189, R189 ;  /* 0x000000bd00bd7308 */ /* 0x000fe20000000800 */
[----:B------:R-:W-:Y:S01]  /*3050*/  ISETP.GT.AND P2, PT, R204, 0x41, P1 ;  /* 0x00000041cc00780c */ /* 0x000fe20000f44270 */
[--C-:B------:R-:W-:Y:S02]  /*3060*/  FFMA.FTZ R190, R201, c[0x0][0x29c], -R236.reuse ;  /* 0x0000a700c9be7a23 */ /* 0x100fe400000108ec */
[--C-:B------:R-:W-:Y:S01]  /*3070*/  FFMA.FTZ R201, R235, c[0x0][0x29c], -R236.reuse ;  /* 0x0000a700ebc97a23 */ /* 0x100fe200000108ec */
[----:B------:R-:W-:Y:S01]  /*3080*/  ISETP.LT.OR P2, PT, R202, 0x42, P2 ;  /* 0x00000042ca00780c */ /* 0x000fe20001741670 */
[-C--:B----4-:R-:W-:Y:S04]  /*3090*/  HMMA.16816.F32 R36, R148, R152.reuse, R36 ;  /* 0x000000989424723c */ /* 0x090fe80000001824 */
[----:B------:R-:W-:Y:S01]  /*30a0*/  MUFU.EX2 R190, R190 ;  /* 0x000000be00be7308 */ /* 0x000fe20000000800 */
[----:B------:R-:W-:Y:S02]  /*30b0*/  FSEL R235, R21, -INF , !P2 ;  /* 0xff80000015eb7808 */ /* 0x000fe40005000000 */
[----:B------:R-:W-:Y:S01]  /*30c0*/  ISETP.GT.AND P2, PT, R204, 0x61, P1 ;  /* 0x00000061cc00780c */ /* 0x000fe20000f44270 */
[C---:B-----5:R-:W-:Y:S04]  /*30d0*/  HMMA.16816.F32 R40, R156.reuse, R152, R40 ;  /* 0x000000989c28723c */ /* 0x060fe80000001828 */
[----:B------:R-:W-:Y:S01]  /*30e0*/  ISETP.LT.OR P2, PT, R202, 0x62, P2 ;  /* 0x00000062ca00780c */ /* 0x000fe20001741670 */
[----:B------:R-:W-:Y:S01]  /*30f0*/  IMAD.SHL.U32 R202, R195, 0x2, RZ ;  /* 0x00000002c3ca7824 */ /* 0x000fe200078e00ff */
[----:B------:R-:W-:Y:S01]  /*3100*/  MUFU.EX2 R201, R201 ;  /* 0x000000c900c97308 */ /* 0x000fe20000000800 */
[----:B------:R-:W-:Y:S01]  /*3110*/  FFMA.FTZ R239, R235, c[0x0][0x29c], -R236 ;  /* 0x0000a700ebef7a23 */ /* 0x000fe200000108ec */
[-C--:B------:R-:W-:Y:S04]  /*3120*/  HMMA.16816.F32 R44, R156, R154.reuse, R44 ;  /* 0x0000009a9c2c723c */ /* 0x080fe8000000182c */
[----:B------:R-:W-:Y:S01]  /*3130*/  IMAD.IADD R180, R181, 0x1, R202 ;  /* 0x00000001b5b47824 */ /* 0x000fe200078e02ca */
[----:B------:R-:W-:Y:S02]  /*3140*/  IADD3 R181, R202, R181, R193 ;  /* 0x000000b5cab57210 */ /* 0x000fe40007ffe0c1 */
[----:B------:R-:W-:Y:S01]  /*3150*/  FSEL R235, R32, -INF , !P5 ;  /* 0xff80000020eb7808 */ /* 0x000fe20006800000 */
[C---:B------:R-:W-:Y:S01]  /*3160*/  HMMA.16816.F32 R48, R148.reuse, R154, R48 ;  /* 0x0000009a9430723c */ /* 0x040fe20000001830 */
[----:B------:R-:W2:Y:S01]  /*3170*/  LDSM.16.M88.4 R132, [R180] ;  /* 0x00000000b484783b */ /* 0x000ea20000000200 */
[----:B------:R3:W-:Y:S02]  /*3180*/  MUFU.EX2 R204, R239 ;  /* 0x000000ef00cc7308 */ /* 0x0007e40000000800 */
[--C-:B------:R-:W-:Y:S01]  /*3190*/  FFMA.FTZ R240, R235, c[0x0][0x29c], -R236.reuse ;  /* 0x0000a700ebf07a23 */ /* 0x100fe200000108ec */
[----:B------:R-:W-:Y:S02]  /*31a0*/  FSEL R241, R33, -INF , !P2 ;  /* 0xff80000021f17808 */ /* 0x000fe40005000000 */
[C---:B------:R-:W-:Y:S01]  /*31b0*/  ISETP.GT.AND P2, PT, R238.reuse, RZ, P1 ;  /* 0x000000ffee00720c */ /* 0x040fe20000f44270 */
[-C--:B------:R-:W-:Y:S01]  /*31c0*/  HMMA.16816.F32 R52, R148, R160.reuse, R52 ;  /* 0x000000a09434723c */ /* 0x080fe20000001834 */
[----:B------:R-:W4:Y:S02]  /*31d0*/  LDSM.16.M88.4 R140, [R180+0x1000] ;  /* 0x00100000b48c783b */ /* 0x000f240000000200 */
[----:B------:R-:W-:Y:S01]  /*31e0*/  ISETP.LT.OR P2, PT, R237, 0x1, P2 ;  /* 0x00000001ed00780c */ /* 0x000fe20001741670 */
[----:B------:R5:W-:Y:S01]  /*31f0*/  MUFU.EX2 R235, R240 ;  /* 0x000000f000eb7308 */ /* 0x000be20000000800 */
[----:B------:R-:W-:Y:S01]  /*3200*/  FFMA.FTZ R236, R241, c[0x0][0x29c], -R236 ;  /* 0x0000a700f1ec7a23 */ /* 0x000fe200000108ec */
[----:B------:R-:W-:Y:S02]  /*3210*/  ISETP.GT.AND P5, PT, R238, 0x60, P1 ;  /* 0x00000060ee00780c */ /* 0x000fe40000fa4270 */
[C---:B------:R-:W-:Y:S04]  /*3220*/  HMMA.16816.F32 R56, R156.reuse, R160, R56 ;  /* 0x000000a09c38723c */ /* 0x040fe80000001838 */
[C---:B------:R-:W-:Y:S02]  /*3230*/  ISETP.LT.OR P5, PT, R237.reuse, 0x61, P5 ;  /* 0x00000061ed00780c */ /* 0x040fe40002fa1670 */
[----:B------:R-:W-:Y:S02]  /*3240*/  MUFU.EX2 R236, R236 ;  /* 0x000000ec00ec7308 */ /* 0x000fe40000000800 */
[-C--:B------:R-:W-:Y:S01]  /*3250*/  HMMA.16816.F32 R60, R156, R162.reuse, R60 ;  /* 0x000000a29c3c723c */ /* 0x080fe2000000183c */
[----:B------:R-:W-:Y:S03]  /*3260*/  LDSM.16.M88.4 R156, [R181+0x1000] ;  /* 0x00100000b59c783b */ /* 0x000fe60000000200 */
[----:B---3--:R-:W-:Y:S02]  /*3270*/  FSEL R239, R6, -INF , !P2 ;  /* 0xff80000006ef7808 */ /* 0x008fe40005000000 */
[C---:B------:R-:W-:Y:S02]  /*3280*/  ISETP.GT.AND P2, PT, R238.reuse, 0x1, P1 ;  /* 0x00000001ee00780c */ /* 0x040fe40000f44270 */
[----:B------:R-:W-:Y:S01]  /*3290*/  HMMA.16816.F32 R64, R148, R162, R64 ;  /* 0x000000a29440723c */ /* 0x000fe20000001840 */
[----:B------:R-:W3:Y:S03]  /*32a0*/  LDSM.16.M88.4 R148, [R181] ;  /* 0x00000000b594783b */ /* 0x000ee60000000200 */
[----:B------:R-:W-:Y:S01]  /*32b0*/  ISETP.LT.OR P2, PT, R237, 0x2, P2 ;  /* 0x00000002ed00780c */ /* 0x000fe20001741670 */
[--C-:B------:R-:W-:Y:S03]  /*32c0*/  FFMA.FTZ R6, R239, c[0x0][0x29c], -R186.reuse ;  /* 0x0000a700ef067a23 */ /* 0x100fe600000108ba */
[----:B------:R-:W-:Y:S01]  /*32d0*/  FSEL R239, R7, -INF , !P2 ;  /* 0xff80000007ef7808 */ /* 0x000fe20005000000 */
[-C--:B--2---:R-:W-:Y:S02]  /*32e0*/  HMMA.16816.F32 R36, R132, R164.reuse, R36 ;  /* 0x000000a48424723c */ /* 0x084fe40000001824 */
[----:B------:R-:W-:Y:S03]  /*32f0*/  MUFU.EX2 R6, R6 ;  /* 0x0000000600067308 */ /* 0x000fe60000000800 */
[----:B------:R-:W-:Y:S01]  /*3300*/  ISETP.GT.AND P2, PT, R238, 0x20, P1 ;  /* 0x00000020ee00780c */ /* 0x000fe20000f44270 */
[--C-:B------:R-:W-:Y:S02]  /*3310*/  FFMA.FTZ R7, R239, c[0x0][0x29c], -R186.reuse ;  /* 0x0000a700ef077a23 */ /* 0x100fe400000108ba */
[C---:B----4-:R-:W-:Y:S04]  /*3320*/  HMMA.16816.F32 R40, R140.reuse, R164, R40 ;  /* 0x000000a48c28723c */ /* 0x050fe80000001828 */
[C---:B------:R-:W-:Y:S01]  /*3330*/  ISETP.LT.OR P2, PT, R237.reuse, 0x21, P2 ;  /* 0x00000021ed00780c */ /* 0x040fe20001741670 */
[----:B------:R-:W-:Y:S03]  /*3340*/  MUFU.EX2 R7, R7 ;  /* 0x0000000700077308 */ /* 0x000fe60000000800 */
[-C--:B------:R-:W-:Y:S04]  /*3350*/  HMMA.16816.F32 R44, R140, R166.reuse, R44 ;  /* 0x000000a68c2c723c */ /* 0x080fe8000000182c */
[----:B------:R-:W-:Y:S02]  /*3360*/  FSEL R239, R18, -INF , !P2 ;  /* 0xff80000012ef7808 */ /* 0x000fe40005000000 */
[C---:B------:R-:W-:Y:S02]  /*3370*/  ISETP.GT.AND P2, PT, R238.reuse, 0x21, P1 ;  /* 0x00000021ee00780c */ /* 0x040fe40000f44270 */
[C---:B------:R-:W-:Y:S04]  /*3380*/  HMMA.16816.F32 R48, R132.reuse, R166, R48 ;  /* 0x000000a68430723c */ /* 0x040fe80000001830 */
[----:B------:R-:W-:Y:S01]  /*3390*/  ISETP.LT.OR P2, PT, R237, 0x22, P2 ;  /* 0x00000022ed00780c */ /* 0x000fe20001741670 */
[--C-:B------:R-:W-:Y:S03]  /*33a0*/  FFMA.FTZ R18, R239, c[0x0][0x29c], -R186.reuse ;  /* 0x0000a700ef127a23 */ /* 0x100fe600000108ba */
[-C--:B------:R-:W-:Y:S03]  /*33b0*/  HMMA.16816.F32 R52, R132, R168.reuse, R52 ;  /* 0x000000a88434723c */ /* 0x080fe60000001834 */
[----:B------:R-:W-:Y:S01]  /*33c0*/  MUFU.EX2 R18, R18 ;  /* 0x0000001200127308 */ /* 0x000fe20000000800 */
[----:B------:R-:W-:Y:S02]  /*33d0*/  FSEL R19, R19, -INF , !P2 ;  /* 0xff80000013137808 */ /* 0x000fe40005000000 */
[----:B------:R-:W-:Y:S02]  /*33e0*/  ISETP.GT.AND P2, PT, R238, 0x40, P1 ;  /* 0x00000040ee00780c */ /* 0x000fe40000f44270 */
[C---:B------:R-:W-:Y:S04]  /*33f0*/  HMMA.16816.F32 R56, R140.reuse, R168, R56 ;  /* 0x000000a88c38723c */ /* 0x040fe80000001838 */
[--C-:B-----5:R-:W-:Y:S01]  /*3400*/  FFMA.FTZ R240, R19, c[0x0][0x29c], -R186.reuse ;  /* 0x0000a70013f07a23 */ /* 0x120fe200000108ba */
[C---:B------:R-:W-:Y:S03]  /*3410*/  ISETP.LT.OR P2, PT, R237.reuse, 0x41, P2 ;  /* 0x00000041ed00780c */ /* 0x040fe60001741670 */
[-C--:B------:R-:W-:Y:S01]  /*3420*/  HMMA.16816.F32 R60, R140, R170.reuse, R60 ;  /* 0x000000aa8c3c723c */ /* 0x080fe2000000183c */
[----:B------:R2:W4:Y:S03]  /*3430*/  MUFU.EX2 R19, R240 ;  /* 0x000000f000137308 */ /* 0x0005260000000800 */
[----:B------:R-:W-:Y:S02]  /*3440*/  FSEL R239, R22, -INF , !P2 ;  /* 0xff80000016ef7808 */ /* 0x000fe40005000000 */
[----:B------:R-:W-:Y:S02]  /*3450*/  ISETP.GT.AND P2, PT, R238, 0x41, P1 ;  /* 0x00000041ee00780c */ /* 0x000fe40000f44270 */
[----:B------:R-:W-:Y:S04]  /*3460*/  HMMA.16816.F32 R64, R132, R170, R64 ;  /* 0x000000aa8440723c */ /* 0x000fe80000001840 */
[----:B------:R-:W-:Y:S01]  /*3470*/  ISETP.LT.OR P2, PT, R237, 0x42, P2 ;  /* 0x00000042ed00780c */ /* 0x000fe20001741670 */
[--C-:B------:R-:W-:Y:S01]  /*3480*/  FFMA.FTZ R22, R239, c[0x0][0x29c], -R186.reuse ;  /* 0x0000a700ef167a23 */ /* 0x100fe200000108ba */
[----:B------:R-:W-:Y:S02]  /*3490*/  FSEL R239, R34, -INF , !P5 ;  /* 0xff80000022ef7808 */ /* 0x000fe40006800000 */
[----:B------:R-:W-:Y:S01]  /*34a0*/  FSEL R23, R23, -INF , !P2 ;  /* 0xff80000017177808 */ /* 0x000fe20005000000 */
[-C--:B---3--:R-:W-:Y:S02]  /*34b0*/  HMMA.16816.F32 R36, R148, R172.reuse, R36 ;  /* 0x000000ac9424723c */ /* 0x088fe40000001824 */
[----:B------:R-:W3:Y:S03]  /*34c0*/  MUFU.EX2 R22, R22 ;  /* 0x0000001600167308 */ /* 0x000ee60000000800 */
[----:B------:R-:W-:Y:S01]  /*34d0*/  ISETP.GT.AND P2, PT, R238, 0x61, P1 ;  /* 0x00000061ee00780c */ /* 0x000fe20000f44270 */
[--C-:B------:R-:W-:Y:S01]  /*34e0*/  FFMA.FTZ R34, R239, c[0x0][0x29c], -R186.reuse ;  /* 0x0000a700ef227a23 */ /* 0x100fe200000108ba */
[----:B------:R-:W-:Y:S01]  /*34f0*/  ISETP.GT.AND P5, PT, R191, RZ, P1 ;  /* 0x000000ffbf00720c */ /* 0x000fe20000fa4270 */
[--C-:B--2---:R-:W-:Y:S01]  /*3500*/  FFMA.FTZ R240, R23, c[0x0][0x29c], -R186.reuse ;  /* 0x0000a70017f07a23 */ /* 0x104fe200000108ba */
[----:B------:R-:W-:Y:S01]  /*3510*/  ISETP.LT.OR P2, PT, R237, 0x62, P2 ;  /* 0x00000062ed00780c */ /* 0x000fe20001741670 */
[C---:B------:R-:W-:Y:S02]  /*3520*/  HMMA.16816.F32 R40, R156.reuse, R172, R40 ;  /* 0x000000ac9c28723c */ /* 0x040fe40000001828 */
[----:B------:R-:W2:Y:S02]  /*3530*/  MUFU.EX2 R23, R240 ;  /* 0x000000f000177308 */ /* 0x000ea40000000800 */
[----:B------:R-:W-:Y:S02]  /*3540*/  FSEL R35, R35, -INF , !P2 ;  /* 0xff80000023237808 */ /* 0x000fe40005000000 */
[----:B------:R-:W-:Y:S02]  /*3550*/  ISETP.GT.AND P2, PT, R234, RZ, P1 ;  /* 0x000000ffea00720c */ /* 0x000fe40000f44270 */
[-C--:B------:R-:W-:Y:S03]  /*3560*/  HMMA.16816.F32 R44, R156, R174.reuse, R44 ;  /* 0x000000ae9c2c723c */ /* 0x080fe6000000182c */
[----:B------:R-:W-:Y:S01]  /*3570*/  ISETP.LT.OR P2, PT, R203, 0x1, P2 ;  /* 0x00000001cb00780c */ /* 0x000fe20001741670 */
[----:B------:R-:W-:Y:S01]  /*3580*/  FFMA.FTZ R186, R35, c[0x0][0x29c], -R186 ;  /* 0x0000a70023ba7a23 */ /* 0x000fe200000108ba */
[----:B------:R-:W-:Y:S01]  /*3590*/  ISETP.LT.OR P5, PT, R188, 0x1, P5 ;  /* 0x00000001bc00780c */ /* 0x000fe20002fa1670 */
[----:B------:R-:W-:Y:S01]  /*35a0*/  MUFU.EX2 R34, R34 ;  /* 0x0000002200227308 */ /* 0x000fe20000000800 */
[----:B------:R-:W-:Y:S01]  /*35b0*/  FSEL R8, R8, -INF , !P2 ;  /* 0xff80000008087808 */ /* 0x000fe20005000000 */
[C---:B------:R-:W-:Y:S04]  /*35c0*/  HMMA.16816.F32 R48, R148.reuse, R174, R48 ;  /* 0x000000ae9430723c */ /* 0x040fe80000001830 */
[----:B------:R-:W-:Y:S01]  /*35d0*/  ISETP.GT.AND P2, PT, R234, 0x1, P1 ;  /* 0x00000001ea00780c */ /* 0x000fe20000f44270 */
[----:B------:R-:W-:Y:S01]  /*35e0*/  FFMA.FTZ R237, R8, c[0x0][0x29c], -R185 ;  /* 0x0000a70008ed7a23 */ /* 0x000fe200000108b9 */
[----:B------:R-:W-:Y:S02]  /*35f0*/  FSEL R10, R10, -INF , !P5 ;  /* 0xff8000000a0a7808 */ /* 0x000fe40006800000 */
[----:B------:R5:W1:Y:S01]  /*3600*/  MUFU.EX2 R35, R186 ;  /* 0x000000ba00237308 */ /* 0x000a620000000800 */
[----:B------:R-:W-:Y:S01]  /*3610*/  ISETP.LT.OR P2, PT, R203, 0x2, P2 ;  /* 0x00000002cb00780c */ /* 0x000fe20001741670 */
[-C--:B------:R-:W-:Y:S03]  /*3620*/  HMMA.16816.F32 R52, R148, R176.reuse, R52 ;  /* 0x000000b09434723c */ /* 0x080fe60000001834 */
[----:B------:R-:W-:Y:S01]  /*3630*/  FSEL R238, R9, -INF , !P2 ;  /* 0xff80000009ee7808 */ /* 0x000fe20005000000 */
[----:B------:R-:W-:Y:S01]  /*3640*/  FFMA.FTZ R10, R10, c[0x0][0x29c], -R183 ;  /* 0x0000a7000a0a7a23 */ /* 0x000fe200000108b7 */
[C---:B------:R-:W-:Y:S02]  /*3650*/  ISETP.GT.AND P2, PT, R234.reuse, 0x20, P1 ;  /* 0x00000020ea00780c */ /* 0x040fe40000f44270 */
[----:B------:R-:W-:Y:S01]  /*3660*/  ISETP.GT.AND P5, PT, R234, 0x60, P1 ;  /* 0x00000060ea00780c */ /* 0x000fe20000fa4270 */
[--C-:B------:R-:W-:Y:S01]  /*3670*/  FFMA.FTZ R9, R238, c[0x0][0x29c], -R185.reuse ;  /* 0x0000a700ee097a23 */ /* 0x100fe200000108b9 */
[C---:B------:R-:W-:Y:S01]  /*3680*/  ISETP.LT.OR P2, PT, R203.reuse, 0x21, P2 ;  /* 0x00000021cb00780c */ /* 0x040fe20001741670 */
[C---:B------:R-:W-:Y:S01]  /*3690*/  HMMA.16816.F32 R56, R156.reuse, R176, R56 ;  /* 0x000000b09c38723c */ /* 0x040fe20000001838 */
[----:B------:R-:W1:Y:S03]  /*36a0*/  MUFU.EX2 R8, R237 ;  /* 0x000000ed00087308 */ /* 0x000e660000000800 */
[----:B------:R-:W-:Y:S02]  /*36b0*/  FSEL R12, R12, -INF , !P2 ;  /* 0xff8000000c0c7808 */ /* 0x000fe40005000000 */
[----:B------:R-:W-:Y:S02]  /*36c0*/  ISETP.GT.AND P2, PT, R234, 0x21, P1 ;  /* 0x00000021ea00780c */ /* 0x000fe40000f44270 */
[C---:B------:R-:W-:Y:S01]  /*36d0*/  ISETP.LT.OR P5, PT, R203.reuse, 0x61, P5 ;  /* 0x00000061cb00780c */ /* 0x040fe20002fa1670 */
[--C-:B------:R-:W-:Y:S01]  /*36e0*/  FFMA.FTZ R238, R12, c[0x0][0x29c], -R185.reuse ;  /* 0x0000a7000cee7a23 */ /* 0x100fe200000108b9 */
[----:B------:R-:W-:Y:S01]  /*36f0*/  ISETP.LT.OR P2, PT, R203, 0x22, P2 ;  /* 0x00000022cb00780c */ /* 0x000fe20001741670 */
[-C--:B------:R-:W-:Y:S01]  /*3700*/  HMMA.16816.F32 R60, R156, R178.reuse, R60 ;  /* 0x000000b29c3c723c */ /* 0x080fe2000000183c */
[----:B------:R-:W1:Y:S02]  /*3710*/  MUFU.EX2 R9, R9 ;  /* 0x0000000900097308 */ /* 0x000e640000000800 */
[----:B-----5:R-:W-:Y:S02]  /*3720*/  FSEL R186, R13, -INF , !P2 ;  /* 0xff8000000dba7808 */ /* 0x020fe40005000000 */
[----:B------:R-:W-:Y:S03]  /*3730*/  ISETP.GT.AND P2, PT, R191, 0x1, P1 ;  /* 0x00000001bf00780c */ /* 0x000fe60000f44270 */
[--C-:B------:R-:W-:Y:S01]  /*3740*/  FFMA.FTZ R13, R186, c[0x0][0x29c], -R185.reuse ;  /* 0x0000a700ba0d7a23 */ /* 0x100fe200000108b9 */
[----:B------:R-:W-:Y:S01]  /*3750*/  FSEL R186, R24, -INF , !P6 ;  /* 0xff80000018ba7808 */ /* 0x000fe20007000000 */
[----:B------:R-:W-:Y:S01]  /*3760*/  HMMA.16816.F32 R64, R148, R178, R64 ;  /* 0x000000b29440723c */ /* 0x000fe20000001840 */
[----:B------:R5:W-:Y:S03]  /*3770*/  MUFU.EX2 R12, R238 ;  /* 0x000000ee000c7308 */ /* 0x000be60000000800 */
[----:B------:R-:W-:Y:S02]  /*3780*/  ISETP.GT.AND P6, PT, R234, 0x41, P1 ;  /* 0x00000041ea00780c */ /* 0x000fe40000fc4270 */
[----:B------:R-:W-:Y:S02]  /*3790*/  ISETP.LT.OR P2, PT, R188, 0x2, P2 ;  /* 0x00000002bc00780c */ /* 0x000fe40001741670 */
[----:B------:R-:W-:Y:S03]  /*37a0*/  ISETP.LT.OR P6, PT, R203, 0x42, P6 ;  /* 0x00000042cb00780c */ /* 0x000fe600037c1670 */
[----:B------:R-:W1:Y:S01]  /*37b0*/  MUFU.EX2 R13, R13 ;  /* 0x0000000d000d7308 */ /* 0x000e620000000800 */
[----:B------:R-:W-:Y:S01]  /*37c0*/  FSEL R24, R11, -INF , !P2 ;  /* 0xff8000000b187808 */ /* 0x000fe20005000000 */
[----:B------:R-:W-:Y:S01]  /*37d0*/  FFMA.FTZ R11, R186, c[0x0][0x29c], -R185 ;  /* 0x0000a700ba0b7a23 */ /* 0x000fe200000108b9 */
[----:B------:R-:W-:Y:S02]  /*37e0*/  FSEL R186, R25, -INF , !P6 ;  /* 0xff80000019ba7808 */ /* 0x000fe40007000000 */
[----:B------:R-:W1:Y:S01]  /*37f0*/  LDS R25, [R184.X4+0xc280] ;  /* 0x00c28000b8197984 */ /* 0x000e620000004800 */
[----:B------:R-:W-:Y:S01]  /*3800*/  ISETP.GT.AND P2, PT, R234, 0x61, P1 ;  /* 0x00000061ea00780c */ /* 0x000fe20000f44270 */
[----:B------:R-:W-:Y:S01]  /*3810*/  FFMA.FTZ R24, R24, c[0x0][0x29c], -R183 ;  /* 0x0000a70018187a23 */ /* 0x000fe200000108b7 */
[----:B------:R-:W-:Y:S01]  /*3820*/  FSEL R234, R28, -INF , !P5 ;  /* 0xff8000001cea7808 */ /* 0x000fe20006800000 */
[--C-:B------:R-:W-:Y:S01]  /*3830*/  FFMA.FTZ R28, R186, c[0x0][0x29c], -R185.reuse ;  /* 0x0000a700ba1c7a23 */ /* 0x100fe200000108b9 */
[----:B------:R-:W-:Y:S01]  /*3840*/  ISETP.GT.AND P5, PT, R191, 0x21, P1 ;  /* 0x00000021bf00780c */ /* 0x000fe20000fa4270 */
[----:B------:R-:W-:Y:S01]  /*3850*/  MUFU.EX2 R11, R11 ;  /* 0x0000000b000b7308 */ /* 0x000fe20000000800 */
[----:B------:R-:W-:Y:S02]  /*3860*/  ISETP.LT.OR P2, PT, R203, 0x62, P2 ;  /* 0x00000062cb00780c */ /* 0x000fe40001741670 */
[----:B------:R-:W-:Y:S02]  /*3870*/  ISETP.LT.OR P5, PT, R188, 0x22, P5 ;  /* 0x00000022bc00780c */ /* 0x000fe40002fa1670 */
[----:B------:R-:W-:Y:S02]  /*3880*/  ISETP.GT.AND P6, PT, R191, 0x20, P1 ;  /* 0x00000020bf00780c */ /* 0x000fe40000fc4270 */
[----:B------:R-:W-:Y:S01]  /*3890*/  FSEL R186, R15, -INF , !P5 ;  /* 0xff8000000fba7808 */ /* 0x000fe20006800000 */
[----:B------:R-:W-:Y:S01]  /*38a0*/  FFMA.FTZ R15, R234, c[0x0][0x29c], -R185 ;  /* 0x0000a700ea0f7a23 */ /* 0x000fe200000108b9 */
[----:B------:R-:W-:Y:S01]  /*38b0*/  FSEL R234, R29, -INF , !P2 ;  /* 0xff8000001dea7808 */ /* 0x000fe20005000000 */
[----:B------:R-:W1:Y:S01]  /*38c0*/  MUFU.EX2 R28, R28 ;  /* 0x0000001c001c7308 */ /* 0x000e620000000800 */
[----:B------:R-:W2:Y:S01]  /*38d0*/  LDS R29, [R184.X4+0xc2a0] ;  /* 0x00c2a000b81d7984 */ /* 0x000ea20000004800 */
[----:B------:R-:W-:Y:S01]  /*38e0*/  ISETP.LT.OR P6, PT, R188, 0x21, P6 ;  /* 0x00000021bc00780c */ /* 0x000fe200037c1670 */
[----:B------:R-:W-:Y:S01]  /*38f0*/  FFMA.FTZ R186, R186, c[0x0][0x29c], -R183 ;  /* 0x0000a700baba7a23 */ /* 0x000fe200000108b7 */
[C---:B------:R-:W-:Y:S01]  /*3900*/  ISETP.GT.AND P5, PT, R191.reuse, 0x41, P1 ;  /* 0x00000041bf00780c */ /* 0x040fe20000fa4270 */
[----:B------:R-:W-:Y:S01]  /*3910*/  FFMA.FTZ R185, R234, c[0x0][0x29c], -R185 ;  /* 0x0000a700eab97a23 */ /* 0x000fe200000108b9 */
[----:B------:R-:W-:Y:S02]  /*3920*/  FSEL R14, R14, -INF , !P6 ;  /* 0xff8000000e0e7808 */ /* 0x000fe40007000000 */
[C---:B------:R-:W-:Y:S02]  /*3930*/  ISETP.GT.AND P6, PT, R191.reuse, 0x40, P1 ;  /* 0x00000040bf00780c */ /* 0x040fe40000fc4270 */
[C---:B------:R-:W-:Y:S01]  /*3940*/  ISETP.GT.AND P2, PT, R191.reuse, 0x60, P1 ;  /* 0x00000060bf00780c */ /* 0x040fe20000f44270 */
[----:B------:R-:W-:Y:S01]  /*3950*/  FFMA.FTZ R14, R14, c[0x0][0x29c], -R183 ;  /* 0x0000a7000e0e7a23 */ /* 0x000fe200000108b7 */
[----:B------:R-:W-:Y:S01]  /*3960*/  ISETP.GT.AND P1, PT, R191, 0x61, P1 ;  /* 0x00000061bf00780c */ /* 0x000fe20000f24270 */
[----:B------:R-:W-:Y:S01]  /*3970*/  MUFU.EX2 R10, R10 ;  /* 0x0000000a000a7308 */ /* 0x000fe20000000800 */
[C---:B------:R-:W-:Y:S02]  /*3980*/  ISETP.LT.OR P6, PT, R188.reuse, 0x41, P6 ;  /* 0x00000041bc00780c */ /* 0x040fe400037c1670 */
[C---:B------:R-:W-:Y:S02]  /*3990*/  ISETP.LT.OR P1, PT, R188.reuse, 0x62, P1 ;  /* 0x00000062bc00780c */ /* 0x040fe40000f21670 */
[C---:B------:R-:W-:Y:S02]  /*39a0*/  ISETP.LT.OR P5, PT, R188.reuse, 0x42, P5 ;  /* 0x00000042bc00780c */ /* 0x040fe40002fa1670 */
[----:B-----5:R-:W-:Y:S02]  /*39b0*/  FSEL R238, R31, -INF , !P1 ;  /* 0xff8000001fee7808 */ /* 0x020fe40004800000 */
[----:B------:R-:W5:Y:S01]  /*39c0*/  LDS R31, [R184.X4+0xc300] ;  /* 0x00c30000b81f7984 */ /* 0x000f620000004800 */
[----:B------:R-:W-:Y:S01]  /*39d0*/  ISETP.LT.OR P2, PT, R188, 0x61, P2 ;  /* 0x00000061bc00780c */ /* 0x000fe20001741670 */
[--C-:B-1----:R-:W-:Y:S01]  /*39e0*/  FADD.FTZ R240, R37, -R25.reuse ;  /* 0x8000001925f07221 */ /* 0x102fe20000010000 */
[----:B------:R-:W-:Y:S01]  /*39f0*/  MUFU.EX2 R188, R185 ;  /* 0x000000b900bc7308 */ /* 0x000fe20000000800 */
[----:B------:R-:W1:Y:S01]  /*3a00*/  LDS R184, [R184.X4+0xc320] ;  /* 0x00c32000b8b87984 */ /* 0x000e620000004800 */
[----:B------:R-:W-:Y:S01]  /*3a10*/  FSEL R26, R26, -INF , !P6 ;  /* 0xff8000001a1a7808 */ /* 0x000fe20007000000 */
[----:B------:R-:W-:Y:S01]  /*3a20*/  FMUL.FTZ R240, R187, R240 ;  /* 0x000000f0bbf07220 */ /* 0x000fe20000410000 */
[----:B------:R-:W-:Y:S01]  /*3a30*/  FSEL R234, R27, -INF , !P5 ;  /* 0xff8000001bea7808 */ /* 0x000fe20006800000 */
[----:B------:R-:W-:Y:S01]  /*3a40*/  FADD.FTZ R27, R36, -R25 ;  /* 0x80000019241b7221 */ /* 0x000fe20000010000 */
[----:B------:R-:W-:Y:S01]  /*3a50*/  FSEL R30, R30, -INF , !P2 ;  /* 0xff8000001e1e7808 */ /* 0x000fe20005000000 */
[--C-:B------:R-:W-:Y:S01]  /*3a60*/  FFMA.FTZ R26, R26, c[0x0][0x29c], -R183.reuse ;  /* 0x0000a7001a1a7a23 */ /* 0x100fe200000108b7 */
[----:B----4-:R-:W-:Y:S01]  /*3a70*/  F2FP.PACK_AB R203, R19, R18 ;  /* 0x0000001213cb723e */ /* 0x010fe200000000ff */
[----:B------:R-:W-:Y:S01]  /*3a80*/  FMUL.FTZ R27, R182, R27 ;  /* 0x0000001bb61b7220 */ /* 0x000fe20000410000 */
[----:B------:R4:W-:Y:S01]  /*3a90*/  MUFU.EX2 R185, R24 ;  /* 0x0000001800b97308 */ /* 0x0009e20000000800 */
[----:B------:R-:W-:Y:S01]  /*3aa0*/  F2FP.PACK_AB R182, R187, R182 ;  /* 0x000000b6bbb6723e */ /* 0x000fe200000000ff */
[--C-:B------:R-:W-:Y:S02]  /*3ab0*/  FFMA.FTZ R234, R234, c[0x0][0x29c], -R183.reuse ;  /* 0x0000a700eaea7a23 */ /* 0x100fe400000108b7 */
[--C-:B------:R-:W-:Y:S01]  /*3ac0*/  FFMA.FTZ R30, R30, c[0x0][0x29c], -R183.reuse ;  /* 0x0000a7001e1e7a23 */ /* 0x100fe200000108b7 */
[----:B------:R-:W-:Y:S01]  /*3ad0*/  F2FP.PACK_AB R240, R240, R27 ;  /* 0x0000001bf0f0723e */ /* 0x000fe200000000ff */
[----:B------:R-:W-:Y:S01]  /*3ae0*/  STS [R207], R182 ;  /* 0x000000b6cf007388 */ /* 0x000fe20000000800 */
[----:B------:R-:W-:Y:S02]  /*3af0*/  FFMA.FTZ R183, R238, c[0x0][0x29c], -R183 ;  /* 0x0000a700eeb77a23 */ /* 0x000fe400000108b7 */
[--C-:B------:R-:W-:Y:S01]  /*3b00*/  FADD.FTZ R238, R48, -R25.reuse ;  /* 0x8000001930ee7221 */ /* 0x100fe20000010000 */
[----:B------:R-:W-:Y:S01]  /*3b10*/  MUFU.EX2 R14, R14 ;  /* 0x0000000e000e7308 */ /* 0x000fe20000000800 */
[----:B------:R-:W-:Y:S02]  /*3b20*/  FADD.FTZ R187, R49, -R25 ;  /* 0x8000001931bb7221 */ /* 0x000fe40000010000 */
[----:B------:R-:W-:Y:S01]  /*3b30*/  FMUL.FTZ R238, R189, R238 ;  /* 0x000000eebdee7220 */ /* 0x000fe20000410000 */
[C---:B------:R-:W-:Y:S01]  /*3b40*/  F2FP.PACK_AB R189, R190.reuse, R189 ;  /* 0x000000bdbebd723e */ /* 0x040fe200000000ff */
[----:B------:R-:W-:Y:S02]  /*3b50*/  FMUL.FTZ R187, R190, R187 ;  /* 0x000000bbbebb7220 */ /* 0x000fe40000410000 */
[--C-:B--2---:R-:W-:Y:S02]  /*3b60*/  FADD.FTZ R27, R38, -R29.reuse ;  /* 0x8000001d261b7221 */ /* 0x104fe40000010000 */
[----:B------:R-:W-:Y:S01]  /*3b70*/  FADD.FTZ R190, R39, -R29 ;  /* 0x8000001d27be7221 */ /* 0x000fe20000010000 */
[----:B------:R-:W-:Y:S01]  /*3b80*/  F2FP.PACK_AB R187, R187, R238 ;  /* 0x000000eebbbb723e */ /* 0x000fe200000000ff */
[--C-:B------:R-:W-:Y:S01]  /*3b90*/  FADD.FTZ R242, R52, -R25.reuse ;  /* 0x8000001934f27221 */ /* 0x100fe20000010000 */
[----:B------:R-:W-:Y:S01]  /*3ba0*/  MUFU.EX2 R26, R26 ;  /* 0x0000001a001a7308 */ /* 0x000fe20000000800 */
[--C-:B------:R-:W-:Y:S02]  /*3bb0*/  FADD.FTZ R191, R53, -R25.reuse ;  /* 0x8000001935bf7221 */ /* 0x100fe40000010000 */
[--C-:B----4-:R-:W-:Y:S02]  /*3bc0*/  FADD.FTZ R24, R64, -R25.reuse ;  /* 0x8000001940187221 */ /* 0x110fe40000010000 */
[----:B------:R-:W-:Y:S02]  /*3bd0*/  FADD.FTZ R25, R65, -R25 ;  /* 0x8000001941197221 */ /* 0x000fe40000010000 */
[----:B------:R-:W-:Y:S01]  /*3be0*/  FMUL.FTZ R24, R235, R24 ;  /* 0x00000018eb187220 */ /* 0x000fe20000410000 */
[C---:B------:R-:W-:Y:S01]  /*3bf0*/  F2FP.PACK_AB R235, R236.reuse, R235 ;  /* 0x000000ebeceb723e */ /* 0x040fe200000000ff */
[----:B------:R-:W-:Y:S01]  /*3c00*/  FMUL.FTZ R25, R236, R25 ;  /* 0x00000019ec197220 */ /* 0x000fe20000410000 */
[----:B------:R-:W-:Y:S01]  /*3c10*/  MUFU.EX2 R30, R30 ;  /* 0x0000001e001e7308 */ /* 0x000fe20000000800 */
[----:B------:R-:W-:Y:S01]  /*3c20*/  FMUL.FTZ R27, R6, R27 ;  /* 0x0000001b061b7220 */ /* 0x000fe20000410000 */
[C---:B------:R-:W-:Y:S01]  /*3c30*/  F2FP.PACK_AB R6, R7.reuse, R6 ;  /* 0x000000060706723e */ /* 0x040fe200000000ff */
[----:B------:R-:W-:Y:S02]  /*3c40*/  FMUL.FTZ R190, R7, R190 ;  /* 0x000000be07be7220 */ /* 0x000fe40000410000 */
[--C-:B------:R-:W-:Y:S02]  /*3c50*/  FADD.FTZ R7, R50, -R29.reuse ;  /* 0x8000001d32077221 */ /* 0x100fe40000010000 */
[----:B------:R2:W-:Y:S01]  /*3c60*/  STS [R207+0x400], R6 ;  /* 0x00040006cf007388 */ /* 0x0005e20000000800 */
[--C-:B------:R-:W-:Y:S01]  /*3c70*/  FADD.FTZ R236, R51, -R29.reuse ;  /* 0x8000001d33ec7221 */ /* 0x100fe20000010000 */
[----:B------:R-:W-:Y:S01]  /*3c80*/  F2FP.PACK_AB R190, R190, R27 ;  /* 0x0000001bbebe723e */ /* 0x000fe200000000ff */
[----:B------:R-:W-:Y:S01]  /*3c90*/  FMUL.FTZ R242, R201, R242 ;  /* 0x000000f2c9f27220 */ /* 0x000fe20000410000 */
[----:B------:R-:W-:Y:S01]  /*3ca0*/  STS [R224], R189 ;  /* 0x000000bde0007388 */ /* 0x000fe20000000800 */
[C---:B------:R-:W-:Y:S01]  /*3cb0*/  FMUL.FTZ R191, R204.reuse, R191 ;  /* 0x000000bfccbf7220 */ /* 0x040fe20000410000 */
[----:B------:R-:W-:Y:S01]  /*3cc0*/  F2FP.PACK_AB R204, R204, R201 ;  /* 0x000000c9cccc723e */ /* 0x000fe200000000ff */
[--C-:B------:R-:W-:Y:S01]  /*3cd0*/  FADD.FTZ R201, R54, -R29.reuse ;  /* 0x8000001d36c97221 */ /* 0x100fe20000010000 */
[----:B------:R-:W-:Y:S01]  /*3ce0*/  STS [R224+0x400], R203 ;  /* 0x000400cbe0007388 */ /* 0x000fe20000000800 */
[----:B------:R-:W-:Y:S01]  /*3cf0*/  FMUL.FTZ R7, R18, R7 ;  /* 0x0000000712077220 */ /* 0x000fe20000410000 */
[----:B------:R-:W-:Y:S01]  /*3d00*/  F2FP.PACK_AB R242, R191, R242 ;  /* 0x000000f2bff2723e */ /* 0x000fe200000000ff */
[----:B------:R-:W-:Y:S01]  /*3d10*/  FMUL.FTZ R236, R19, R236 ;  /* 0x000000ec13ec7220 */ /* 0x000fe20000410000 */
[----:B------:R-:W4:Y:S01]  /*3d20*/  MUFU.EX2 R191, R186 ;  /* 0x000000ba00bf7308 */ /* 0x000f220000000800 */
[--C-:B------:R-:W-:Y:S02]  /*3d30*/  FADD.FTZ R18, R55, -R29.reuse ;  /* 0x8000001d37127221 */ /* 0x100fe40000010000 */
[--C-:B------:R-:W-:Y:S01]  /*3d40*/  FADD.FTZ R19, R66, -R29.reuse ;  /* 0x8000001d42137221 */ /* 0x100fe20000010000 */
[----:B------:R-:W-:Y:S01]  /*3d50*/  F2FP.PACK_AB R7, R236, R7 ;  /* 0x00000007ec07723e */ /* 0x000fe200000000ff */
[----:B------:R-:W-:Y:S01]  /*3d60*/  FADD.FTZ R238, R67, -R29 ;  /* 0x8000001d43ee7221 */ /* 0x000fe20000010000 */
[----:B------:R-:W-:Y:S01]  /*3d70*/  F2FP.PACK_AB R29, R25, R24 ;  /* 0x00000018191d723e */ /* 0x000fe200000000ff */
[----:B---3--:R-:W-:Y:S01]  /*3d80*/  FMUL.FTZ R201, R22, R201 ;  /* 0x000000c916c97220 */ /* 0x008fe20000410000 */
[C---:B------:R-:W-:Y:S01]  /*3d90*/  F2FP.PACK_AB R22, R23.reuse, R22 ;  /* 0x000000161716723e */ /* 0x040fe200000000ff */
[----:B------:R-:W-:Y:S01]  /*3da0*/  FMUL.FTZ R18, R23, R18 ;  /* 0x0000001217127220 */ /* 0x000fe20000410000 */
[C---:B------:R-:W-:Y:S01]  /*3db0*/  F2FP.PACK_AB R23, R35.reuse, R34 ;  /* 0x000000222317723e */ /* 0x040fe200000000ff */
[----:B------:R-:W-:Y:S01]  /*3dc0*/  FMUL.FTZ R19, R34, R19 ;  /* 0x0000001322137220 */ /* 0x000fe20000410000 */
[----:B------:R3:W2:Y:S01]  /*3dd0*/  MUFU.EX2 R27, R234 ;  /* 0x000000ea001b7308 */ /* 0x0006a20000000800 */
[----:B------:R-:W-:Y:S01]  /*3de0*/  FMUL.FTZ R238, R35, R238 ;  /* 0x000000ee23ee7220 */ /* 0x000fe20000410000 */
[----:B------:R-:W-:Y:S01]  /*3df0*/  F2FP.PACK_AB R18, R18, R201 ;  /* 0x000000c91212723e */ /* 0x000fe200000000ff */
[--C-:B-----5:R-:W-:Y:S01]  /*3e00*/  FADD.FTZ R25, R40, -R31.reuse ;  /* 0x8000001f28197221 */ /* 0x120fe20000010000 */
[----:B------:R-:W-:Y:S01]  /*3e10*/  IADD3 R201, R200, UR4, RZ ;  /* 0x00000004c8c97c10 */ /* 0x000fe2000fffe0ff */
[--C-:B------:R-:W-:Y:S01]  /*3e20*/  FADD.FTZ R24, R41, -R31.reuse ;  /* 0x8000001f29187221 */ /* 0x100fe20000010000 */
[----:B------:R-:W-:Y:S01]  /*3e30*/  F2FP.PACK_AB R19, R238, R19 ;  /* 0x00000013ee13723e */ /* 0x000fe200000000ff */
[--C-:B------:R-:W-:Y:S02]  /*3e40*/  FADD.FTZ R35, R44, -R31.reuse ;  /* 0x8000001f2c237221 */ /* 0x100fe40000010000 */
[--C-:B------:R-:W-:Y:S01]  /*3e50*/  FADD.FTZ R34, R45, -R31.reuse ;  /* 0x8000001f2d227221 */ /* 0x100fe20000010000 */
[----:B------:R-:W-:Y:S01]  /*3e60*/  MUFU.EX2 R183, R183 ;  /* 0x000000b700b77308 */ /* 0x000fe20000000800 */
[----:B------:R-:W-:Y:S01]  /*3e70*/  FMUL.FTZ R25, R8, R25 ;  /* 0x0000001908197220 */ /* 0x000fe20000410000 */
[C---:B------:R-:W-:Y:S01]  /*3e80*/  F2FP.PACK_AB R8, R9.reuse, R8 ;  /* 0x000000080908723e */ /* 0x040fe200000000ff */
[----:B------:R-:W-:Y:S01]  /*3e90*/  FMUL.FTZ R24, R9, R24 ;  /* 0x0000001809187220 */ /* 0x000fe20000410000 */
[C---:B------:R-:W-:Y:S01]  /*3ea0*/  F2FP.PACK_AB R9, R13.reuse, R12 ;  /* 0x0000000c0d09723e */ /* 0x040fe200000000ff */
[----:B------:R-:W-:Y:S02]  /*3eb0*/  FMUL.FTZ R35, R12, R35 ;  /* 0x000000230c237220 */ /* 0x000fe40000410000 */
[----:B------:R5:W-:Y:S01]  /*3ec0*/  STS [R207+0x1000], R8 ;  /* 0x00100008cf007388 */ /* 0x000be20000000800 */
[----:B------:R-:W-:Y:S01]  /*3ed0*/  FMUL.FTZ R34, R13, R34 ;  /* 0x000000220d227220 */ /* 0x000fe20000410000 */
[----:B------:R-:W-:Y:S01]  /*3ee0*/  F2FP.PACK_AB R24, R24, R25 ;  /* 0x000000191818723e */ /* 0x000fe200000000ff */
[--C-:B------:R-:W-:Y:S01]  /*3ef0*/  FADD.FTZ R13, R57, -R31.reuse ;  /* 0x8000001f390d7221 */ /* 0x100fe20000010000 */
[----:B------:R-:W5:Y:S01]  /*3f00*/  MUFU.EX2 R15, R15 ;  /* 0x0000000f000f7308 */ /* 0x000f620000000800 */
[--C-:B------:R-:W-:Y:S01]  /*3f10*/  FADD.FTZ R12, R56, -R31.reuse ;  /* 0x8000001f380c7221 */ /* 0x100fe20000010000 */
[----:B------:R-:W-:Y:S01]  /*3f20*/  F2FP.PACK_AB R35, R34, R35 ;  /* 0x000000232223723e */ /* 0x000fe200000000ff */
[C---:B------:R-:W-:Y:S01]  /*3f30*/  FMUL.FTZ R13, R28.reuse, R13 ;  /* 0x0000000d1c0d7220 */ /* 0x040fe20000410000 */
[----:B---3--:R-:W-:Y:S01]  /*3f40*/  F2FP.PACK_AB R234, R28, R11 ;  /* 0x0000000b1cea723e */ /* 0x008fe200000000ff */
[----:B------:R-:W-:Y:S01]  /*3f50*/  FMUL.FTZ R12, R11, R12 ;  /* 0x0000000c0b0c7220 */ /* 0x000fe20000410000 */
[----:B----4-:R-:W-:Y:S01]  /*3f60*/  F2FP.PACK_AB R11, R191, R14 ;  /* 0x0000000ebf0b723e */ /* 0x010fe200000000ff */
[--C-:B------:R-:W-:Y:S01]  /*3f70*/  FADD.FTZ R186, R60, -R31.reuse ;  /* 0x8000001f3cba7221 */ /* 0x100fe20000010000 */
[----:B--2---:R-:W-:Y:S01]  /*3f80*/  F2FP.PACK_AB R6, R27, R26 ;  /* 0x0000001a1b06723e */ /* 0x004fe200000000ff */
[----:B------:R-:W-:Y:S01]  /*3f90*/  FADD.FTZ R31, R61, -R31 ;  /* 0x8000001f3d1f7221 */ /* 0x000fe20000010000 */
[----:B------:R-:W-:Y:S01]  /*3fa0*/  F2FP.PACK_AB R34, R13, R12 ;  /* 0x0000000c0d22723e */ /* 0x000fe200000000ff */
[--C-:B-1----:R-:W-:Y:S01]  /*3fb0*/  FADD.FTZ R13, R42, -R184.reuse ;  /* 0x800000b82a0d7221 */ /* 0x102fe20000010000 */
[----:B------:R-:W-:Y:S01]  /*3fc0*/  F2FP.PACK_AB R12, R185, R10 ;  /* 0x0000000ab90c723e */ /* 0x000fe200000000ff */
[----:B------:R-:W-:Y:S02]  /*3fd0*/  FMUL.FTZ R31, R188, R31 ;  /* 0x0000001fbc1f7220 */ /* 0x000fe40000410000 */
[----:B------:R-:W-:Y:S02]  /*3fe0*/  IMAD.SHL.U32 R201, R201, 0x2, RZ ;  /* 0x00000002c9c97824 */ /* 0x000fe400078e00ff */
[----:B------:R-:W-:Y:S01]  /*3ff0*/  STS [R207+0x1400], R12 ;  /* 0x0014000ccf007388 */ /* 0x000fe20000000800 */
[----:B------:R-:W-:Y:S02]  /*4000*/  FMUL.FTZ R13, R10, R13 ;  /* 0x0000000d0a0d7220 */ /* 0x000fe40000410000 */
[--C-:B------:R-:W-:Y:S01]  /*4010*/  FADD.FTZ R10, R47, -R184.reuse ;  /* 0x800000b82f0a7221 */ /* 0x100fe20000010000 */
[----:B------:R1:W-:Y:S01]  /*4020*/  STS [R224+0x1000], R9 ;  /* 0x00100009e0007388 */ /* 0x0003e20000000800 */
[--C-:B-----5:R-:W-:Y:S02]  /*4030*/  FADD.FTZ R8, R43, -R184.reuse ;  /* 0x800000b82b087221 */ /* 0x120fe40000010000 */
[----:B------:R-:W-:Y:S01]  /*4040*/  FMUL.FTZ R186, R15, R186 ;  /* 0x000000ba0fba7220 */ /* 0x000fe20000410000 */
[----:B------:R2:W-:Y:S01]  /*4050*/  STS [R224+0x1400], R11 ;  /* 0x0014000be0007388 */ /* 0x0005e20000000800 */
[----:B------:R-:W-:Y:S01]  /*4060*/  F2FP.PACK_AB R15, R188, R15 ;  /* 0x0000000fbc0f723e */ /* 0x000fe200000000ff */
[----:B------:R-:W-:Y:S02]  /*4070*/  FMUL.FTZ R8, R185, R8 ;  /* 0x00000008b9087220 */ /* 0x000fe40000410000 */
[----:B------:R3:W-:Y:S01]  /*4080*/  STS [R207+0x2000], R204 ;  /* 0x002000cccf007388 */ /* 0x0007e20000000800 */
[----:B------:R-:W-:Y:S01]  /*4090*/  FMUL.FTZ R10, R191, R10 ;  /* 0x0000000abf0a7220 */ /* 0x000fe20000410000 */
[----:B------:R-:W-:Y:S02]  /*40a0*/  F2FP.PACK_AB R237, R31, R186 ;  /* 0x000000ba1fed723e */ /* 0x000fe400000000ff */
[----:B------:R-:W-:Y:S01]  /*40b0*/  STS [R207+0x2400], R22 ;  /* 0x00240016cf007388 */ /* 0x000fe20000000800 */
[----:B------:R-:W-:Y:S01]  /*40c0*/  F2FP.PACK_AB R8, R8, R13 ;  /* 0x0000000d0808723e */ /* 0x000fe200000000ff */
[--C-:B------:R-:W-:Y:S02]  /*40d0*/  FADD.FTZ R13, R58, -R184.reuse ;  /* 0x800000b83a0d7221 */ /* 0x100fe40000010000 */
[----:B------:R-:W-:Y:S02]  /*40e0*/  STS [R224+0x2000], R235 ;  /* 0x002000ebe0007388 */ /* 0x000fe40000000800 */
[----:B------:R-:W-:Y:S02]  /*40f0*/  FMUL.FTZ R13, R26, R13 ;  /* 0x0000000d1a0d7220 */ /* 0x000fe40000410000 */
[----:B------:R-:W-:Y:S04]  /*4100*/  STS [R224+0x2400], R23 ;  /* 0x00240017e0007388 */ /* 0x000fe80000000800 */
[----:B------:R-:W-:Y:S01]  /*4110*/  STS [R207+0x3000], R234 ;  /* 0x003000eacf007388 */ /* 0x000fe20000000800 */
[----:B-1----:R-:W-:Y:S03]  /*4120*/  F2FP.PACK_AB R9, R183, R30 ;  /* 0x0000001eb709723e */ /* 0x002fe600000000ff */
[----:B------:R1:W-:Y:S01]  /*4130*/  STS [R207+0x3400], R6 ;  /* 0x00340006cf007388 */ /* 0x0003e20000000800 */
[----:B--2---:R-:W-:Y:S03]  /*4140*/  FADD.FTZ R11, R46, -R184 ;  /* 0x800000b82e0b7221 */ /* 0x004fe60000010000 */
[----:B------:R2:W-:Y:S01]  /*4150*/  STS [R224+0x3000], R15 ;  /* 0x0030000fe0007388 */ /* 0x0005e20000000800 */
[----:B------:R-:W-:Y:S02]  /*4160*/  FMUL.FTZ R11, R14, R11 ;  /* 0x0000000b0e0b7220 */ /* 0x000fe40000410000 */
[----:B---3--:R-:W-:Y:S01]  /*4170*/  IMAD.SHL.U32 R204, R199, 0x2, RZ ;  /* 0x00000002c7cc7824 */ /* 0x008fe200078e00ff */
[----:B------:R-:W-:Y:S02]  /*4180*/  STS [R224+0x3400], R9 ;  /* 0x00340009e0007388 */ /* 0x000fe40000000800 */
[----:B------:R-:W-:Y:S01]  /*4190*/  F2FP.PACK_AB R11, R10, R11 ;  /* 0x0000000b0a0b723e */ /* 0x000fe200000000ff */
[----:B------:R-:W-:Y:S01]  /*41a0*/  IMAD.IADD R203, R193, 0x1, R204 ;  /* 0x00000001c1cb7824 */ /* 0x000fe200078e02cc */
[----:B------:R-:W-:Y:S01]  /*41b0*/  BAR.SYNC.DEFER_BLOCKING 0x0 ;  /* 0x0000000000007b1d */ /* 0x000fe20000010000 */
[--C-:B-1----:R-:W-:Y:S04]  /*41c0*/  FADD.FTZ R6, R59, -R184.reuse ;  /* 0x800000b83b067221 */ /* 0x102fe80000010000 */
[----:B------:R-:W-:Y:S02]  /*41d0*/  FMUL.FTZ R6, R27, R6 ;  /* 0x000000061b067220 */ /* 0x000fe40000410000 */
[--C-:B--2---:R-:W-:Y:S02]  /*41e0*/  FADD.FTZ R15, R62, -R184.reuse ;  /* 0x800000b83e0f7221 */ /* 0x104fe40000010000 */
[----:B------:R-:W-:Y:S01]  /*41f0*/  FADD.FTZ R184, R63, -R184 ;  /* 0x800000b83fb87221 */ /* 0x000fe20000010000 */
[----:B------:R-:W-:Y:S01]  /*4200*/  F2FP.PACK_AB R22, R6, R13 ;  /* 0x0000000d0616723e */ /* 0x000fe200000000ff */
[----:B------:R-:W-:Y:S01]  /*4210*/  FMUL.FTZ R15, R30, R15 ;  /* 0x0000000f1e0f7220 */ /* 0x000fe20000410000 */
[----:B------:R-:W-:Y:S01]  /*4220*/  STS [R207+0x4000], R240 ;  /* 0x004000f0cf007388 */ /* 0x000fe20000000800 */
[----:B------:R-:W-:Y:S02]  /*4230*/  FMUL.FTZ R184, R183, R184 ;  /* 0x000000b8b7b87220 */ /* 0x000fe40000410000 */
[----:B------:R-:W-:Y:S01]  /*4240*/  IMAD.IADD R6, R202, 0x1, R201 ;  /* 0x00000001ca067824 */ /* 0x000fe200078e02c9 */
[----:B------:R-:W-:Y:S02]  /*4250*/  STS [R207+0x4400], R190 ;  /* 0x004400becf007388 */ /* 0x000fe40000000800 */
[----:B------:R-:W-:Y:S02]  /*4260*/  F2FP.PACK_AB R23, R184, R15 ;  /* 0x0000000fb817723e */ /* 0x000fe400000000ff */
        /* <DEDUP_REMOVED lines=10> */
[----:B------:R-:W-:Y:S03]  /*4310*/  ISETP.GE.AND P1, PT, R7, UR13, PT ;  /* 0x0000000d07007c0c */ /* 0x000fe6000bf26270 */
[----:B------:R-:W-:Y:S04]  /*4320*/  STS [R224+0x6400], R19 ;  /* 0x00640013e0007388 */ /* 0x000fe80000000800 */
[----:B------:R-:W-:Y:S04]  /*4330*/  STS [R207+0x7000], R34 ;  /* 0x00700022cf007388 */ /* 0x000fe80000000800 */
[----:B------:R-:W-:Y:S04]  /*4340*/  STS [R207+0x7400], R22 ;  /* 0x00740016cf007388 */ /* 0x000fe80000000800 */
        /* <DEDUP_REMOVED lines=40> */
[----:B------:R3:W4:Y:S07]  /*45d0*/  LDSM.16.M88.4 R12, [R204+0x11480] ;  /* 0x01148000cc0c783b */ /* 0x00072e0000000200 */
[C---:B------:R-:W-:Y:S01]  /*45e0*/  HMMA.16816.F32 R88, R24.reuse, R28, R88 ;  /* 0x0000001c1858723c */ /* 0x040fe20000001858 */
[----:B------:R3:W5:Y:S07]  /*45f0*/  LDSM.16.M88.4 R180, [R203+0x10480] ;  /* 0x01048000cbb4783b */ /* 0x00076e0000000200 */
[-C--:B------:R-:W-:Y:S01]  /*4600*/  HMMA.16816.F32 R92, R24, R30.reuse, R92 ;  /* 0x0000001e185c723c */ /* 0x080fe2000000185c */
[----:B------:R3:W2:Y:S07]  /*4610*/  LDSM.16.M88.4 R24, [R204+0x10480] ;  /* 0x01048000cc18783b */ /* 0x0006ae0000000200 */
[----:B------:R-:W-:Y:S01]  /*4620*/  HMMA.16816.F32 R96, R8, R30, R96 ;  /* 0x0000001e0860723c */ /* 0x000fe20000001860 */
[----:B------:R3:W3:Y:S07]  /*4630*/  LDSM.16.MT88.4 R28, [R196] ;  /* 0x00000000c41c783b */ /* 0x0006ee0000004200 */
        /* <DEDUP_REMOVED lines=13> */
[C---:B------:R-:W-:Y:S01]  /*4710*/  IMAD.WIDE.U32 R16, R7.reuse, c[0x0][0x208], RZ ;  /* 0x0000820007107a25 */ /* 0x040fe200078e00ff */
[----:B------:R-:W-:Y:S02]  /*4720*/  SHF.R.S32.HI R6, RZ, 0x1f, R7 ;  /* 0x0000001fff067819 */ /* 0x000fe40000011407 */
[----:B------:R-:W-:Y:S03]  /*4730*/  IADD3 R10, -R210, c[0x0][0x168], -R11 ;  /* 0x00005a00d20a7a10 */ /* 0x000fe60007ffe90b */
[----:B------:R-:W-:Y:S04]  /*4740*/  IMAD R6, R6, c[0x0][0x208], RZ ;  /* 0x0000820006067a24 */ /* 0x000fe800078e02ff */
[----:B------:R-:W-:Y:S04]  /*4750*/  IMAD R6, R7, c[0x0][0x20c], R6 ;  /* 0x0000830007067a24 */ /* 0x000fe800078e0206 */
[----:B------:R-:W-:Y:S01]  /*4760*/  IMAD.IADD R6, R17, 0x1, R6 ;  /* 0x0000000111067824 */ /* 0x000fe200078e0206 */
[----:B-1----:R-:W-:Y:S01]  /*4770*/  SHF.R.S32.HI R4, RZ, 0x1f, R9 ;  /* 0x0000001fff047819 */ /* 0x002fe20000011409 */
[----:B------:R-:W-:Y:S04]  /*4780*/  IMAD.WIDE.U32 R18, R9, c[0x0][0x288], R212 ;  /* 0x0000a20009127a25 */ /* 0x000fe800078e00d4 */
[C---:B------:R-:W-:Y:S01]  /*4790*/  IMAD R5, R4.reuse, c[0x0][0x210], RZ ;  /* 0x0000840004057a24 */ /* 0x040fe200078e02ff */
[----:B------:R-:W-:Y:S01]  /*47a0*/  IADD3 R8, P6, P5, R11, UR26, R18 ;  /* 0x0000001a0b087c10 */ /* 0x000fe2000fdde012 */
[----:B------:R-:W-:Y:S02]  /*47b0*/  IMAD R4, R4, c[0x0][0x288], RZ ;  /* 0x0000a20004047a24 */ /* 0x000fe400078e02ff */
[C---:B------:R-:W-:Y:S04]  /*47c0*/  IMAD.WIDE.U32 R20, R9.reuse, c[0x0][0x210], R216 ;  /* 0x0000840009147a25 */ /* 0x040fe800078e00d8 */
[C---:B------:R-:W-:Y:S01]  /*47d0*/  IMAD R5, R9.reuse, c[0x0][0x214], R5 ;  /* 0x0000850009057a24 */ /* 0x040fe200078e0205 */
[----:B------:R-:W-:Y:S01]  /*47e0*/  IADD3 R7, P2, P1, R214, UR30, R20 ;  /* 0x0000001ed6077c10 */ /* 0x000fe2000f95e014 */
[----:B------:R-:W-:Y:S01]  /*47f0*/  IMAD R4, R9, c[0x0][0x28c], R4 ;  /* 0x0000a30009047a24 */ /* 0x000fe200078e0204 */
[----:B------:R-:W-:Y:S01]  /*4800*/  SHF.R.S32.HI R9, RZ, 0x1f, R11 ;  /* 0x0000001fff097819 */ /* 0x000fe2000001140b */
[----:B------:R-:W-:Y:S02]  /*4810*/  IMAD.IADD R5, R21, 0x1, R5 ;  /* 0x0000000115057824 */ /* 0x000fe400078e0205 */
[----:B------:R-:W-:Y:S03]  /*4820*/  IMAD.IADD R4, R19, 0x1, R4 ;  /* 0x0000000113047824 */ /* 0x000fe600078e0204 */
[----:B------:R-:W-:Y:S02]  /*4830*/  IADD3.X R5, R206, UR28, R5, P2, P1 ;  /* 0x0000001cce057c10 */ /* 0x000fe400097e2405 */
[----:B------:R-:W-:Y:S02]  /*4840*/  LEA R7, P1, R16, R7, 0x6 ;  /* 0x0000000710077211 */ /* 0x000fe400078230ff */
[----:B------:R-:W-:Y:S01]  /*4850*/  IADD3.X R9, R9, UR25, R4, P6, P5 ;  /* 0x0000001909097c10 */ /* 0x000fe2000b7ea404 */
[----:B------:R-:W-:Y:S01]  /*4860*/  IMAD.U32 R4, RZ, RZ, UR6 ;  /* 0x00000006ff047e24 */ /* 0x000fe2000f8e00ff */
[----:B------:R-:W-:Y:S02]  /*4870*/  ISETP.LT.OR P5, PT, R10, 0x1, P3 ;  /* 0x000000010a00780c */ /* 0x000fe40001fa1670 */
[----:B------:R-:W-:Y:S01]  /*4880*/  LEA.HI.X R6, R16, R5, R6, 0x6, P1 ;  /* 0x0000000510067211 */ /* 0x000fe200008f3406 */
[----:B------:R-:W-:Y:S01]  /*4890*/  IMAD.U32 R5, RZ, RZ, UR6 ;  /* 0x00000006ff057e24 */ /* 0x000fe2000f8e00ff */
[----:B------:R-:W-:Y:S02]  /*48a0*/  LEA R16, P1, R7, c[0x0][0x1f0], 0x1 ;  /* 0x00007c0007107a11 */ /* 0x000fe400078208ff */
[----:B------:R-:W-:Y:S01]  /*48b0*/  ISETP.LT.OR P2, PT, R10, 0x21, P3 ;  /* 0x000000210a00780c */ /* 0x000fe20001f41670 */
[----:B------:R-:W-:Y:S01]  /*48c0*/  @!P0 IMAD R5, R5, 0x40, R212 ;  /* 0x0000004005058824 */ /* 0x000fe200078e02d4 */
[----:B------:R-:W-:Y:S01]  /*48d0*/  LEA.HI.X R17, R7, c[0x0][0x1f4], R6, 0x1, P1 ;  /* 0x00007d0007117a11 */ /* 0x000fe200008f0c06 */
[----:B------:R-:W-:Y:S01]  /*48e0*/  IMAD R6, R4, 0x2000, R221 ;  /* 0x0000200004067824 */ /* 0x000fe200078e02dd */
[----:B------:R-:W-:Y:S01]  /*48f0*/  IADD3 R18, P6, R16, UR10, RZ ;  /* 0x0000000a10127c10 */ /* 0x000fe2000ffde0ff */
[----:B------:R-:W-:Y:S01]  /*4900*/  @!P0 IMAD.SHL.U32 R7, R5, 0x4, RZ ;  /* 0x0000000405078824 */ /* 0x000fe200078e00ff */
[C---:B------:R-:W-:Y:S02]  /*4910*/  LEA R10, P1, R8.reuse, c[0x0][0x280], 0x2 ;  /* 0x0000a000080a7a11 */ /* 0x040fe400078210ff */
[----:B------:R-:W-:Y:S01]  /*4920*/  @!PT LDS RZ, [RZ] ;  /* 0x00000000fffff984 */ /* 0x000fe20000000800 */
[----:B------:R-:W-:Y:S01]  /*4930*/  @!PT LDS RZ, [RZ] ;  /* 0x00000000fffff984 */ /* 0x000fe20000000800 */
[----:B------:R-:W-:Y:S01]  /*4940*/  @!PT LDS RZ, [RZ] ;  /* 0x00000000fffff984 */ /* 0x000fe20000000800 */
[----:B------:R1:W-:Y:S01]  /*4950*/  LDGSTS.E.BYPASS.LTC128B.128 [R6], [R16.64], !P5 ;  /* 0x0000000010067fae */ /* 0x0003e2000e901d56 */
[----:B------:R-:W-:Y:S02]  /*4960*/  IADD3.X R19, R17, UR9, RZ, P6, !PT ;  /* 0x0000000911137c10 */ /* 0x000fe4000b7fe4ff */
[----:B------:R-:W-:Y:S05]  /*4970*/  LEA.HI.X R11, R8, c[0x0][0x284], R9, 0x2, P1 ;  /* 0x0000a100080b7a11 */ /* 0x000fea00008f1409 */
[----:B------:R1:W-:Y:S08]  /*4980*/  LDGSTS.E.BYPASS.LTC128B.128 [R6+0x1000], [R18.64], !P2 ;  /* 0x0100000012067fae */ /* 0x0003f0000d101d56 */
[----:B------:R1:W-:Y:S02]  /*4990*/  @!P0 LDGSTS.E.BYPASS.LTC128B.128 [R7+0xc280], [R10.64] ;  /* 0x0c2800000a078fae */ /* 0x0003e4000b901d56 */
.L_x_237:
[-C--:B-1-345:R-:W-:Y:S01]  /*49a0*/  HMMA.16816.F32 R4, R24, R28.reuse, RZ ;  /* 0x0000001c1804723c */ /* 0x0bafe200000018ff */
[----:B------:R-:W-:Y:S01]  /*49b0*/  LDSM.16.MT88.4 R36, [R196+0x1800] ;  /* 0x00180000c424783b */ /* 0x000fe20000004200 */
[----:B------:R-:W-:Y:S02]  /*49c0*/  UIADD3 UR20, UR5, 0x1, URZ ;  /* 0x0000000105147890 */ /* 0x000fe4000fffe03f */
[----:B------:R-:W-:Y:S01]  /*49d0*/  IMAD.IADD R44, R192, 0x1, R204 ;  /* 0x00000001c02c7824 */ /* 0x000fe200078e02cc */
[----:B------:R-:W0:Y:S01]  /*49e0*/  LDGDEPBAR ;  /* 0x00000000000079af */ /* 0x000e220000000000 */
[--C-:B------:R-:W-:Y:S01]  /*49f0*/  IMAD.IADD R202, R202, 0x1, R203.reuse ;  /* 0x00000001caca7824 */ /* 0x100fe200078e02cb */
[----:B------:R-:W-:Y:S01]  /*4a00*/  UISETP.GE.AND UP2, UPT, UR5, 0x1, UPT ;  /* 0x000000010500788c */ /* 0x000fe2000bf46270 */
[C---:B------:R-:W-:Y:S01]  /*4a10*/  HMMA.16816.F32 R8, R12.reuse, R28, RZ ;  /* 0x0000001c0c08723c */ /* 0x040fe200000018ff */
[----:B------:R-:W-:Y:S01]  /*4a20*/  LDSM.16.M88.4 R20, [R44+0x10480] ;  /* 0x010480002c14783b */ /* 0x000fe20000000200 */
[----:B------:R-:W-:Y:S02]  /*4a30*/  UIADD3 UR19, UR7, 0x1, URZ ;  /* 0x0000000107137890 */ /* 0x000fe4000fffe03f */
[----:B------:R-:W-:Y:S01]  /*4a40*/  IMAD.SHL.U32 R233, R233, 0x1000, RZ ;  /* 0x00001000e9e97824 */ /* 0x000fe200078e00ff */
[----:B------:R-:W-:Y:S01]  /*4a50*/  LDSM.16.M88.4 R32, [R202+0x10480] ;  /* 0x01048000ca20783b */ /* 0x000fe20000000200 */
[----:B------:R-:W-:Y:S02]  /*4a60*/  UISETP.GE.AND UP1, UPT, UR7, 0x1, UPT ;  /* 0x000000010700788c */ /* 0x000fe4000bf26270 */
[-C--:B------:R-:W-:Y:S01]  /*4a70*/  HMMA.16816.F32 R12, R12, R30.reuse, RZ ;  /* 0x0000001e0c0c723c */ /* 0x080fe200000018ff */
[----:B------:R-:W-:Y:S01]  /*4a80*/  LDSM.16.M88.4 R40, [R202+0x11480] ;  /* 0x01148000ca28783b */ /* 0x000fe20000000200 */
[----:B------:R-:W-:Y:S02]  /*4a90*/  UIADD3 UR4, UR6, 0x1, URZ ;  /* 0x0000000106047890 */ /* 0x000fe4000fffe03f */
[----:B------:R-:W-:Y:S02]  /*4aa0*/  UISETP.GE.AND UP0, UPT, UR6, 0x1, UPT ;  /* 0x000000010600788c */ /* 0x000fe4000bf06270 */
[----:B------:R-:W-:Y:S02]  /*4ab0*/  USEL UR7, UR19, URZ, !UP1 ;  /* 0x0000003f13077287 */ /* 0x000fe4000c800000 */
[----:B------:R-:W-:Y:S01]  /*4ac0*/  HMMA.16816.F32 R16, R24, R30, RZ ;  /* 0x0000001e1810723c */ /* 0x000fe200000018ff */
[----:B------:R-:W1:Y:S01]  /*4ad0*/  LDSM.16.MT88.4 R24, [R196+0x1000] ;  /* 0x00100000c418783b */ /* 0x000e620000004200 */
[----:B------:R-:W-:Y:S03]  /*4ae0*/  USEL UR6, UR4, URZ, !UP0 ;  /* 0x0000003f04067287 */ /* 0x000fe6000c000000 */
        /* <DEDUP_REMOVED lines=30> */
[----:B------:R-:W-:Y:S01]  /*4cd0*/  IADD3 R40, R193, R44, RZ ;  /* 0x0000002cc1287210 */ /* 0x000fe20007ffe0ff */
[----:B------:R-:W-:Y:S01]  /*4ce0*/  HMMA.16816.F32 R16, R32, R38, R16 ;  /* 0x000000262010723c */ /* 0x000fe20000001810 */
[----:B------:R-:W-:Y:S04]  /*4cf0*/  LDSM.16.MT88.4 R36, [R196+0x3800] ;  /* 0x00380000c424783b */ /* 0x000fe80000004200 */
[----:B------:R-:W2:Y:S04]  /*4d00*/  LDSM.16.M88.4 R32, [R203+0x12480] ;  /* 0x01248000cb20783b */ /* 0x000ea80000000200 */
[----:B------:R-:W3:Y:S01]  /*4d10*/  LDSM.16.M88.4 R40, [R40+0x13480] ;  /* 0x013480002828783b */ /* 0x000ee20000000200 */
[-C--:B-1----:R-:W-:Y:S08]  /*4d20*/  HMMA.16816.F32 R4, R20, R24.reuse, R4 ;  /* 0x000000181404723c */ /* 0x082ff00000001804 */
[C---:B------:R-:W-:Y:S08]  /*4d30*/  HMMA.16816.F32 R8, R28.reuse, R24, R8 ;  /* 0x000000181c08723c */ /* 0x040ff00000001808 */
[-C--:B------:R-:W-:Y:S01]  /*4d40*/  HMMA.16816.F32 R12, R28, R26.reuse, R12 ;  /* 0x0000001a1c0c723c */ /* 0x080fe2000000180c */
[----:B------:R-:W-:Y:S07]  /*4d50*/  LDSM.16.MT88.4 R28, [R197+0x10c80] ;  /* 0x010c8000c51c783b */ /* 0x000fee0000004200 */
[----:B------:R-:W-:Y:S01]  /*4d60*/  HMMA.16816.F32 R16, R20, R26, R16 ;  /* 0x0000001a1410723c */ /* 0x000fe20000001810 */
[----:B------:R-:W-:Y:S06]  /*4d70*/  LDSM.16.MT88.4 R24, [R197+0x12480] ;  /* 0x01248000c518783b */ /* 0x000fec0000004200 */
[C---:B------:R-:W-:Y:S01]  /*4d80*/  IADD3 R20, P1, R233.reuse, R230, RZ ;  /* 0x000000e6e9147210 */ /* 0x040fe20007f3e0ff */
[-C--:B--2---:R-:W-:Y:S05]  /*4d90*/  HMMA.16816.F32 R4, R32, R36.reuse, R4 ;  /* 0x000000242004723c */ /* 0x084fea0000001804 */
[----:B------:R-:W-:Y:S03]  /*4da0*/  LEA.HI.X.SX32 R233, R233, R225, 0x1, P1 ;  /* 0x000000e1e9e97211 */ /* 0x000fe600008f0eff */
[C---:B---3--:R-:W-:Y:S08]  /*4db0*/  HMMA.16816.F32 R8, R40.reuse, R36, R8 ;  /* 0x000000242808723c */ /* 0x048ff00000001808 */
[-C--:B------:R-:W-:Y:S07]  /*4dc0*/  HMMA.16816.F32 R12, R40, R38.reuse, R12 ;  /* 0x00000026280c723c */ /* 0x080fee000000180c */
[C---:B------:R-:W-:Y:S01]  /*4dd0*/  LEA R42, P1, R20.reuse, c[0x0][0x220], 0x2 ;  /* 0x00008800142a7a11 */ /* 0x040fe200078210ff */
[----:B------:R-:W-:Y:S01]  /*4de0*/  HMMA.16816.F32 R16, R32, R38, R16 ;  /* 0x000000262010723c */ /* 0x000fe20000001810 */
[----:B------:R-:W-:Y:S03]  /*4df0*/  LDSM.16.MT88.4 R32, [R201+0x4880] ;  /* 0x00488000c920783b */ /* 0x000fe60000004200 */
[----:B------:R-:W-:Y:S01]  /*4e00*/  LEA.HI.X R43, R20, c[0x0][0x224], R233, 0x2, P1 ;  /* 0x00008900142b7a11 */ /* 0x000fe200008f14e9 */
[----:B------:R-:W-:Y:S01]  /*4e10*/  LDSM.16.MT88.4 R36, [R197+0x12c80] ;  /* 0x012c8000c524783b */ /* 0x000fe20000004200 */
[----:B------:R-:W-:Y:S02]  /*4e20*/  ISETP.GE.AND P1, PT, R232, UR13, PT ;  /* 0x0000000de8007c0c */ /* 0x000fe4000bf26270 */
[----:B------:R-:W-:Y:S01]  /*4e30*/  MOV R233, R232 ;  /* 0x000000e800e97202 */ /* 0x000fe20000000f00 */
[----:B------:R-:W-:Y:S04]  /*4e40*/  RED.E.ADD.F32.FTZ.RN.STRONG.GPU [R42.64], R4 ;  /* 0x000000042a00798e */ /* 0x000fe8000c10e796 */
[----:B------:R-:W-:Y:S04]  /*4e50*/  RED.E.ADD.F32.FTZ.RN.STRONG.GPU [R42.64+0x400], R5 ;  /* 0x000400052a00798e */ /* 0x000fe8000c10e796 */
        /* <DEDUP_REMOVED lines=10> */
[----:B-1----:R-:W-:Y:S03]  /*4f00*/  IMAD.U32 R9, RZ, RZ, UR5 ;  /* 0x00000005ff097e24 */ /* 0x002fe6000f8e00ff */
[----:B------:R-:W-:Y:S01]  /*4f10*/  RED.E.ADD.F32.FTZ.RN.STRONG.GPU [R42.64+0x3000], R12 ;  /* 0x0030000c2a00798e */ /* 0x000fe2000c10e796 */
[----:B------:R-:W-:Y:S01]  /*4f20*/  USEL UR5, UR20, URZ, !UP2 ;  /* 0x0000003f14057287 */ /* 0x000fe2000d000000 */
[----:B------:R-:W-:Y:S02]  /*4f30*/  LEA R20, R9, R194, 0xc ;  /* 0x000000c209147211 */ /* 0x000fe400078e60ff */
[----:B------:R-:W-:Y:S03]  /*4f40*/  RED.E.ADD.F32.FTZ.RN.STRONG.GPU [R42.64+0x3400], R13 ;  /* 0x0034000d2a00798e */ /* 0x000fe6000c10e796 */
[----:B------:R-:W-:Y:S01]  /*4f50*/  IMAD.SHL.U32 R40, R20, 0x2, RZ ;  /* 0x0000000214287824 */ /* 0x000fe200078e00ff */
[----:B------:R-:W-:Y:S04]  /*4f60*/  LDSM.16.MT88.4 R8, [R197+0x10480] ;  /* 0x01048000c508783b */ /* 0x000fe80000004200 */
[----:B------:R-:W1:Y:S04]  /*4f70*/  LDSM.16.MT88.4 R20, [R201+0x4080] ;  /* 0x00408000c914783b */ /* 0x000e680000004200 */
[----:B------:R-:W-:Y:S04]  /*4f80*/  RED.E.ADD.F32.FTZ.RN.STRONG.GPU [R42.64+0x3800], R14 ;  /* 0x0038000e2a00798e */ /* 0x000fe8000c10e796 */
[----:B------:R-:W-:Y:S04]  /*4f90*/  RED.E.ADD.F32.FTZ.RN.STRONG.GPU [R42.64+0x3c00], R15 ;  /* 0x003c000f2a00798e */ /* 0x000fe8000c10e796 */
[----:B------:R-:W2:Y:S04]  /*4fa0*/  LDSM.16.MT88.4 R16, [R40+0x4080] ;  /* 0x004080002810783b */ /* 0x000ea80000004200 */
[----:B------:R-:W3:Y:S01]  /*4fb0*/  LDSM.16.MT88.4 R12, [R40+0x4880] ;  /* 0x00488000280c783b */ /* 0x000ee20000004200 */
[-C--:B-1----:R-:W-:Y:S08]  /*4fc0*/  HMMA.16816.F32 R100, R8, R20.reuse, R100 ;  /* 0x000000140864723c */ /* 0x082ff00000001864 */
[C---:B------:R-:W-:Y:S08]  /*4fd0*/  HMMA.16816.F32 R104, R24.reuse, R20, R104 ;  /* 0x000000141868723c */ /* 0x040ff00000001868 */
        /* <DEDUP_REMOVED lines=8> */
[----:B------:R-:W-:Y:S04]  /*5060*/  LDSM.16.MT88.4 R8, [R197+0x11480] ;  /* 0x01148000c508783b */ /* 0x000fe80000004200 */
[----:B------:R-:W1:Y:S03]  /*5070*/  LDSM.16.MT88.4 R16, [R201+0x5080] ;  /* 0x00508000c910783b */ /* 0x000e660000004200 */
[-C--:B------:R-:W-:Y:S08]  /*5080*/  HMMA.16816.F32 R100, R28, R32.reuse, R100 ;  /* 0x000000201c64723c */ /* 0x080ff00000001864 */
[C---:B------:R-:W-:Y:S08]  /*5090*/  HMMA.16816.F32 R104, R36.reuse, R32, R104 ;  /* 0x000000202468723c */ /* 0x040ff00000001868 */
        /* <DEDUP_REMOVED lines=8> */
[----:B------:R-:W-:Y:S04]  /*5120*/  LDSM.16.MT88.4 R28, [R201+0x5880] ;  /* 0x00588000c91c783b */ /* 0x000fe80000004200 */
[----:B------:R-:W2:Y:S03]  /*5130*/  LDSM.16.MT88.4 R12, [R197+0x11c80] ;  /* 0x011c8000c50c783b */ /* 0x000ea60000004200 */
[-C--:B-1----:R-:W-:Y:S08]  /*5140*/  HMMA.16816.F32 R100, R8, R16.reuse, R100 ;  /* 0x000000100864723c */ /* 0x082ff00000001864 */
[C---:B------:R-:W-:Y:S08]  /*5150*/  HMMA.16816.F32 R104, R20.reuse, R16, R104 ;  /* 0x000000101468723c */ /* 0x040ff00000001868 */
[-C--:B------:R-:W-:Y:S08]  /*5160*/  HMMA.16816.F32 R108, R20, R18.reuse, R108 ;  /* 0x00000012146c723c */ /* 0x080ff0000000186c */
[C---:B------:R-:W-:Y:S08]  /*5170*/  HMMA.16816.F32 R112, R8.reuse, R18, R112 ;  /* 0x000000120870723c */ /* 0x040ff00000001870 */
[-C--:B------:R-:W-:Y:S08]  /*5180*/  HMMA.16816.F32 R116, R8, R24.reuse, R116 ;  /* 0x000000180874723c */ /* 0x080ff00000001874 */
[C---:B------:R-:W-:Y:S08]  /*5190*/  HMMA.16816.F32 R120, R20.reuse, R24, R120 ;  /* 0x000000181478723c */ /* 0x040ff00000001878 */
[-C--:B------:R-:W-:Y:S08]  /*51a0*/  HMMA.16816.F32 R124, R20, R26.reuse, R124 ;  /* 0x0000001a147c723c */ /* 0x080ff0000000187c */
[----:B------:R-:W-:Y:S08]  /*51b0*/  HMMA.16816.F32 R128, R8, R26, R128 ;  /* 0x0000001a0880723c */ /* 0x000ff00000001880 */
[-C--:B--2---:R-:W-:Y:S08]  /*51c0*/  HMMA.16816.F32 R100, R12, R28.reuse, R100 ;  /* 0x0000001c0c64723c */ /* 0x084ff00000001864 */
        /* <DEDUP_REMOVED lines=41> */
.L_x_217:
[----:B------:R-:W-:Y:S05]  /*5460*/  @P1 BRA `(.L_x_239) ;  /* 0x000010b000001947 */ /* 0x000fea0003800000 */
[----:B------:R-:W-:Y:S01]  /*5470*/  SHF.R.S32.HI R3, RZ, 0x1f, R208 ;  /* 0x0000001fff037819 */ /* 0x000fe200000114d0 */
[----:B------:R-:W-:Y:S01]  /*5480*/  BAR.SYNC.DEFER_BLOCKING 0x1, 0x100 ;  /* 0x0044000000007b1d */ /* 0x000fe20000010000 */
[----:B------:R-:W-:-:S02]  /*5490*/  F2FP.PACK_AB R68, R69, R68 ;  /* 0x000000444544723e */ /* 0x000fc400000000ff */
[CC--:B------:R-:W-:Y:S02]  /*54a0*/  LEA.HI R0, R3.reuse, R208.reuse, RZ, 0x2 ;  /* 0x000000d003007211 */ /* 0x0c0fe400078f10ff */
[----:B------:R-:W-:Y:S01]  /*54b0*/  LEA.HI R2, R3, R208, RZ, 0x5 ;  /* 0x000000d003027211 */ /* 0x000fe200078f28ff */
[----:B------:R-:W1:Y:S01]  /*54c0*/  S2R R13, SR_CTAID.Y ;  /* 0x00000000000d7919 */ /* 0x000e620000002600 */
[--C-:B------:R-:W-:Y:S01]  /*54d0*/  SHF.R.S32.HI R6, RZ, 0x2, R0.reuse ;  /* 0x00000002ff067819 */ /* 0x100fe20000011400 */
[----:B------:R-:W-:Y:S01]  /*54e0*/  ULDC UR4, c[0x0][0x2f0] ;  /* 0x0000bc0000047ab9 */ /* 0x000fe20000000800 */
[----:B------:R-:W-:Y:S01]  /*54f0*/  SHF.R.S32.HI R5, RZ, 0x1f, R0 ;  /* 0x0000001fff057819 */ /* 0x000fe20000011400 */
[----:B------:R-:W2:Y:S01]  /*5500*/  S2R R12, SR_CTAID.Z ;  /* 0x00000000000c7919 */ /* 0x000ea20000002700 */
[--C-:B------:R-:W-:Y:S01]  /*5510*/  SHF.R.S32.HI R4, RZ, 0x5, R2.reuse ;  /* 0x00000005ff047819 */ /* 0x100fe20000011402 */
[----:B------:R-:W-:Y:S01]  /*5520*/  UIADD3 UR4, -UR12, UR4, URZ ;  /* 0x000000040c047290 */ /* 0x000fe2000fffe13f */
[----:B------:R-:W-:Y:S01]  /*5530*/  SHF.R.S32.HI R7, RZ, 0x1f, R2 ;  /* 0x0000001fff077819 */ /* 0x000fe20000011402 */
[----:B------:R-:W-:Y:S01]  /*5540*/  BSSY B0, `(.L_x_240) ;  /* 0x000008b000007945 */ /* 0x000fe20003800000 */
[----:B------:R-:W-:Y:S01]  /*5550*/  LEA.HI R5, R5, R6, RZ, 0x3 ;  /* 0x0000000605057211 */ /* 0x000fe200078f18ff */
[----:B------:R-:W-:Y:S01]  /*5560*/  UISETP.LT.AND UP0, UPT, UR4, 0x80, UPT ;  /* 0x000000800400788c */ /* 0x000fe2000bf01270 */
[----:B------:R-:W-:-:S02]  /*5570*/  LEA.HI R7, R7, R4, RZ, 0x2 ;  /* 0x0000000407077211 */ /* 0x000fc400078f10ff */
[----:B------:R-:W-:Y:S01]  /*5580*/  LOP3.LUT R5, R5, 0xfffffff8, RZ, 0xc0, !PT ;  /* 0xfffffff805057812 */ /* 0x000fe200078ec0ff */
[----:B------:R-:W-:Y:S01]  /*5590*/  USEL UR4, UR4, 0x80, UP0 ;  /* 0x0000008004047887 */ /* 0x000fe20008000000 */
[----:B------:R-:W-:Y:S02]  /*55a0*/  LOP3.LUT R7, R7, 0x1ffffc, RZ, 0xc0, !PT ;  /* 0x001ffffc07077812 */ /* 0x000fe400078ec0ff */
[CC--:B------:R-:W-:Y:S01]  /*55b0*/  LEA.HI R10, R3.reuse, R208.reuse, RZ, 0x3 ;  /* 0x000000d0030a7211 */ /* 0x0c0fe200078f18ff */
[----:B------:R-:W-:Y:S01]  /*55c0*/  IMAD.IADD R6, R6, 0x1, -R5 ;  /* 0x0000000106067824 */ /* 0x000fe200078e0a05 */
[----:B------:R-:W-:Y:S01]  /*55d0*/  LOP3.LUT R5, R0, 0x3ffffffc, RZ, 0xc0, !PT ;  /* 0x3ffffffc00057812 */ /* 0x000fe200078ec0ff */
[----:B------:R-:W-:Y:S01]  /*55e0*/  IMAD.IADD R4, R4, 0x1, -R7 ;  /* 0x0000000104047824 */ /* 0x000fe200078e0a07 */
[----:B------:R-:W-:Y:S01]  /*55f0*/  LEA.HI R7, R3, R208, RZ, 0x7 ;  /* 0x000000d003077211 */ /* 0x000fe200078f38ff */
[----:B------:R-:W-:Y:S01]  /*5600*/  IMAD.SHL.U32 R2, R6, 0x40, RZ ;  /* 0x0000004006027824 */ /* 0x000fe200078e00ff */
[----:B------:R-:W-:Y:S01]  /*5610*/  LOP3.LUT R9, R10, 0x1ffffff8, RZ, 0xc0, !PT ;  /* 0x1ffffff80a097812 */ /* 0x000fe200078ec0ff */
[----:B------:R-:W-:Y:S01]  /*5620*/  IMAD.IADD R5, R208, 0x1, -R5 ;  /* 0x00000001d0057824 */ /* 0x000fe200078e0a05 */
[----:B------:R-:W-:-:S02]  /*5630*/  SHF.R.S32.HI R10, RZ, 0x3, R10 ;  /* 0x00000003ff0a7819 */ /* 0x000fc4000001140a */
[----:B------:R-:W-:Y:S01]  /*5640*/  SHF.R.U32.HI R7, RZ, 0x4, R7 ;  /* 0x00000004ff077819 */ /* 0x000fe20000011607 */
[----:B------:R-:W-:Y:S01]  /*5650*/  IMAD.IADD R8, R208, 0x1, -R9 ;  /* 0x00000001d0087824 */ /* 0x000fe200078e0a09 */
[----:B------:R-:W-:Y:S01]  /*5660*/  LOP3.LUT R2, R2, 0x1c0, RZ, 0xc0, !PT ;  /* 0x000001c002027812 */ /* 0x000fe200078ec0ff */
[----:B------:R-:W-:Y:S01]  /*5670*/  IMAD.SHL.U32 R0, R10, 0x40, RZ ;  /* 0x000000400a007824 */ /* 0x000fe200078e00ff */
[----:B------:R-:W-:Y:S01]  /*5680*/  R2P PR, R6, 0x6 ;  /* 0x0000000606007804 */ /* 0x000fe20000000000 */
[----:B------:R-:W-:Y:S01]  /*5690*/  IMAD.SHL.U32 R8, R8, 0x8, RZ ;  /* 0x0000000808087824 */ /* 0x000fe200078e00ff */
[----:B------:R-:W-:Y:S01]  /*56a0*/  LOP3.LUT R7, R2, 0x8, R7, 0xf8, !PT ;  /* 0x0000000802077812 */ /* 0x000fe200078ef807 */
[----:B------:R-:W-:Y:S01]  /*56b0*/  IMAD R4, R4, 0x200, R5 ;  /* 0x0000020004047824 */ /* 0x000fe200078e0205 */
[----:B------:R-:W-:Y:S02]  /*56c0*/  SHF.R.U32.HI R2, RZ, 0x3, R2 ;  /* 0x00000003ff027819 */ /* 0x000fe40000011602 */
[----:B------:R-:W-:-:S02]  /*56d0*/  LOP3.LUT R0, R0, 0x1c0, RZ, 0xc0, !PT ;  /* 0x000001c000007812 */ /* 0x000fc400078ec0ff */
[----:B------:R-:W-:Y:S02]  /*56e0*/  LOP3.LUT R7, R7, R2, RZ, 0x3c, !PT ;  /* 0x0000000207077212 */ /* 0x000fe400078e3cff */
[----:B------:R-:W-:Y:S02]  /*56f0*/  LEA.HI R3, R3, R208, RZ, 0x6 ;  /* 0x000000d003037211 */ /* 0x000fe400078f30ff */
[----:B------:R-:W-:Y:S01]  /*5700*/  LOP3.LUT R2, R0, 0x38, R8, 0xf8, !PT ;  /* 0x0000003800027812 */ /* 0x000fe200078ef808 */
[----:B------:R-:W-:Y:S01]  /*5710*/  IMAD.U32 R4, R4, 0x2, R7 ;  /* 0x0000000204047824 */ /* 0x000fe200078e0007 */
[----:B------:R-:W-:Y:S01]  /*5720*/  SHF.R.U32.HI R5, RZ, 0x3, R0 ;  /* 0x00000003ff057819 */ /* 0x000fe20000011600 */
[----:B------:R-:W-:Y:S01]  /*5730*/  IMAD.MOV.U32 R0, RZ, RZ, 0x20 ;  /* 0x00000020ff007424 */ /* 0x000fe200078e00ff */
[----:B------:R-:W-:Y:S01]  /*5740*/  F2FP.PACK_AB R70, R71, R70 ;  /* 0x000000464746723e */ /* 0x000fe200000000ff */
[----:B------:R-:W-:Y:S01]  /*5750*/  IMAD.SHL.U32 R3, R3, 0x8, RZ ;  /* 0x0000000803037824 */ /* 0x000fe200078e00ff */
[----:B------:R-:W-:Y:S01]  /*5760*/  LOP3.LUT R2, R2, R5, RZ, 0x3c, !PT ;  /* 0x0000000502027212 */ /* 0x000fe200078e3cff */
[----:B------:R-:W-:Y:S01]  /*5770*/  IMAD.SHL.U32 R5, R4, 0x2, RZ ;  /* 0x0000000204057824 */ /* 0x000fe200078e00ff */
[----:B------:R-:W-:-:S02]  /*5780*/  SEL R0, R0, 0xffffffe0, !P1 ;  /* 0xffffffe000007807 */ /* 0x000fc40004800000 */
[----:B------:R-:W-:Y:S02]  /*5790*/  LOP3.LUT R2, R2, 0x7ffffe00, R3, 0xf8, !PT ;  /* 0x7ffffe0002027812 */ /* 0x000fe400078ef803 */
[C---:B------:R-:W-:Y:S01]  /*57a0*/  IADD3 R3, R5.reuse, 0x40, RZ ;  /* 0x0000004005037810 */ /* 0x040fe20007ffe0ff */
[C---:B------:R-:W-:Y:S01]  /*57b0*/  IMAD.IADD R7, R5.reuse, 0x1, R0 ;  /* 0x0000000105077824 */ /* 0x040fe200078e0200 */
[----:B------:R-:W-:Y:S01]  /*57c0*/  @P2 IADD3 R3, R5, -0x40, RZ ;  /* 0xffffffc005032810 */ /* 0x000fe20007ffe0ff */
[----:B------:R-:W-:Y:S01]  /*57d0*/  STS [R5+0x4080], R68 ;  /* 0x0040804405007388 */ /* 0x000fe20000000800 */
[----:B------:R-:W-:Y:S01]  /*57e0*/  F2FP.PACK_AB R80, R81, R80 ;  /* 0x000000505150723e */ /* 0x000fe200000000ff */
[----:B------:R-:W-:Y:S01]  /*57f0*/  IMAD.SHL.U32 R4, R2, 0x2, RZ ;  /* 0x0000000202047824 */ /* 0x000fe200078e00ff */
[----:B------:R-:W-:Y:S01]  /*5800*/  F2FP.PACK_AB R82, R83, R82 ;  /* 0x000000525352723e */ /* 0x000fe200000000ff */
[----:B------:R-:W-:Y:S01]  /*5810*/  STS [R5+0x4480], R70 ;  /* 0x0044804605007388 */ /* 0x000fe20000000800 */
[----:B------:R-:W-:Y:S01]  /*5820*/  F2FP.PACK_AB R72, R73, R72 ;  /* 0x000000484948723e */ /* 0x000fe200000000ff */
[----:B------:R-:W-:Y:S01]  /*5830*/  IMAD.IADD R9, R0, 0x1, R3 ;  /* 0x0000000100097824 */ /* 0x000fe200078e0203 */
        /* <DEDUP_REMOVED lines=41> */
[----:B-1----:R-:W-:Y:S02]  /*5ad0*/  SHF.R.S32.HI R2, RZ, 0x1f, R13 ;  /* 0x0000001fff027819 */ /* 0x002fe4000001140d */
[----:B------:R-:W-:Y:S01]  /*5ae0*/  ISETP.GE.AND P4, PT, R10, UR4, PT ;  /* 0x000000040a007c0c */ /* 0x000fe2000bf86270 */
[----:B------:R-:W-:Y:S01]  /*5af0*/  STS [R5+0x80], R100 ;  /* 0x0000806405007388 */ /* 0x000fe20000000800 */
[----:B------:R-:W-:Y:S01]  /*5b00*/  SHF.R.S32.HI R11, RZ, 0x1f, R10 ;  /* 0x0000001fff0b7819 */ /* 0x000fe2000001140a */
[----:B------:R-:W-:Y:S01]  /*5b10*/  IMAD R0, R2, c[0x0][0x338], RZ ;  /* 0x0000ce0002007a24 */ /* 0x000fe200078e02ff */
[----:B------:R-:W-:Y:S01]  /*5b20*/  ISETP.GE.OR P0, PT, R8, c[0x0][0x324], P4 ;  /* 0x0000c90008007a0c */ /* 0x000fe20002706670 */
        /* <DEDUP_REMOVED lines=15> */
[----:B------:R-:W-:Y:S01]  /*5c20*/  BAR.SYNC.DEFER_BLOCKING 0x1, 0x100 ;  /* 0x0044000000007b1d */ /* 0x000fe20000010000 */
[----:B-1----:R-:W-:Y:S01]  /*5c30*/  IMAD R3, R13, c[0x0][0x33c], R0 ;  /* 0x0000cf000d037a24 */ /* 0x002fe200078e0200 */
[----:B--2---:R-:W-:-:S05]  /*5c40*/  SHF.R.S32.HI R0, RZ, 0x1f, R12 ;  /* 0x0000001fff007819 */ /* 0x004fca000001140c */
[----:B------:R-:W-:Y:S01]  /*5c50*/  IMAD R5, R0, c[0x0][0x340], RZ ;  /* 0x0000d00000057a24 */ /* 0x000fe200078e02ff */
[----:B---3--:R-:W-:-:S03]  /*5c60*/  SHF.R.S32.HI R9, RZ, 0x1f, R8 ;  /* 0x0000001fff097819 */ /* 0x008fc60000011408 */
[----:B------:R-:W-:Y:S01]  /*5c70*/  IMAD R5, R12, c[0x0][0x344], R5 ;  /* 0x0000d1000c057a24 */ /* 0x000fe200078e0205 */
[----:B------:R1:W2:Y:S01]  /*5c80*/  LDS.128 R40, [R4+0x5080] ;  /* 0x0050800004287984 */ /* 0x0002a20000000c00 */
[----:B------:R-:W-:-:S03]  /*5c90*/  IMAD.WIDE.U32 R14, R13, c[0x0][0x338], R8 ;  /* 0x0000ce000d0e7a25 */ /* 0x000fc600078e0008 */
[----:B------:R1:W3:Y:S01]  /*5ca0*/  LDS.128 R36, [R4+0x6080] ;  /* 0x0060800004247984 */ /* 0x0002e20000000c00 */
[----:B------:R-:W-:-:S03]  /*5cb0*/  IMAD.IADD R15, R15, 0x1, R3 ;  /* 0x000000010f0f7824 */ /* 0x000fc600078e0203 */
[----:B------:R1:W4:Y:S01]  /*5cc0*/  LDS.128 R32, [R4+0x7080] ;  /* 0x0070800004207984 */ /* 0x0003220000000c00 */
[----:B------:R-:W-:Y:S02]  /*5cd0*/  IMAD.U32 R3, RZ, RZ, UR11 ;  /* 0x0000000bff037e24 */ /* 0x000fe4000f8e00ff */
[----:B------:R-:W-:Y:S01]  /*5ce0*/  IMAD.WIDE.U32 R14, R12, c[0x0][0x340], R14 ;  /* 0x0000d0000c0e7a25 */ /* 0x000fe200078e000e */
[----:B------:R1:W5:Y:S03]  /*5cf0*/  LDS.128 R28, [R4+0x80] ;  /* 0x00008000041c7984 */ /* 0x0003660000000c00 */
[----:B------:R-:W-:Y:S01]  /*5d00*/  IMAD.WIDE R44, R3, 0x80, R10 ;  /* 0x00000080032c7825 */ /* 0x000fe200078e020a */
[----:B------:R1:W1:Y:S03]  /*5d10*/  LDS.128 R24, [R4+0x1080] ;  /* 0x0010800004187984 */ /* 0x0002660000000c00 */
[----:B------:R-:W-:Y:S01]  /*5d20*/  IMAD.IADD R47, R15, 0x1, R5 ;  /* 0x000000010f2f7824 */ /* 0x000fe200078e0205 */
[----:B------:R1:W1:Y:S04]  /*5d30*/  LDS.128 R20, [R4+0x2080] ;  /* 0x0020800004147984 */ /* 0x0002680000000c00 */
[----:B------:R1:W1:Y:S01]  /*5d40*/  LDS.128 R16, [R4+0x3080] ;  /* 0x0030800004107984 */ /* 0x0002620000000c00 */
[----:B------:R-:W-:Y:S05]  /*5d50*/  @P0 BRA `(.L_x_241) ;  /* 0x0000009000000947 */ /* 0x000fea0003800000 */
[----:B-1----:R-:W1:Y:S01]  /*5d60*/  LDS.128 R4, [R4+0x4080] ;  /* 0x0040800004047984 */ /* 0x002e620000000c00 */
[----:B------:R-:W-:Y:S01]  /*5d70*/  MOV R46, R14 ;  /* 0x0000000e002e7202 */ /* 0x000fe20000000f00 */
[----:B------:R-:W-:-:S04]  /*5d80*/  IMAD R3, R45, c[0x0][0x330], RZ ;  /* 0x0000cc002d037a24 */ /* 0x000fc800078e02ff */
[----:B------:R-:W-:-:S04]  /*5d90*/  IMAD.WIDE.U32 R48, R44, c[0x0][0x330], R46 ;  /* 0x0000cc002c307a25 */ /* 0x000fc800078e002e */
[----:B------:R-:W-:Y:S01]  /*5da0*/  IMAD R3, R44, c[0x0][0x334], R3 ;  /* 0x0000cd002c037a24 */ /* 0x000fe200078e0203 */
[----:B------:R-:W-:-:S04]  /*5db0*/  LEA R50, P0, R48, c[0x0][0x318], 0x1 ;  /* 0x0000c60030327a11 */ /* 0x000fc800078008ff */
[----:B------:R-:W-:-:S04]  /*5dc0*/  IADD3 R3, R49, R3, RZ ;  /* 0x0000000331037210 */ /* 0x000fc80007ffe0ff */
[----:B------:R-:W-:-:S05]  /*5dd0*/  LEA.HI.X R51, R48, c[0x0][0x31c], R3, 0x1, P0 ;  /* 0x0000c70030337a11 */ /* 0x000fca00000f0c03 */
[----:B-1----:R1:W-:Y:S02]  /*5de0*/  STG.E.128 [R50.64], R4 ;  /* 0x0000000432007986 */ /* 0x0023e4000c101d16 */
.L_x_241:
[----:B------:R-:W-:Y:S05]  /*5df0*/  BSYNC B0 ;  /* 0x0000000000007941 */ /* 0x000fea0003800000 */
.L_x_240:
[----:B------:R-:W-:Y:S01]  /*5e00*/  IADD3 R3, R10, 0x20, RZ ;  /* 0x000000200a037810 */ /* 0x000fe20007ffe0ff */
[----:B------:R-:W-:Y:S03]  /*5e10*/  BSSY B0, `(.L_x_242) ;  /* 0x000000f000007945 */ /* 0x000fe60003800000 */
[----:B------:R-:W-:-:S04]  /*5e20*/  ISETP.GE.AND P3, PT, R3, UR4, PT ;  /* 0x0000000403007c0c */ /* 0x000fc8000bf66270 */
        /* <DEDUP_REMOVED lines=13> */
.L_x_243:
[----:B------:R-:W-:Y:S05]  /*5f00*/  BSYNC B0 ;  /* 0x0000000000007941 */ /* 0x000fea0003800000 */
.L_x_242:
        /* <DEDUP_REMOVED lines=15> */
[----:B---3--:R1:W-:Y:S02]  /*6000*/  STG.E.128 [R4.64], R36 ;  /* 0x0000002404007986 */ /* 0x0083e4000c101d16 */
.L_x_245:
[----:B------:R-:W-:Y:S05]  /*6010*/  BSYNC B0 ;  /* 0x0000000000007941 */ /* 0x000fea0003800000 */
.L_x_244:
        /* <DEDUP_REMOVED lines=15> */
[----:B----4-:R1:W-:Y:S02]  /*6110*/  STG.E.128 [R4.64], R32 ;  /* 0x0000002004007986 */ /* 0x0103e4000c101d16 */
.L_x_247:
[----:B------:R-:W-:Y:S05]  /*6120*/  BSYNC B0 ;  /* 0x0000000000007941 */ /* 0x000fea0003800000 */
.L_x_246:
        /* <DEDUP_REMOVED lines=18> */
[----:B-----5:R1:W-:Y:S02]  /*6250*/  STG.E.128 [R2.64], R28 ;  /* 0x0000001c02007986 */ /* 0x0203e4000c101d16 */
.L_x_249:
[----:B------:R-:W-:Y:S05]  /*6260*/  BSYNC B0 ;  /* 0x0000000000007941 */ /* 0x000fea0003800000 */
.L_x_248:
        /* <DEDUP_REMOVED lines=14> */
.L_x_251:
[----:B------:R-:W-:Y:S05]  /*6350*/  BSYNC B0 ;  /* 0x0000000000007941 */ /* 0x000fea0003800000 */
.L_x_250:
        /* <DEDUP_REMOVED lines=14> */
.L_x_253:
[----:B------:R-:W-:Y:S05]  /*6440*/  BSYNC B0 ;  /* 0x0000000000007941 */ /* 0x000fea0003800000 */
.L_x_252:
        /* <DEDUP_REMOVED lines=11> */
[----:B------:R-:W-:Y:S01]  /*6500*/  STG.E.128 [R2.64], R16 ;  /* 0x0000001002007986 */ /* 0x000fe2000c101d16 */
[----:B------:R-:W-:Y:S05]  /*6510*/  EXIT ;  /* 0x000000000000794d */ /* 0x000fea0003800000 */
.L_x_239:
[----:B------:R-:W1:Y:S01]  /*6520*/  S2R R0, SR_CTAID.Y ;  /* 0x0000000000007919 */ /* 0x000e620000002600 */
[----:B------:R-:W-:Y:S01]  /*6530*/  SHF.R.S32.HI R3, RZ, 0x1f, R208 ;  /* 0x0000001fff037819 */ /* 0x000fe200000114d0 */
[----:B------:R-:W-:Y:S01]  /*6540*/  ULDC UR4, c[0x0][0x2f0] ;  /* 0x0000bc0000047ab9 */ /* 0x000fe20000000800 */
[----:B------:R-:W-:Y:S01]  /*6550*/  MOV R15, UR11 ;  /* 0x0000000b000f7c02 */ /* 0x000fe20008000f00 */
[----:B------:R-:W2:Y:S01]  /*6560*/  S2R R2, SR_CTAID.Z ;  /* 0x0000000000027919 */ /* 0x000ea20000002700 */
[----:B------:R-:W-:Y:S01]  /*6570*/  LEA.HI R16, R3, R208, RZ, 0x3 ;  /* 0x000000d003107211 */ /* 0x000fe200078f18ff */
[----:B------:R-:W-:Y:S01]  /*6580*/  UIADD3 UR4, -UR12, UR4, URZ ;  /* 0x000000040c047290 */ /* 0x000fe2000fffe13f */
[----:B------:R-:W-:Y:S02]  /*6590*/  BSSY B0, `(.L_x_254) ;  /* 0x000001e000007945 */ /* 0x000fe40003800000 */
[----:B------:R-:W-:-:S02]  /*65a0*/  LOP3.LUT R3, R16, 0x1ffffff8, RZ, 0xc0, !PT ;  /* 0x1ffffff810037812 */ /* 0x000fc400078ec0ff */
[----:B------:R-:W-:-:S03]  /*65b0*/  SHF.R.S32.HI R16, RZ, 0x3, R16 ;  /* 0x00000003ff107819 */ /* 0x000fc60000011410 */
[----:B------:R-:W-:Y:S01]  /*65c0*/  IMAD.IADD R3, R208, 0x1, -R3 ;  /* 0x00000001d0037824 */ /* 0x000fe200078e0a03 */
[----:B------:R-:W-:Y:S02]  /*65d0*/  ISETP.GE.AND P4, PT, R16, UR4, PT ;  /* 0x0000000410007c0c */ /* 0x000fe4000bf86270 */
[----:B------:R-:W-:Y:S01]  /*65e0*/  SHF.R.S32.HI R17, RZ, 0x1f, R16 ;  /* 0x0000001fff117819 */ /* 0x000fe20000011410 */
[----:B------:R-:W-:-:S04]  /*65f0*/  IMAD.SHL.U32 R12, R3, 0x8, RZ ;  /* 0x00000008030c7824 */ /* 0x000fc800078e00ff */
[----:B------:R-:W-:Y:S01]  /*6600*/  IMAD.WIDE R14, R15, 0x80, R16 ;  /* 0x000000800f0e7825 */ /* 0x000fe200078e0210 */
[----:B------:R-:W-:Y:S02]  /*6610*/  SHF.R.S32.HI R13, RZ, 0x1f, R12 ;  /* 0x0000001fff0d7819 */ /* 0x000fe4000001140c */
[----:B-1----:R-:W-:Y:S02]  /*6620*/  SHF.R.S32.HI R6, RZ, 0x1f, R0 ;  /* 0x0000001fff067819 */ /* 0x002fe40000011400 */
[----:B------:R-:W-:Y:S01]  /*6630*/  ISETP.GE.OR P0, PT, R12, c[0x0][0x2f4], P4 ;  /* 0x0000bd000c007a0c */ /* 0x000fe20002706670 */
[----:B------:R-:W-:Y:S01]  /*6640*/  IMAD.WIDE.U32 R8, R0, c[0x0][0x308], R12 ;  /* 0x0000c20000087a25 */ /* 0x000fe200078e000c */
[----:B--2---:R-:W-:-:S03]  /*6650*/  SHF.R.S32.HI R5, RZ, 0x1f, R2 ;  /* 0x0000001fff057819 */ /* 0x004fc60000011402 */
[----:B------:R-:W-:-:S04]  /*6660*/  IMAD R3, R6, c[0x0][0x308], RZ ;  /* 0x0000c20006037a24 */ /* 0x000fc800078e02ff */
[----:B------:R-:W-:-:S05]  /*6670*/  IMAD R10, R0, c[0x0][0x30c], R3 ;  /* 0x0000c300000a7a24 */ /* 0x000fca00078e0203 */
[----:B------:R-:W-:Y:S01]  /*6680*/  IADD3 R11, R9, R10, RZ ;  /* 0x0000000a090b7210 */ /* 0x000fe20007ffe0ff */
        /* <DEDUP_REMOVED lines=14> */
.L_x_255:
[----:B------:R-:W-:Y:S05]  /*6770*/  BSYNC B0 ;  /* 0x0000000000007941 */ /* 0x000fea0003800000 */
.L_x_254:
[----:B------:R-:W-:Y:S01]  /*6780*/  IADD3 R3, R16, 0x20, RZ ;  /* 0x0000002010037810 */ /* 0x000fe20007ffe0ff */
[----:B------:R-:W-:Y:S03]  /*6790*/  BSSY B0, `(.L_x_256) ;  /* 0x000000f000007945 */ /* 0x000fe60003800000 */
[----:B------:R-:W-:-:S04]  /*67a0*/  ISETP.GE.AND P3, PT, R3, UR4, PT ;  /* 0x0000000403007c0c */ /* 0x000fc8000bf66270 */
        /* <DEDUP_REMOVED lines=8> */
[----:B-1----:R-:W-:-:S03]  /*6830*/  LEA R20, P0, R18, c[0x0][0x2e8], 0x1 ;  /* 0x0000ba0012147a11 */ /* 0x002fc600078008ff */
[----:B------:R-:W-:-:S05]  /*6840*/  IMAD R3, R4, c[0x0][0x304], R3 ;  /* 0x0000c10004037a24 */ /* 0x000fca00078e0203 */
[----:B------:R-:W-:-:S04]  /*6850*/  IADD3 R3, R19, R3, RZ ;  /* 0x0000000313037210 */ /* 0x000fc80007ffe0ff */
[----:B------:R-:W-:-:S05]  /*6860*/  LEA.HI.X R21, R18, c[0x0][0x2ec], R3, 0x1, P0 ;  /* 0x0000bb0012157a11 */ /* 0x000fca00000f0c03 */
[----:B------:R1:W-:Y:S02]  /*6870*/  STG.E.128 [R20.64], RZ ;  /* 0x000000ff14007986 */ /* 0x0003e4000c101d16 */
.L_x_257:
[----:B------:R-:W-:Y:S05]  /*6880*/  BSYNC B0 ;  /* 0x0000000000007941 */ /* 0x000fea0003800000 */
.L_x_256:
        /* <DEDUP_REMOVED lines=16> */
.L_x_259:
[----:B------:R-:W-:Y:S05]  /*6990*/  BSYNC B0 ;  /* 0x0000000000007941 */ /* 0x000fea0003800000 */
.L_x_258:
[----:B------:R-:W-:Y:S01]  /*69a0*/  IADD3 R16, R16, 0x60, RZ ;  /* 0x0000006010107810 */ /* 0x000fe20007ffe0ff */
[----:B------:R-:W-:Y:S03]  /*69b0*/  BSSY B0, `(.L_x_260) ;  /* 0x000000e000007945 */ /* 0x000fe60003800000 */
[----:B------:R-:W-:-:S04]  /*69c0*/  ISETP.GE.AND P1, PT, R16, UR4, PT ;  /* 0x0000000410007c0c */ /* 0x000fc8000bf26270 */
[----:B------:R-:W-:-:S13]  /*69d0*/  ISETP.GE.OR P0, PT, R12, c[0x0][0x2f4], P1 ;  /* 0x0000bd000c007a0c */ /* 0x000fda0000f06670 */
[----:B------:R-:W-:Y:S05]  /*69e0*/  @P0 BRA `(.L_x_261) ;  /* 0x000000a000000947 */ /* 0x000fea0003800000 */
[----:B------:R-:W-:Y:S02]  /*69f0*/  IADD3 R4, P0, R14, 0x60, RZ ;  /* 0x000000600e047810 */ /* 0x000fe40007f1e0ff */
[----:B------:R-:W-:Y:S02]  /*6a00*/  MOV R8, R10 ;  /* 0x0000000a00087202 */ /* 0x000fe40000000f00 */
[----:B------:R-:W-:-:S03]  /*6a10*/  IADD3.X R3, RZ, R15, RZ, P0, !PT ;  /* 0x0000000fff037210 */ /* 0x000fc600007fe4ff */
[----:B------:R-:W-:-:S04]  /*6a20*/  IMAD.WIDE.U32 R8, R4, c[0x0][0x300], R8 ;  /* 0x0000c00004087a25 */ /* 0x000fc800078e0008 */
[----:B------:R-:W-:Y:S01]  /*6a30*/  IMAD R3, R3, c[0x0][0x300], RZ ;  /* 0x0000c00003037a24 */ /* 0x000fe200078e02ff */
[----:B------:R-:W-:-:S03]  /*6a40*/  LEA R10, P0, R8, c[0x0][0x2e8], 0x1 ;  /* 0x0000ba00080a7a11 */ /* 0x000fc600078008ff */
[----:B------:R-:W-:-:S05]  /*6a50*/  IMAD R3, R4, c[0x0][0x304], R3 ;  /* 0x0000c10004037a24 */ /* 0x000fca00078e0203 */
[----:B------:R-:W-:-:S04]  /*6a60*/  IADD3 R3, R9, R3, RZ ;  /* 0x0000000309037210 */ /* 0x000fc80007ffe0ff */
[----:B------:R-:W-:-:S05]  /*6a70*/  LEA.HI.X R11, R8, c[0x0][0x2ec], R3, 0x1, P0 ;  /* 0x0000bb00080b7a11 */ /* 0x000fca00000f0c03 */
[----:B------:R2:W-:Y:S02]  /*6a80*/  STG.E.128 [R10.64], RZ ;  /* 0x000000ff0a007986 */ /* 0x0005e4000c101d16 */
.L_x_261:
[----:B------:R-:W-:Y:S05]  /*6a90*/  BSYNC B0 ;  /* 0x0000000000007941 */ /* 0x000fea0003800000 */
.L_x_260:
[----:B------:R-:W-:Y:S01]  /*6aa0*/  IMAD R3, R6, c[0x0][0x338], RZ ;  /* 0x0000ce0006037a24 */ /* 0x000fe200078e02ff */
[----:B------:R-:W-:Y:S01]  /*6ab0*/  ISETP.GE.OR P4, PT, R12, c[0x0][0x324], P4 ;  /* 0x0000c9000c007a0c */ /* 0x000fe20002786670 */
[C---:B------:R-:W-:Y:S01]  /*6ac0*/  IMAD.WIDE.U32 R6, R0.reuse, c[0x0][0x338], R12 ;  /* 0x0000ce0000067a25 */ /* 0x040fe200078e000c */
        /* <DEDUP_REMOVED lines=16> */
.L_x_263:
[----:B------:R-:W-:Y:S05]  /*6bd0*/  BSYNC B0 ;  /* 0x0000000000007941 */ /* 0x000fea0003800000 */
.L_x_262:
[----:B------:R-:W-:Y:S01]  /*6be0*/  ISETP.GE.OR P3, PT, R12, c[0x0][0x324], P3 ;  /* 0x0000c9000c007a0c */ /* 0x000fe20001f66670 */
[----:B------:R-:W-:-:S12]  /*6bf0*/  BSSY B0, `(.L_x_264) ;  /* 0x000000d000007945 */ /* 0x000fd80003800000 */
[----:B------:R-:W-:Y:S05]  /*6c00*/  @P3 BRA `(.L_x_265) ;  /* 0x000000b000003947 */ /* 0x000fea0003800000 */
[----:B---3--:R-:W-:Y:S01]  /*6c10*/  IADD3 R3, P0, R14, 0x20, RZ ;  /* 0x000000200e037810 */ /* 0x008fe20007f1e0ff */
        /* <DEDUP_REMOVED lines=9> */
[----:B------:R3:W-:Y:S02]  /*6cb0*/  STG.E.128 [R2.64], RZ ;  /* 0x000000ff02007986 */ /* 0x0007e4000c101d16 */
.L_x_265:
[----:B------:R-:W-:Y:S05]  /*6cc0*/  BSYNC B0 ;  /* 0x0000000000007941 */ /* 0x000fea0003800000 */
.L_x_264:
        /* <DEDUP_REMOVED lines=14> */
.L_x_267:
[----:B------:R-:W-:Y:S05]  /*6db0*/  BSYNC B0 ;  /* 0x0000000000007941 */ /* 0x000fea0003800000 */
.L_x_266:
[----:B------:R-:W-:-:S13]  /*6dc0*/  ISETP.GE.OR P1, PT, R12, c[0x0][0x324], P1 ;  /* 0x0000c9000c007a0c */ /* 0x000fda0000f26670 */
[----:B------:R-:W-:Y:S05]  /*6dd0*/  @P1 EXIT ;  /* 0x000000000000194d */ /* 0x000fea0003800000 */
[----:B------:R-:W-:Y:S02]  /*6de0*/  IADD3 R0, P0, R14, 0x60, RZ ;  /* 0x000000600e007810 */ /* 0x000fe40007f1e0ff */
[----:B------:R-:W-:Y:S02]  /*6df0*/  MOV R4, R6 ;  /* 0x0000000600047202 */ /* 0x000fe40000000f00 */
[----:B---3--:R-:W-:-:S03]  /*6e00*/  IADD3.X R3, RZ, R15, RZ, P0, !PT ;  /* 0x0000000fff037210 */ /* 0x008fc600007fe4ff */
[----:B------:R-:W-:-:S04]  /*6e10*/  IMAD.WIDE.U32 R4, R0, c[0x0][0x330], R4 ;  /* 0x0000cc0000047a25 */ /* 0x000fc800078e0004 */
[----:B------:R-:W-:Y:S01]  /*6e20*/  IMAD R3, R3, c[0x0][0x330], RZ ;  /* 0x0000cc0003037a24 */ /* 0x000fe200078e02ff */
[----:B------:R-:W-:-:S03]  /*6e30*/  LEA R2, P0, R4, c[0x0][0x318], 0x1 ;  /* 0x0000c60004027a11 */ /* 0x000fc600078008ff */
[----:B------:R-:W-:-:S05]  /*6e40*/  IMAD R3, R0, c[0x0][0x334], R3 ;  /* 0x0000cd0000037a24 */ /* 0x000fca00078e0203 */
[----:B------:R-:W-:-:S04]  /*6e50*/  IADD3 R3, R5, R3, RZ ;  /* 0x0000000305037210 */ /* 0x000fc80007ffe0ff */
[----:B------:R-:W-:-:S05]  /*6e60*/  LEA.HI.X R3, R4, c[0x0][0x31c], R3, 0x1, P0 ;  /* 0x0000c70004037a11 */ /* 0x000fca00000f0c03 */
[----:B------:R-:W-:Y:S01]  /*6e70*/  STG.E.128 [R2.64], RZ ;  /* 0x000000ff02007986 */ /* 0x000fe2000c101d16 */
[----:B------:R-:W-:Y:S05]  /*6e80*/  EXIT ;  /* 0x000000000000794d */ /* 0x000fea0003800000 */
.L_x_268:
        /* <DEDUP_REMOVED lines=15> */
.L_x_1802:


//--------------------- .text._ZN7cutlass13device_kernelIN5flash19enable_sm80_to_sm89INS1_16FlashAttnBwdSm80INS1_25CollectiveMainloopBwdSm80ILi2ELi2EN4cute5tupleIJNS5_1CILi64EEENS7_ILi128EEES8_EEENS_6half_tEfNS_4arch4Sm80ELb0ELb1ELb0ELb0ELb1ELb0ELb0ELb0ELi2ELi2ELi4ELi2ELb1EEENS1_21CollectiveEpilogueBwdISA_SB_SD_Li256ELb0ELb0ELi2EEENS1_19SingleTileSchedulerILb0ELb0ELb0ELi128EEEEEEEEEvNT_6ParamsE --------------------------
	.section	.text._ZN7cutlass13device_kernelIN5flash19enable_sm80_to_sm89INS1_16FlashAttnBwdSm80INS1_25CollectiveMainloopBwdSm80ILi2ELi2EN4cute5tupleIJNS5_1CILi64EEENS7_ILi128EEES8_EEENS_6half_tEfNS_4arch4Sm80ELb0ELb1ELb0ELb0ELb1ELb0ELb0ELb0ELi2ELi2ELi4ELi2ELb1EEENS1_21CollectiveEpilogueBwdISA_SB_SD_Li256ELb0ELb0ELi2EEENS1_19SingleTileSchedulerILb0ELb0ELb0ELi128EEEEEEEEEvNT_6ParamsE,"ax",@progbits
	.sectioninfo	@"SHI_REGISTERS=245"
	.align	128
.text._ZN7cutlass13device_kernelIN5flash19enable_sm80_to_sm89INS1_16FlashAttnBwdSm80INS1_25CollectiveMainloopBwdSm80ILi2ELi2EN4cute5tupleIJNS5_1CILi64EEENS7_ILi128EEES8_EEENS_6half_tEfNS_4arch4Sm80ELb0ELb1ELb0ELb0ELb1ELb0ELb0ELb0ELi2ELi2ELi4ELi2ELb1EEENS1_21CollectiveEpilogueBwdISA_SB_SD_Li256ELb0ELb0ELi2EEENS1_19SingleTileSchedulerILb0ELb0ELb0ELi128EEEEEEEEEvNT_6ParamsE:
        .type           _ZN7cutlass13device_kernelIN5flash19enable_sm80_to_sm89INS1_16FlashAttnBwdSm80INS1_25CollectiveMainloopBwdSm80ILi2ELi2EN4cute5tupleIJNS5_1CILi64EEENS7_ILi128EEES8_EEENS_6half_tEfNS_4arch4Sm80ELb0ELb1ELb0ELb0ELb1ELb0ELb0ELb0ELi2ELi2ELi4ELi2ELb1EEENS1_21CollectiveEpilogueBwdISA_SB_SD_Li256ELb0ELb0ELi2EEENS1_19SingleTileSchedulerILb0ELb0ELb0ELi128EEEEEEEEEvNT_6ParamsE,@function
        .size           _ZN7cutlass13device_kernelIN5flash19enable_sm80_to_sm89INS1_16FlashAttnBwdSm80INS1_25CollectiveMainloopBwdSm80ILi2ELi2EN4cute5tupleIJNS5_1CILi64EEENS7_ILi128EEES8_EEENS_6half_tEfNS_4arch4Sm80ELb0ELb1ELb0ELb0ELb1ELb0ELb0ELb0ELi2ELi2ELi4ELi2ELb1EEENS1_21CollectiveEpilogueBwdISA_SB_SD_Li256ELb0ELb0ELi2EEENS1_19SingleTileSchedulerILb0ELb0ELb0ELi128EEEEEEEEEvNT_6ParamsE,(.L_x_1803 - _ZN7cutlass13device_kernelIN5flash19enable_sm80_to_sm89INS1_16FlashAttnBwdSm80INS1_25CollectiveMainloopBwdSm80ILi2ELi2EN4cute5tupleIJNS5_1CILi64EEENS7_ILi128EEES8_EEENS_6half_tEfNS_4arch4Sm80ELb0ELb1ELb0ELb0ELb1ELb0ELb0ELb0ELi2ELi2ELi4ELi2ELb1EEENS1_21CollectiveEpilogueBwdISA_SB_SD_Li256ELb0ELb0ELi2EEENS1_19SingleTileSchedulerILb0ELb0ELb0ELi128EEEEEEEEEvNT_6ParamsE)
        .other          _ZN7cutlass13device_kernelIN5flash19enable_sm80_to_sm89INS1_16FlashAttnBwdSm80INS1_25CollectiveMainloopBwdSm80ILi2ELi2EN4cute5tupleIJNS5_1CILi64EEENS7_ILi128EEES8_EEENS_6half_tEfNS_4arch4Sm80ELb0ELb1ELb0ELb0ELb1ELb0ELb0ELb0ELi2ELi2ELi4ELi2ELb1EEENS1_21CollectiveEpilogueBwdISA_SB_SD_Li256ELb0ELb0ELi2EEENS1_19SingleTileSchedulerILb0ELb0ELb0ELi128EEEEEEEEEvNT_6ParamsE,@"STO_CUDA_ENTRY STV_DEFAULT"
_ZN7cutlass13device_kernelIN5flash19enable_sm80_to_sm89INS1_16FlashAttnBwdSm80INS1_25CollectiveMainloopBwdSm80ILi2ELi2EN4cute5tupleIJNS5_1CILi64EEENS7_ILi128EEES8_EEENS_6half_tEfNS_4arch4Sm80ELb0ELb1ELb0ELb0ELb1ELb0ELb0ELb0ELi2ELi2ELi4ELi2ELb1EEENS1_21CollectiveEpilogueBwdISA_SB_SD_Li256ELb0ELb0ELi2EEENS1_19SingleTileSchedulerILb0ELb0ELb0ELi128EEEEEEEEEvNT_6ParamsE:
        /* <DEDUP_REMOVED lines=25> */
.L_x_269:
        /* <DEDUP_REMOVED lines=379> */
.L_x_272:
[----:B------:R-:W-:Y:S05]  /*1940*/  BSYNC B0 ;  /* 0x0000000000007941 */ /* 0x000fea0003800000 */
.L_x_271:
        /* <DEDUP_REMOVED lines=88> */
.L_x_291:
        /* <DEDUP_REMOVED lines=82> */
.L_x_275:
[----:B------:R-:W-:Y:S04]  /*23f0*/  MOV R36, 0x1 ;  /* 0x0000000100247802 */ /* 0x000fe80000000f00 */
[----:B------:R-:W-:Y:S11]  /*2400*/  ISETP.NE.AND P2, PT, R36, c[0x0][0x2a8], PT ;  /* 0x0000aa0024007a0c */ /* 0x000ff60003f45270 */
[----:B------:R-:W-:Y:S02]  /*2410*/  @!UPT UIADD3 URZ, URZ, URZ, URZ ;  /* 0x0000003f3f3ff290 */ /* 0x000fe4000fffe03f */
[----:B------:R-:W-:Y:S05]  /*2420*/  @P2 IMAD.HI.U32 R36, R37, c[0x0][0x2ac], RZ ;  /* 0x0000ab0025242a27 */ /* 0x000fea00078e00ff */
[----:B------:R-:W-:Y:S02]  /*2430*/  @P2 SHF.R.U32.HI R37, RZ, c[0x0][0x2b0], R36 ;  /* 0x0000ac00ff252a19 */ /* 0x000fe40000011624 */
.L_x_276:
[----:B------:R-:W-:Y:S05]  /*2440*/  BSYNC B0 ;  /* 0x0000000000007941 */ /* 0x000fea0003800000 */
.L_x_274:
        /* <DEDUP_REMOVED lines=9> */
.L_x_273:
        /* <DEDUP_REMOVED lines=19> */
.L_x_279:
[----:B------:R-:W-:Y:S04]  /*2610*/  MOV R36, 0x1 ;  /* 0x0000000100247802 */ /* 0x000fe80000000f00 */
[----:B------:R-:W-:Y:S11]  /*2620*/  ISETP.NE.AND P2, PT, R36, c[0x0][0x2a8], PT ;  /* 0x0000aa0024007a0c */ /* 0x000ff60003f45270 */
[----:B------:R-:W-:Y:S02]  /*2630*/  @!UPT UIADD3 URZ, URZ, URZ, URZ ;  /* 0x0000003f3f3ff290 */ /* 0x000fe4000fffe03f */
[----:B------:R-:W-:Y:S05]  /*2640*/  @P2 IMAD.HI.U32 R36, R37, c[0x0][0x2ac], RZ ;  /* 0x0000ab0025242a27 */ /* 0x000fea00078e00ff */
[----:B------:R-:W-:Y:S02]  /*2650*/  @P2 SHF.R.U32.HI R37, RZ, c[0x0][0x2b0], R36 ;  /* 0x0000ac00ff252a19 */ /* 0x000fe40000011624 */
.L_x_280:
[----:B------:R-:W-:Y:S05]  /*2660*/  BSYNC B0 ;  /* 0x0000000000007941 */ /* 0x000fea0003800000 */
.L_x_278:
[----:B------:R-:W-:Y:S04]  /*2670*/  IMAD.MOV.U32 R36, RZ, RZ, c[0x0][0x2a8] ;  /* 0x0000aa00ff247624 */ /* 0x000fe800078e00ff */
[----:B------:R-:W-:Y:S04]  /*2680*/  IMAD R36, R37, R36, -UR12 ;  /* 0x8000000c25247e24 */ /* 0x000fe8000f8e0224 */
[----:B------:R-:W-:Y:S05]  /*2690*/  IMAD.IADD R37, R36, 0x1, -R223 ;  /* 0x0000000124257824 */ /* 0x000fea00078e0adf */
[----:B------:R-:W-:Y:S02]  /*26a0*/  IADD3 R36, R37, c[0x0][0x2a8], RZ ;  /* 0x0000aa0025247a10 */ /* 0x000fe40007ffe0ff */
[----:B------:R-:W-:Y:S02]  /*26b0*/  IMNMX R238, R238, R37, !PT ;  /* 0x00000025eeee7217 */ /* 0x000fe40007800200 */
[----:B------:R-:W-:Y:S02]  /*26c0*/  IMNMX R237, R237, R36, PT ;  /* 0x00000024eded7217 */ /* 0x000fe40003800200 */
.L_x_277:
        /* <DEDUP_REMOVED lines=19> */
.L_x_283:
[----:B------:R-:W-:Y:S04]  /*2800*/  MOV R36, 0x1 ;  /* 0x0000000100247802 */ /* 0x000fe80000000f00 */
[----:B------:R-:W-:Y:S11]  /*2810*/  ISETP.NE.AND P2, PT, R36, c[0x0][0x2a8], PT ;  /* 0x0000aa0024007a0c */ /* 0x000ff60003f45270 */
[----:B------:R-:W-:Y:S02]  /*2820*/  @!UPT UIADD3 URZ, URZ, URZ, URZ ;  /* 0x0000003f3f3ff290 */ /* 0x000fe4000fffe03f */
[----:B------:R-:W-:Y:S05]  /*2830*/  @P2 IMAD.HI.U32 R36, R37, c[0x0][0x2ac], RZ ;  /* 0x0000ab0025242a27 */ /* 0x000fea00078e00ff */
[----:B------:R-:W-:Y:S02]  /*2840*/  @P2 SHF.R.U32.HI R37, RZ, c[0x0][0x2b0], R36 ;  /* 0x0000ac00ff252a19 */ /* 0x000fe40000011624 */
.L_x_284:
[----:B------:R-:W-:Y:S05]  /*2850*/  BSYNC B0 ;  /* 0x0000000000007941 */ /* 0x000fea0003800000 */
.L_x_282:
[----:B------:R-:W-:Y:S04]  /*2860*/  IMAD.MOV.U32 R36, RZ, RZ, c[0x0][0x2a8] ;  /* 0x0000aa00ff247624 */ /* 0x000fe800078e00ff */
[----:B------:R-:W-:Y:S04]  /*2870*/  IMAD R36, R37, R36, -UR12 ;  /* 0x8000000c25247e24 */ /* 0x000fe8000f8e0224 */
[----:B------:R-:W-:Y:S05]  /*2880*/  IMAD.IADD R37, R36, 0x1, -R223 ;  /* 0x0000000124257824 */ /* 0x000fea00078e0adf */
[----:B------:R-:W-:Y:S02]  /*2890*/  IADD3 R36, R37, c[0x0][0x2a8], RZ ;  /* 0x0000aa0025247a10 */ /* 0x000fe40007ffe0ff */
[----:B------:R-:W-:Y:S02]  /*28a0*/  IMNMX R234, R234, R37, !PT ;  /* 0x00000025eaea7217 */ /* 0x000fe40007800200 */
[----:B------:R-:W-:Y:S02]  /*28b0*/  IMNMX R203, R203, R36, PT ;  /* 0x00000024cbcb7217 */ /* 0x000fe40003800200 */
.L_x_281:
        /* <DEDUP_REMOVED lines=19> */
.L_x_287:
[----:B------:R-:W-:Y:S04]  /*29f0*/  MOV R36, 0x1 ;  /* 0x0000000100247802 */ /* 0x000fe80000000f00 */
[----:B------:R-:W-:Y:S11]  /*2a00*/  ISETP.NE.AND P1, PT, R36, c[0x0][0x2a8], PT ;  /* 0x0000aa0024007a0c */ /* 0x000ff60003f25270 */
[----:B------:R-:W-:Y:S02]  /*2a10*/  @!UPT UIADD3 URZ, URZ, URZ, URZ ;  /* 0x0000003f3f3ff290 */ /* 0x000fe4000fffe03f */
[----:B------:R-:W-:Y:S05]  /*2a20*/  @P1 IMAD.HI.U32 R36, R37, c[0x0][0x2ac], RZ ;  /* 0x0000ab0025241a27 */ /* 0x000fea00078e00ff */
[----:B------:R-:W-:Y:S02]  /*2a30*/  @P1 SHF.R.U32.HI R37, RZ, c[0x0][0x2b0], R36 ;  /* 0x0000ac00ff251a19 */ /* 0x000fe40000011624 */
.L_x_288:
[----:B------:R-:W-:Y:S05]  /*2a40*/  BSYNC B0 ;  /* 0x0000000000007941 */ /* 0x000fea0003800000 */
.L_x_286:
[----:B------:R-:W-:Y:S04]  /*2a50*/  IMAD.MOV.U32 R36, RZ, RZ, c[0x0][0x2a8] ;  /* 0x0000aa00ff247624 */ /* 0x000fe800078e00ff */
[----:B------:R-:W-:Y:S04]  /*2a60*/  IMAD R36, R37, R36, -UR12 ;  /* 0x8000000c25247e24 */ /* 0x000fe8000f8e0224 */
[----:B------:R-:W-:Y:S05]  /*2a70*/  IMAD.IADD R36, R36, 0x1, -R223 ;  /* 0x0000000124247824 */ /* 0x000fea00078e0adf */
[----:B------:R-:W-:Y:S02]  /*2a80*/  IADD3 R37, R36, c[0x0][0x2a8], RZ ;  /* 0x0000aa0024257a10 */ /* 0x000fe40007ffe0ff */
[----:B------:R-:W-:Y:S02]  /*2a90*/  IMNMX R191, R191, R36, !PT ;  /* 0x00000024bfbf7217 */ /* 0x000fe40007800200 */
[----:B------:R-:W-:Y:S02]  /*2aa0*/  IMNMX R188, R188, R37, PT ;  /* 0x00000025bcbc7217 */ /* 0x000fe40003800200 */
.L_x_285:
        /* <DEDUP_REMOVED lines=54> */
.L_x_289:
        /* <DEDUP_REMOVED lines=441> */
.L_x_290:
        /* <DEDUP_REMOVED lines=172> */
.L_x_270:
        /* <DEDUP_REMOVED lines=153> */
.L_x_294:
[----:B------:R-:W-:Y:S05]  /*5df0*/  BSYNC B0 ;  /* 0x0000000000007941 */ /* 0x000fea0003800000 */
.L_x_293:
        /* <DEDUP_REMOVED lines=16> */
.L_x_296:
[----:B------:R-:W-:Y:S05]  /*5f00*/  BSYNC B0 ;  /* 0x0000000000007941 */ /* 0x000fea0003800000 */
.L_x_295:
        /* <DEDUP_REMOVED lines=16> */
.L_x_298:
[----:B------:R-:W-:Y:S05]  /*6010*/  BSYNC B0 ;  /* 0x0000000000007941 */ /* 0x000fea0003800000 */
.L_x_297:
        /* <DEDUP_REMOVED lines=16> */
.L_x_300:
[----:B------:R-:W-:Y:S05]  /*6120*/  BSYNC B0 ;  /* 0x0000000000007941 */ /* 0x000fea0003800000 */
.L_x_299:
        /* <DEDUP_REMOVED lines=19> */
.L_x_302:
[----:B------:R-:W-:Y:S05]  /*6260*/  BSYNC B0 ;  /* 0x0000000000007941 */ /* 0x000fea0003800000 */
.L_x_301:
        /* <DEDUP_REMOVED lines=14> */
.L_x_304:
[----:B------:R-:W-:Y:S05]  /*6350*/  BSYNC B0 ;  /* 0x0000000000007941 */ /* 0x000fea0003800000 */
.L_x_303:
        /* <DEDUP_REMOVED lines=14> */
.L_x_306:
[----:B------:R-:W-:Y:S05]  /*6440*/  BSYNC B0 ;  /* 0x0000000000007941 */ /* 0x000fea0003800000 */
.L_x_305:
        /* <DEDUP_REMOVED lines=13> */
.L_x_292:
        /* <DEDUP_REMOVED lines=37> */
.L_x_308:
[----:B------:R-:W-:Y:S05]  /*6770*/  BSYNC B0 ;  /* 0x0000000000007941 */ /* 0x000fea0003800000 */
.L_x_307:
        /* <DEDUP_REMOVED lines=16> */
.L_x_310:
[----:B------:R-:W-:Y:S05]  /*6880*/  BSYNC B0 ;  /* 0x0000000000007941 */ /* 0x000fea0003800000 */
.L_x_309:
        /* <DEDUP_REMOVED lines=16> */
.L_x_312:
[----:B------:R-:W-:Y:S05]  /*6990*/  BSYNC B0 ;  /* 0x0000000000007941 */ /* 0x000fea0003800000 */
.L_x_311:
        /* <DEDUP_REMOVED lines=15> */
.L_x_314:
[----:B------:R-:W-:Y:S05]  /*6a90*/  BSYNC B0 ;  /* 0x0000000000007941 */ /* 0x000fea0003800000 */
.L_x_313:
        /* <DEDUP_REMOVED lines=19> */
.L_x_316:
[----:B------:R-:W-:Y:S05]  /*6bd0*/  BSYNC B0 ;  /* 0x0000000000007941 */ /* 0x000fea0003800000 */
.L_x_315:
        /* <DEDUP_REMOVED lines=14> */
.L_x_318:
[----:B------:R-:W-:Y:S05]  /*6cc0*/  BSYNC B0 ;  /* 0x0000000000007941 */ /* 0x000fea0003800000 */
.L_x_317:
        /* <DEDUP_REMOVED lines=14> */
.L_x_320:
[----:B------:R-:W-:Y:S05]  /*6db0*/  BSYNC B0 ;  /* 0x0000000000007941 */ /* 0x000fea0003800000 */
.L_x_319:
        /* <DEDUP_REMOVED lines=13> */
.L_x_321:
        /* <DEDUP_REMOVED lines=15> */
.L_x_1803:


//--------------------- .text._ZN7cutlass13device_kernelIN5flash19enable_sm80_to_sm89INS1_16FlashAttnBwdSm80INS1_25CollectiveMainloopBwdSm80ILi2ELi2EN4cute5tupleIJNS5_1CILi64EEENS7_ILi128EEES8_EEENS_6half_tEfNS_4arch4Sm80ELb0ELb1ELb0ELb0ELb0ELb0ELb0ELb0ELi2ELi2ELi4ELi2ELb1EEENS1_24CollectiveEpilogueBwdGQAISA_fSD_Li256ELb0ELb0EEENS1_19SingleTileSchedulerILb0ELb0ELb0ELi128EEEEEEEEEvNT_6ParamsE --------------------------
	.section	.text._ZN7cutlass13device_kernelIN5flash19enable_sm80_to_sm89INS1_16FlashAttnBwdSm80INS1_25CollectiveMainloopBwdSm80ILi2ELi2EN4cute5tupleIJNS5_1CILi64EEENS7_ILi128EEES8_EEENS_6half_tEfNS_4arch4Sm80ELb0ELb1ELb0ELb0ELb0ELb0ELb0ELb0ELi2ELi2ELi4ELi2ELb1EEENS1_24CollectiveEpilogueBwdGQAISA_fSD_Li256ELb0ELb0EEENS1_19SingleTileSchedulerILb0ELb0ELb0ELi128EEEEEEEEEvNT_6ParamsE,"ax",@progbits
	.sectioninfo	@"SHI_REGISTERS=245"
	.align	128
.text._ZN7cutlass13device_kernelIN5flash19enable_sm80_to_sm89INS1_16FlashAttnBwdSm80INS1_25CollectiveMainloopBwdSm80ILi2ELi2EN4cute5tupleIJNS5_1CILi64EEENS7_ILi128EEES8_EEENS_6half_tEfNS_4arch4Sm80ELb0ELb1ELb0ELb0ELb0ELb0ELb0ELb0ELi2ELi2ELi4ELi2ELb1EEENS1_24CollectiveEpilogueBwdGQAISA_fSD_Li256ELb0ELb0EEENS1_19SingleTileSchedulerILb0ELb0ELb0ELi128EEEEEEEEEvNT_6ParamsE:
        .type           _ZN7cutlass13device_kernelIN5flash19enable_sm80_to_sm89INS1_16FlashAttnBwdSm80INS1_25CollectiveMainloopBwdSm80ILi2ELi2EN4cute5tupleIJNS5_1CILi64EEENS7_ILi128EEES8_EEENS_6half_tEfNS_4arch4Sm80ELb0ELb1ELb0ELb0ELb0ELb0ELb0ELb0ELi2ELi2ELi4ELi2ELb1EEENS1_24CollectiveEpilogueBwdGQAISA_fSD_Li256ELb0ELb0EEENS1_19SingleTileSchedulerILb0ELb0ELb0ELi128EEEEEEEEEvNT_6ParamsE,@function
        .size           _ZN7cutlass13device_kernelIN5flash19enable_sm80_to_sm89INS1_16FlashAttnBwdSm80INS1_25CollectiveMainloopBwdSm80ILi2ELi2EN4cute5tupleIJNS5_1CILi64EEENS7_ILi128EEES8_EEENS_6half_tEfNS_4arch4Sm80ELb0ELb1ELb0ELb0ELb0ELb0ELb0ELb0ELi2ELi2ELi4ELi2ELb1EEENS1_24CollectiveEpilogueBwdGQAISA_fSD_Li256ELb0ELb0EEENS1_19SingleTileSchedulerILb0ELb0ELb0ELi128EEEEEEEEEvNT_6ParamsE,(.L_x_1804 - _ZN7cutlass13device_kernelIN5flash19enable_sm80_to_sm89INS1_16FlashAttnBwdSm80INS1_25CollectiveMainloopBwdSm80ILi2ELi2EN4cute5tupleIJNS5_1CILi64EEENS7_ILi128EEES8_EEENS_6half_tEfNS_4arch4Sm80ELb0ELb1ELb0ELb0ELb0ELb0ELb0ELb0ELi2ELi2ELi4ELi2ELb1EEENS1_24CollectiveEpilogueBwdGQAISA_fSD_Li256ELb0ELb0EEENS1_19SingleTileSchedulerILb0ELb0ELb0ELi128EEEEEEEEEvNT_6ParamsE)
        .other          _ZN7cutlass13device_kernelIN5flash19enable_sm80_to_sm89INS1_16FlashAttnBwdSm80INS1_25CollectiveMainloopBwdSm80ILi2ELi2EN4cute5tupleIJNS5_1CILi64EEENS7_ILi128EEES8_EEENS_6half_tEfNS_4arch4Sm80ELb0ELb1ELb0ELb0ELb0ELb0ELb0ELb0ELi2ELi2ELi4ELi2ELb1EEENS1_24CollectiveEpilogueBwdGQAISA_fSD_Li256ELb0ELb0EEENS1_19SingleTileSchedulerILb0ELb0ELb0ELi128EEEEEEEEEvNT_6ParamsE,@"STO_CUDA_ENTRY STV_DEFAULT"
_ZN7cutlass13device_kernelIN5flash19enable_sm80_to_sm89INS1_16FlashAttnBwdSm80INS1_25CollectiveMainloopBwdSm80ILi2ELi2EN4cute5tupleIJNS5_1CILi64EEENS7_ILi128EEES8_EEENS_6half_tEfNS_4arch4Sm80ELb0ELb1ELb0ELb0ELb0ELb0ELb0ELb0ELi2ELi2ELi4ELi2ELb1EEENS1_24CollectiveEpilogueBwdGQAISA_fSD_Li256ELb0ELb0EEENS1_19SingleTileSchedulerILb0ELb0ELb0ELi128EEEEEEEEEvNT_6ParamsE:
        /* <DEDUP_REMOVED lines=25> */
.L_x_322:
        /* <DEDUP_REMOVED lines=379> */
.L_x_325:
[----:B------:R-:W-:Y:S05]  /*1940*/  BSYNC B0 ;  /* 0x0000000000007941 */ /* 0x000fea0003800000 */
.L_x_324:
[----:B-1--45:R-:W-:Y:S01]  /*1950*/  LOP3.LUT R5, R12, 0xffffffe0, RZ, 0xc0, !PT ;  /* 0xffffffe00c057812 */ /* 0x032fe200078ec0ff */
[----:B------:R-:W-:Y:S01]  /*1960*/  IMAD R6, R9, c[0x0][0x238], RZ ;  /* 0x00008e0009067a24 */ /* 0x000fe200078e02ff */
[----:B------:R-:W-:Y:S01]  /*1970*/  SHF.R.S32.HI R8, RZ, 0x1f, R13 ;  /* 0x0000001fff087819 */ /* 0x000fe2000001140d */
[----:B------:R-:W-:Y:S01]  /*1980*/  ULDC.64 UR4, c[0x0][0x240] ;  /* 0x0000900000047ab9 */ /* 0x000fe20000000a00 */
[----:B------:R-:W-:Y:S01]  /*1990*/  SHF.R.S32.HI R209, RZ, 0x1f, R208 ;  /* 0x0000001fffd17819 */ /* 0x000fe200000114d0 */
[----:B------:R-:W-:Y:S01]  /*19a0*/  IMAD.IADD R4, R208, 0x1, -R5 ;  /* 0x00000001d0047824 */ /* 0x000fe200078e0a05 */
[----:B------:R-:W-:Y:S01]  /*19b0*/  LEA.HI R8, R8, R13, RZ, 0x2 ;  /* 0x0000000d08087211 */ /* 0x000fe200078f10ff */
[C---:B------:R-:W-:Y:S01]  /*19c0*/  IMAD R6, R7.reuse, c[0x0][0x23c], R6 ;  /* 0x00008f0007067a24 */ /* 0x040fe200078e0206 */
[----:B------:R-:W0:Y:S01]  /*19d0*/  LDGDEPBAR ;  /* 0x00000000000079af */ /* 0x000e220000000000 */
[----:B------:R-:W-:Y:S01]  /*19e0*/  IMAD.WIDE.U32 R16, R7, c[0x0][0x238], R208 ;  /* 0x00008e0007107a25 */ /* 0x000fe200078e00d0 */
[----:B------:R-:W-:Y:S01]  /*19f0*/  SHF.R.S32.HI R5, RZ, 0x1f, R4 ;  /* 0x0000001fff057819 */ /* 0x000fe20000011404 */
[----:B------:R-:W-:Y:S01]  /*1a00*/  UIMAD UR4, UR15, UR4, URZ ;  /* 0x000000040f0472a4 */ /* 0x000fe2000f8e023f */
[----:B------:R-:W-:Y:S01]  /*1a10*/  LOP3.LUT R8, R8, 0x1ffffffc, RZ, 0xc0, !PT ;  /* 0x1ffffffc08087812 */ /* 0x000fe200078ec0ff */
[----:B------:R-:W-:Y:S01]  /*1a20*/  UMOV UR32, 0x1 ;  /* 0x0000000100207882 */ /* 0x000fe20000000000 */
[----:B------:R-:W-:Y:S01]  /*1a30*/  LEA.HI R5, R5, R4, RZ, 0x2 ;  /* 0x0000000405057211 */ /* 0x000fe200078f10ff */
[----:B------:R-:W-:Y:S01]  /*1a40*/  ULDC UR15, c[0x0][0x198] ;  /* 0x00006600000f7ab9 */ /* 0x000fe20000000800 */
[----:B------:R-:W-:Y:S01]  /*1a50*/  LOP3.LUT P5, RZ, R11, 0x4, RZ, 0xc0, !PT ;  /* 0x000000040bff7812 */ /* 0x000fe200078ac0ff */
[----:B------:R-:W-:Y:S01]  /*1a60*/  IMAD.IADD R8, R13, 0x1, -R8 ;  /* 0x000000010d087824 */ /* 0x000fe200078e0a08 */
[----:B------:R-:W-:Y:S01]  /*1a70*/  SHF.R.S32.HI R7, RZ, 0x2, R5 ;  /* 0x00000002ff077819 */ /* 0x000fe20000011405 */
[----:B------:R-:W-:Y:S01]  /*1a80*/  UIADD3 UR15, -UR13, UR15, UR32 ;  /* 0x0000000f0d0f7290 */ /* 0x000fe2000fffe120 */
[----:B------:R-:W-:Y:S01]  /*1a90*/  LOP3.LUT R5, R5, 0x7ffffffc, RZ, 0xc0, !PT ;  /* 0x7ffffffc05057812 */ /* 0x000fe200078ec0ff */
[----:B------:R-:W-:Y:S01]  /*1aa0*/  IMAD.IADD R17, R17, 0x1, R6 ;  /* 0x0000000111117824 */ /* 0x000fe200078e0206 */
[----:B------:R-:W-:Y:S01]  /*1ab0*/  R2P PR, R14, 0x6 ;  /* 0x000000060e007804 */ /* 0x000fe20000000000 */
[----:B------:R-:W-:Y:S01]  /*1ac0*/  UIMAD UR33, UR12, UR5, UR4 ;  /* 0x000000050c2172a4 */ /* 0x000fe2000f8e0204 */
[----:B------:R-:W-:Y:S01]  /*1ad0*/  LEA R207, R18, 0xc480, 0x1 ;  /* 0x0000c48012cf7811 */ /* 0x000fe200078e08ff */
[----:B------:R-:W-:Y:S01]  /*1ae0*/  IMAD.IADD R5, R4, 0x1, -R5 ;  /* 0x0000000104057824 */ /* 0x000fe200078e0a05 */
[----:B------:R-:W-:Y:S01]  /*1af0*/  ULDC UR5, c[0x0][0x2a0] ;  /* 0x0000a80000057ab9 */ /* 0x000fe20000000800 */
[----:B------:R-:W-:Y:S01]  /*1b00*/  IMAD.U32 R228, RZ, RZ, UR15 ;  /* 0x0000000fffe47e24 */ /* 0x000fe2000f8e00ff */
[----:B------:R-:W-:Y:S01]  /*1b10*/  SEL R195, R193, 0xffffffe0, !P2 ;  /* 0xffffffe0c1c37807 */ /* 0x000fe20005000000 */
[----:B------:R-:W-:Y:S01]  /*1b20*/  IMAD R223, R8, 0x4, R5 ;  /* 0x0000000408df7824 */ /* 0x000fe200078e0205 */
[----:B------:R-:W-:Y:S01]  /*1b30*/  ULOP3.LUT UR5, URZ, UR5, URZ, 0x33, !UPT ;  /* 0x000000053f057292 */ /* 0x000fe2000f8e333f */
[----:B------:R-:W-:Y:S01]  /*1b40*/  IMAD.WIDE.U32 R230, R230, c[0x0][0x240], R16 ;  /* 0x00009000e6e67a25 */ /* 0x000fe200078e0010 */
[----:B------:R-:W-:Y:S01]  /*1b50*/  IADD3 R224, R207, 0x40, RZ ;  /* 0x00000040cfe07810 */ /* 0x000fe20007ffe0ff */
[----:B------:R-:W-:Y:S01]  /*1b60*/  CS2R R126, SRZ ;  /* 0x00000000007e7805 */ /* 0x000fe2000001ff00 */
[----:B------:R-:W-:Y:S01]  /*1b70*/  LEA R196, R196, 0x80, 0x1 ;  /* 0x00000080c4c47811 */ /* 0x000fe200078e08ff */
[----:B------:R-:W-:Y:S01]  /*1b80*/  IMAD.SHL.U32 R223, R223, 0x2, RZ ;  /* 0x00000002dfdf7824 */ /* 0x000fe200078e00ff */
[----:B------:R-:W-:Y:S01]  /*1b90*/  CS2R R124, SRZ ;  /* 0x00000000007c7805 */ /* 0x000fe2000001ff00 */
[----:B------:R-:W-:Y:S01]  /*1ba0*/  IMAD R220, R220, 0x10, R7 ;  /* 0x00000010dcdc7824 */ /* 0x000fe200078e0207 */
[----:B------:R-:W-:Y:S01]  /*1bb0*/  CS2R R130, SRZ ;  /* 0x0000000000827805 */ /* 0x000fe2000001ff00 */
[----:B------:R-:W-:Y:S01]  /*1bc0*/  IMAD.SHL.U32 R197, R197, 0x2, RZ ;  /* 0x00000002c5c57824 */ /* 0x000fe200078e00ff */
        /* <DEDUP_REMOVED lines=35> */
[----:B------:R-:W-:Y:S01]  /*1e00*/  UMOV UR7, 0x1 ;  /* 0x0000000100077882 */ /* 0x000fe20000000000 */
[----:B------:R-:W-:Y:S01]  /*1e10*/  IADD3 R225, R231, UR33, RZ ;  /* 0x00000021e7e17c10 */ /* 0x000fe2000fffe0ff */
[----:B------:R-:W-:Y:S01]  /*1e20*/  UMOV UR6, URZ ;  /* 0x0000003f00067c82 */ /* 0x000fe20008000000 */
[----:B------:R-:W-:Y:S01]  /*1e30*/  IADD3 R229, -R223, UR20, RZ ;  /* 0x00000014dfe57c10 */ /* 0x000fe2000fffe1ff */
[----:B------:R-:W-:Y:S01]  /*1e40*/  UISETP.GT.AND UP4, UPT, UR11, -0x1, UPT ;  /* 0xffffffff0b00788c */ /* 0x000fe2000bf84270 */
[C---:B------:R-:W-:Y:S01]  /*1e50*/  IADD3 R227, R228.reuse, c[0x0][0x2a4], RZ ;  /* 0x0000a900e4e37a10 */ /* 0x040fe20007ffe0ff */
[----:B------:R-:W-:Y:S01]  /*1e60*/  UISETP.LE.AND UP3, UPT, UR32, UR4, UPT ;  /* 0x000000042000728c */ /* 0x000fe2000bf63270 */
[----:B------:R-:W-:Y:S01]  /*1e70*/  IADD3 R226, R228, UR5, RZ ;  /* 0x00000005e4e27c10 */ /* 0x000fe2000fffe0ff */
[----:B------:R-:W-:-:S02]  /*1e80*/  UMOV UR5, URZ ;  /* 0x0000003f00057c82 */ /* 0x000fc40008000000 */
.L_x_344:
        /* <DEDUP_REMOVED lines=82> */
.L_x_328:
[----:B------:R-:W-:Y:S04]  /*23b0*/  MOV R36, 0x1 ;  /* 0x0000000100247802 */ /* 0x000fe80000000f00 */
[----:B------:R-:W-:Y:S11]  /*23c0*/  ISETP.NE.AND P2, PT, R36, c[0x0][0x2a8], PT ;  /* 0x0000aa0024007a0c */ /* 0x000ff60003f45270 */
[----:B------:R-:W-:Y:S02]  /*23d0*/  @!UPT UIADD3 URZ, URZ, URZ, URZ ;  /* 0x0000003f3f3ff290 */ /* 0x000fe4000fffe03f */
[----:B------:R-:W-:Y:S05]  /*23e0*/  @P2 IMAD.HI.U32 R36, R37, c[0x0][0x2ac], RZ ;  /* 0x0000ab0025242a27 */ /* 0x000fea00078e00ff */
[----:B------:R-:W-:Y:S02]  /*23f0*/  @P2 SHF.R.U32.HI R37, RZ, c[0x0][0x2b0], R36 ;  /* 0x0000ac00ff252a19 */ /* 0x000fe40000011624 */
.L_x_329:
[----:B------:R-:W-:Y:S05]  /*2400*/  BSYNC B0 ;  /* 0x0000000000007941 */ /* 0x000fea0003800000 */
.L_x_327:
        /* <DEDUP_REMOVED lines=8> */
.L_x_326:
[----:B------:R-:W-:Y:S04]  /*2490*/  IADD3 R37, R141, 0x8, RZ ;  /* 0x000000088d257810 */ /* 0x000fe80007ffe0ff */
[----:B------:R-:W-:Y:S01]  /*24a0*/  IADD3 R36, R37, c[0x0][0x2a4], R228 ;  /* 0x0000a90025247a10 */ /* 0x000fe20007ffe0e4 */
[----:B------:R-:W-:Y:S03]  /*24b0*/  IMAD.IADD R238, R226, 0x1, R37 ;  /* 0x00000001e2ee7824 */ /* 0x000fe600078e0225 */
        /* <DEDUP_REMOVED lines=16> */
.L_x_332:
[----:B------:R-:W-:Y:S04]  /*25c0*/  MOV R36, 0x1 ;  /* 0x0000000100247802 */ /* 0x000fe80000000f00 */
[----:B------:R-:W-:Y:S11]  /*25d0*/  ISETP.NE.AND P2, PT, R36, c[0x0][0x2a8], PT ;  /* 0x0000aa0024007a0c */ /* 0x000ff60003f45270 */
[----:B------:R-:W-:Y:S02]  /*25e0*/  @!UPT UIADD3 URZ, URZ, URZ, URZ ;  /* 0x0000003f3f3ff290 */ /* 0x000fe4000fffe03f */
[----:B------:R-:W-:Y:S05]  /*25f0*/  @P2 IMAD.HI.U32 R36, R37, c[0x0][0x2ac], RZ ;  /* 0x0000ab0025242a27 */ /* 0x000fea00078e00ff */
[----:B------:R-:W-:Y:S02]  /*2600*/  @P2 SHF.R.U32.HI R37, RZ, c[0x0][0x2b0], R36 ;  /* 0x0000ac00ff252a19 */ /* 0x000fe40000011624 */
.L_x_333:
[----:B------:R-:W-:Y:S05]  /*2610*/  BSYNC B0 ;  /* 0x0000000000007941 */ /* 0x000fea0003800000 */
.L_x_331:
[----:B------:R-:W-:Y:S04]  /*2620*/  IMAD.MOV.U32 R36, RZ, RZ, c[0x0][0x2a8] ;  /* 0x0000aa00ff247624 */ /* 0x000fe800078e00ff */
[----:B------:R-:W-:Y:S04]  /*2630*/  IMAD R36, R37, R36, -UR13 ;  /* 0x8000000d25247e24 */ /* 0x000fe8000f8e0224 */
[----:B------:R-:W-:Y:S05]  /*2640*/  IMAD.IADD R37, R36, 0x1, -R223 ;  /* 0x0000000124257824 */ /* 0x000fea00078e0adf */
[----:B------:R-:W-:Y:S02]  /*2650*/  IADD3 R36, R37, c[0x0][0x2a8], RZ ;  /* 0x0000aa0025247a10 */ /* 0x000fe40007ffe0ff */
[----:B------:R-:W-:Y:S02]  /*2660*/  IMNMX R238, R238, R37, !PT ;  /* 0x00000025eeee7217 */ /* 0x000fe40007800200 */
[----:B------:R-:W-:Y:S02]  /*2670*/  IMNMX R237, R237, R36, PT ;  /* 0x00000024eded7217 */ /* 0x000fe40003800200 */
.L_x_330:
[----:B------:R-:W-:Y:S04]  /*2680*/  IADD3 R37, R141, 0x20, RZ ;  /* 0x000000208d257810 */ /* 0x000fe80007ffe0ff */
[----:B------:R-:W-:Y:S01]  /*2690*/  IADD3 R36, R37, c[0x0][0x2a4], R228 ;  /* 0x0000a90025247a10 */ /* 0x000fe20007ffe0e4 */
[----:B------:R-:W-:Y:S03]  /*26a0*/  IMAD.IADD R234, R226, 0x1, R37 ;  /* 0x00000001e2ea7824 */ /* 0x000fe600078e0225 */
        /* <DEDUP_REMOVED lines=16> */
.L_x_336:
[----:B------:R-:W-:Y:S04]  /*27b0*/  MOV R36, 0x1 ;  /* 0x0000000100247802 */ /* 0x000fe80000000f00 */
[----:B------:R-:W-:Y:S11]  /*27c0*/  ISETP.NE.AND P2, PT, R36, c[0x0][0x2a8], PT ;  /* 0x0000aa0024007a0c */ /* 0x000ff60003f45270 */
[----:B------:R-:W-:Y:S02]  /*27d0*/  @!UPT UIADD3 URZ, URZ, URZ, URZ ;  /* 0x0000003f3f3ff290 */ /* 0x000fe4000fffe03f */
[----:B------:R-:W-:Y:S05]  /*27e0*/  @P2 IMAD.HI.U32 R36, R37, c[0x0][0x2ac], RZ ;  /* 0x0000ab0025242a27 */ /* 0x000fea00078e00ff */
[----:B------:R-:W-:Y:S02]  /*27f0*/  @P2 SHF.R.U32.HI R37, RZ, c[0x0][0x2b0], R36 ;  /* 0x0000ac00ff252a19 */ /* 0x000fe40000011624 */
.L_x_337:
[----:B------:R-:W-:Y:S05]  /*2800*/  BSYNC B0 ;  /* 0x0000000000007941 */ /* 0x000fea0003800000 */
.L_x_335:
[----:B------:R-:W-:Y:S04]  /*2810*/  IMAD.MOV.U32 R36, RZ, RZ, c[0x0][0x2a8] ;  /* 0x0000aa00ff247624 */ /* 0x000fe800078e00ff */
[----:B------:R-:W-:Y:S04]  /*2820*/  IMAD R36, R37, R36, -UR13 ;  /* 0x8000000d25247e24 */ /* 0x000fe8000f8e0224 */
[----:B------:R-:W-:Y:S05]  /*2830*/  IMAD.IADD R37, R36, 0x1, -R223 ;  /* 0x0000000124257824 */ /* 0x000fea00078e0adf */
[----:B------:R-:W-:Y:S02]  /*2840*/  IADD3 R36, R37, c[0x0][0x2a8], RZ ;  /* 0x0000aa0025247a10 */ /* 0x000fe40007ffe0ff */
[----:B------:R-:W-:Y:S02]  /*2850*/  IMNMX R234, R234, R37, !PT ;  /* 0x00000025eaea7217 */ /* 0x000fe40007800200 */
[----:B------:R-:W-:Y:S02]  /*2860*/  IMNMX R203, R203, R36, PT ;  /* 0x00000024cbcb7217 */ /* 0x000fe40003800200 */
.L_x_334:
        /* <DEDUP_REMOVED lines=19> */
.L_x_340:
[----:B------:R-:W-:Y:S04]  /*29a0*/  MOV R36, 0x1 ;  /* 0x0000000100247802 */ /* 0x000fe80000000f00 */
[----:B------:R-:W-:Y:S11]  /*29b0*/  ISETP.NE.AND P1, PT, R36, c[0x0][0x2a8], PT ;  /* 0x0000aa0024007a0c */ /* 0x000ff60003f25270 */
[----:B------:R-:W-:Y:S02]  /*29c0*/  @!UPT UIADD3 URZ, URZ, URZ, URZ ;  /* 0x0000003f3f3ff290 */ /* 0x000fe4000fffe03f */
[----:B------:R-:W-:Y:S05]  /*29d0*/  @P1 IMAD.HI.U32 R36, R37, c[0x0][0x2ac], RZ ;  /* 0x0000ab0025241a27 */ /* 0x000fea00078e00ff */
[----:B------:R-:W-:Y:S02]  /*29e0*/  @P1 SHF.R.U32.HI R37, RZ, c[0x0][0x2b0], R36 ;  /* 0x0000ac00ff251a19 */ /* 0x000fe40000011624 */
.L_x_341:
[----:B------:R-:W-:Y:S05]  /*29f0*/  BSYNC B0 ;  /* 0x0000000000007941 */ /* 0x000fea0003800000 */
.L_x_339:
[----:B------:R-:W-:Y:S04]  /*2a00*/  IMAD.MOV.U32 R36, RZ, RZ, c[0x0][0x2a8] ;  /* 0x0000aa00ff247624 */ /* 0x000fe800078e00ff */
[----:B------:R-:W-:Y:S04]  /*2a10*/  IMAD R36, R37, R36, -UR13 ;  /* 0x8000000d25247e24 */ /* 0x000fe8000f8e0224 */
[----:B------:R-:W-:Y:S05]  /*2a20*/  IMAD.IADD R36, R36, 0x1, -R223 ;  /* 0x0000000124247824 */ /* 0x000fea00078e0adf */
[----:B------:R-:W-:Y:S02]  /*2a30*/  IADD3 R37, R36, c[0x0][0x2a8], RZ ;  /* 0x0000aa0024257a10 */ /* 0x000fe40007ffe0ff */
[----:B------:R-:W-:Y:S02]  /*2a40*/  IMNMX R191, R191, R36, !PT ;  /* 0x00000024bfbf7217 */ /* 0x000fe40007800200 */
[----:B------:R-:W-:Y:S02]  /*2a50*/  IMNMX R188, R188, R37, PT ;  /* 0x00000025bcbc7217 */ /* 0x000fe40003800200 */
.L_x_338:
        /* <DEDUP_REMOVED lines=54> */
.L_x_342:
        /* <DEDUP_REMOVED lines=441> */
.L_x_343:
        /* <DEDUP_REMOVED lines=172> */
.L_x_323:
[----:B------:R-:W-:Y:S05]  /*5410*/  @P1 EXIT ;  /* 0x000000000000194d */ /* 0x000fea0003800000 */
[----:B------:R-:W1:Y:S01]  /*5420*/  S2R R2, SR_CTAID.Y ;  /* 0x0000000000027919 */ /* 0x000e620000002600 */
[----:B------:R-:W-:Y:S01]  /*5430*/  MOV R0, 0x1 ;  /* 0x0000000100007802 */ /* 0x000fe20000000f00 */
[----:B------:R-:W-:-:S02]  /*5440*/  USHF.L.U32 UR5, UR11, 0xd, URZ ;  /* 0x0000000d0b057899 */ /* 0x000fc4000800063f */
[----:B------:R-:W-:Y:S01]  /*5450*/  BAR.SYNC.DEFER_BLOCKING 0x1, 0x100 ;  /* 0x0044000000007b1d */ /* 0x000fe20000010000 */
[----:B------:R-:W-:Y:S01]  /*5460*/  ISETP.NE.AND P1, PT, R0, c[0x0][0x338], PT ;  /* 0x0000ce0000007a0c */ /* 0x000fe20003f25270 */
[----:B------:R-:W-:Y:S02]  /*5470*/  USHF.R.S32.HI UR4, URZ, 0x1f, UR5 ;  /* 0x0000001f3f047899 */ /* 0x000fe40008011405 */
[C---:B------:R-:W-:Y:S02]  /*5480*/  IADD3 R6, P0, R208.reuse, UR5, RZ ;  /* 0x00000005d0067c10 */ /* 0x040fe4000ff1e0ff */
[----:B------:R-:W2:Y:S02]  /*5490*/  S2R R0, SR_CTAID.Z ;  /* 0x0000000000007919 */ /* 0x000ea40000002700 */
[----:B------:R-:W-:-:S06]  /*54a0*/  LEA.HI.X.SX32 R7, R208, UR4, 0x1, P0 ;  /* 0x00000004d0077c11 */ /* 0x000fcc00080f0eff */
[----:B-1----:R-:W-:-:S05]  /*54b0*/  @P1 IMAD.HI.U32 R3, R2, c[0x0][0x33c], RZ ;  /* 0x0000cf0002031a27 */ /* 0x002fca00078e00ff */
[----:B------:R-:W-:-:S04]  /*54c0*/  @P1 SHF.R.U32.HI R2, RZ, c[0x0][0x340], R3 ;  /* 0x0000d000ff021a19 */ /* 0x000fc80000011603 */
[----:B------:R-:W-:Y:S01]  /*54d0*/  SHF.R.S32.HI R5, RZ, 0x1f, R2 ;  /* 0x0000001fff057819 */ /* 0x000fe20000011402 */
[----:B------:R-:W-:-:S04]  /*54e0*/  IMAD.WIDE.U32 R8, R2, c[0x0][0x328], R6 ;  /* 0x0000ca0002087a25 */ /* 0x000fc800078e0006 */
[C---:B------:R-:W-:Y:S02]  /*54f0*/  IMAD R3, R5.reuse, c[0x0][0x328], RZ ;  /* 0x0000ca0005037a24 */ /* 0x040fe400078e02ff */
[----:B------:R-:W-:Y:S02]  /*5500*/  IMAD R5, R5, c[0x0][0x300], RZ ;  /* 0x0000c00005057a24 */ /* 0x000fe400078e02ff */
[----:B------:R-:W-:-:S04]  /*5510*/  IMAD.WIDE.U32 R6, R2, c[0x0][0x300], R6 ;  /* 0x0000c00002067a25 */ /* 0x000fc800078e0006 */
[C---:B------:R-:W-:Y:S02]  /*5520*/  IMAD R3, R2.reuse, c[0x0][0x32c], R3 ;  /* 0x0000cb0002037a24 */ /* 0x040fe400078e0203 */
[----:B------:R-:W-:Y:S01]  /*5530*/  IMAD R4, R2, c[0x0][0x304], R5 ;  /* 0x0000c10002047a24 */ /* 0x000fe200078e0205 */
[----:B--2---:R-:W-:Y:S02]  /*5540*/  SHF.R.S32.HI R2, RZ, 0x1f, R0 ;  /* 0x0000001fff027819 */ /* 0x004fe40000011400 */
[----:B------:R-:W-:Y:S02]  /*5550*/  IADD3 R9, R9, R3, RZ ;  /* 0x0000000309097210 */ /* 0x000fe40007ffe0ff */
[----:B------:R-:W-:Y:S01]  /*5560*/  IADD3 R7, R7, R4, RZ ;  /* 0x0000000407077210 */ /* 0x000fe20007ffe0ff */
[----:B------:R-:W-:Y:S02]  /*5570*/  IMAD R3, R2, c[0x0][0x330], RZ ;  /* 0x0000cc0002037a24 */ /* 0x000fe400078e02ff */
[----:B------:R-:W-:-:S04]  /*5580*/  IMAD.WIDE.U32 R8, R0, c[0x0][0x330], R8 ;  /* 0x0000cc0000087a25 */ /* 0x000fc800078e0008 */
[----:B------:R-:W-:Y:S01]  /*5590*/  IMAD R3, R0, c[0x0][0x334], R3 ;  /* 0x0000cd0000037a24 */ /* 0x000fe200078e0203 */
[----:B------:R-:W-:Y:S01]  /*55a0*/  LEA R10, P1, R8, c[0x0][0x310], 0x2 ;  /* 0x0000c400080a7a11 */ /* 0x000fe200078210ff */
[----:B------:R-:W-:Y:S02]  /*55b0*/  IMAD R5, R2, c[0x0][0x308], RZ ;  /* 0x0000c20002057a24 */ /* 0x000fe400078e02ff */
[----:B------:R-:W-:Y:S01]  /*55c0*/  IMAD.WIDE.U32 R6, R0, c[0x0][0x308], R6 ;  /* 0x0000c20000067a25 */ /* 0x000fe200078e0006 */
[----:B------:R-:W-:-:S03]  /*55d0*/  IADD3 R3, R9, R3, RZ ;  /* 0x0000000309037210 */ /* 0x000fc60007ffe0ff */
[----:B------:R-:W-:Y:S01]  /*55e0*/  IMAD R5, R0, c[0x0][0x30c], R5 ;  /* 0x0000c30000057a24 */ /* 0x000fe200078e0205 */
[----:B------:R-:W-:Y:S02]  /*55f0*/  LEA.HI.X R11, R8, c[0x0][0x314], R3, 0x2, P1 ;  /* 0x0000c500080b7a11 */ /* 0x000fe400008f1403 */
[C---:B------:R-:W-:Y:S02]  /*5600*/  LEA R2, P0, R6.reuse, c[0x0][0x2e8], 0x2 ;  /* 0x0000ba0006027a11 */ /* 0x040fe400078010ff */
[----:B------:R-:W-:Y:S01]  /*5610*/  IADD3 R5, R7, R5, RZ ;  /* 0x0000000507057210 */ /* 0x000fe20007ffe0ff */
[----:B------:R-:W-:Y:S03]  /*5620*/  RED.E.ADD.F32.FTZ.RN.STRONG.GPU [R10.64], R68 ;  /* 0x000000440a00798e */ /* 0x000fe6000c10e796 */
[----:B------:R-:W-:Y:S01]  /*5630*/  LEA.HI.X R3, R6, c[0x0][0x2ec], R5, 0x2, P0 ;  /* 0x0000bb0006037a11 */ /* 0x000fe200000f1405 */
        /* <DEDUP_REMOVED lines=64> */
.L_x_345:
        /* <DEDUP_REMOVED lines=12> */
.L_x_1804:


//--------------------- .text._ZN7cutlass13device_kernelIN5flash19enable_sm80_to_sm89INS1_16FlashAttnBwdSm80INS1_25CollectiveMainloopBwdSm80ILi2ELi2EN4cute5tupleIJNS5_1CILi64EEENS7_ILi128EEES8_EEENS_6half_tEfNS_4arch4Sm80ELb0ELb1ELb0ELb0ELb1ELb0ELb0ELb0ELi2ELi2ELi4ELi2ELb1EEENS1_24CollectiveEpilogueBwdGQAISA_fSD_Li256ELb0ELb1EEENS1_19SingleTileSchedulerILb0ELb0ELb0ELi128EEEEEEEEEvNT_6ParamsE --------------------------
	.section	.text._ZN7cutlass13device_kernelIN5flash19enable_sm80_to_sm89INS1_16FlashAttnBwdSm80INS1_25CollectiveMainloopBwdSm80ILi2ELi2EN4cute5tupleIJNS5_1CILi64EEENS7_ILi128EEES8_EEENS_6half_tEfNS_4arch4Sm80ELb0ELb1ELb0ELb0ELb1ELb0ELb0ELb0ELi2ELi2ELi4ELi2ELb1EEENS1_24CollectiveEpilogueBwdGQAISA_fSD_Li256ELb0ELb1EEENS1_19SingleTileSchedulerILb0ELb0ELb0ELi128EEEEEEEEEvNT_6ParamsE,"ax",@progbits
	.sectioninfo	@"SHI_REGISTERS=245"
	.align	128
.text._ZN7cutlass13device_kernelIN5flash19enable_sm80_to_sm89INS1_16FlashAttnBwdSm80INS1_25CollectiveMainloopBwdSm80ILi2ELi2EN4cute5tupleIJNS5_1CILi64EEENS7_ILi128EEES8_EEENS_6half_tEfNS_4arch4Sm80ELb0ELb1ELb0ELb0ELb1ELb0ELb0ELb0ELi2ELi2ELi4ELi2ELb1EEENS1_24CollectiveEpilogueBwdGQAISA_fSD_Li256ELb0ELb1EEENS1_19SingleTileSchedulerILb0ELb0ELb0ELi128EEEEEEEEEvNT_6ParamsE:
        .type           _ZN7cutlass13device_kernelIN5flash19enable_sm80_to_sm89INS1_16FlashAttnBwdSm80INS1_25CollectiveMainloopBwdSm80ILi2ELi2EN4cute5tupleIJNS5_1CILi64EEENS7_ILi128EEES8_EEENS_6half_tEfNS_4arch4Sm80ELb0ELb1ELb0ELb0ELb1ELb0ELb0ELb0ELi2ELi2ELi4ELi2ELb1EEENS1_24CollectiveEpilogueBwdGQAISA_fSD_Li256ELb0ELb1EEENS1_19SingleTileSchedulerILb0ELb0ELb0ELi128EEEEEEEEEvNT_6ParamsE,@function
        .size           _ZN7cutlass13device_kernelIN5flash19enable_sm80_to_sm89INS1_16FlashAttnBwdSm80INS1_25CollectiveMainloopBwdSm80ILi2ELi2EN4cute5tupleIJNS5_1CILi64EEENS7_ILi128EEES8_EEENS_6half_tEfNS_4arch4Sm80ELb0ELb1ELb0ELb0ELb1ELb0ELb0ELb0ELi2ELi2ELi4ELi2ELb1EEENS1_24CollectiveEpilogueBwdGQAISA_fSD_Li256ELb0ELb1EEENS1_19SingleTileSchedulerILb0ELb0ELb0ELi128EEEEEEEEEvNT_6ParamsE,(.L_x_1805 - _ZN7cutlass13device_kernelIN5flash19enable_sm80_to_sm89INS1_16FlashAttnBwdSm80INS1_25CollectiveMainloopBwdSm80ILi2ELi2EN4cute5tupleIJNS5_1CILi64EEENS7_ILi128EEES8_EEENS_6half_tEfNS_4arch4Sm80ELb0ELb1ELb0ELb0ELb1ELb0ELb0ELb0ELi2ELi2ELi4ELi2ELb1EEENS1_24CollectiveEpilogueBwdGQAISA_fSD_Li256ELb0ELb1EEENS1_19SingleTileSchedulerILb0ELb0ELb0ELi128EEEEEEEEEvNT_6ParamsE)
        .other          _ZN7cutlass13device_kernelIN5flash19enable_sm80_to_sm89INS1_16FlashAttnBwdSm80INS1_25CollectiveMainloopBwdSm80ILi2ELi2EN4cute5tupleIJNS5_1CILi64EEENS7_ILi128EEES8_EEENS_6half_tEfNS_4arch4Sm80ELb0ELb1ELb0ELb0ELb1ELb0ELb0ELb0ELi2ELi2ELi4ELi2ELb1EEENS1_24CollectiveEpilogueBwdGQAISA_fSD_Li256ELb0ELb1EEENS1_19SingleTileSchedulerILb0ELb0ELb0ELi128EEEEEEEEEvNT_6ParamsE,@"STO_CUDA_ENTRY STV_DEFAULT"
_ZN7cutlass13device_kernelIN5flash19enable_sm80_to_sm89INS1_16FlashAttnBwdSm80INS1_25CollectiveMainloopBwdSm80ILi2ELi2EN4cute5tupleIJNS5_1CILi64EEENS7_ILi128EEES8_EEENS_6half_tEfNS_4arch4Sm80ELb0ELb1ELb0ELb0ELb1ELb0ELb0ELb0ELi2ELi2ELi4ELi2ELb1EEENS1_24CollectiveEpilogueBwdGQAISA_fSD_Li256ELb0ELb1EEENS1_19SingleTileSchedulerILb0ELb0ELb0ELi128EEEEEEEEEvNT_6ParamsE:
        /* <DEDUP_REMOVED lines=25> */
.L_x_346:
        /* <DEDUP_REMOVED lines=335> */
[----:B-----5:R-:W-:Y:S01]  /*1680*/  IADD3 R34, P1, R28, UR5, RZ ;  /* 0x000000051c227c10 */ /* 0x020fe2000ff3e0ff */
[----:B------:R-:W-:Y:S01]  /*1690*/  IMAD.IADD R25, R208, 0x1, -R25 ;  /* 0x00000001d0197824 */ /* 0x000fe200078e0a19 */
[----:B------:R-:W-:Y:S01]  /*16a0*/  LOP3.LUT R24, R20, 0x8, R19, 0xf8, !PT ;  /* 0x0000000814187812 */ /* 0x000fe200078ef813 */
[----:B-1----:R-:W-:Y:S01]  /*16b0*/  @!P0 IMAD.SHL.U32 R33, R208, 0x10, RZ ;  /* 0x00000010d0218824 */ /* 0x002fe200078e00ff */
        /* <DEDUP_REMOVED lines=17> */
[----:B--2-4-:R-:W-:Y:S01]  /*17d0*/  SHF.R.S32.HI R5, RZ, 0x1f, R19 ;  /* 0x0000001fff057819 */ /* 0x014fe20000011413 */
        /* <DEDUP_REMOVED lines=22> */
.L_x_349:
[----:B------:R-:W-:Y:S05]  /*1940*/  BSYNC B0 ;  /* 0x0000000000007941 */ /* 0x000fea0003800000 */
.L_x_348:
[----:B-12-4-:R-:W-:Y:S01]  /*1950*/  LOP3.LUT R5, R12, 0xffffffe0, RZ, 0xc0, !PT ;  /* 0xffffffe00c057812 */ /* 0x016fe200078ec0ff */
        /* <DEDUP_REMOVED lines=12> */
[----:B------:R-:W-:Y:S01]  /*1a20*/  UIADD3 UR33, -UR13, UR33, UR34 ;  /* 0x000000210d217290 */ /* 0x000fe2000fffe122 */
[----:B------:R-:W-:Y:S01]  /*1a30*/  LEA.HI R8, R8, R5, RZ, 0x2 ;  /* 0x0000000508087211 */ /* 0x000fe200078f10ff */
[----:B------:R-:W-:Y:S01]  /*1a40*/  ULDC.64 UR4, c[0x0][0x240] ;  /* 0x0000900000047ab9 */ /* 0x000fe20000000a00 */
[----:B------:R-:W-:Y:S01]  /*1a50*/  LOP3.LUT P5, RZ, R11, 0x4, RZ, 0xc0, !PT ;  /* 0x000000040bff7812 */ /* 0x000fe200078ac0ff */
[----:B------:R-:W-:Y:S01]  /*1a60*/  IMAD.IADD R223, R13, 0x1, -R6 ;  /* 0x000000010ddf7824 */ /* 0x000fe200078e0a06 */
[----:B------:R-:W-:Y:S01]  /*1a70*/  SHF.R.S32.HI R7, RZ, 0x2, R8 ;  /* 0x00000002ff077819 */ /* 0x000fe20000011408 */
[----:B------:R-:W-:Y:S01]  /*1a80*/  UIMAD UR4, UR15, UR4, URZ ;  /* 0x000000040f0472a4 */ /* 0x000fe2000f8e023f */
[----:B------:R-:W-:Y:S01]  /*1a90*/  LOP3.LUT R8, R8, 0x7ffffffc, RZ, 0xc0, !PT ;  /* 0x7ffffffc08087812 */ /* 0x000fe200078ec0ff */
[----:B------:R-:W-:Y:S01]  /*1aa0*/  IMAD.IADD R17, R17, 0x1, R4 ;  /* 0x0000000111117824 */ /* 0x000fe200078e0204 */
[----:B------:R-:W-:Y:S01]  /*1ab0*/  R2P PR, R14, 0x6 ;  /* 0x000000060e007804 */ /* 0x000fe20000000000 */
[----:B------:R-:W-:Y:S01]  /*1ac0*/  IMAD.U32 R228, RZ, RZ, UR33 ;  /* 0x00000021ffe47e24 */ /* 0x000fe2000f8e00ff */
[----:B------:R-:W-:Y:S01]  /*1ad0*/  ULDC UR32, c[0x0][0x2a0] ;  /* 0x0000a80000207ab9 */ /* 0x000fe20000000800 */
[----:B------:R-:W-:Y:S01]  /*1ae0*/  IMAD.IADD R8, R5, 0x1, -R8 ;  /* 0x0000000105087824 */ /* 0x000fe200078e0a08 */
[----:B------:R-:W-:Y:S01]  /*1af0*/  UIMAD UR35, UR12, UR5, UR4 ;  /* 0x000000050c2372a4 */ /* 0x000fe2000f8e0204 */
[----:B------:R-:W-:Y:S01]  /*1b00*/  IMAD.WIDE.U32 R230, R230, c[0x0][0x240], R16 ;  /* 0x00009000e6e67a25 */ /* 0x000fe200078e0010 */
[----:B------:R-:W-:Y:S01]  /*1b10*/  ULOP3.LUT UR32, URZ, UR32, URZ, 0x33, !UPT ;  /* 0x000000203f207292 */ /* 0x000fe2000f8e333f */
[----:B------:R-:W-:Y:S01]  /*1b20*/  LEA R207, R18, 0xc480, 0x1 ;  /* 0x0000c48012cf7811 */ /* 0x000fe200078e08ff */
[----:B------:R-:W-:Y:S01]  /*1b30*/  ULDC UR15, c[0x0][0x2a8] ;  /* 0x0000aa00000f7ab9 */ /* 0x000fe20000000800 */
[----:B------:R-:W-:Y:S01]  /*1b40*/  IMAD R223, R223, 0x4, R8 ;  /* 0x00000004dfdf7824 */ /* 0x000fe200078e0208 */
[----:B------:R-:W-:Y:S01]  /*1b50*/  SEL R195, R193, 0xffffffe0, !P2 ;  /* 0xffffffe0c1c37807 */ /* 0x000fe20005000000 */
[----:B------:R-:W-:Y:S01]  /*1b60*/  IMAD R220, R220, 0x10, R7 ;  /* 0x00000010dcdc7824 */ /* 0x000fe200078e0207 */
[----:B------:R-:W-:Y:S01]  /*1b70*/  IADD3 R224, R207, 0x40, RZ ;  /* 0x00000040cfe07810 */ /* 0x000fe20007ffe0ff */
[----:B------:R-:W-:Y:S01]  /*1b80*/  IMAD.SHL.U32 R223, R223, 0x2, RZ ;  /* 0x00000002dfdf7824 */ /* 0x000fe200078e00ff */
[----:B------:R-:W-:Y:S01]  /*1b90*/  ULDC UR5, c[0x0][0x2a0] ;  /* 0x0000a80000057ab9 */ /* 0x000fe20000000800 */
[----:B------:R-:W-:Y:S01]  /*1ba0*/  IMAD.SHL.U32 R197, R197, 0x2, RZ ;  /* 0x00000002c5c57824 */ /* 0x000fe200078e00ff */
[----:B------:R-:W-:Y:S01]  /*1bb0*/  LEA R196, R196, 0x80, 0x1 ;  /* 0x00000080c4c47811 */ /* 0x000fe200078e08ff */
        /* <DEDUP_REMOVED lines=49> */
.L_x_368:
        /* <DEDUP_REMOVED lines=82> */
.L_x_352:
[----:B------:R-:W-:Y:S04]  /*23f0*/  MOV R36, 0x1 ;  /* 0x0000000100247802 */ /* 0x000fe80000000f00 */
[----:B------:R-:W-:Y:S11]  /*2400*/  ISETP.NE.AND P2, PT, R36, c[0x0][0x2a8], PT ;  /* 0x0000aa0024007a0c */ /* 0x000ff60003f45270 */
[----:B------:R-:W-:Y:S02]  /*2410*/  @!UPT UIADD3 URZ, URZ, URZ, URZ ;  /* 0x0000003f3f3ff290 */ /* 0x000fe4000fffe03f */
[----:B------:R-:W-:Y:S05]  /*2420*/  @P2 IMAD.HI.U32 R36, R37, c[0x0][0x2ac], RZ ;  /* 0x0000ab0025242a27 */ /* 0x000fea00078e00ff */
[----:B------:R-:W-:Y:S02]  /*2430*/  @P2 SHF.R.U32.HI R37, RZ, c[0x0][0x2b0], R36 ;  /* 0x0000ac00ff252a19 */ /* 0x000fe40000011624 */
.L_x_353:
[----:B------:R-:W-:Y:S05]  /*2440*/  BSYNC B0 ;  /* 0x0000000000007941 */ /* 0x000fea0003800000 */
.L_x_351:
        /* <DEDUP_REMOVED lines=9> */
.L_x_350:
        /* <DEDUP_REMOVED lines=19> */
.L_x_356:
[----:B------:R-:W-:Y:S04]  /*2610*/  MOV R36, 0x1 ;  /* 0x0000000100247802 */ /* 0x000fe80000000f00 */
[----:B------:R-:W-:Y:S11]  /*2620*/  ISETP.NE.AND P2, PT, R36, c[0x0][0x2a8], PT ;  /* 0x0000aa0024007a0c */ /* 0x000ff60003f45270 */
[----:B------:R-:W-:Y:S02]  /*2630*/  @!UPT UIADD3 URZ, URZ, URZ, URZ ;  /* 0x0000003f3f3ff290 */ /* 0x000fe4000fffe03f */
[----:B------:R-:W-:Y:S05]  /*2640*/  @P2 IMAD.HI.U32 R36, R37, c[0x0][0x2ac], RZ ;  /* 0x0000ab0025242a27 */ /* 0x000fea00078e00ff */
[----:B------:R-:W-:Y:S02]  /*2650*/  @P2 SHF.R.U32.HI R37, RZ, c[0x0][0x2b0], R36 ;  /* 0x0000ac00ff252a19 */ /* 0x000fe40000011624 */
.L_x_357:
[----:B------:R-:W-:Y:S05]  /*2660*/  BSYNC B0 ;  /* 0x0000000000007941 */ /* 0x000fea0003800000 */
.L_x_355:
[----:B------:R-:W-:Y:S04]  /*2670*/  IMAD.MOV.U32 R36, RZ, RZ, c[0x0][0x2a8] ;  /* 0x0000aa00ff247624 */ /* 0x000fe800078e00ff */
[----:B------:R-:W-:Y:S04]  /*2680*/  IMAD R36, R37, R36, -UR13 ;  /* 0x8000000d25247e24 */ /* 0x000fe8000f8e0224 */
[----:B------:R-:W-:Y:S05]  /*2690*/  IMAD.IADD R37, R36, 0x1, -R223 ;  /* 0x0000000124257824 */ /* 0x000fea00078e0adf */
[----:B------:R-:W-:Y:S02]  /*26a0*/  IADD3 R36, R37, c[0x0][0x2a8], RZ ;  /* 0x0000aa0025247a10 */ /* 0x000fe40007ffe0ff */
[----:B------:R-:W-:Y:S02]  /*26b0*/  IMNMX R238, R238, R37, !PT ;  /* 0x00000025eeee7217 */ /* 0x000fe40007800200 */
[----:B------:R-:W-:Y:S02]  /*26c0*/  IMNMX R237, R237, R36, PT ;  /* 0x00000024eded7217 */ /* 0x000fe40003800200 */
.L_x_354:
        /* <DEDUP_REMOVED lines=19> */
.L_x_360:
[----:B------:R-:W-:Y:S04]  /*2800*/  MOV R36, 0x1 ;  /* 0x0000000100247802 */ /* 0x000fe80000000f00 */
[----:B------:R-:W-:Y:S11]  /*2810*/  ISETP.NE.AND P2, PT, R36, c[0x0][0x2a8], PT ;  /* 0x0000aa0024007a0c */ /* 0x000ff60003f45270 */
[----:B------:R-:W-:Y:S02]  /*2820*/  @!UPT UIADD3 URZ, URZ, URZ, URZ ;  /* 0x0000003f3f3ff290 */ /* 0x000fe4000fffe03f */
[----:B------:R-:W-:Y:S05]  /*2830*/  @P2 IMAD.HI.U32 R36, R37, c[0x0][0x2ac], RZ ;  /* 0x0000ab0025242a27 */ /* 0x000fea00078e00ff */
[----:B------:R-:W-:Y:S02]  /*2840*/  @P2 SHF.R.U32.HI R37, RZ, c[0x0][0x2b0], R36 ;  /* 0x0000ac00ff252a19 */ /* 0x000fe40000011624 */
.L_x_361:
[----:B------:R-:W-:Y:S05]  /*2850*/  BSYNC B0 ;  /* 0x0000000000007941 */ /* 0x000fea0003800000 */
.L_x_359:
[----:B------:R-:W-:Y:S04]  /*2860*/  IMAD.MOV.U32 R36, RZ, RZ, c[0x0][0x2a8] ;  /* 0x0000aa00ff247624 */ /* 0x000fe800078e00ff */
[----:B------:R-:W-:Y:S04]  /*2870*/  IMAD R36, R37, R36, -UR13 ;  /* 0x8000000d25247e24 */ /* 0x000fe8000f8e0224 */
[----:B------:R-:W-:Y:S05]  /*2880*/  IMAD.IADD R37, R36, 0x1, -R223 ;  /* 0x0000000124257824 */ /* 0x000fea00078e0adf */
[----:B------:R-:W-:Y:S02]  /*2890*/  IADD3 R36, R37, c[0x0][0x2a8], RZ ;  /* 0x0000aa0025247a10 */ /* 0x000fe40007ffe0ff */
[----:B------:R-:W-:Y:S02]  /*28a0*/  IMNMX R234, R234, R37, !PT ;  /* 0x00000025eaea7217 */ /* 0x000fe40007800200 */
[----:B------:R-:W-:Y:S02]  /*28b0*/  IMNMX R203, R203, R36, PT ;  /* 0x00000024cbcb7217 */ /* 0x000fe40003800200 */
.L_x_358:
        /* <DEDUP_REMOVED lines=19> */
.L_x_364:
[----:B------:R-:W-:Y:S04]  /*29f0*/  MOV R36, 0x1 ;  /* 0x0000000100247802 */ /* 0x000fe80000000f00 */
[----:B------:R-:W-:Y:S11]  /*2a00*/  ISETP.NE.AND P1, PT, R36, c[0x0][0x2a8], PT ;  /* 0x0000aa0024007a0c */ /* 0x000ff60003f25270 */
[----:B------:R-:W-:Y:S02]  /*2a10*/  @!UPT UIADD3 URZ, URZ, URZ, URZ ;  /* 0x0000003f3f3ff290 */ /* 0x000fe4000fffe03f */
[----:B------:R-:W-:Y:S05]  /*2a20*/  @P1 IMAD.HI.U32 R36, R37, c[0x0][0x2ac], RZ ;  /* 0x0000ab0025241a27 */ /* 0x000fea00078e00ff */
[----:B------:R-:W-:Y:S02]  /*2a30*/  @P1 SHF.R.U32.HI R37, RZ, c[0x0][0x2b0], R36 ;  /* 0x0000ac00ff251a19 */ /* 0x000fe40000011624 */
.L_x_365:
[----:B------:R-:W-:Y:S05]  /*2a40*/  BSYNC B0 ;  /* 0x0000000000007941 */ /* 0x000fea0003800000 */
.L_x_363:
[----:B------:R-:W-:Y:S04]  /*2a50*/  IMAD.MOV.U32 R36, RZ, RZ, c[0x0][0x2a8] ;  /* 0x0000aa00ff247624 */ /* 0x000fe800078e00ff */
[----:B------:R-:W-:Y:S04]  /*2a60*/  IMAD R36, R37, R36, -UR13 ;  /* 0x8000000d25247e24 */ /* 0x000fe8000f8e0224 */
[----:B------:R-:W-:Y:S05]  /*2a70*/  IMAD.IADD R36, R36, 0x1, -R223 ;  /* 0x0000000124247824 */ /* 0x000fea00078e0adf */
[----:B------:R-:W-:Y:S02]  /*2a80*/  IADD3 R37, R36, c[0x0][0x2a8], RZ ;  /* 0x0000aa0024257a10 */ /* 0x000fe40007ffe0ff */
[----:B------:R-:W-:Y:S02]  /*2a90*/  IMNMX R191, R191, R36, !PT ;  /* 0x00000024bfbf7217 */ /* 0x000fe40007800200 */
[----:B------:R-:W-:Y:S02]  /*2aa0*/  IMNMX R188, R188, R37, PT ;  /* 0x00000025bcbc7217 */ /* 0x000fe40003800200 */
.L_x_362:
[----:B------:R-:W-:Y:S04]  /*2ab0*/  DEPBAR.LE SB0, 0x1 ;  /* 0x000080400000791a */ /* 0x000fe80000000000 */
[----:B------:R-:W-:Y:S01]  /*2ac0*/  BAR.SYNC.DEFER_BLOCKING 0x0 ;  /* 0x0000000000007b1d */ /* 0x000fe20000010000 */
[----:B------:R-:W-:Y:S04]  /*2ad0*/  IADD3 R232, R233, 0x1, RZ ;  /* 0x00000001e9e87810 */ /* 0x000fe80007ffe0ff */
[----:B------:R-:W-:Y:S01]  /*2ae0*/  ISETP.GE.AND P1, PT, R232, UR14, PT ;  /* 0x0000000ee8007c0c */ /* 0x000fe2000bf26270 */
[----:B------:R1:W2:Y:S04]  /*2af0*/  LDSM.16.M88.4 R132, [R182+0x8080] ;  /* 0x00808000b684783b */ /* 0x0002a80000000200 */
[----:B------:R1:W3:Y:S04]  /*2b00*/  LDSM.16.M88.4 R140, [R182+0x9080] ;  /* 0x00908000b68c783b */ /* 0x0002e80000000200 */
[----:B------:R1:W4:Y:S04]  /*2b10*/  LDSM.16.M88.4 R148, [R181+0x8080] ;  /* 0x00808000b594783b */ /* 0x0003280000000200 */
[----:B------:R1:W1:Y:S01]  /*2b20*/  LDSM.16.M88.4 R156, [R181+0x9080] ;  /* 0x00908000b59c783b */ /* 0x0002620000000200 */
[----:B------:R-:W-:-:S05]  /*2b30*/  @P1 BRA `(.L_x_366) ;  /* 0x000002d000001947 */ /* 0x000fca0003800000 */
[----:B------:R-:W-:Y:S01]  /*2b40*/  IMAD.MOV.U32 R43, RZ, RZ, c[0x0][0x168] ;  /* 0x00005a00ff2b7624 */ /* 0x000fe200078e00ff */
[----:B------:R-:W-:Y:S01]  /*2b50*/  SHF.R.S32.HI R38, RZ, 0x1f, R232 ;  /* 0x0000001fff267819 */ /* 0x000fe200000114e8 */
[C---:B------:R-:W-:Y:S01]  /*2b60*/  IMAD.WIDE.U32 R44, R232.reuse, c[0x0][0x178], RZ ;  /* 0x00005e00e82c7a25 */ /* 0x040fe200078e00ff */
[----:B------:R-:W-:Y:S01]  /*2b70*/  @!P0 LEA R41, R233, 0x40, 0x6 ;  /* 0x00000040e9298811 */ /* 0x000fe200078e30ff */
[----:B------:R-:W5:Y:S02]  /*2b80*/  S2R R37, SR_CTAID.Y ;  /* 0x0000000000257919 */ /* 0x000f640000002600 */
[----:B------:R-:W-:Y:S02]  /*2b90*/  IMAD R43, R232, -0x40, R43 ;  /* 0xffffffc0e82b7824 */ /* 0x000fe400078e022b */
[----:B------:R-:W-:Y:S02]  /*2ba0*/  IMAD R38, R38, c[0x0][0x178], RZ ;  /* 0x00005e0026267a24 */ /* 0x000fe400078e02ff */
[----:B------:R-:W-:Y:S02]  /*2bb0*/  IMAD.IADD R43, R43, 0x1, -R210 ;  /* 0x000000012b2b7824 */ /* 0x000fe400078e0ad2 */
[----:B------:R-:W-:Y:S04]  /*2bc0*/  IMAD R38, R232, c[0x0][0x17c], R38 ;  /* 0x00005f00e8267a24 */ /* 0x000fe800078e0226 */
[----:B------:R-:W-:Y:S01]  /*2bd0*/  IMAD.IADD R38, R45, 0x1, R38 ;  /* 0x000000012d267824 */ /* 0x000fe200078e0226 */
[----:B-----5:R-:W-:Y:S01]  /*2be0*/  SHF.R.S32.HI R36, RZ, 0x1f, R37 ;  /* 0x0000001fff247819 */ /* 0x020fe20000011425 */
        /* <DEDUP_REMOVED lines=34> */
.L_x_366:
[-C--:B--2-4-:R-:W-:Y:S01]  /*2e10*/  HMMA.16816.F32 R36, R132, R136.reuse, RZ ;  /* 0x000000888424723c */ /* 0x094fe200000018ff */
[----:B------:R-:W0:Y:S01]  /*2e20*/  LDGDEPBAR ;  /* 0x00000000000079af */ /* 0x000e220000000000 */
[----:B------:R-:W-:Y:S02]  /*2e30*/  PLOP3.LUT P1, PT, PT, PT, UP4, 0x80, 0x0 ;  /* 0x000000000000781c */ /* 0x000fe40003f2f048 */
[----:B-1----:R-:W-:Y:S02]  /*2e40*/  LEA R181, R180, 0x8080, 0x1 ;  /* 0x00008080b4b57811 */ /* 0x002fe400078e08ff */
        /* <DEDUP_REMOVED lines=36> */
[-C--:B------:R-:W-:Y:S04]  /*3090*/  HMMA.16816.F32 R36, R148, R152.reuse, R36 ;  /* 0x000000989424723c */ /* 0x080fe80000001824 */
[----:B------:R-:W-:Y:S01]  /*30a0*/  MUFU.EX2 R190, R190 ;  /* 0x000000be00be7308 */ /* 0x000fe20000000800 */
[----:B------:R-:W-:Y:S02]  /*30b0*/  FSEL R235, R21, -INF , !P2 ;  /* 0xff80000015eb7808 */ /* 0x000fe40005000000 */
[----:B------:R-:W-:Y:S01]  /*30c0*/  ISETP.GT.AND P2, PT, R204, 0x61, P1 ;  /* 0x00000061cc00780c */ /* 0x000fe20000f44270 */
[C---:B------:R-:W-:Y:S04]  /*30d0*/  HMMA.16816.F32 R40, R156.reuse, R152, R40 ;  /* 0x000000989c28723c */ /* 0x040fe80000001828 */
        /* <DEDUP_REMOVED lines=337> */
[----:B------:R3:W2:Y:S07]  /*45f0*/  LDSM.16.M88.4 R180, [R203+0x10480] ;  /* 0x01048000cbb4783b */ /* 0x0006ae0000000200 */
        /* <DEDUP_REMOVED lines=58> */
.L_x_367:
[-C--:B-1-34-:R-:W-:Y:S01]  /*49a0*/  HMMA.16816.F32 R4, R24, R28.reuse, RZ ;  /* 0x0000001c1804723c */ /* 0x09afe200000018ff */
        /* <DEDUP_REMOVED lines=171> */
.L_x_347:
[----:B------:R-:W-:Y:S05]  /*5460*/  @P1 EXIT ;  /* 0x000000000000194d */ /* 0x000fea0003800000 */
[----:B------:R-:W1:Y:S01]  /*5470*/  S2R R0, SR_CTAID.Y ;  /* 0x0000000000007919 */ /* 0x000e620000002600 */
[----:B------:R-:W-:Y:S01]  /*5480*/  IMAD.MOV.U32 R3, RZ, RZ, 0x1 ;  /* 0x00000001ff037424 */ /* 0x000fe200078e00ff */
[----:B------:R-:W-:Y:S01]  /*5490*/  ULDC UR5, c[0x0][0x358] ;  /* 0x0000d60000057ab9 */ /* 0x000fe20000000800 */
[----:B------:R-:W-:Y:S01]  /*54a0*/  BSSY B0, `(.L_x_369) ;  /* 0x000001e000007945 */ /* 0x000fe20003800000 */
[----:B------:R-:W2:Y:S01]  /*54b0*/  S2R R2, SR_CTAID.Z ;  /* 0x0000000000027919 */ /* 0x000ea20000002700 */
[----:B------:R-:W-:-:S03]  /*54c0*/  UIMAD UR5, UR11, UR5, URZ ;  /* 0x000000050b0572a4 */ /* 0x000fc6000f8e023f */
[----:B------:R-:W-:Y:S01]  /*54d0*/  BAR.SYNC.DEFER_BLOCKING 0x1, 0x100 ;  /* 0x0044000000007b1d */ /* 0x000fe20000010000 */
[----:B------:R-:W-:-:S05]  /*54e0*/  ISETP.NE.AND P0, PT, R3, c[0x0][0x338], PT ;  /* 0x0000ce0003007a0c */ /* 0x000fca0003f05270 */
[----:B------:R-:W-:Y:S02]  /*54f0*/  ULDC UR4, c[0x0][0x2f4] ;  /* 0x0000bd0000047ab9 */ /* 0x000fe40000000800 */
[----:B------:R-:W-:-:S04]  /*5500*/  UIMAD UR5, UR5, UR4, URZ ;  /* 0x00000004050572a4 */ /* 0x000fc8000f8e023f */
[----:B------:R-:W-:Y:S02]  /*5510*/  USHF.R.S32.HI UR4, URZ, 0x1f, UR5 ;  /* 0x0000001f3f047899 */ /* 0x000fe40008011405 */
[----:B-1----:R-:W-:-:S04]  /*5520*/  @P0 IMAD.HI.U32 R3, R0, c[0x0][0x33c], RZ ;  /* 0x0000cf0000030a27 */ /* 0x002fc800078e00ff */
[----:B--2---:R-:W-:Y:S02]  /*5530*/  IMAD R7, R2, c[0x0][0x2f4], RZ ;  /* 0x0000bd0002077a24 */ /* 0x004fe400078e02ff */
[----:B------:R-:W-:Y:S01]  /*5540*/  IMAD.MOV.U32 R10, RZ, RZ, R0 ;  /* 0x000000ffff0a7224 */ /* 0x000fe200078e0000 */
[----:B------:R-:W-:Y:S02]  /*5550*/  @P0 SHF.R.U32.HI R10, RZ, c[0x0][0x340], R3 ;  /* 0x0000d000ff0a0a19 */ /* 0x000fe40000011603 */
[----:B------:R-:W-:Y:S02]  /*5560*/  SHF.R.S32.HI R4, RZ, 0x1f, R7 ;  /* 0x0000001fff047819 */ /* 0x000fe40000011407 */
[--C-:B------:R-:W-:Y:S02]  /*5570*/  IADD3 R7, P1, P0, R7, UR5, R10.reuse ;  /* 0x0000000507077c10 */ /* 0x100fe4000f83e00a */
[----:B------:R-:W-:-:S03]  /*5580*/  SHF.R.S32.HI R5, RZ, 0x1f, R10 ;  /* 0x0000001fff057819 */ /* 0x000fc6000001140a */
[C---:B------:R-:W-:Y:S01]  /*5590*/  IMAD.SHL.U32 R3, R7.reuse, 0x4, RZ ;  /* 0x0000000407037824 */ /* 0x040fe200078e00ff */
[----:B------:R-:W-:Y:S02]  /*55a0*/  IADD3.X R4, R4, UR4, R5, P1, P0 ;  /* 0x0000000404047c10 */ /* 0x000fe40008fe0405 */
[----:B------:R-:W-:Y:S02]  /*55b0*/  ISETP.NE.AND P1, PT, R208, RZ, PT ;  /* 0x000000ffd000720c */ /* 0x000fe40003f25270 */
[----:B------:R-:W-:Y:S01]  /*55c0*/  SHF.L.U64.HI R4, R7, 0x2, R4 ;  /* 0x0000000207047819 */ /* 0x000fe20000010204 */
[----:B------:R-:W-:Y:S01]  /*55d0*/  IMAD.MOV R7, RZ, RZ, -R10 ;  /* 0x000000ffff077224 */ /* 0x000fe200078e0a0a */
[----:B------:R-:W-:-:S03]  /*55e0*/  IADD3 R14, P0, R3, c[0x0][0x350], RZ ;  /* 0x0000d400030e7a10 */ /* 0x000fc60007f1e0ff */
[----:B------:R-:W-:Y:S01]  /*55f0*/  IMAD R6, R7, c[0x0][0x338], R0 ;  /* 0x0000ce0007067a24 */ /* 0x000fe200078e0200 */
[----:B------:R-:W-:Y:S02]  /*5600*/  IADD3.X R15, R4, c[0x0][0x354], RZ, P0, !PT ;  /* 0x0000d500040f7a10 */ /* 0x000fe400007fe4ff */
[----:B------:R-:W-:-:S03]  /*5610*/  SHF.R.S32.HI R0, RZ, 0x1f, R2 ;  /* 0x0000001fff007819 */ /* 0x000fc60000011402 */
[----:B------:R-:W-:Y:S05]  /*5620*/  @P1 BRA `(.L_x_370) ;  /* 0x0000005000001947 */ /* 0x000fea0003800000 */
.L_x_371:
[----:B------:R-:W2:Y:S01]  /*5630*/  LDG.E.STRONG.GPU R7, [R14.64] ;  /* 0x000000160e077981 */ /* 0x000ea2000c1ef900 */
[----:B------:R-:W-:Y:S01]  /*5640*/  YIELD ;  /* 0x0000000000007946 */ /* 0x000fe20003800000 */
[----:B--2---:R-:W-:Y:S01]  /*5650*/  ISETP.NE.AND P0, PT, R7, R6, PT ;  /* 0x000000060700720c */ /* 0x004fe20003f05270 */
[----:B------:R-:W-:-:S12]  /*5660*/  CCTL.IVALL ;  /* 0x00000000ff00798f */ /* 0x000fd80002000000 */
[----:B------:R-:W-:Y:S05]  /*5670*/  @P0 BRA `(.L_x_371) ;  /* 0xffffffb000000947 */ /* 0x000fea000383ffff */
.L_x_370:
[----:B------:R-:W-:Y:S05]  /*5680*/  BSYNC B0 ;  /* 0x0000000000007941 */ /* 0x000fea0003800000 */
.L_x_369:
[----:B------:R-:W-:Y:S01]  /*5690*/  MOV R8, 0xffffffff ;  /* 0xffffffff00087802 */ /* 0x000fe20000000f00 */
[----:B------:R-:W-:Y:S05]  /*56a0*/  BRA.CONV ~URZ, `(.L_x_372) ;  /* 0x000000237f007947 */ /* 0x000fea000b800000 */
[----:B------:R-:W-:Y:S02]  /*56b0*/  MOV R12, 0x56d0 ;  /* 0x000056d0000c7802 */ /* 0x000fe40000000f00 */
[----:B------:R-:W-:Y:S05]  /*56c0*/  CALL.REL.NOINC `($__internal_2_$__cuda_sm70_warpsync) ;  /* 0x0000088000007944 */ /* 0x000fea0003c00000 */
.L_x_372:
[----:B------:R-:W-:Y:S01]  /*56d0*/  USHF.L.U32 UR5, UR11, 0xd, URZ ;  /* 0x0000000d0b057899 */ /* 0x000fe2000800063f */
[----:B------:R-:W-:Y:S01]  /*56e0*/  IMAD R7, R5, c[0x0][0x328], RZ ;  /* 0x0000ca0005077a24 */ /* 0x000fe200078e02ff */
[----:B------:R-:W-:-:S06]  /*56f0*/  NOP ;  /* 0x0000000000007918 */ /* 0x000fcc0000000000 */
[----:B------:R-:W-:Y:S01]  /*5700*/  USHF.R.S32.HI UR4, URZ, 0x1f, UR5 ;  /* 0x0000001f3f047899 */ /* 0x000fe20008011405 */
[----:B------:R-:W-:Y:S01]  /*5710*/  IADD3 R16, P0, R208, UR5, RZ ;  /* 0x00000005d0107c10 */ /* 0x000fe2000ff1e0ff */
[----:B------:R-:W-:Y:S02]  /*5720*/  IMAD R9, R10, c[0x0][0x32c], R7 ;  /* 0x0000cb000a097a24 */ /* 0x000fe400078e0207 */
[----:B------:R-:W-:Y:S02]  /*5730*/  IMAD R7, R0, c[0x0][0x330], RZ ;  /* 0x0000cc0000077a24 */ /* 0x000fe400078e02ff */
[----:B------:R-:W-:Y:S02]  /*5740*/  LEA.HI.X.SX32 R17, R208, UR4, 0x1, P0 ;  /* 0x00000004d0117c11 */ /* 0x000fe400080f0eff */
[----:B------:R-:W-:-:S03]  /*5750*/  IMAD R7, R2, c[0x0][0x334], R7 ;  /* 0x0000cd0002077a24 */ /* 0x000fc600078e0207 */
[----:B------:R-:W-:-:S05]  /*5760*/  IMAD.WIDE.U32 R12, R10, c[0x0][0x328], R16 ;  /* 0x0000ca000a0c7a25 */ /* 0x000fca00078e0010 */
        /* <DEDUP_REMOVED lines=39> */
[----:B-1----:R-:W-:Y:S05]  /*59e0*/  CALL.REL.NOINC `($__internal_2_$__cuda_sm70_warpsync) ;  /* 0x0000056000007944 */ /* 0x002fea0003c00000 */
.L_x_373:
        /* <DEDUP_REMOVED lines=12> */
.L_x_375:
[----:B------:R-:W-:Y:S05]  /*5ab0*/  BSYNC B0 ;  /* 0x0000000000007941 */ /* 0x000fea0003800000 */
.L_x_374:
[----:B--2---:R-:W-:Y:S01]  /*5ac0*/  IADD3 R14, P0, R3, c[0x0][0x348], RZ ;  /* 0x0000d200030e7a10 */ /* 0x004fe20007f1e0ff */
[----:B------:R-:W-:Y:S03]  /*5ad0*/  BSSY B0, `(.L_x_376) ;  /* 0x0000008000007945 */ /* 0x000fe60003800000 */
[----:B------:R-:W-:Y:S01]  /*5ae0*/  IADD3.X R15, R4, c[0x0][0x34c], RZ, P0, !PT ;  /* 0x0000d300040f7a10 */ /* 0x000fe200007fe4ff */
[----:B------:R-:W-:Y:S05]  /*5af0*/  @P1 BRA `(.L_x_377) ;  /* 0x0000005000001947 */ /* 0x000fea0003800000 */
.L_x_378:
[----:B------:R-:W2:Y:S01]  /*5b00*/  LDG.E.STRONG.GPU R3, [R14.64] ;  /* 0x000000160e037981 */ /* 0x000ea2000c1ef900 */
[----:B------:R-:W-:Y:S01]  /*5b10*/  YIELD ;  /* 0x0000000000007946 */ /* 0x000fe20003800000 */
[----:B--2---:R-:W-:Y:S01]  /*5b20*/  ISETP.NE.AND P0, PT, R3, R6, PT ;  /* 0x000000060300720c */ /* 0x004fe20003f05270 */
[----:B------:R-:W-:-:S12]  /*5b30*/  CCTL.IVALL ;  /* 0x00000000ff00798f */ /* 0x000fd80002000000 */
[----:B------:R-:W-:Y:S05]  /*5b40*/  @P0 BRA `(.L_x_378) ;  /* 0xffffffb000000947 */ /* 0x000fea000383ffff */
.L_x_377:
[----:B------:R-:W-:Y:S05]  /*5b50*/  BSYNC B0 ;  /* 0x0000000000007941 */ /* 0x000fea0003800000 */
.L_x_376:
[----:B------:R-:W-:Y:S05]  /*5b60*/  BRA.CONV ~URZ, `(.L_x_379) ;  /* 0x000000237f007947 */ /* 0x000fea000b800000 */
[----:B------:R-:W-:Y:S02]  /*5b70*/  MOV R12, 0x5b90 ;  /* 0x00005b90000c7802 */ /* 0x000fe40000000f00 */
[----:B-1----:R-:W-:Y:S05]  /*5b80*/  CALL.REL.NOINC `($__internal_2_$__cuda_sm70_warpsync) ;  /* 0x000003c000007944 */ /* 0x002fea0003c00000 */
.L_x_379:
[----:B------:R-:W-:Y:S01]  /*5b90*/  MOV R6, R16 ;  /* 0x0000001000067202 */ /* 0x000fe20000000f00 */
[----:B------:R-:W-:Y:S01]  /*5ba0*/  IMAD R5, R5, c[0x0][0x300], RZ ;  /* 0x0000c00005057a24 */ /* 0x000fe200078e02ff */
[----:B------:R-:W-:Y:S01]  /*5bb0*/  MOV R7, R17 ;  /* 0x0000001100077202 */ /* 0x000fe20000000f00 */
[----:B------:R-:W-:Y:S01]  /*5bc0*/  IMAD R3, R0, c[0x0][0x308], RZ ;  /* 0x0000c20000037a24 */ /* 0x000fe200078e02ff */
[----:B------:R-:W-:-:S06]  /*5bd0*/  NOP ;  /* 0x0000000000007918 */ /* 0x000fcc0000000000 */
[----:B------:R-:W-:-:S04]  /*5be0*/  IMAD.WIDE.U32 R6, R10, c[0x0][0x300], R6 ;  /* 0x0000c0000a067a25 */ /* 0x000fc800078e0006 */
[----:B------:R-:W-:Y:S02]  /*5bf0*/  IMAD R5, R10, c[0x0][0x304], R5 ;  /* 0x0000c1000a057a24 */ /* 0x000fe400078e0205 */
[----:B------:R-:W-:-:S03]  /*5c00*/  IMAD R3, R2, c[0x0][0x30c], R3 ;  /* 0x0000c30002037a24 */ /* 0x000fc600078e0203 */
        /* <DEDUP_REMOVED lines=39> */
[----:B-12---:R-:W-:Y:S05]  /*5e80*/  CALL.REL.NOINC `($__internal_2_$__cuda_sm70_warpsync) ;  /* 0x000000c000007944 */ /* 0x006fea0003c00000 */
.L_x_380:
[----:B------:R-:W-:-:S06]  /*5e90*/  NOP ;  /* 0x0000000000007918 */ /* 0x000fcc0000000000 */
[----:B------:R-:W-:Y:S05]  /*5ea0*/  @P1 EXIT ;  /* 0x000000000000194d */ /* 0x000fea0003800000 */
[----:B------:R-:W-:Y:S01]  /*5eb0*/  @!PT LDS RZ, [RZ] ;  /* 0x00000000fffff984 */ /* 0x000fe20000000800 */
[----:B------:R-:W-:Y:S01]  /*5ec0*/  @!PT LDS RZ, [RZ] ;  /* 0x00000000fffff984 */ /* 0x000fe20000000800 */
[----:B------:R-:W-:Y:S01]  /*5ed0*/  @!PT LDS RZ, [RZ] ;  /* 0x00000000fffff984 */ /* 0x000fe20000000800 */
[----:B------:R-:W-:Y:S01]  /*5ee0*/  @!PT LDS RZ, [RZ] ;  /* 0x00000000fffff984 */ /* 0x000fe20000000800 */
[----:B------:R-:W-:Y:S06]  /*5ef0*/  MEMBAR.ALL.GPU ;  /* 0x0000000000007992 */ /* 0x000fec000000a000 */
[----:B--2---:R-:W-:Y:S01]  /*5f00*/  MOV R3, 0x1 ;  /* 0x0000000100037802 */ /* 0x004fe20000000f00 */
[----:B------:R-:W-:-:S00]  /*5f10*/  ERRBAR ;  /* 0x00000000000079ab */ /* 0x000fc00000000000 */
[----:B012345:R-:W-:-:S05]  /*5f20*/  CCTL.IVALL ;  /* 0x00000000ff00798f */ /* 0x03ffca0002000000 */
[----:B------:R-:W-:Y:S01]  /*5f30*/  RED.E.ADD.S32.STRONG.GPU [R14.64], R3 ;  /* 0x000000030e00798e */ /* 0x000fe2000c10e396 */
[----:B------:R-:W-:Y:S05]  /*5f40*/  EXIT ;  /* 0x000000000000794d */ /* 0x000fea0003800000 */
        .weak           $__internal_2_$__cuda_sm70_warpsync
        .type           $__internal_2_$__cuda_sm70_warpsync,@function
        .size           $__internal_2_$__cuda_sm70_warpsync,(.L_x_1805 - $__internal_2_$__cuda_sm70_warpsync)
$__internal_2_$__cuda_sm70_warpsync:
[----:B------:R-:W-:Y:S01]  /*5f50*/  MOV R13, 0x0 ;  /* 0x00000000000d7802 */ /* 0x000fe20000000f00 */
[----:B------:R-:W-:Y:S04]  /*5f60*/  WARPSYNC R8 ;  /* 0x0000000800007348 */ /* 0x000fe80003800000 */
[----:B------:R-:W-:Y:S05]  /*5f70*/  RET.REL.NODEC R12 `(_ZN7cutlass13device_kernelIN5flash19enable_sm80_to_sm89INS1_16FlashAttnBwdSm80INS1_25CollectiveMainloopBwdSm80ILi2ELi2EN4cute5tupleIJNS5_1CILi64EEENS7_ILi128EEES8_EEENS_6half_tEfNS_4arch4Sm80ELb0ELb1ELb0ELb0ELb1ELb0ELb0ELb0ELi2ELi2ELi4ELi2ELb1EEENS1_24CollectiveEpilogueBwdGQAISA_fSD_Li256ELb0ELb1EEENS1_19SingleTileSchedulerILb0ELb0ELb0ELi128EEEEEEEEEvNT_6ParamsE) ;  /* 0xffffa0800c007950 */ /* 0x000fea0003c3ffff */
.L_x_381:
        /* <DEDUP_REMOVED lines=16> */
.L_x_1805:


//--------------------- .text._ZN7cutlass13device_kernelIN5flash19enable_sm80_to_sm89INS1_16FlashAttnBwdSm80INS1_25CollectiveMainloopBwdSm80ILi2ELi2EN4cute5tupleIJNS5_1CILi64EEENS7_ILi128EEES8_EEENS_6half_tEfNS_4arch4Sm80ELb0ELb1ELb0ELb1ELb0ELb0ELb0ELb0ELi2ELi2ELi4ELi2ELb1EEENS1_21CollectiveEpilogueBwdISA_SB_SD_Li256ELb1ELb0ELi2EEENS1_19SingleTileSchedulerILb1ELb0ELb0ELi128EEEEEEEEEvNT_6ParamsE --------------------------
	.section	.text._ZN7cutlass13device_kernelIN5flash19enable_sm80_to_sm89INS1_16FlashAttnBwdSm80INS1_25CollectiveMainloopBwdSm80ILi2ELi2EN4cute5tupleIJNS5_1CILi64EEENS7_ILi128EEES8_EEENS_6half_tEfNS_4arch4Sm80ELb0ELb1ELb0ELb1ELb0ELb0ELb0ELb0ELi2ELi2ELi4ELi2ELb1EEENS1_21CollectiveEpilogueBwdISA_SB_SD_Li256ELb1ELb0ELi2EEENS1_19SingleTileSchedulerILb1ELb0ELb0ELi128EEEEEEEEEvNT_6ParamsE,"ax",@progbits
	.sectioninfo	@"SHI_REGISTERS=255"
	.align	128
.text._ZN7cutlass13device_kernelIN5flash19enable_sm80_to_sm89INS1_16FlashAttnBwdSm80INS1_25CollectiveMainloopBwdSm80ILi2ELi2EN4cute5tupleIJNS5_1CILi64EEENS7_ILi128EEES8_EEENS_6half_tEfNS_4arch4Sm80ELb0ELb1ELb0ELb1ELb0ELb0ELb0ELb0ELi2ELi2ELi4ELi2ELb1EEENS1_21CollectiveEpilogueBwdISA_SB_SD_Li256ELb1ELb0ELi2EEENS1_19SingleTileSchedulerILb1ELb0ELb0ELi128EEEEEEEEEvNT_6ParamsE:
        .type           _ZN7cutlass13device_kernelIN5flash19enable_sm80_to_sm89INS1_16FlashAttnBwdSm80INS1_25CollectiveMainloopBwdSm80ILi2ELi2EN4cute5tupleIJNS5_1CILi64EEENS7_ILi128EEES8_EEENS_6half_tEfNS_4arch4Sm80ELb0ELb1ELb0ELb1ELb0ELb0ELb0ELb0ELi2ELi2ELi4ELi2ELb1EEENS1_21CollectiveEpilogueBwdISA_SB_SD_Li256ELb1ELb0ELi2EEENS1_19SingleTileSchedulerILb1ELb0ELb0ELi128EEEEEEEEEvNT_6ParamsE,@function
        .size           _ZN7cutlass13device_kernelIN5flash19enable_sm80_to_sm89INS1_16FlashAttnBwdSm80INS1_25CollectiveMainloopBwdSm80ILi2ELi2EN4cute5tupleIJNS5_1CILi64EEENS7_ILi128EEES8_EEENS_6half_tEfNS_4arch4Sm80ELb0ELb1ELb0ELb1ELb0ELb0ELb0ELb0ELi2ELi2ELi4ELi2ELb1EEENS1_21CollectiveEpilogueBwdISA_SB_SD_Li256ELb1ELb0ELi2EEENS1_19SingleTileSchedulerILb1ELb0ELb0ELi128EEEEEEEEEvNT_6ParamsE,(.L_x_1807 - _ZN7cutlass13device_kernelIN5flash19enable_sm80_to_sm89INS1_16FlashAttnBwdSm80INS1_25CollectiveMainloopBwdSm80ILi2ELi2EN4cute5tupleIJNS5_1CILi64EEENS7_ILi128EEES8_EEENS_6half_tEfNS_4arch4Sm80ELb0ELb1ELb0ELb1ELb0ELb0ELb0ELb0ELi2ELi2ELi4ELi2ELb1EEENS1_21CollectiveEpilogueBwdISA_SB_SD_Li256ELb1ELb0ELi2EEENS1_19SingleTileSchedulerILb1ELb0ELb0ELi128EEEEEEEEEvNT_6ParamsE)
        .other          _ZN7cutlass13device_kernelIN5flash19enable_sm80_to_sm89INS1_16FlashAttnBwdSm80INS1_25CollectiveMainloopBwdSm80ILi2ELi2EN4cute5tupleIJNS5_1CILi64EEENS7_ILi128EEES8_EEENS_6half_tEfNS_4arch4Sm80ELb0ELb1ELb0ELb1ELb0ELb0ELb0ELb0ELi2ELi2ELi4ELi2ELb1EEENS1_21CollectiveEpilogueBwdISA_SB_SD_Li256ELb1ELb0ELi2EEENS1_19SingleTileSchedulerILb1ELb0ELb0ELi128EEEEEEEEEvNT_6ParamsE,@"STO_CUDA_ENTRY STV_DEFAULT"
_ZN7cutlass13device_kernelIN5flash19enable_sm80_to_sm89INS1_16FlashAttnBwdSm80INS1_25CollectiveMainloopBwdSm80ILi2ELi2EN4cute5tupleIJNS5_1CILi64EEENS7_ILi128EEES8_EEENS_6half_tEfNS_4arch4Sm80ELb0ELb1ELb0ELb1ELb0ELb0ELb0ELb0ELi2ELi2ELi4ELi2ELb1EEENS1_21CollectiveEpilogueBwdISA_SB_SD_Li256ELb1ELb0ELi2EEENS1_19SingleTileSchedulerILb1ELb0ELb0ELi128EEEEEEEEEvNT_6ParamsE:
        /* <DEDUP_REMOVED lines=17> */
.L_x_383:
        /* <DEDUP_REMOVED lines=8> */
.L_x_385:
[----:B------:R-:W-:Y:S02]  /*0190*/  MOV R0, c[0x0][0x3a4] ;  /* 0x0000e90000007a02 */ /* 0x000fe40000000f00 */
.L_x_384:
[----:B------:R-:W-:-:S05]  /*01a0*/  IMAD.SHL.U32 R217, R211, 0x80, RZ ;  /* 0x00000080d3d97824 */ /* 0x000fca00078e00ff */
[----:B-----5:R-:W-:-:S04]  /*01b0*/  ISETP.GE.AND P0, PT, R217, R0, PT ;  /* 0x00000000d900720c */ /* 0x020fc80003f06270 */
[----:B------:R-:W-:Y:S01]  /*01c0*/  SEL R216, R216, 0xffffffff, !P0 ;  /* 0xffffffffd8d87807 */ /* 0x000fe20004000000 */
[----:B------:R-:W-:Y:S05]  /*01d0*/  BRA `(.L_x_386) ;  /* 0x0000011000007947 */ /* 0x000fea0003800000 */
.L_x_382:
[----:B---34-:R-:W-:-:S04]  /*01e0*/  ISETP.NE.U32.AND P0, PT, RZ, c[0x0][0x3c0], PT ;  /* 0x0000f000ff007a0c */ /* 0x018fc80003f05070 */
[----:B------:R-:W-:-:S13]  /*01f0*/  ISETP.NE.AND.EX P0, PT, RZ, c[0x0][0x3c4], PT, P0 ;  /* 0x0000f100ff007a0c */ /* 0x000fda0003f05300 */
[----:B------:R-:W-:Y:S05]  /*0200*/  @!P0 BRA `(.L_x_387) ;  /* 0x0000002000008947 */ /* 0x000fea0003800000 */
[----:B------:R1:W5:Y:S01]  /*0210*/  LDG.E R0, [R4.64] ;  /* 0x0000000a04007981 */ /* 0x000362000c1e1900 */
[----:B------:R-:W-:Y:S05]  /*0220*/  BRA `(.L_x_388) ;  /* 0x0000009000007947 */ /* 0x000fea0003800000 */
.L_x_387:
        /* <DEDUP_REMOVED lines=8> */
.L_x_389:
[----:B------:R-:W-:Y:S02]  /*02b0*/  MOV R0, c[0x0][0x3a4] ;  /* 0x0000e90000007a02 */ /* 0x000fe40000000f00 */
.L_x_388:
[----:B------:R-:W-:-:S05]  /*02c0*/  IMAD.SHL.U32 R217, R211, 0x80, RZ ;  /* 0x00000080d3d97824 */ /* 0x000fca00078e00ff */
[----:B-----5:R-:W-:-:S04]  /*02d0*/  ISETP.GE.AND P0, PT, R217, R0, PT ;  /* 0x00000000d900720c */ /* 0x020fc80003f06270 */
[----:B------:R-:W-:-:S04]  /*02e0*/  SEL R216, R216, 0xffffffff, !P0 ;  /* 0xffffffffd8d87807 */ /* 0x000fc80004000000 */
.L_x_386:
        /* <DEDUP_REMOVED lines=11> */
[----:B-1----:R-:W-:Y:S02]  /*03a0*/  IMAD.MOV.U32 R5, RZ, RZ, RZ ;  /* 0x000000ffff057224 */ /* 0x002fe400078e00ff */
[----:B------:R-:W-:Y:S02]  /*03b0*/  IMAD.MOV.U32 R9, RZ, RZ, RZ ;  /* 0x000000ffff097224 */ /* 0x000fe400078e00ff */
[CC--:B------:R-:W-:Y:S02]  /*03c0*/  @P0 IMAD.WIDE R18, R216.reuse, R11.reuse, c[0x0][0x2d8] ;  /* 0x0000b600d8120625 */ /* 0x0c0fe400078e020b */
[----:B------:R1:W5:Y:S02]  /*03d0*/  @P3 LDG.E R5, [R14.64] ;  /* 0x0000000a0e053981 */ /* 0x000364000c1e1900 */
[----:B------:R-:W-:-:S02]  /*03e0*/  IMAD.WIDE R12, R216, R11, c[0x0][0x2d0] ;  /* 0x0000b400d80c7625 */ /* 0x000fc400078e020b */
[----:B------:R1:W5:Y:S04]  /*03f0*/  @P0 LDG.E R215, [R18.64] ;  /* 0x0000000a12d70981 */ /* 0x000368000c1e1900 */
[----:B------:R1:W5:Y:S01]  /*0400*/  @P4 LDG.E R9, [R12.64] ;  /* 0x0000000a0c094981 */ /* 0x000362000c1e1900 */
[----:B------:R-:W-:Y:S02]  /*0410*/  IMAD.MOV.U32 R208, RZ, RZ, RZ ;  /* 0x000000ffffd07224 */ /* 0x000fe400078e00ff */
[----:B------:R-:W-:Y:S02]  /*0420*/  IMAD.MOV.U32 R214, RZ, RZ, c[0x0][0x198] ;  /* 0x00006600ffd67624 */ /* 0x000fe400078e00ff */
[----:B--2---:R-:W-:-:S05]  /*0430*/  @P3 IMAD R17, R216, 0x40, R17 ;  /* 0x00000040d8113824 */ /* 0x004fca00078e0211 */
[----:B------:R-:W-:-:S04]  /*0440*/  @P3 SHF.R.S32.HI R0, RZ, 0x1f, R17 ;  /* 0x0000001fff003819 */ /* 0x000fc80000011411 */
[----:B------:R-:W-:-:S04]  /*0450*/  @P3 LEA.HI R0, R0, R17, RZ, 0x6 ;  /* 0x0000001100003211 */ /* 0x000fc800078f30ff */
[----:B------:R-:W-:Y:S01]  /*0460*/  @P3 LOP3.LUT R208, R0, 0xffffffc0, RZ, 0xc0, !PT ;  /* 0xffffffc000d03812 */ /* 0x000fe200078ec0ff */
[----:B------:R-:W-:Y:S05]  /*0470*/  @P0 BRA `(.L_x_390) ;  /* 0x0000004000000947 */ /* 0x000fea0003800000 */
[----:B-1----:R-:W-:Y:S05]  /*0480*/  @!P3 BRA `(.L_x_390) ;  /* 0x000000300000b947 */ /* 0x002fea0003800000 */
[----:B-----5:R-:W2:Y:S04]  /*0490*/  LDG.E R215, [R14.64] ;  /* 0x0000000a0ed77981 */ /* 0x020ea8000c1e1900 */
[----:B------:R-:W2:Y:S02]  /*04a0*/  LDG.E R0, [R14.64+0x4] ;  /* 0x0000040a0e007981 */ /* 0x000ea4000c1e1900 */
[----:B--2---:R-:W-:Y:S02]  /*04b0*/  IADD3 R215, -R215, R0, RZ ;  /* 0x00000000d7d77210 */ /* 0x004fe40007ffe1ff */
.L_x_390:
[----:B-1----:R-:W-:-:S04]  /*04c0*/  ISETP.NE.U32.AND P0, PT, RZ, c[0x0][0x2e0], PT ;  /* 0x0000b800ff007a0c */ /* 0x002fc80003f05070 */
[----:B------:R-:W-:-:S13]  /*04d0*/  ISETP.NE.AND.EX P0, PT, RZ, c[0x0][0x2e4], PT, P0 ;  /* 0x0000b900ff007a0c */ /* 0x000fda0003f05300 */
[----:B------:R-:W-:Y:S05]  /*04e0*/  @!P0 BRA `(.L_x_391) ;  /* 0x0000003000008947 */ /* 0x000fea0003800000 */
[----:B------:R-:W-:-:S05]  /*04f0*/  IMAD.WIDE R10, R216, R11, c[0x0][0x2e0] ;  /* 0x0000b800d80a7625 */ /* 0x000fca00078e020b */
[----:B------:R1:W5:Y:S01]  /*0500*/  LDG.E R214, [R10.64] ;  /* 0x0000000a0ad67981 */ /* 0x000362000c1e1900 */
[----:B------:R-:W-:Y:S05]  /*0510*/  BRA `(.L_x_392) ;  /* 0x0000004000007947 */ /* 0x000fea0003800000 */
.L_x_391:
[----:B------:R-:W-:Y:S05]  /*0520*/  @!P4 BRA `(.L_x_392) ;  /* 0x000000300000c947 */ /* 0x000fea0003800000 */
[----:B------:R-:W2:Y:S04]  /*0530*/  LDG.E R214, [R12.64] ;  /* 0x0000000a0cd67981 */ /* 0x000ea8000c1e1900 */
[----:B------:R-:W2:Y:S02]  /*0540*/  LDG.E R11, [R12.64+0x4] ;  /* 0x0000040a0c0b7981 */ /* 0x000ea4000c1e1900 */
[----:B--2---:R-:W-:Y:S02]  /*0550*/  IADD3 R214, -R214, R11, RZ ;  /* 0x0000000bd6d67210 */ /* 0x004fe40007ffe1ff */
.L_x_392:
[----:B------:R-:W-:Y:S02]  /*0560*/  ISETP.GE.AND P0, PT, R211, RZ, PT ;  /* 0x000000ffd300720c */ /* 0x000fe40003f06270 */
[----:B-1---5:R-:W-:-:S04]  /*0570*/  IADD3 R11, R215, 0x3f, RZ ;  /* 0x0000003fd70b7810 */ /* 0x022fc80007ffe0ff */
[----:B------:R-:W-:-:S04]  /*0580*/  SHF.R.S32.HI R0, RZ, 0x1f, R11 ;  /* 0x0000001fff007819 */ /* 0x000fc8000001140b */
[----:B------:R-:W-:-:S04]  /*0590*/  LEA.HI R0, R0, R11, RZ, 0x6 ;  /* 0x0000000b00007211 */ /* 0x000fc800078f30ff */
[----:B------:R-:W-:Y:S01]  /*05a0*/  SHF.R.S32.HI R213, RZ, 0x6, R0 ;  /* 0x00000006ffd57819 */ /* 0x000fe20000011400 */
[----:B------:R-:W-:Y:S05]  /*05b0*/  @!P0 BRA `(.L_x_393) ;  /* 0x0000007000008947 */ /* 0x000fea0003800000 */
[----:B------:R-:W-:-:S05]  /*05c0*/  IADD3 R0, -R214, 0xbf, RZ ;  /* 0x000000bfd6007810 */ /* 0x000fca0007ffe1ff */
[----:B------:R-:W-:-:S05]  /*05d0*/  IMAD R0, R211, 0x80, R0 ;  /* 0x00000080d3007824 */ /* 0x000fca00078e0200 */
[----:B------:R-:W-:-:S04]  /*05e0*/  IADD3 R11, R0, c[0x0][0x2a0], R215 ;  /* 0x0000a800000b7a10 */ /* 0x000fc80007ffe0d7 */
[----:B------:R-:W-:-:S04]  /*05f0*/  SHF.R.S32.HI R0, RZ, 0x1f, R11 ;  /* 0x0000001fff007819 */ /* 0x000fc8000001140b */
[----:B------:R-:W-:-:S04]  /*0600*/  LEA.HI R0, R0, R11, RZ, 0x6 ;  /* 0x0000000b00007211 */ /* 0x000fc800078f30ff */
[----:B------:R-:W-:-:S04]  /*0610*/  SHF.R.S32.HI R0, RZ, 0x6, R0 ;  /* 0x00000006ff007819 */ /* 0x000fc80000011400 */
[----:B------:R-:W-:Y:S02]  /*0620*/  IMNMX R213, R213, R0, PT ;  /* 0x00000000d5d57217 */ /* 0x000fe40003800200 */
.L_x_393:
[----:B------:R-:W-:Y:S01]  /*0630*/  IADD3 R0, R217, -c[0x0][0x2a4], -R214 ;  /* 0x8000a900d9007a10 */ /* 0x000fe20007ffe8d6 */
[----:B------:R-:W-:Y:S01]  /*0640*/  CS2R R126, SRZ ;  /* 0x00000000007e7805 */ /* 0x000fe2000001ff00 */
[----:B------:R-:W-:Y:S01]  /*0650*/  PLOP3.LUT P1, PT, PT, PT, PT, 0x80, 0x0 ;  /* 0x000000000000781c */ /* 0x000fe20003f2f070 */
[----:B------:R-:W-:Y:S01]  /*0660*/  CS2R R124, SRZ ;  /* 0x00000000007c7805 */ /* 0x000fe2000001ff00 */
[----:B------:R-:W-:Y:S01]  /*0670*/  CS2R R130, SRZ ;  /* 0x0000000000827805 */ /* 0x000fe2000001ff00 */
[----:B------:R-:W-:Y:S01]  /*0680*/  IMAD.IADD R0, R0, 0x1, R215 ;  /* 0x0000000100007824 */ /* 0x000fe200078e02d7 */
[----:B------:R-:W-:Y:S01]  /*0690*/  CS2R R128, SRZ ;  /* 0x0000000000807805 */ /* 0x000fe2000001ff00 */
[----:B------:R-:W-:Y:S01]  /*06a0*/  CS2R R122, SRZ ;  /* 0x00000000007a7805 */ /* 0x000fe2000001ff00 */
[----:B------:R-:W-:Y:S01]  /*06b0*/  CS2R R120, SRZ ;  /* 0x0000000000787805 */ /* 0x000fe2000001ff00 */
[----:B------:R-:W-:Y:S01]  /*06c0*/  CS2R R118, SRZ ;  /* 0x0000000000767805 */ /* 0x000fe2000001ff00 */
[----:B------:R-:W-:Y:S01]  /*06d0*/  SHF.R.S32.HI R239, RZ, 0x1f, R0 ;  /* 0x0000001fffef7819 */ /* 0x000fe20000011400 */
[----:B------:R-:W-:Y:S01]  /*06e0*/  CS2R R116, SRZ ;  /* 0x0000000000747805 */ /* 0x000fe2000001ff00 */
[----:B------:R-:W-:Y:S01]  /*06f0*/  CS2R R110, SRZ ;  /* 0x00000000006e7805 */ /* 0x000fe2000001ff00 */
[----:B------:R-:W-:Y:S01]  /*0700*/  CS2R R108, SRZ ;  /* 0x00000000006c7805 */ /* 0x000fe2000001ff00 */
[----:B------:R-:W-:Y:S01]  /*0710*/  LEA.HI R239, R239, R0, RZ, 0x6 ;  /* 0x00000000efef7211 */ /* 0x000fe200078f30ff */
[----:B------:R-:W-:Y:S01]  /*0720*/  CS2R R114, SRZ ;  /* 0x0000000000727805 */ /* 0x000fe2000001ff00 */
[----:B------:R-:W-:Y:S01]  /*0730*/  CS2R R112, SRZ ;  /* 0x0000000000707805 */ /* 0x000fe2000001ff00 */
[----:B------:R-:W-:Y:S01]  /*0740*/  CS2R R106, SRZ ;  /* 0x00000000006a7805 */ /* 0x000fe2000001ff00 */
[----:B------:R-:W-:Y:S01]  /*0750*/  SHF.R.S32.HI R239, RZ, 0x6, R239 ;  /* 0x00000006ffef7819 */ /* 0x000fe200000114ef */
[----:B------:R-:W-:Y:S01]  /*0760*/  CS2R R104, SRZ ;  /* 0x0000000000687805 */ /* 0x000fe2000001ff00 */
[----:B------:R-:W-:Y:S01]  /*0770*/  CS2R R102, SRZ ;  /* 0x0000000000667805 */ /* 0x000fe2000001ff00 */
[----:B------:R-:W-:Y:S01]  /*0780*/  CS2R R100, SRZ ;  /* 0x0000000000647805 */ /* 0x000fe2000001ff00 */
[----:B------:R-:W-:Y:S01]  /*0790*/  IMNMX R239, RZ, R239, !PT ;  /* 0x000000efffef7217 */ /* 0x000fe20007800200 */
[----:B------:R-:W-:Y:S01]  /*07a0*/  CS2R R94, SRZ ;  /* 0x00000000005e7805 */ /* 0x000fe2000001ff00 */
[----:B------:R-:W-:Y:S01]  /*07b0*/  CS2R R92, SRZ ;  /* 0x00000000005c7805 */ /* 0x000fe2000001ff00 */
[----:B------:R-:W-:Y:S01]  /*07c0*/  CS2R R98, SRZ ;  /* 0x0000000000627805 */ /* 0x000fe2000001ff00 */
[----:B------:R-:W-:Y:S01]  /*07d0*/  ISETP.GT.AND P0, PT, R213, R239, PT ;  /* 0x000000efd500720c */ /* 0x000fe20003f04270 */
        /* <DEDUP_REMOVED lines=16> */
[--C-:B------:R-:W-:Y:S01]  /*08e0*/  IMAD.MOV.U32 R8, RZ, RZ, R3.reuse ;  /* 0x000000ffff087224 */ /* 0x100fe200078e0003 */
[----:B------:R-:W-:Y:S01]  /*08f0*/  SHF.R.S32.HI R10, RZ, 0x1f, R3 ;  /* 0x0000001fff0a7819 */ /* 0x000fe20000011403 */
[----:B------:R-:W-:Y:S01]  /*0900*/  IMAD.SHL.U32 R222, R6, 0x4, RZ ;  /* 0x0000000406de7824 */ /* 0x000fe200078e00ff */
[----:B------:R-:W-:Y:S01]  /*0910*/  ISETP.NE.AND P2, PT, R0, 0x1, PT ;  /* 0x000000010000780c */ /* 0x000fe20003f45270 */
[----:B------:R-:W-:Y:S01]  /*0920*/  IMAD.SHL.U32 R205, R208, 0x40, RZ ;  /* 0x00000040d0cd7824 */ /* 0x000fe200078e00ff */
[----:B------:R-:W-:Y:S01]  /*0930*/  LEA.HI R15, R13, R6, RZ, 0x3 ;  /* 0x000000060d0f7211 */ /* 0x000fe200078f18ff */
[C---:B------:R-:W-:Y:S01]  /*0940*/  IMAD R0, R10.reuse, c[0x0][0x238], RZ ;  /* 0x00008e000a007a24 */ /* 0x040fe200078e02ff */
[----:B------:R-:W-:Y:S01]  /*0950*/  SHF.R.S32.HI R19, RZ, 0x1f, R216 ;  /* 0x0000001fff137819 */ /* 0x000fe200000114d8 */
[C---:B------:R-:W-:Y:S01]  /*0960*/  IMAD R30, R10.reuse, c[0x0][0x270], RZ ;  /* 0x00009c000a1e7a24 */ /* 0x040fe200078e02ff */
[----:B------:R-:W-:Y:S01]  /*0970*/  SHF.R.S32.HI R212, RZ, 0x3, R15 ;  /* 0x00000003ffd47819 */ /* 0x000fe2000001140f */
[----:B------:R-:W-:Y:S01]  /*0980*/  IMAD R11, R3, c[0x0][0x23c], R0 ;  /* 0x00008f00030b7a24 */ /* 0x000fe200078e0200 */
[----:B------:R-:W-:Y:S01]  /*0990*/  SEL R12, R19, RZ, !P3 ;  /* 0x000000ff130c7207 */ /* 0x000fe20005800000 */
[----:B------:R-:W-:Y:S01]  /*09a0*/  IMAD R28, R10, c[0x0][0x288], RZ ;  /* 0x0000a2000a1c7a24 */ /* 0x000fe200078e02ff */
[----:B------:R-:W-:Y:S01]  /*09b0*/  SHF.R.S32.HI R2, RZ, 0x1f, R212 ;  /* 0x0000001fff027819 */ /* 0x000fe200000114d4 */
[C---:B------:R-:W-:Y:S01]  /*09c0*/  IMAD R30, R3.reuse, c[0x0][0x274], R30 ;  /* 0x00009d00031e7a24 */ /* 0x040fe200078e021e */
[C---:B------:R-:W-:Y:S01]  /*09d0*/  IADD3 R26, P0, R212.reuse, R9, RZ ;  /* 0x00000009d41a7210 */ /* 0x040fe20007f1e0ff */
[----:B------:R-:W-:Y:S01]  /*09e0*/  @P2 IMAD.HI.U32 R0, R3, c[0x0][0x24c], RZ ;  /* 0x0000930003002a27 */ /* 0x000fe200078e00ff */
[----:B------:R-:W-:Y:S01]  /*09f0*/  IADD3 R220, P1, R212, R5, RZ ;  /* 0x00000005d4dc7210 */ /* 0x000fe20007f3e0ff */
[----:B------:R-:W-:Y:S01]  /*0a00*/  ULDC.64 UR4, c[0x0][0x1d8] ;  /* 0x0000760000047ab9 */ /* 0x000fe20000000a00 */
[-C--:B------:R-:W-:Y:S01]  /*0a10*/  LEA.HI.X.SX32 R27, R9, R2.reuse, 0x1, P0 ;  /* 0x00000002091b7211 */ /* 0x080fe200000f0eff */
[----:B------:R-:W-:Y:S01]  /*0a20*/  IMAD R28, R3, c[0x0][0x28c], R28 ;  /* 0x0000a300031c7a24 */ /* 0x000fe200078e021c */
[----:B------:R-:W-:Y:S01]  /*0a30*/  LOP3.LUT R9, R15, 0xfffffff8, RZ, 0xc0, !PT ;  /* 0xfffffff80f097812 */ /* 0x000fe200078ec0ff */
[----:B------:R-:W-:Y:S01]  /*0a40*/  IMAD.IADD R237, R214, 0x1, -R217 ;  /* 0x00000001d6ed7824 */ /* 0x000fe200078e0ad9 */
[----:B------:R-:W-:Y:S01]  /*0a50*/  @P2 SHF.R.U32.HI R8, RZ, c[0x0][0x250], R0 ;  /* 0x00009400ff082a19 */ /* 0x000fe20000011600 */
[----:B------:R-:W-:Y:S01]  /*0a60*/  IMAD R207, R12, c[0x0][0x290], RZ ;  /* 0x0000a4000ccf7a24 */ /* 0x000fe200078e02ff */
[--C-:B------:R-:W-:Y:S01]  /*0a70*/  SHF.R.S32.HI R7, RZ, 0x1f, R6.reuse ;  /* 0x0000001fff077819 */ /* 0x100fe20000011406 */
[----:B------:R-:W-:Y:S01]  /*0a80*/  IMAD.IADD R16, R6, 0x1, -R9 ;  /* 0x0000000106107824 */ /* 0x000fe200078e0a09 */
[----:B------:R-:W-:Y:S01]  /*0a90*/  LEA.HI.X.SX32 R0, R5, R2, 0x1, P1 ;  /* 0x0000000205007211 */ /* 0x000fe200008f0eff */
[----:B------:R-:W-:Y:S01]  /*0aa0*/  IMAD R9, R12, c[0x0][0x240], RZ ;  /* 0x000090000c097a24 */ /* 0x000fe200078e02ff */
[----:B------:R-:W-:Y:S01]  /*0ab0*/  SEL R2, R216, RZ, !P3 ;  /* 0x000000ffd8027207 */ /* 0x000fe20005800000 */
[----:B------:R-:W-:Y:S01]  /*0ac0*/  IMAD.WIDE.U32 R24, R3, c[0x0][0x238], R6 ;  /* 0x00008e0003187a25 */ /* 0x000fe200078e0006 */
[----:B------:R-:W-:Y:S01]  /*0ad0*/  SHF.R.S32.HI R223, RZ, 0x1f, R222 ;  /* 0x0000001fffdf7819 */ /* 0x000fe200000114de */
[----:B------:R-:W-:Y:S01]  /*0ae0*/  USHF.L.U32 UR6, UR4, 0x6, URZ ;  /* 0x0000000604067899 */ /* 0x000fe2000800063f */
[----:B------:R-:W-:Y:S01]  /*0af0*/  SHF.R.S32.HI R20, RZ, 0x1f, R8 ;  /* 0x0000001fff147819 */ /* 0x000fe20000011408 */
[----:B------:R-:W-:Y:S01]  /*0b00*/  IMAD R204, R2, c[0x0][0x244], R9 ;  /* 0x0000910002cc7a24 */ /* 0x000fe200078e0209 */
[-C--:B------:R-:W-:Y:S01]  /*0b10*/  LEA.HI R18, R13, R6.reuse, RZ, 0x4 ;  /* 0x000000060d127211 */ /* 0x080fe200078f20ff */
[----:B------:R-:W-:Y:S01]  /*0b20*/  IMAD.WIDE.U32 R36, R3, c[0x0][0x270], R222 ;  /* 0x00009c0003247a25 */ /* 0x000fe200078e00de */
[----:B------:R-:W-:Y:S01]  /*0b30*/  SHF.R.S32.HI R5, RZ, 0x1f, R205 ;  /* 0x0000001fff057819 */ /* 0x000fe200000114cd */
[----:B------:R-:W-:Y:S01]  /*0b40*/  UMOV UR8, 0x6 ;  /* 0x0000000600087882 */ /* 0x000fe20000000000 */
[----:B------:R-:W-:Y:S01]  /*0b50*/  SEL R19, R19, RZ, !P4 ;  /* 0x000000ff13137207 */ /* 0x000fe20006000000 */
[----:B------:R-:W-:Y:S01]  /*0b60*/  IMAD.SHL.U32 R22, R16, 0x8, RZ ;  /* 0x0000000810167824 */ /* 0x000fe200078e00ff */
[----:B------:R-:W-:Y:S01]  /*0b70*/  SEL R17, R216, RZ, !P4 ;  /* 0x000000ffd8117207 */ /* 0x000fe20006000000 */
[----:B------:R-:W-:Y:S01]  /*0b80*/  IMAD R9, R20, c[0x0][0x1e0], RZ ;  /* 0x0000780014097a24 */ /* 0x000fe200078e02ff */
[----:B------:R-:W-:Y:S01]  /*0b90*/  USHF.L.U64.HI UR5, UR4, UR8, UR5 ;  /* 0x0000000804057299 */ /* 0x000fe20008010205 */
[----:B------:R-:W-:Y:S01]  /*0ba0*/  IMAD.IADD R25, R25, 0x1, R11 ;  /* 0x0000000119197824 */ /* 0x000fe200078e020b */
[----:B------:R-:W-:Y:S01]  /*0bb0*/  SHF.R.S32.HI R23, RZ, 0x1f, R22 ;  /* 0x0000001fff177819 */ /* 0x000fe20000011416 */
[----:B------:R-:W-:Y:S01]  /*0bc0*/  IMAD.WIDE.U32 R34, R3, c[0x0][0x288], R222 ;  /* 0x0000a20003227a25 */ /* 0x000fe200078e00de */
[----:B------:R-:W-:-:S03]  /*0bd0*/  LEA.HI R198, R13, R6, RZ, 0x7 ;  /* 0x000000060dc67211 */ /* 0x000fc600078f38ff */
[----:B------:R-:W-:Y:S01]  /*0be0*/  IMAD.IADD R31, R37, 0x1, R30 ;  /* 0x00000001251f7824 */ /* 0x000fe200078e021e */
[----:B------:R-:W-:Y:S01]  /*0bf0*/  SHF.R.U32.HI R198, RZ, 0x4, R198 ;  /* 0x00000004ffc67819 */ /* 0x000fe200000116c6 */
[----:B------:R-:W-:Y:S01]  /*0c00*/  IMAD R32, R8, c[0x0][0x1e4], R9 ;  /* 0x0000790008207a24 */ /* 0x000fe200078e0209 */
[----:B------:R-:W-:Y:S01]  /*0c10*/  SHF.R.S32.HI R9, RZ, 0x4, R18 ;  /* 0x00000004ff097819 */ /* 0x000fe20000011412 */
[----:B------:R-:W-:Y:S02]  /*0c20*/  IMAD.IADD R29, R35, 0x1, R28 ;  /* 0x00000001231d7824 */ /* 0x000fe400078e021c */
[----:B------:R-:W-:Y:S01]  /*0c30*/  IMAD.WIDE.U32 R24, R2, c[0x0][0x240], R24 ;  /* 0x0000900002187a25 */ /* 0x000fe200078e0018 */
[----:B------:R-:W-:-:S03]  /*0c40*/  LEA.HI R14, R18, R9, RZ, 0x1 ;  /* 0x00000009120e7211 */ /* 0x000fc600078f08ff */
[----:B------:R-:W-:Y:S01]  /*0c50*/  IMAD.MOV.U32 R30, RZ, RZ, R36 ;  /* 0x000000ffff1e7224 */ /* 0x000fe200078e0024 */
[----:B------:R-:W-:Y:S01]  /*0c60*/  IADD3 R205, P1, R205, R24, RZ ;  /* 0x00000018cdcd7210 */ /* 0x000fe20007f3e0ff */
[----:B------:R-:W-:Y:S01]  /*0c70*/  IMAD.MOV.U32 R28, RZ, RZ, R34 ;  /* 0x000000ffff1c7224 */ /* 0x000fe200078e0022 */
[----:B------:R-:W-:Y:S01]  /*0c80*/  LOP3.LUT R14, R14, 0xfffffffe, RZ, 0xc0, !PT ;  /* 0xfffffffe0e0e7812 */ /* 0x000fe200078ec0ff */
[----:B------:R-:W-:Y:S01]  /*0c90*/  IMAD.IADD R4, R237, 0x1, -R212 ;  /* 0x00000001ed047824 */ /* 0x000fe200078e0ad4 */
[----:B------:R-:W-:Y:S01]  /*0ca0*/  IADD3.X R204, R5, R25, R204, P1, !PT ;  /* 0x0000001905cc7210 */ /* 0x000fe20000ffe4cc */
[----:B------:R-:W-:-:S03]  /*0cb0*/  IMAD.WIDE.U32 R30, R2, c[0x0][0x278], R30 ;  /* 0x00009e00021e7a25 */ /* 0x000fc600078e001e */
[----:B------:R-:W-:Y:S01]  /*0cc0*/  ISETP.GE.AND P2, PT, R4, 0x1, PT ;  /* 0x000000010400780c */ /* 0x000fe20003f46270 */
[----:B------:R-:W-:Y:S01]  /*0cd0*/  IMAD.WIDE.U32 R38, R8, c[0x0][0x1e0], R22 ;  /* 0x0000780008267a25 */ /* 0x000fe200078e0016 */
[C---:B------:R-:W-:Y:S02]  /*0ce0*/  ISETP.GE.AND P0, PT, R4.reuse, 0x21, PT ;  /* 0x000000210400780c */ /* 0x040fe40003f06270 */
[----:B------:R-:W-:Y:S01]  /*0cf0*/  ISETP.GE.AND P6, PT, R4, 0x41, PT ;  /* 0x000000410400780c */ /* 0x000fe20003fc6270 */
[----:B------:R-:W-:Y:S01]  /*0d00*/  IMAD.WIDE.U32 R28, R2, c[0x0][0x290], R28 ;  /* 0x0000a400021c7a25 */ /* 0x000fe200078e001c */
[----:B------:R-:W-:Y:S02]  /*0d10*/  ISETP.GE.AND P3, PT, R4, 0x61, PT ;  /* 0x000000610400780c */ /* 0x000fe40003f66270 */
[----:B------:R-:W-:Y:S01]  /*0d20*/  SHF.R.S32.HI R4, RZ, 0x1f, R208 ;  /* 0x0000001fff047819 */ /* 0x000fe200000114d0 */
[----:B------:R-:W-:Y:S01]  /*0d30*/  IMAD.IADD R33, R39, 0x1, R32 ;  /* 0x0000000127217824 */ /* 0x000fe200078e0220 */
[C---:B------:R-:W-:Y:S01]  /*0d40*/  IADD3 R210, P4, R208.reuse, R30, RZ ;  /* 0x0000001ed0d27210 */ /* 0x040fe20007f9e0ff */
[----:B------:R-:W-:Y:S01]  /*0d50*/  IMAD R24, R19, c[0x0][0x1e8], RZ ;  /* 0x00007a0013187a24 */ /* 0x000fe200078e02ff */
[----:B------:R-:W-:Y:S01]  /*0d60*/  IADD3 R208, P1, R208, R28, RZ ;  /* 0x0000001cd0d07210 */ /* 0x000fe20007f3e0ff */
[----:B------:R-:W-:Y:S01]  /*0d70*/  IMAD R207, R2, c[0x0][0x294], R207 ;  /* 0x0000a50002cf7a24 */ /* 0x000fe200078e02cf */
[C---:B------:R-:W-:Y:S01]  /*0d80*/  ISETP.GE.OR P5, PT, R22.reuse, c[0x0][0x1cc], !P0 ;  /* 0x0000730016007a0c */ /* 0x040fe200047a6670 */
[----:B------:R-:W-:Y:S01]  /*0d90*/  IMAD.MOV.U32 R32, RZ, RZ, R38 ;  /* 0x000000ffff207224 */ /* 0x000fe200078e0026 */
[----:B------:R-:W-:Y:S01]  /*0da0*/  ISETP.GE.OR P0, PT, R22, c[0x0][0x19c], !P0 ;  /* 0x0000670016007a0c */ /* 0x000fe20004706670 */
[----:B------:R-:W-:Y:S01]  /*0db0*/  IMAD R5, R17, c[0x0][0x1ec], R24 ;  /* 0x00007b0011057a24 */ /* 0x000fe200078e0218 */
[----:B------:R-:W-:Y:S01]  /*0dc0*/  IADD3.X R207, R4, R29, R207, P1, !PT ;  /* 0x0000001d04cf7210 */ /* 0x000fe20000ffe4cf */
[----:B------:R-:W-:Y:S01]  /*0dd0*/  IMAD.IADD R14, R9, 0x1, -R14 ;  /* 0x00000001090e7824 */ /* 0x000fe200078e0a0e */
[----:B------:R-:W-:Y:S01]  /*0de0*/  LEA.HI R9, R13, R6, RZ, 0x6 ;  /* 0x000000060d097211 */ /* 0x000fe200078f30ff */
[----:B------:R-:W-:-:S02]  /*0df0*/  IMAD R209, R12, c[0x0][0x278], RZ ;  /* 0x00009e000cd17a24 */ /* 0x000fc400078e02ff */
[----:B------:R-:W-:Y:S01]  /*0e00*/  IMAD.WIDE.U32 R24, R17, c[0x0][0x1e8], R32 ;  /* 0x00007a0011187a25 */ /* 0x000fe200078e0020 */
[----:B------:R-:W-:-:S03]  /*0e10*/  SHF.R.S32.HI R9, RZ, 0x6, R9 ;  /* 0x00000006ff097819 */ /* 0x000fc60000011409 */
[----:B------:R-:W-:-:S04]  /*0e20*/  IMAD.WIDE R26, R211, 0x80, R26 ;  /* 0x00000080d31a7825 */ /* 0x000fc800078e021a */
[----:B------:R-:W-:Y:S02]  /*0e30*/  IMAD.SHL.U32 R29, R212, 0x40, RZ ;  /* 0x00000040d41d7824 */ /* 0x000fe400078e00ff */
[----:B------:R-:W-:Y:S02]  /*0e40*/  IMAD R209, R2, c[0x0][0x27c], R209 ;  /* 0x00009f0002d17a24 */ /* 0x000fe400078e02d1 */
[----:B------:R-:W-:Y:S01]  /*0e50*/  IMAD.IADD R25, R25, 0x1, R5 ;  /* 0x0000000119197824 */ /* 0x000fe200078e0205 */
[----:B------:R-:W-:Y:S01]  /*0e60*/  LOP3.LUT R29, R29, 0x1c0, RZ, 0xc0, !PT ;  /* 0x000001c01d1d7812 */ /* 0x000fe200078ec0ff */
[----:B------:R-:W-:Y:S01]  /*0e70*/  IMAD R5, R27, c[0x0][0x1d8], RZ ;  /* 0x000076001b057a24 */ /* 0x000fe200078e02ff */
[----:B------:R-:W-:Y:S01]  /*0e80*/  IADD3.X R209, R4, R31, R209, P4, !PT ;  /* 0x0000001f04d17210 */ /* 0x000fe200027fe4d1 */
[C---:B------:R-:W-:Y:S01]  /*0e90*/  IMAD.WIDE.U32 R24, R26.reuse, c[0x0][0x1d8], R24 ;  /* 0x000076001a187a25 */ /* 0x040fe200078e0018 */
[----:B------:R-:W-:Y:S02]  /*0ea0*/  LOP3.LUT R21, R29, 0x38, R22, 0xf8, !PT ;  /* 0x000000381d157812 */ /* 0x000fe400078ef816 */
[----:B------:R-:W-:Y:S01]  /*0eb0*/  SHF.R.U32.HI R4, RZ, 0x3, R29 ;  /* 0x00000003ff047819 */ /* 0x000fe2000001161d */
[----:B------:R-:W-:Y:S01]  /*0ec0*/  IMAD R5, R26, c[0x0][0x1dc], R5 ;  /* 0x000077001a057a24 */ /* 0x000fe200078e0205 */
[----:B------:R-:W-:Y:S01]  /*0ed0*/  ISETP.GE.OR P4, PT, R22, c[0x0][0x1cc], !P2 ;  /* 0x0000730016007a0c */ /* 0x000fe20005786670 */
[----:B------:R-:W-:Y:S01]  /*0ee0*/  IMAD.SHL.U32 R11, R9, 0x200, RZ ;  /* 0x00000200090b7824 */ /* 0x000fe200078e00ff */
[----:B------:R-:W-:Y:S01]  /*0ef0*/  LEA R28, P1, R24, c[0x0][0x1c0], 0x1 ;  /* 0x00007000181c7a11 */ /* 0x000fe200078208ff */
[----:B------:R-:W-:Y:S01]  /*0f00*/  IMAD.IADD R5, R25, 0x1, R5 ;  /* 0x0000000119057824 */ /* 0x000fe200078e0205 */
[----:B------:R-:W-:Y:S01]  /*0f10*/  ISETP.GE.OR P2, PT, R22, c[0x0][0x19c], !P2 ;  /* 0x0000670016007a0c */ /* 0x000fe20005746670 */
[----:B------:R-:W-:Y:S01]  /*0f20*/  IMAD R25, R20, c[0x0][0x1b0], RZ ;  /* 0x00006c0014197a24 */ /* 0x000fe200078e02ff */
[----:B------:R-:W-:Y:S01]  /*0f30*/  LOP3.LUT R21, R11, R21, R4, 0xf6, !PT ;  /* 0x000000150b157212 */ /* 0x000fe200078ef604 */
[----:B------:R-:W-:Y:S01]  /*0f40*/  IMAD.WIDE.U32 R30, R8, c[0x0][0x1b0], R22 ;  /* 0x00006c00081e7a25 */ /* 0x000fe200078e0016 */
[----:B------:R-:W-:-:S02]  /*0f50*/  LEA.HI R4, R13, R6, RZ, 0x2 ;  /* 0x000000060d047211 */ /* 0x000fc400078f10ff */
[----:B------:R-:W-:Y:S01]  /*0f60*/  LEA.HI.X R29, R24, c[0x0][0x1c4], R5, 0x1, P1 ;  /* 0x00007100181d7a11 */ /* 0x000fe200008f0c05 */
[----:B------:R-:W-:Y:S01]  /*0f70*/  IMAD.SHL.U32 R5, R21, 0x2, RZ ;  /* 0x0000000215057824 */ /* 0x000fe200078e00ff */
[--C-:B------:R-:W-:Y:S01]  /*0f80*/  SHF.R.S32.HI R24, RZ, 0x2, R4.reuse ;  /* 0x00000002ff187819 */ /* 0x100fe20000011404 */
[----:B------:R-:W-:Y:S01]  /*0f90*/  IMAD R25, R8, c[0x0][0x1b4], R25 ;  /* 0x00006d0008197a24 */ /* 0x000fe200078e0219 */
[----:B------:R-:W-:Y:S01]  /*0fa0*/  SHF.R.S32.HI R21, RZ, 0x1f, R4 ;  /* 0x0000001fff157819 */ /* 0x000fe20000011404 */
[----:B------:R-:W-:Y:S01]  /*0fb0*/  IMAD R20, R19, c[0x0][0x1b8], RZ ;  /* 0x00006e0013147a24 */ /* 0x000fe200078e02ff */
[----:B------:R-:W-:Y:S01]  /*0fc0*/  @!PT LDS RZ, [RZ] ;  /* 0x00000000fffff984 */ /* 0x000fe20000000800 */
[----:B------:R-:W-:Y:S01]  /*0fd0*/  @!PT LDS RZ, [RZ] ;  /* 0x00000000fffff984 */ /* 0x000fe20000000800 */
[----:B------:R-:W-:Y:S01]  /*0fe0*/  @!PT LDS RZ, [RZ] ;  /* 0x00000000fffff984 */ /* 0x000fe20000000800 */
[----:B------:R1:W-:Y:S01]  /*0ff0*/  LDGSTS.E.BYPASS.LTC128B.128 [R5+0x4080], [R28.64], !P4 ;  /* 0x040800001c057fae */ /* 0x0003e2000e101d4a */
[----:B------:R-:W-:Y:S01]  /*1000*/  IADD3 R32, P1, R28, UR6, RZ ;  /* 0x000000061c207c10 */ /* 0x000fe2000ff3e0ff */
[----:B------:R-:W-:Y:S01]  /*1010*/  IMAD.IADD R31, R31, 0x1, R25 ;  /* 0x000000011f1f7824 */ /* 0x000fe200078e0219 */
[----:B------:R-:W-:Y:S01]  /*1020*/  ISETP.GE.OR P4, PT, R22, c[0x0][0x1cc], !P6 ;  /* 0x0000730016007a0c */ /* 0x000fe20007786670 */
[----:B------:R-:W-:Y:S01]  /*1030*/  IMAD R20, R17, c[0x0][0x1bc], R20 ;  /* 0x00006f0011147a24 */ /* 0x000fe200078e0214 */
[----:B------:R-:W-:Y:S01]  /*1040*/  LEA.HI R21, R21, R24, RZ, 0x3 ;  /* 0x0000001815157211 */ /* 0x000fe200078f18ff */
[----:B------:R-:W-:Y:S01]  /*1050*/  IMAD R197, R14, 0x800, R11 ;  /* 0x000008000ec57824 */ /* 0x000fe200078e020b */
[----:B------:R-:W-:Y:S01]  /*1060*/  IADD3.X R33, R29, UR5, RZ, P1, !PT ;  /* 0x000000051d217c10 */ /* 0x000fe20008ffe4ff */
[----:B------:R-:W-:Y:S01]  /*1070*/  IMAD R11, R0, c[0x0][0x178], RZ ;  /* 0x00005e00000b7a24 */ /* 0x000fe200078e02ff */
[----:B------:R-:W-:Y:S01]  /*1080*/  LOP3.LUT R21, R21, 0xfffffff8, RZ, 0xc0, !PT ;  /* 0xfffffff815157812 */ /* 0x000fe200078ec0ff */
[----:B------:R-:W-:Y:S01]  /*1090*/  IMAD.MOV.U32 R201, RZ, RZ, 0x40 ;  /* 0x00000040ffc97424 */ /* 0x000fe200078e00ff */
[C---:B------:R-:W-:Y:S01]  /*10a0*/  ISETP.GE.OR P6, PT, R22.reuse, c[0x0][0x19c], !P6 ;  /* 0x0000670016007a0c */ /* 0x040fe200077c6670 */
[----:B------:R2:W-:Y:S01]  /*10b0*/  LDGSTS.E.BYPASS.LTC128B.128 [R5+0x5080], [R32.64], !P5 ;  /* 0x0508000020057fae */ /* 0x0005e2000e901d4a */
[----:B------:R-:W-:Y:S01]  /*10c0*/  ISETP.GE.AND P5, PT, R22, c[0x0][0x16c], PT ;  /* 0x00005b0016007a0c */ /* 0x000fe20003fa6270 */
[----:B------:R-:W-:Y:S01]  /*10d0*/  IMAD.IADD R8, R24, 0x1, -R21 ;  /* 0x0000000118087824 */ /* 0x000fe200078e0a15 */
[----:B------:R-:W-:Y:S01]  /*10e0*/  LOP3.LUT R21, R18, 0xfffffff0, RZ, 0xc0, !PT ;  /* 0xfffffff012157812 */ /* 0x000fe200078ec0ff */
[----:B------:R-:W-:Y:S01]  /*10f0*/  IMAD.WIDE.U32 R24, R17, c[0x0][0x1b8], R30 ;  /* 0x00006e0011187a25 */ /* 0x000fe200078e001e */
[----:B------:R-:W-:-:S02]  /*1100*/  IADD3 R229, R5, 0x4080, RZ ;  /* 0x0000408005e57810 */ /* 0x000fc40007ffe0ff */
[----:B------:R-:W-:Y:S01]  /*1110*/  IADD3 R228, R5, 0x8080, RZ ;  /* 0x0000808005e47810 */ /* 0x000fe20007ffe0ff */
[----:B------:R-:W-:Y:S02]  /*1120*/  IMAD R17, R27, c[0x0][0x1a8], RZ ;  /* 0x00006a001b117a24 */ /* 0x000fe400078e02ff */
[----:B------:R-:W-:Y:S02]  /*1130*/  IMAD.IADD R25, R25, 0x1, R20 ;  /* 0x0000000119197824 */ /* 0x000fe400078e0214 */
[C---:B------:R-:W-:Y:S02]  /*1140*/  IMAD R17, R26.reuse, c[0x0][0x1ac], R17 ;  /* 0x00006b001a117a24 */ /* 0x040fe400078e0211 */
[----:B------:R-:W-:Y:S01]  /*1150*/  IMAD.WIDE.U32 R26, R26, c[0x0][0x1a8], R24 ;  /* 0x00006a001a1a7a25 */ /* 0x000fe200078e0018 */
[----:B-1----:R-:W-:-:S03]  /*1160*/  IADD3 R28, P1, R32, UR6, RZ ;  /* 0x00000006201c7c10 */ /* 0x002fc6000ff3e0ff */
[----:B------:R-:W-:Y:S01]  /*1170*/  IMAD.IADD R19, R27, 0x1, R17 ;  /* 0x000000011b137824 */ /* 0x000fe200078e0211 */
[----:B------:R-:W-:Y:S01]  /*1180*/  IADD3.X R29, R33, UR5, RZ, P1, !PT ;  /* 0x00000005211d7c10 */ /* 0x000fe20008ffe4ff */
[C-C-:B------:R-:W-:Y:S01]  /*1190*/  IMAD.WIDE.U32 R24, R3.reuse, c[0x0][0x180], R22.reuse ;  /* 0x0000600003187a25 */ /* 0x140fe200078e0016 */
[C---:B------:R-:W-:Y:S02]  /*11a0*/  ISETP.GE.OR P1, PT, R22.reuse, c[0x0][0x1cc], !P3 ;  /* 0x0000730016007a0c */ /* 0x040fe40005f26670 */
[----:B------:R-:W-:Y:S01]  /*11b0*/  ISETP.GE.OR P3, PT, R22, c[0x0][0x19c], !P3 ;  /* 0x0000670016007a0c */ /* 0x000fe20005f66670 */
[----:B------:R1:W-:Y:S01]  /*11c0*/  LDGSTS.E.BYPASS.LTC128B.128 [R5+0x6080], [R28.64], !P4 ;  /* 0x060800001c057fae */ /* 0x0003e2000e101d4a */
[----:B------:R-:W-:Y:S01]  /*11d0*/  IADD3 R34, P4, R28, UR6, RZ ;  /* 0x000000061c227c10 */ /* 0x000fe2000ff9e0ff */
[----:B------:R-:W-:Y:S01]  /*11e0*/  IMAD.WIDE.U32 R30, R3, c[0x0][0x210], R22 ;  /* 0x00008400031e7a25 */ /* 0x000fe200078e0016 */
[----:B------:R-:W-:Y:S02]  /*11f0*/  ULDC.64 UR6, c[0x0][0x208] ;  /* 0x0000820000067ab9 */ /* 0x000fe40000000a00 */
[----:B------:R-:W-:Y:S01]  /*1200*/  IADD3.X R35, R29, UR5, RZ, P4, !PT ;  /* 0x000000051d237c10 */ /* 0x000fe2000a7fe4ff */
[----:B------:R-:W-:Y:S01]  /*1210*/  ULDC.64 UR4, c[0x0][0x1a8] ;  /* 0x00006a0000047ab9 */ /* 0x000fe20000000a00 */
[----:B------:R-:W-:Y:S01]  /*1220*/  ISETP.GE.AND P4, PT, R22, c[0x0][0x1fc], PT ;  /* 0x00007f0016007a0c */ /* 0x000fe20003f86270 */
[----:B------:R-:W-:Y:S01]  /*1230*/  USHF.L.U32 UR13, UR4, 0x6, URZ ;  /* 0x00000006040d7899 */ /* 0x000fe2000800063f */
[----:B------:R-:W-:Y:S01]  /*1240*/  IMAD R20, R10, c[0x0][0x180], RZ ;  /* 0x000060000a147a24 */ /* 0x000fe200078e02ff */
[----:B------:R3:W-:Y:S01]  /*1250*/  LDGSTS.E.BYPASS.LTC128B.128 [R5+0x7080], [R34.64], !P1 ;  /* 0x0708000022057fae */ /* 0x0007e2000c901d4a */
[C---:B--2---:R-:W-:Y:S01]  /*1260*/  LEA R32, P1, R26.reuse, c[0x0][0x190], 0x1 ;  /* 0x000064001a207a11 */ /* 0x044fe200078208ff */
[----:B------:R-:W-:Y:S01]  /*1270*/  USHF.L.U64.HI UR5, UR4, UR8, UR5 ;  /* 0x0000000804057299 */ /* 0x000fe20008010205 */
[----:B------:R-:W-:Y:S01]  /*1280*/  IMAD R20, R3, c[0x0][0x184], R20 ;  /* 0x0000610003147a24 */ /* 0x000fe200078e0214 */
[----:B------:R-:W0:Y:S01]  /*1290*/  LDGDEPBAR ;  /* 0x00000000000079af */ /* 0x000e220000000000 */
[----:B------:R-:W-:Y:S01]  /*12a0*/  LEA.HI.X R33, R26, c[0x0][0x194], R19, 0x1, P1 ;  /* 0x000065001a217a11 */ /* 0x000fe200008f0c13 */
[----:B------:R-:W-:Y:S01]  /*12b0*/  IMAD R19, R12, c[0x0][0x218], RZ ;  /* 0x000086000c137a24 */ /* 0x000fe200078e02ff */
[----:B------:R-:W-:Y:S01]  /*12c0*/  IADD3 R22, P1, R32, UR13, RZ ;  /* 0x0000000d20167c10 */ /* 0x000fe2000ff3e0ff */
[----:B------:R-:W-:Y:S01]  /*12d0*/  IMAD.IADD R25, R25, 0x1, R20 ;  /* 0x0000000119197824 */ /* 0x000fe200078e0214 */
[----:B------:R-:W-:Y:S01]  /*12e0*/  USHF.L.U64.HI UR9, UR6, UR8, UR7 ;  /* 0x0000000806097299 */ /* 0x000fe20008010207 */
[----:B------:R3:W-:Y:S01]  /*12f0*/  LDGSTS.E.BYPASS.LTC128B.128 [R5+0x80], [R32.64], !P2 ;  /* 0x0008000020057fae */ /* 0x0007e2000d101d4a */
[----:B------:R-:W-:Y:S01]  /*1300*/  IADD3.X R23, R33, UR5, RZ, P1, !PT ;  /* 0x0000000521177c10 */ /* 0x000fe20008ffe4ff */
[----:B------:R-:W-:Y:S01]  /*1310*/  IMAD.WIDE.U32 R218, R2, c[0x0][0x188], R24 ;  /* 0x0000620002da7a25 */ /* 0x000fe200078e0018 */
[C---:B------:R-:W-:Y:S01]  /*1320*/  LOP3.LUT P2, RZ, R16.reuse, 0x4, RZ, 0xc0, !PT ;  /* 0x0000000410ff7812 */ /* 0x040fe2000784c0ff */
[----:B------:R-:W-:Y:S01]  /*1330*/  USHF.L.U32 UR12, UR6, 0x6, URZ ;  /* 0x00000006060c7899 */ /* 0x000fe2000800063f */
[----:B------:R-:W-:Y:S01]  /*1340*/  LOP3.LUT P1, RZ, R16, 0x2, RZ, 0xc0, !PT ;  /* 0x0000000210ff7812 */ /* 0x000fe2000782c0ff */
[----:B------:R2:W-:Y:S01]  /*1350*/  LDGSTS.E.BYPASS.LTC128B.128 [R5+0x1080], [R22.64], !P0 ;  /* 0x0108000016057fae */ /* 0x0005e2000c101d4a */
[----:B-1----:R-:W-:Y:S01]  /*1360*/  IMAD R28, R10, c[0x0][0x210], RZ ;  /* 0x000084000a1c7a24 */ /* 0x002fe200078e02ff */
[----:B------:R-:W-:Y:S01]  /*1370*/  LEA.HI R10, R13, R6, RZ, 0x5 ;  /* 0x000000060d0a7211 */ /* 0x000fe200078f28ff */
[----:B------:R-:W-:-:S02]  /*1380*/  IMAD.SHL.U32 R26, R16, 0x40, RZ ;  /* 0x00000040101a7824 */ /* 0x000fc400078e00ff */
[----:B------:R-:W-:Y:S01]  /*1390*/  IMAD R28, R3, c[0x0][0x214], R28 ;  /* 0x00008500031c7a24 */ /* 0x000fe200078e021c */
[----:B------:R-:W-:Y:S01]  /*13a0*/  SHF.R.S32.HI R17, RZ, 0x5, R10 ;  /* 0x00000005ff117819 */ /* 0x000fe2000001140a */
[----:B------:R-:W-:Y:S01]  /*13b0*/  IMAD R3, R12, c[0x0][0x188], RZ ;  /* 0x000062000c037a24 */ /* 0x000fe200078e02ff */
[----:B------:R-:W-:Y:S01]  /*13c0*/  LOP3.LUT R26, R26, 0x1c0, RZ, 0xc0, !PT ;  /* 0x000001c01a1a7812 */ /* 0x000fe200078ec0ff */
[----:B------:R-:W-:Y:S01]  /*13d0*/  IMAD.IADD R29, R31, 0x1, R28 ;  /* 0x000000011f1d7824 */ /* 0x000fe200078e021c */
[----:B------:R-:W-:Y:S01]  /*13e0*/  LEA.HI R20, R10, R17, RZ, 0x1 ;  /* 0x000000110a147211 */ /* 0x000fe200078f08ff */
[----:B------:R-:W-:Y:S01]  /*13f0*/  IMAD.MOV.U32 R28, RZ, RZ, R30 ;  /* 0x000000ffff1c7224 */ /* 0x000fe200078e001e */
[----:B------:R-:W-:Y:S01]  /*1400*/  IADD3 R30, P0, R22, UR13, RZ ;  /* 0x0000000d161e7c10 */ /* 0x000fe2000ff1e0ff */
[----:B------:R-:W-:Y:S01]  /*1410*/  IMAD R12, R2, c[0x0][0x21c], R19 ;  /* 0x00008700020c7a24 */ /* 0x000fe200078e0213 */
[----:B------:R-:W-:Y:S01]  /*1420*/  LOP3.LUT R20, R20, 0xfffffffe, RZ, 0xc0, !PT ;  /* 0xfffffffe14147812 */ /* 0x000fe200078ec0ff */
[----:B------:R-:W-:Y:S01]  /*1430*/  IMAD.WIDE.U32 R28, R2, c[0x0][0x218], R28 ;  /* 0x00008600021c7a25 */ /* 0x000fe200078e001c */
[----:B------:R-:W-:-:S02]  /*1440*/  IADD3.X R31, R23, UR5, RZ, P0, !PT ;  /* 0x00000005171f7c10 */ /* 0x000fc400087fe4ff */
[----:B------:R-:W-:Y:S01]  /*1450*/  LOP3.LUT R16, R26, 0x8, R15, 0xf8, !PT ;  /* 0x000000081a107812 */ /* 0x000fe200078ef80f */
[----:B------:R-:W-:Y:S01]  /*1460*/  IMAD.MOV.U32 R24, RZ, RZ, R28 ;  /* 0x000000ffff187224 */ /* 0x000fe200078e001c */
[----:B------:R-:W-:Y:S01]  /*1470*/  IADD3 R28, P0, R30, UR13, RZ ;  /* 0x0000000d1e1c7c10 */ /* 0x000fe2000ff1e0ff */
[----:B------:R-:W-:Y:S01]  /*1480*/  IMAD.IADD R25, R29, 0x1, R12 ;  /* 0x000000011d197824 */ /* 0x000fe200078e020c */
[----:B------:R1:W-:Y:S01]  /*1490*/  LDGSTS.E.BYPASS.LTC128B.128 [R5+0x2080], [R30.64], !P6 ;  /* 0x020800001e057fae */ /* 0x0003e2000f101d4a */
[----:B------:R-:W-:Y:S01]  /*14a0*/  IMAD.IADD R199, R17, 0x1, -R20 ;  /* 0x0000000111c77824 */ /* 0x000fe200078e0a14 */
[----:B------:R-:W-:Y:S01]  /*14b0*/  IADD3.X R29, R31, UR5, RZ, P0, !PT ;  /* 0x000000051f1d7c10 */ /* 0x000fe200087fe4ff */
[----:B------:R-:W-:Y:S01]  /*14c0*/  IMAD.SHL.U32 R17, R17, 0x10, RZ ;  /* 0x0000001011117824 */ /* 0x000fe200078e00ff */
[----:B------:R-:W-:Y:S01]  /*14d0*/  ULDC.64 UR4, c[0x0][0x178] ;  /* 0x00005e0000047ab9 */ /* 0x000fe20000000a00 */
[----:B------:R-:W-:Y:S01]  /*14e0*/  IMAD R3, R2, c[0x0][0x18c], R3 ;  /* 0x0000630002037a24 */ /* 0x000fe200078e0203 */
[----:B------:R-:W-:Y:S01]  /*14f0*/  SHF.R.S32.HI R2, RZ, 0x1f, R239 ;  /* 0x0000001fff027819 */ /* 0x000fe200000114ef */
[----:B------:R4:W-:Y:S01]  /*1500*/  LDGSTS.E.BYPASS.LTC128B.128 [R5+0x3080], [R28.64], !P3 ;  /* 0x030800001c057fae */ /* 0x0009e2000d901d4a */
[----:B------:R-:W-:Y:S01]  /*1510*/  LOP3.LUT R20, R26, 0x30, R17, 0xf8, !PT ;  /* 0x000000301a147812 */ /* 0x000fe200078ef811 */
[----:B------:R-:W-:Y:S01]  /*1520*/  IMAD.IADD R219, R219, 0x1, R3 ;  /* 0x00000001dbdb7824 */ /* 0x000fe200078e0203 */
[----:B------:R-:W-:Y:S01]  /*1530*/  SHF.R.U32.HI R17, RZ, 0x3, R26 ;  /* 0x00000003ff117819 */ /* 0x000fe2000001161a */
[----:B------:R-:W0:Y:S01]  /*1540*/  LDGDEPBAR ;  /* 0x00000000000079af */ /* 0x000e220000000000 */
[C---:B------:R-:W-:Y:S01]  /*1550*/  IMAD R3, R239.reuse, UR9, RZ ;  /* 0x00000009ef037c24 */ /* 0x040fe2000f8e02ff */
[----:B------:R-:W-:Y:S01]  /*1560*/  USHF.L.U32 UR13, UR4, 0x6, URZ ;  /* 0x00000006040d7899 */ /* 0x000fe2000800063f */
[-C--:B------:R-:W-:Y:S01]  /*1570*/  LOP3.LUT R16, R16, R17.reuse, RZ, 0x3c, !PT ;  /* 0x0000001110107212 */ /* 0x080fe200078e3cff */
[----:B------:R-:W-:Y:S01]  /*1580*/  IMAD.WIDE.U32 R26, R239, c[0x0][0x178], RZ ;  /* 0x00005e00ef1a7a25 */ /* 0x000fe200078e00ff */
[----:B------:R-:W-:Y:S01]  /*1590*/  USHF.L.U64.HI UR8, UR4, UR8, UR5 ;  /* 0x0000000804087299 */ /* 0x000fe20008010205 */
[----:B------:R-:W-:Y:S01]  /*15a0*/  LOP3.LUT R20, R20, 0x8, R15, 0xf8, !PT ;  /* 0x0000000814147812 */ /* 0x000fe200078ef80f */
[----:B------:R-:W-:Y:S01]  /*15b0*/  USHF.L.U32 UR5, UR6, 0x5, URZ ;  /* 0x0000000506057899 */ /* 0x000fe2000800063f */
[----:B------:R-:W-:Y:S01]  /*15c0*/  IMAD.IADD R197, R197, 0x1, R16 ;  /* 0x00000001c5c57824 */ /* 0x000fe200078e0210 */
[----:B------:R-:W-:Y:S01]  /*15d0*/  UMOV UR4, 0x5 ;  /* 0x0000000500047882 */ /* 0x000fe20000000000 */
[----:B------:R-:W-:Y:S01]  /*15e0*/  IMAD R16, R2, UR12, R3 ;  /* 0x0000000c02107c24 */ /* 0x000fe2000f8e0203 */
[----:B------:R-:W-:Y:S01]  /*15f0*/  LOP3.LUT R17, R20, R17, RZ, 0x3c, !PT ;  /* 0x0000001114117212 */ /* 0x000fe200078e3cff */
[----:B------:R-:W-:Y:S01]  /*1600*/  IMAD R2, R2, c[0x0][0x178], RZ ;  /* 0x00005e0002027a24 */ /* 0x000fe200078e02ff */
[----:B------:R-:W-:Y:S01]  /*1610*/  USHF.L.U64.HI UR4, UR6, UR4, UR7 ;  /* 0x0000000406047299 */ /* 0x000fe20008010207 */
[C---:B------:R-:W-:Y:S01]  /*1620*/  IMAD R11, R220.reuse, c[0x0][0x17c], R11 ;  /* 0x00005f00dc0b7a24 */ /* 0x040fe200078e020b */
[----:B------:R-:W-:Y:S01]  /*1630*/  USHF.L.U32 UR6, UR5, 0x1, URZ ;  /* 0x0000000105067899 */ /* 0x000fe2000800063f */
[----:B------:R-:W-:Y:S01]  /*1640*/  IMAD R3, R239, c[0x0][0x17c], R2 ;  /* 0x00005f00ef037a24 */ /* 0x000fe200078e0202 */
[----:B------:R-:W-:Y:S01]  /*1650*/  USHF.L.U64.HI UR4, UR5, 0x1, UR4 ;  /* 0x0000000105047899 */ /* 0x000fe20008010204 */
[----:B------:R-:W-:-:S04]  /*1660*/  IMAD.WIDE.U32 R218, R220, c[0x0][0x178], R218 ;  /* 0x00005e00dcda7a25 */ /* 0x000fc800078e00da */
[----:B------:R-:W-:Y:S01]  /*1670*/  IMAD.IADD R3, R27, 0x1, R3 ;  /* 0x000000011b037824 */ /* 0x000fe200078e0203 */
[----:B------:R-:W-:Y:S01]  /*1680*/  LEA R2, P0, R26, R218, 0x6 ;  /* 0x000000da1a027211 */ /* 0x000fe200078030ff */
[----:B------:R-:W-:Y:S01]  /*1690*/  IMAD.IADD R206, R219, 0x1, R11 ;  /* 0x00000001dbce7824 */ /* 0x000fe200078e020b */
[----:B------:R-:W-:-:S04]  /*16a0*/  DEPBAR.LE SB0, 0x1 ;  /* 0x000080400000791a */ /* 0x000fc80000000000 */
[----:B------:R-:W-:Y:S01]  /*16b0*/  LEA.HI.X R3, R26, R206, R3, 0x6, P0 ;  /* 0x000000ce1a037211 */ /* 0x000fe200000f3403 */
[----:B------:R-:W-:Y:S01]  /*16c0*/  IMAD.MOV.U32 R192, RZ, RZ, 0x20 ;  /* 0x00000020ffc07424 */ /* 0x000fe200078e00ff */
[----:B------:R-:W-:Y:S01]  /*16d0*/  BAR.SYNC.DEFER_BLOCKING 0x0 ;  /* 0x0000000000007b1d */ /* 0x000fe20000010000 */
[----:B--2---:R-:W-:Y:S01]  /*16e0*/  LEA R22, P0, R2, c[0x0][0x160], 0x1 ;  /* 0x0000580002167a11 */ /* 0x004fe200078008ff */
[----:B------:R-:W-:Y:S02]  /*16f0*/  IMAD.SHL.U32 R197, R197, 0x2, RZ ;  /* 0x00000002c5c57824 */ /* 0x000fe400078e00ff */
[----:B------:R-:W-:Y:S01]  /*1700*/  IMAD R227, R0, c[0x0][0x208], RZ ;  /* 0x0000820000e37a24 */ /* 0x000fe200078e02ff */
[----:B------:R-:W-:Y:S01]  /*1710*/  LEA.HI.X R23, R2, c[0x0][0x164], R3, 0x1, P0 ;  /* 0x0000590002177a11 */ /* 0x000fe200000f0c03 */
[----:B------:R-:W-:Y:S01]  /*1720*/  IMAD.SHL.U32 R11, R239, 0x40, RZ ;  /* 0x00000040ef0b7824 */ /* 0x000fe200078e00ff */
[----:B------:R-:W-:Y:S01]  /*1730*/  SEL R2, R201, 0xffffffc0, !P2 ;  /* 0xffffffc0c9027807 */ /* 0x000fe20005000000 */
[----:B------:R-:W-:Y:S01]  /*1740*/  IMAD R227, R220, c[0x0][0x20c], R227 ;  /* 0x00008300dce37a24 */ /* 0x000fe200078e02e3 */
[----:B------:R-:W-:Y:S01]  /*1750*/  SEL R0, R192, 0xffffffe0, !P1 ;  /* 0xffffffe0c0007807 */ /* 0x000fe20004800000 */
[----:B------:R-:W-:Y:S01]  /*1760*/  IMAD.WIDE.U32 R220, R220, c[0x0][0x208], R24 ;  /* 0x00008200dcdc7a25 */ /* 0x000fe200078e0018 */
[----:B------:R-:W-:-:S02]  /*1770*/  IADD3 R12, -R212, R215, -R11 ;  /* 0x000000d7d40c7210 */ /* 0x000fc40007ffe90b */
[----:B------:R-:W-:Y:S01]  /*1780*/  ISETP.GT.AND P1, PT, R6, 0xf, PT ;  /* 0x0000000f0600780c */ /* 0x000fe20003f24270 */
[C---:B------:R-:W-:Y:S01]  /*1790*/  IMAD.IADD R2, R197.reuse, 0x1, R2 ;  /* 0x00000001c5027824 */ /* 0x040fe200078e0202 */
[C---:B------:R-:W-:Y:S01]  /*17a0*/  ISETP.LT.OR P0, PT, R12.reuse, 0x1, P5 ;  /* 0x000000010c00780c */ /* 0x040fe20002f01670 */
[----:B------:R-:W-:Y:S01]  /*17b0*/  IMAD.IADD R3, R197, 0x1, R0 ;  /* 0x00000001c5037824 */ /* 0x000fe200078e0200 */
[----:B------:R-:W-:Y:S01]  /*17c0*/  ISETP.LT.OR P6, PT, R12, 0x21, P5 ;  /* 0x000000210c00780c */ /* 0x000fe20002fc1670 */
[----:B------:R-:W-:Y:S01]  /*17d0*/  IMAD.IADD R0, R0, 0x1, R2 ;  /* 0x0000000100007824 */ /* 0x000fe200078e0202 */
[C---:B------:R-:W-:Y:S01]  /*17e0*/  ISETP.LT.OR P3, PT, R12.reuse, 0x1, P4 ;  /* 0x000000010c00780c */ /* 0x040fe20002761670 */
[----:B------:R-:W-:Y:S01]  /*17f0*/  IMAD.IADD R227, R221, 0x1, R227 ;  /* 0x00000001dde37824 */ /* 0x000fe200078e02e3 */
[----:B------:R-:W-:Y:S01]  /*1800*/  ISETP.LT.OR P2, PT, R12, 0x21, P4 ;  /* 0x000000210c00780c */ /* 0x000fe20002741670 */
[----:B------:R-:W-:Y:S01]  /*1810*/  IMAD.MOV.U32 R226, RZ, RZ, R220 ;  /* 0x000000ffffe27224 */ /* 0x000fe200078e00dc */
[----:B------:R3:W2:Y:S01]  /*1820*/  LDSM.16.M88.4 R136, [R197+0x4080] ;  /* 0x00408000c588783b */ /* 0x0006a20000000200 */
[----:B------:R-:W-:-:S02]  /*1830*/  IMAD.IADD R21, R6, 0x1, -R21 ;  /* 0x0000000106157824 */ /* 0x000fc400078e0a15 */
[----:B------:R-:W-:Y:S01]  /*1840*/  IMAD.WIDE.U32 R18, R239, UR12, R226 ;  /* 0x0000000cef127c25 */ /* 0x000fe2000f8e00e2 */
[----:B------:R3:W1:Y:S02]  /*1850*/  LDSM.16.M88.4 R144, [R197+0x6080] ;  /* 0x00608000c590783b */ /* 0x0006640000000200 */
[----:B------:R-:W-:Y:S01]  /*1860*/  SHF.R.S32.HI R12, RZ, 0x1f, R21 ;  /* 0x0000001fff0c7819 */ /* 0x000fe20000011415 */
[----:B------:R-:W-:Y:S01]  /*1870*/  IMAD.IADD R16, R19, 0x1, R16 ;  /* 0x0000000113107824 */ /* 0x000fe200078e0210 */
[----:B------:R3:W1:Y:S01]  /*1880*/  LDSM.16.M88.4 R152, [R3+0x4080] ;  /* 0x004080000398783b */ /* 0x0006620000000200 */
[----:B------:R-:W-:Y:S01]  /*1890*/  IMAD.SHL.U32 R19, R14, 0x10, RZ ;  /* 0x000000100e137824 */ /* 0x000fe200078e00ff */
[----:B------:R-:W-:Y:S01]  /*18a0*/  LEA.HI R15, R12, R21, RZ, 0x3 ;  /* 0x000000150c0f7211 */ /* 0x000fe200078f18ff */
[----:B------:R-:W-:Y:S01]  /*18b0*/  IMAD.SHL.U32 R20, R9, 0x8, RZ ;  /* 0x0000000809147824 */ /* 0x000fe200078e00ff */
[----:B------:R3:W1:Y:S01]  /*18c0*/  LDSM.16.M88.4 R160, [R3+0x6080] ;  /* 0x0060800003a0783b */ /* 0x0006620000000200 */
[----:B------:R-:W-:Y:S01]  /*18d0*/  IMAD R196, R14, 0x200, R17 ;  /* 0x000002000ec47824 */ /* 0x000fe200078e0211 */
[----:B------:R-:W-:Y:S01]  /*18e0*/  LOP3.LUT R19, R19, 0x10, RZ, 0xc0, !PT ;  /* 0x0000001013137812 */ /* 0x000fe200078ec0ff */
[C---:B------:R-:W-:Y:S01]  /*18f0*/  IMAD.SHL.U32 R195, R15.reuse, 0x40, RZ ;  /* 0x000000400fc37824 */ /* 0x040fe200078e00ff */
[----:B------:R3:W1:Y:S01]  /*1900*/  LDSM.16.M88.4 R164, [R2+0x4080] ;  /* 0x0040800002a4783b */ /* 0x0006620000000200 */
[----:B------:R-:W-:-:S02]  /*1910*/  LOP3.LUT R12, R15, 0xfffffff8, RZ, 0xc0, !PT ;  /* 0xfffffff80f0c7812 */ /* 0x000fc400078ec0ff */
[----:B------:R-:W-:Y:S01]  /*1920*/  LOP3.LUT R198, R19, 0x8, R198, 0xf8, !PT ;  /* 0x0000000813c67812 */ /* 0x000fe200078ef8c6 */
[----:B------:R3:W1:Y:S01]  /*1930*/  LDSM.16.M88.4 R168, [R2+0x6080] ;  /* 0x0060800002a8783b */ /* 0x0006620000000200 */
[----:B------:R-:W-:Y:S01]  /*1940*/  IMAD.SHL.U32 R19, R8, 0x40, RZ ;  /* 0x0000004008137824 */ /* 0x000fe200078e00ff */
[----:B------:R-:W-:Y:S01]  /*1950*/  LOP3.LUT R20, R20, 0x18, RZ, 0xc0, !PT ;  /* 0x0000001814147812 */ /* 0x000fe200078ec0ff */
[----:B------:R-:W-:Y:S01]  /*1960*/  IMAD.IADD R12, R21, 0x1, -R12 ;  /* 0x00000001150c7824 */ /* 0x000fe200078e0a0c */
[----:B------:R3:W1:Y:S01]  /*1970*/  LDSM.16.M88.4 R172, [R0+0x4080] ;  /* 0x0040800000ac783b */ /* 0x0006620000000200 */
[----:B------:R-:W-:Y:S01]  /*1980*/  IMAD.SHL.U32 R21, R14, 0x20, RZ ;  /* 0x000000200e157824 */ /* 0x000fe200078e00ff */
[----:B------:R-:W-:Y:S02]  /*1990*/  LOP3.LUT R19, R19, 0x1c0, RZ, 0xc0, !PT ;  /* 0x000001c013137812 */ /* 0x000fe400078ec0ff */
[----:B------:R3:W1:Y:S01]  /*19a0*/  LDSM.16.M88.4 R176, [R0+0x6080] ;  /* 0x0060800000b0783b */ /* 0x0006620000000200 */
[----:B------:R-:W-:-:S03]  /*19b0*/  LOP3.LUT R195, R195, 0xfffffe00, RZ, 0xc0, !PT ;  /* 0xfffffe00c3c37812 */ /* 0x000fc600078ec0ff */
[----:B------:R-:W-:Y:S06]  /*19c0*/  BAR.SYNC.DEFER_BLOCKING 0x0 ;  /* 0x0000000000007b1d */ /* 0x000fec0000010000 */
[----:B------:R-:W-:Y:S01]  /*19d0*/  @!PT LDS RZ, [RZ] ;  /* 0x00000000fffff984 */ /* 0x000fe20000000800 */
[----:B------:R-:W-:Y:S01]  /*19e0*/  @!PT LDS RZ, [RZ] ;  /* 0x00000000fffff984 */ /* 0x000fe20000000800 */
[----:B------:R-:W-:Y:S01]  /*19f0*/  @!PT LDS RZ, [RZ] ;  /* 0x00000000fffff984 */ /* 0x000fe20000000800 */
[----:B------:R5:W-:Y:S01]  /*1a00*/  LDGSTS.E.BYPASS.LTC128B.128 [R5+0x4080], [R22.64], !P0 ;  /* 0x0408000016057fae */ /* 0x000be2000c101d4a */
[----:B------:R-:W-:-:S04]  /*1a10*/  IADD3 R26, P0, R22, UR13, RZ ;  /* 0x0000000d161a7c10 */ /* 0x000fc8000ff1e0ff */
[----:B------:R-:W-:-:S05]  /*1a20*/  IADD3.X R27, R23, UR8, RZ, P0, !PT ;  /* 0x00000008171b7c10 */ /* 0x000fca00087fe4ff */
[----:B------:R3:W-:Y:S01]  /*1a30*/  LDGSTS.E.BYPASS.LTC128B.128 [R5+0x5080], [R26.64], !P6 ;  /* 0x050800001a057fae */ /* 0x0007e2000f101d4a */
[----:B-----5:R-:W-:-:S04]  /*1a40*/  LEA R22, P0, R18, c[0x0][0x1f0], 0x1 ;  /* 0x00007c0012167a11 */ /* 0x020fc800078008ff */
[----:B------:R-:W-:Y:S02]  /*1a50*/  LEA.HI.X R23, R18, c[0x0][0x1f4], R16, 0x1, P0 ;  /* 0x00007d0012177a11 */ /* 0x000fe400000f0c10 */
[----:B------:R-:W-:Y:S02]  /*1a60*/  SHF.R.S32.HI R16, RZ, 0x1f, R11 ;  /* 0x0000001fff107819 */ /* 0x000fe4000001140b */
[----:B------:R-:W-:-:S05]  /*1a70*/  @!P1 IADD3 R18, P0, R11, R210, RZ ;  /* 0x000000d20b129210 */ /* 0x000fca0007f1e0ff */
[----:B------:R-:W-:Y:S01]  /*1a80*/  @!P1 IMAD.X R13, R16, 0x1, R209, P0 ;  /* 0x00000001100d9824 */ /* 0x000fe200000e06d1 */
[----:B------:R-:W-:-:S04]  /*1a90*/  @!P1 LEA R24, P0, R18, c[0x0][0x258], 0x2 ;  /* 0x0000960012189a11 */ /* 0x000fc800078010ff */
[----:B------:R-:W-:Y:S02]  /*1aa0*/  @!P1 LEA.HI.X R25, R18, c[0x0][0x25c], R13, 0x2, P0 ;  /* 0x0000970012199a11 */ /* 0x000fe400000f140d */
[----:B------:R-:W-:Y:S02]  /*1ab0*/  IADD3 R18, P0, R11, R208, RZ ;  /* 0x000000d00b127210 */ /* 0x000fe40007f1e0ff */
[----:B------:R-:W-:-:S03]  /*1ac0*/  SHF.R.U32.HI R13, RZ, 0x3, R19 ;  /* 0x00000003ff0d7819 */ /* 0x000fc60000011613 */
[----:B------:R-:W-:Y:S01]  /*1ad0*/  IMAD.X R11, R16, 0x1, R207, P0 ;  /* 0x00000001100b7824 */ /* 0x000fe200000e06cf */
[----:B----4-:R-:W-:Y:S02]  /*1ae0*/  LEA R28, P0, R18, c[0x0][0x280], 0x2 ;  /* 0x0000a000121c7a11 */ /* 0x010fe400078010ff */
[----:B------:R-:W-:Y:S01]  /*1af0*/  LOP3.LUT R13, R13, R19, R20, 0x1e, !PT ;  /* 0x000000130d0d7212 */ /* 0x000fe200078e1e14 */
[----:B------:R-:W-:Y:S01]  /*1b00*/  @!P1 IMAD.SHL.U32 R19, R6, 0x10, RZ ;  /* 0x0000001006139824 */ /* 0x000fe200078e00ff */
[----:B------:R-:W-:Y:S01]  /*1b10*/  LEA.HI.X R29, R18, c[0x0][0x284], R11, 0x2, P0 ;  /* 0x0000a100121d7a11 */ /* 0x000fe200000f140b */
[----:B------:R-:W-:Y:S01]  /*1b20*/  IMAD.SHL.U32 R18, R12, 0x40, RZ ;  /* 0x000000400c127824 */ /* 0x000fe200078e00ff */
[----:B------:R-:W-:Y:S02]  /*1b30*/  LOP3.LUT R11, R10, 0xffffffe0, RZ, 0xc0, !PT ;  /* 0xffffffe00a0b7812 */ /* 0x000fe400078ec0ff */
[----:B------:R4:W-:Y:S01]  /*1b40*/  @!P1 LDGSTS.E.BYPASS.LTC128B.128 [R19+0xc080], [R24.64] ;  /* 0x0c08000018139fae */ /* 0x0009e2000b901d4a */
[----:B-1----:R-:W-:-:S02]  /*1b50*/  IADD3 R30, P0, R22, UR6, RZ ;  /* 0x00000006161e7c10 */ /* 0x002fc4000ff1e0ff */
[----:B------:R-:W-:Y:S01]  /*1b60*/  IMAD.IADD R11, R6, 0x1, -R11 ;  /* 0x00000001060b7824 */ /* 0x000fe200078e0a0b */
[----:B------:R-:W-:Y:S01]  /*1b70*/  LOP3.LUT R18, R18, 0x1c0, RZ, 0xc0, !PT ;  /* 0x000001c012127812 */ /* 0x000fe200078ec0ff */
[----:B------:R-:W0:Y:S01]  /*1b80*/  LDGDEPBAR ;  /* 0x00000000000079af */ /* 0x000e220000000000 */
[----:B------:R-:W-:Y:S02]  /*1b90*/  IADD3.X R31, R23, UR4, RZ, P0, !PT ;  /* 0x00000004171f7c10 */ /* 0x000fe400087fe4ff */
[----:B------:R-:W-:Y:S01]  /*1ba0*/  SHF.R.S32.HI R10, RZ, 0x1f, R11 ;  /* 0x0000001fff0a7819 */ /* 0x000fe2000001140b */
[----:B------:R3:W-:Y:S01]  /*1bb0*/  LDGSTS.E.BYPASS.LTC128B.128 [R5+0x8080], [R22.64], !P3 ;  /* 0x0808000016057fae */ /* 0x0007e2000d901d4a */
[----:B------:R-:W-:Y:S01]  /*1bc0*/  LOP3.LUT R16, R20, 0x20, R21, 0xf8, !PT ;  /* 0x0000002014107812 */ /* 0x000fe200078ef815 */
[----:B------:R-:W-:Y:S01]  /*1bd0*/  @!P1 IMAD.SHL.U32 R21, R6, 0x10, RZ ;  /* 0x0000001006159824 */ /* 0x000fe200078e00ff */
[----:B------:R-:W-:Y:S01]  /*1be0*/  LEA.HI R10, R10, R11, RZ, 0x2 ;  /* 0x0000000b0a0a7211 */ /* 0x000fe200078f10ff */
[----:B------:R3:W-:Y:S01]  /*1bf0*/  LDGSTS.E.BYPASS.LTC128B.128 [R5+0x9080], [R30.64], !P2 ;  /* 0x090800001e057fae */ /* 0x0007e2000d101d4a */
[----:B------:R-:W-:-:S02]  /*1c00*/  SHF.R.U32.HI R17, RZ, 0x3, R18 ;  /* 0x00000003ff117819 */ /* 0x000fc40000011612 */
[----:B------:R-:W-:Y:S01]  /*1c10*/  SHF.R.S32.HI R224, RZ, 0x2, R10 ;  /* 0x00000002ffe07819 */ /* 0x000fe2000001140a */
[----:B------:R3:W-:Y:S01]  /*1c20*/  @!P1 LDGSTS.E.BYPASS.LTC128B.128 [R21+0xc280], [R28.64] ;  /* 0x0c2800001c159fae */ /* 0x0007e2000b901d4a */
[C-C-:B------:R-:W-:Y:S02]  /*1c30*/  LOP3.LUT R198, R17.reuse, R198, R18.reuse, 0x1e, !PT ;  /* 0x000000c611c67212 */ /* 0x140fe400078e1e12 */
[----:B------:R-:W-:Y:S01]  /*1c40*/  LOP3.LUT R16, R17, R16, R18, 0x1e, !PT ;  /* 0x0000001011107212 */ /* 0x000fe200078e1e12 */
[C---:B------:R-:W-:Y:S01]  /*1c50*/  IMAD R224, R199.reuse, 0x10, R224 ;  /* 0x00000010c7e07824 */ /* 0x040fe200078e02e0 */
[----:B------:R-:W0:Y:S01]  /*1c60*/  LDGDEPBAR ;  /* 0x00000000000079af */ /* 0x000e220000000000 */
[----:B------:R-:W-:Y:S01]  /*1c70*/  IMAD.SHL.U32 R199, R199, 0x400, RZ ;  /* 0x00000400c7c77824 */ /* 0x000fe200078e00ff */
[----:B------:R-:W-:Y:S02]  /*1c80*/  LOP3.LUT R198, R198, R195, RZ, 0xfc, !PT ;  /* 0x000000c3c6c67212 */ /* 0x000fe400078efcff */
[----:B------:R-:W0:Y:S01]  /*1c90*/  LDGDEPBAR ;  /* 0x00000000000079af */ /* 0x000e220000000000 */
[----:B----4-:R-:W-:Y:S01]  /*1ca0*/  IMAD.SHL.U32 R25, R14, 0x8, RZ ;  /* 0x000000080e197824 */ /* 0x010fe200078e00ff */
[----:B------:R-:W-:-:S02]  /*1cb0*/  IADD3 R14, R239, 0x1, RZ ;  /* 0x00000001ef0e7810 */ /* 0x000fc40007ffe0ff */
[----:B------:R-:W-:Y:S02]  /*1cc0*/  LOP3.LUT R19, R4, 0x7ffffffc, RZ, 0xc0, !PT ;  /* 0x7ffffffc04137812 */ /* 0x000fe400078ec0ff */
[----:B------:R-:W-:Y:S02]  /*1cd0*/  ISETP.GE.AND P0, PT, R14, R213, PT ;  /* 0x000000d50e00720c */ /* 0x000fe40003f06270 */
[----:B------:R-:W-:Y:S01]  /*1ce0*/  LOP3.LUT R4, R18, 0x8, R25, 0xf8, !PT ;  /* 0x0000000812047812 */ /* 0x000fe200078ef819 */
[----:B------:R-:W-:Y:S01]  /*1cf0*/  IMAD.IADD R18, R6, 0x1, -R19 ;  /* 0x0000000106127824 */ /* 0x000fe200078e0a13 */
[----:B------:R-:W-:Y:S02]  /*1d00*/  LOP3.LUT P3, RZ, R12, 0x4, RZ, 0xc0, !PT ;  /* 0x000000040cff7812 */ /* 0x000fe4000786c0ff */
[----:B------:R-:W-:Y:S01]  /*1d10*/  LOP3.LUT R4, R4, R17, RZ, 0x3c, !PT ;  /* 0x0000001104047212 */ /* 0x000fe200078e3cff */
[----:B------:R-:W-:-:S03]  /*1d20*/  IMAD R18, R18, 0x2, R199 ;  /* 0x0000000212127824 */ /* 0x000fc600078e02c7 */
[-C--:B------:R-:W-:Y:S01]  /*1d30*/  IADD3 R199, R4, R195.reuse, R199 ;  /* 0x000000c304c77210 */ /* 0x080fe20007ffe0c7 */
[----:B------:R-:W-:Y:S01]  /*1d40*/  IMAD.IADD R13, R18, 0x1, R13 ;  /* 0x00000001120d7824 */ /* 0x000fe200078e020d */
[----:B------:R-:W-:Y:S01]  /*1d50*/  LOP3.LUT R195, R16, R195, RZ, 0xfc, !PT ;  /* 0x000000c310c37212 */ /* 0x000fe200078efcff */
[----:B------:R-:W-:Y:S05]  /*1d60*/  @P0 BRA `(.L_x_395) ;  /* 0x0000018000000947 */ /* 0x000fea0003800000 */
[----:B--23--:R-:W-:Y:S01]  /*1d70*/  SHF.R.S32.HI R15, RZ, 0x1f, R14 ;  /* 0x0000001fff0f7819 */ /* 0x00cfe2000001140e */
[C---:B------:R-:W-:Y:S01]  /*1d80*/  IMAD R4, R14.reuse, UR9, RZ ;  /* 0x000000090e047c24 */ /* 0x040fe2000f8e02ff */
[----:B------:R-:W-:Y:S01]  /*1d90*/  BSSY B0, `(.L_x_395) ;  /* 0x0000015000007945 */ /* 0x000fe20003800000 */
[C---:B------:R-:W-:Y:S02]  /*1da0*/  IMAD.SHL.U32 R16, R14.reuse, 0x40, RZ ;  /* 0x000000400e107824 */ /* 0x040fe400078e00ff */
[----:B------:R-:W-:-:S03]  /*1db0*/  IMAD.WIDE.U32 R18, R14, UR12, R226 ;  /* 0x0000000c0e127c25 */ /* 0x000fc6000f8e00e2 */
[----:B------:R-:W-:Y:S01]  /*1dc0*/  IADD3 R14, -R212, R215, -R16 ;  /* 0x000000d7d40e7210 */ /* 0x000fe20007ffe910 */
[----:B------:R-:W-:Y:S01]  /*1dd0*/  IMAD R4, R15, UR12, R4 ;  /* 0x0000000c0f047c24 */ /* 0x000fe2000f8e0204 */
[----:B------:R-:W-:Y:S02]  /*1de0*/  LEA R20, P0, R18, c[0x0][0x1f0], 0x1 ;  /* 0x00007c0012147a11 */ /* 0x000fe400078008ff */
[C---:B------:R-:W-:Y:S01]  /*1df0*/  ISETP.LT.OR P6, PT, R14.reuse, 0x1, P4 ;  /* 0x000000010e00780c */ /* 0x040fe200027c1670 */
[----:B------:R-:W-:Y:S01]  /*1e00*/  IMAD.IADD R4, R19, 0x1, R4 ;  /* 0x0000000113047824 */ /* 0x000fe200078e0204 */
[----:B------:R-:W-:-:S04]  /*1e10*/  ISETP.LT.OR P2, PT, R14, 0x21, P4 ;  /* 0x000000210e00780c */ /* 0x000fc80002741670 */
[----:B------:R-:W-:Y:S02]  /*1e20*/  LEA.HI.X R21, R18, c[0x0][0x1f4], R4, 0x1, P0 ;  /* 0x00007d0012157a11 */ /* 0x000fe400000f0c04 */
[----:B------:R-:W-:-:S04]  /*1e30*/  IADD3 R18, P0, R20, UR6, RZ ;  /* 0x0000000614127c10 */ /* 0x000fc8000ff1e0ff */
[----:B------:R-:W-:Y:S01]  /*1e40*/  IADD3.X R19, R21, UR4, RZ, P0, !PT ;  /* 0x0000000415137c10 */ /* 0x000fe200087fe4ff */
[----:B------:R1:W-:Y:S04]  /*1e50*/  LDGSTS.E.BYPASS.LTC128B.128 [R5+0xa080], [R20.64], !P6 ;  /* 0x0a08000014057fae */ /* 0x0003e8000f101d4a */
[----:B------:R1:W-:Y:S01]  /*1e60*/  LDGSTS.E.BYPASS.LTC128B.128 [R5+0xb080], [R18.64], !P2 ;  /* 0x0b08000012057fae */ /* 0x0003e2000d101d4a */
[----:B------:R-:W-:-:S04]  /*1e70*/  IADD3 R4, P2, R16, R208, RZ ;  /* 0x000000d010047210 */ /* 0x000fc80007f5e0ff */
[----:B------:R-:W-:Y:S02]  /*1e80*/  LEA R14, P0, R4, c[0x0][0x280], 0x2 ;  /* 0x0000a000040e7a11 */ /* 0x000fe400078010ff */
[----:B------:R-:W-:-:S04]  /*1e90*/  LEA.HI.X.SX32 R15, R16, R207, 0x1, P2 ;  /* 0x000000cf100f7211 */ /* 0x000fc800010f0eff */
[----:B------:R-:W-:Y:S01]  /*1ea0*/  LEA.HI.X R15, R4, c[0x0][0x284], R15, 0x2, P0 ;  /* 0x0000a100040f7a11 */ /* 0x000fe200000f140f */
[----:B------:R-:W-:Y:S05]  /*1eb0*/  @P1 BRA `(.L_x_396) ;  /* 0x0000002000001947 */ /* 0x000fea0003800000 */
[----:B------:R-:W-:-:S05]  /*1ec0*/  SHF.L.U32 R6, R6, 0x4, RZ ;  /* 0x0000000406067819 */ /* 0x000fca00000006ff */
[----:B------:R2:W-:Y:S02]  /*1ed0*/  LDGSTS.E.BYPASS.LTC128B.128 [R6+0xc380], [R14.64] ;  /* 0x0c3800000e067fae */ /* 0x0005e4000b901d4a */
.L_x_396:
[----:B------:R-:W-:Y:S05]  /*1ee0*/  BSYNC B0 ;  /* 0x0000000000007941 */ /* 0x000fea0003800000 */
.L_x_395:
[----:B--23--:R-:W-:Y:S01]  /*1ef0*/  SHF.R.S32.HI R6, RZ, 0x1f, R9 ;  /* 0x0000001fff067819 */ /* 0x00cfe20000011409 */
[----:B------:R-:W0:Y:S01]  /*1f00*/  LDGDEPBAR ;  /* 0x00000000000079af */ /* 0x000e220000000000 */
[----:B------:R-:W-:Y:S01]  /*1f10*/  LOP3.LUT R10, R10, 0x7ffffffc, RZ, 0xc0, !PT ;  /* 0x7ffffffc0a0a7812 */ /* 0x000fe200078ec0ff */
[----:B------:R-:W-:Y:S01]  /*1f20*/  ULDC UR6, c[0x0][0x2a0] ;  /* 0x0000a80000067ab9 */ /* 0x000fe20000000800 */
[----:B------:R-:W-:Y:S01]  /*1f30*/  LEA.HI R6, R6, R9, RZ, 0x2 ;  /* 0x0000000906067211 */ /* 0x000fe200078f10ff */
[----:B------:R-:W-:Y:S01]  /*1f40*/  ULOP3.LUT UR6, URZ, UR6, URZ, 0x33, !UPT ;  /* 0x000000063f067292 */ /* 0x000fe2000f8e333f */
[----:B------:R-:W-:Y:S01]  /*1f50*/  LOP3.LUT P6, RZ, R8, 0x4, RZ, 0xc0, !PT ;  /* 0x0000000408ff7812 */ /* 0x000fe200078cc0ff */
[----:B------:R-:W-:Y:S01]  /*1f60*/  IMAD.IADD R10, R11, 0x1, -R10 ;  /* 0x000000010b0a7824 */ /* 0x000fe200078e0a0a */
[----:B------:R-:W-:Y:S01]  /*1f70*/  LOP3.LUT R6, R6, 0x1ffffffc, RZ, 0xc0, !PT ;  /* 0x1ffffffc06067812 */ /* 0x000fe200078ec0ff */
[----:B------:R-:W-:Y:S01]  /*1f80*/  IMAD.MOV.U32 R4, RZ, RZ, 0x1 ;  /* 0x00000001ff047424 */ /* 0x000fe200078e00ff */
[----:B------:R-:W-:Y:S01]  /*1f90*/  IADD3 R234, R214, 0x1, -R217 ;  /* 0x00000001d6ea7810 */ /* 0x000fe20007ffe8d9 */
[----:B------:R-:W-:Y:S01]  /*1fa0*/  IMAD.SHL.U32 R196, R196, 0x2, RZ ;  /* 0x00000002c4c47824 */ /* 0x000fe200078e00ff */
[----:B------:R-:W-:Y:S01]  /*1fb0*/  LEA R225, R13, 0xc480, 0x1 ;  /* 0x0000c4800de17811 */ /* 0x000fe200078e08ff */
[----:B------:R-:W-:Y:S01]  /*1fc0*/  IMAD.IADD R9, R9, 0x1, -R6 ;  /* 0x0000000109097824 */ /* 0x000fe200078e0a06 */
[----:B-1----:R-:W-:Y:S01]  /*1fd0*/  SEL R5, R192, 0xffffffe0, !P3 ;  /* 0xffffffe0c0057807 */ /* 0x002fe20005800000 */
[----:B------:R-:W-:Y:S01]  /*1fe0*/  IMAD.MOV.U32 R230, RZ, RZ, 0x1 ;  /* 0x00000001ffe67424 */ /* 0x000fe200078e00ff */
[----:B------:R-:W-:Y:S01]  /*1ff0*/  LOP3.LUT P0, RZ, R12, 0x2, RZ, 0xc0, !PT ;  /* 0x000000020cff7812 */ /* 0x000fe2000780c0ff */
[----:B------:R-:W-:Y:S01]  /*2000*/  IMAD R232, R9, 0x4, R10 ;  /* 0x0000000409e87824 */ /* 0x000fe200078e020a */
[----:B------:R-:W-:Y:S01]  /*2010*/  IADD3 R233, R225, 0x40, RZ ;  /* 0x00000040e1e97810 */ /* 0x000fe20007ffe0ff */
[----:B------:R-:W-:Y:S01]  /*2020*/  IMAD.MOV.U32 R231, RZ, RZ, RZ ;  /* 0x000000ffffe77224 */ /* 0x000fe200078e00ff */
[----:B------:R-:W-:Y:S01]  /*2030*/  ISETP.LE.AND P2, PT, R4, c[0x0][0x2a8], PT ;  /* 0x0000aa0004007a0c */ /* 0x000fe20003f43270 */
[----:B------:R-:W-:Y:S01]  /*2040*/  IMAD.SHL.U32 R232, R232, 0x2, RZ ;  /* 0x00000002e8e87824 */ /* 0x000fe200078e00ff */
[----:B------:R-:W-:Y:S01]  /*2050*/  LEA R195, R195, 0x80, 0x1 ;  /* 0x00000080c3c37811 */ /* 0x000fe200078e08ff */
[----:B------:R-:W-:Y:S01]  /*2060*/  IMAD.MOV.U32 R193, RZ, RZ, RZ ;  /* 0x000000ffffc17224 */ /* 0x000fe200078e00ff */
[----:B------:R-:W-:Y:S01]  /*2070*/  SEL R201, R201, 0xffffffc0, !P3 ;  /* 0xffffffc0c9c97807 */ /* 0x000fe20005800000 */
[----:B------:R-:W-:Y:S01]  /*2080*/  CS2R R126, SRZ ;  /* 0x00000000007e7805 */ /* 0x000fe2000001ff00 */
[----:B------:R-:W-:Y:S01]  /*2090*/  IADD3 R234, -R232, R234, -R215 ;  /* 0x000000eae8ea7210 */ /* 0x000fe20007ffe9d7 */
        /* <DEDUP_REMOVED lines=32> */
[----:B------:R-:W-:Y:S01]  /*22a0*/  SEL R192, R192, 0xffffffe0, !P0 ;  /* 0xffffffe0c0c07807 */ /* 0x000fe20004000000 */
[----:B------:R-:W-:Y:S01]  /*22b0*/  IMAD.IADD R237, R237, 0x1, -R232 ;  /* 0x00000001eded7824 */ /* 0x000fe200078e0ae8 */
[----:B------:R-:W-:Y:S01]  /*22c0*/  @P6 IADD3 R233, R225, -0x40, RZ ;  /* 0xffffffc0e1e96810 */ /* 0x000fe20007ffe0ff */
[----:B------:R-:W-:Y:S01]  /*22d0*/  ULDC UR5, c[0x0][0x2a0] ;  /* 0x0000a80000057ab9 */ /* 0x000fe20000000800 */
[C---:B------:R-:W-:Y:S01]  /*22e0*/  IADD3 R236, R234.reuse, c[0x0][0x2a4], RZ ;  /* 0x0000a900eaec7a10 */ /* 0x040fe20007ffe0ff */
[----:B------:R-:W-:Y:S01]  /*22f0*/  ULDC UR4, c[0x0][0x2a0] ;  /* 0x0000a80000047ab9 */ /* 0x000fe20000000800 */
[----:B------:R-:W-:Y:S01]  /*2300*/  IADD3 R235, R234, UR6, RZ ;  /* 0x00000006eaeb7c10 */ /* 0x000fe2000fffe0ff */
[----:B------:R-:W-:-:S02]  /*2310*/  ULOP3.LUT UR5, URZ, UR5, URZ, 0x33, !UPT ;  /* 0x000000053f057292 */ /* 0x000fc4000f8e333f */
[----:B------:R-:W-:Y:S02]  /*2320*/  ULOP3.LUT UR4, URZ, UR4, URZ, 0x33, !UPT ;  /* 0x000000043f047292 */ /* 0x000fe4000f8e333f */
.L_x_415:
[----:B------:R-:W-:Y:S04]  /*2330*/  DEPBAR.LE SB0, 0x1 ;  /* 0x000080400000791a */ /* 0x000fe80000000000 */
[----:B------:R-:W-:Y:S01]  /*2340*/  BAR.SYNC.DEFER_BLOCKING 0x0 ;  /* 0x0000000000007b1d */ /* 0x000fe20000010000 */
[C---:B------:R-:W-:Y:S01]  /*2350*/  IMAD.SHL.U32 R180, R193.reuse, 0x1000, RZ ;  /* 0x00001000c1b47824 */ /* 0x040fe200078e00ff */
[----:B------:R-:W-:Y:S01]  /*2360*/  LEA R185, R193, R224, 0x6 ;  /* 0x000000e0c1b97211 */ /* 0x000fe200078e30ff */
[----:B------:R-:W-:Y:S02]  /*2370*/  IMAD R133, R239, 0x40, R224 ;  /* 0x00000040ef857824 */ /* 0x000fe400078e02e0 */
[----:B------:R-:W-:Y:S03]  /*2380*/  IMAD.IADD R181, R199, 0x1, R180 ;  /* 0x00000001c7b57824 */ /* 0x000fe600078e02b4 */
[----:B------:R-:W-:Y:S02]  /*2390*/  IADD3 R244, R133, R236, RZ ;  /* 0x000000ec85f47210 */ /* 0x000fe40007ffe0ff */
[----:B------:R-:W-:Y:S02]  /*23a0*/  SHF.L.U32 R183, R181, 0x1, RZ ;  /* 0x00000001b5b77819 */ /* 0x000fe400000006ff */
[----:B------:R-:W-:Y:S02]  /*23b0*/  IADD3 R242, R133, R235, RZ ;  /* 0x000000eb85f27210 */ /* 0x000fe40007ffe0ff */
[C---:B------:R-:W-:Y:S01]  /*23c0*/  IADD3 R132, R183.reuse, R201, RZ ;  /* 0x000000c9b7847210 */ /* 0x040fe20007ffe0ff */
[----:B------:R-:W-:Y:S01]  /*23d0*/  IMAD.IADD R182, R183, 0x1, R192 ;  /* 0x00000001b7b67824 */ /* 0x000fe200078e02c0 */
[----:B------:R-:W-:Y:S03]  /*23e0*/  IMNMX R244, R237, R244, PT ;  /* 0x000000f4edf47217 */ /* 0x000fe60003800200 */
[----:B------:R-:W-:Y:S01]  /*23f0*/  IMAD.IADD R201, R201, 0x1, R182 ;  /* 0x00000001c9c97824 */ /* 0x000fe200078e02b6 */
[----:B------:R-:W-:Y:S05]  /*2400*/  LDSM.16.M88.4 R40, [R197+0x80] ;  /* 0x00008000c528783b */ /* 0x000fea0000000200 */
[----:B------:R-:W1:Y:S05]  /*2410*/  LDSM.16.M88.4 R36, [R183+0x4080] ;  /* 0x00408000b724783b */ /* 0x000e6a0000000200 */
        /* <DEDUP_REMOVED lines=13> */
[C---:B------:R-:W-:Y:S01]  /*24f0*/  HMMA.16816.F32 R16, R36.reuse, R42, RZ ;  /* 0x0000002a2410723c */ /* 0x040fe200000018ff */
[----:B------:R-:W-:Y:S07]  /*2500*/  LDSM.16.M88.4 R40, [R2+0x80] ;  /* 0x000080000228783b */ /* 0x000fee0000000200 */
[-C--:B---3--:R-:W-:Y:S08]  /*2510*/  HMMA.16816.F32 R20, R36, R48.reuse, RZ ;  /* 0x000000302414723c */ /* 0x088ff000000018ff */
[C---:B------:R-:W-:Y:S08]  /*2520*/  HMMA.16816.F32 R24, R44.reuse, R48, RZ ;  /* 0x000000302c18723c */ /* 0x040ff000000018ff */
[-C--:B------:R-:W-:Y:S01]  /*2530*/  HMMA.16816.F32 R28, R44, R50.reuse, RZ ;  /* 0x000000322c1c723c */ /* 0x080fe200000018ff */
[----:B------:R-:W-:Y:S07]  /*2540*/  LDSM.16.M88.4 R44, [R132+0x5080] ;  /* 0x00508000842c783b */ /* 0x000fee0000000200 */
[----:B------:R-:W-:Y:S01]  /*2550*/  HMMA.16816.F32 R32, R36, R50, RZ ;  /* 0x000000322420723c */ /* 0x000fe200000018ff */
[----:B------:R-:W1:Y:S05]  /*2560*/  LDSM.16.M88.4 R36, [R132+0x4080] ;  /* 0x004080008424783b */ /* 0x000e6a0000000200 */
[----:B------:R-:W2:Y:S02]  /*2570*/  LDSM.16.M88.4 R48, [R2+0x2080] ;  /* 0x002080000230783b */ /* 0x000ea40000000200 */
[-C--:B----4-:R-:W-:Y:S08]  /*2580*/  HMMA.16816.F32 R4, R52, R56.reuse, R4 ;  /* 0x000000383404723c */ /* 0x090ff00000001804 */
[C---:B-----5:R-:W-:Y:S08]  /*2590*/  HMMA.16816.F32 R8, R60.reuse, R56, R8 ;  /* 0x000000383c08723c */ /* 0x060ff00000001808 */
[-C--:B------:R-:W-:Y:S08]  /*25a0*/  HMMA.16816.F32 R12, R60, R58.reuse, R12 ;  /* 0x0000003a3c0c723c */ /* 0x080ff0000000180c */
[C---:B------:R-:W-:Y:S01]  /*25b0*/  HMMA.16816.F32 R16, R52.reuse, R58, R16 ;  /* 0x0000003a3410723c */ /* 0x040fe20000001810 */
[----:B------:R-:W-:Y:S07]  /*25c0*/  LDSM.16.M88.4 R56, [R0+0x80] ;  /* 0x000080000038783b */ /* 0x000fee0000000200 */
[-C--:B------:R-:W-:Y:S08]  /*25d0*/  HMMA.16816.F32 R20, R52, R64.reuse, R20 ;  /* 0x000000403414723c */ /* 0x080ff00000001814 */
[C---:B------:R-:W-:Y:S08]  /*25e0*/  HMMA.16816.F32 R24, R60.reuse, R64, R24 ;  /* 0x000000403c18723c */ /* 0x040ff00000001818 */
[-C--:B------:R-:W-:Y:S01]  /*25f0*/  HMMA.16816.F32 R28, R60, R66.reuse, R28 ;  /* 0x000000423c1c723c */ /* 0x080fe2000000181c */
[----:B------:R-:W-:Y:S07]  /*2600*/  LDSM.16.M88.4 R60, [R201+0x5080] ;  /* 0x00508000c93c783b */ /* 0x000fee0000000200 */
[----:B------:R-:W-:Y:S01]  /*2610*/  HMMA.16816.F32 R32, R52, R66, R32 ;  /* 0x000000423420723c */ /* 0x000fe20000001820 */
[----:B------:R-:W3:Y:S05]  /*2620*/  LDSM.16.M88.4 R52, [R201+0x4080] ;  /* 0x00408000c934783b */ /* 0x000eea0000000200 */
[----:B------:R-:W4:Y:S02]  /*2630*/  LDSM.16.M88.4 R64, [R0+0x2080] ;  /* 0x002080000040783b */ /* 0x000f240000000200 */
[-C--:B-1----:R-:W-:Y:S08]  /*2640*/  HMMA.16816.F32 R4, R36, R40.reuse, R4 ;  /* 0x000000282404723c */ /* 0x082ff00000001804 */
[C---:B------:R-:W-:Y:S08]  /*2650*/  HMMA.16816.F32 R8, R44.reuse, R40, R8 ;  /* 0x000000282c08723c */ /* 0x040ff00000001808 */
[-C--:B------:R-:W-:Y:S08]  /*2660*/  HMMA.16816.F32 R12, R44, R42.reuse, R12 ;  /* 0x0000002a2c0c723c */ /* 0x080ff0000000180c */
[C---:B------:R-:W-:Y:S08]  /*2670*/  HMMA.16816.F32 R16, R36.reuse, R42, R16 ;  /* 0x0000002a2410723c */ /* 0x040ff00000001810 */
[-C--:B--2---:R-:W-:Y:S08]  /*2680*/  HMMA.16816.F32 R20, R36, R48.reuse, R20 ;  /* 0x000000302414723c */ /* 0x084ff00000001814 */
[C---:B------:R-:W-:Y:S08]  /*2690*/  HMMA.16816.F32 R24, R44.reuse, R48, R24 ;  /* 0x000000302c18723c */ /* 0x040ff00000001818 */
[-C--:B------:R-:W-:Y:S08]  /*26a0*/  HMMA.16816.F32 R28, R44, R50.reuse, R28 ;  /* 0x000000322c1c723c */ /* 0x080ff0000000181c */
[----:B------:R-:W-:Y:S08]  /*26b0*/  HMMA.16816.F32 R32, R36, R50, R32 ;  /* 0x000000322420723c */ /* 0x000ff00000001820 */
[-C--:B---3--:R-:W-:Y:S08]  /*26c0*/  HMMA.16816.F32 R4, R52, R56.reuse, R4 ;  /* 0x000000383404723c */ /* 0x088ff00000001804 */
[C---:B------:R-:W-:Y:S08]  /*26d0*/  HMMA.16816.F32 R8, R60.reuse, R56, R8 ;  /* 0x000000383c08723c */ /* 0x040ff00000001808 */
[-C--:B------:R-:W-:Y:S08]  /*26e0*/  HMMA.16816.F32 R12, R60, R58.reuse, R12 ;  /* 0x0000003a3c0c723c */ /* 0x080ff0000000180c */
[C---:B------:R-:W-:Y:S08]  /*26f0*/  HMMA.16816.F32 R16, R52.reuse, R58, R16 ;  /* 0x0000003a3410723c */ /* 0x040ff00000001810 */
[-C--:B----4-:R-:W-:Y:S08]  /*2700*/  HMMA.16816.F32 R20, R52, R64.reuse, R20 ;  /* 0x000000403414723c */ /* 0x090ff00000001814 */
[C---:B------:R-:W-:Y:S08]  /*2710*/  HMMA.16816.F32 R24, R60.reuse, R64, R24 ;  /* 0x000000403c18723c */ /* 0x040ff00000001818 */
[-C--:B------:R-:W-:Y:S08]  /*2720*/  HMMA.16816.F32 R28, R60, R66.reuse, R28 ;  /* 0x000000423c1c723c */ /* 0x080ff0000000181c */
[----:B------:R-:W-:Y:S01]  /*2730*/  HMMA.16816.F32 R32, R52, R66, R32 ;  /* 0x000000423420723c */ /* 0x000fe20000001820 */
[----:B------:R-:W-:-:S08]  /*2740*/  @!P2 BRA `(.L_x_397) ;  /* 0x000001b00000a947 */ /* 0x000fd00003800000 */
[----:B------:R-:W-:Y:S01]  /*2750*/  IADD3 R38, R133, R214, -R215 ;  /* 0x000000d685267210 */ /* 0x000fe20007ffe8d7 */
[----:B------:R-:W-:Y:S03]  /*2760*/  BSSY B0, `(.L_x_398) ;  /* 0x0000011000007945 */ /* 0x000fe60003800000 */
        /* <DEDUP_REMOVED lines=11> */
.L_x_399:
[----:B------:R-:W-:Y:S04]  /*2820*/  MOV R36, 0x1 ;  /* 0x0000000100247802 */ /* 0x000fe80000000f00 */
[----:B------:R-:W-:Y:S11]  /*2830*/  ISETP.NE.AND P0, PT, R36, c[0x0][0x2a8], PT ;  /* 0x0000aa0024007a0c */ /* 0x000ff60003f05270 */
[----:B------:R-:W-:Y:S02]  /*2840*/  @!UPT UIADD3 URZ, URZ, URZ, URZ ;  /* 0x0000003f3f3ff290 */ /* 0x000fe4000fffe03f */
[----:B------:R-:W-:Y:S05]  /*2850*/  @P0 IMAD.HI.U32 R36, R38, c[0x0][0x2ac], RZ ;  /* 0x0000ab0026240a27 */ /* 0x000fea00078e00ff */
[----:B------:R-:W-:Y:S02]  /*2860*/  @P0 SHF.R.U32.HI R38, RZ, c[0x0][0x2b0], R36 ;  /* 0x0000ac00ff260a19 */ /* 0x000fe40000011624 */
.L_x_400:
[----:B------:R-:W-:Y:S05]  /*2870*/  BSYNC B0 ;  /* 0x0000000000007941 */ /* 0x000fea0003800000 */
.L_x_398:
[C-C-:B------:R-:W-:Y:S01]  /*2880*/  IADD3 R36, R133.reuse, c[0x0][0x2a4], R234.reuse ;  /* 0x0000a90085247a10 */ /* 0x140fe20007ffe0ea */
[----:B------:R-:W-:Y:S01]  /*2890*/  IMAD R37, R38, c[0x0][0x2a8], -R217 ;  /* 0x0000aa0026257a24 */ /* 0x000fe200078e0ad9 */
[----:B------:R-:W-:Y:S03]  /*28a0*/  IADD3 R39, R133, UR5, R234 ;  /* 0x0000000585277c10 */ /* 0x000fe6000fffe0ea */
[----:B------:R-:W-:Y:S01]  /*28b0*/  IMAD.IADD R242, R37, 0x1, -R232 ;  /* 0x0000000125f27824 */ /* 0x000fe200078e0ae8 */
[----:B------:R-:W-:Y:S04]  /*28c0*/  IMNMX R37, R237, R36, PT ;  /* 0x00000024ed257217 */ /* 0x000fe80003800200 */
[----:B------:R-:W-:Y:S02]  /*28d0*/  IADD3 R244, R242, c[0x0][0x2a8], RZ ;  /* 0x0000aa00f2f47a10 */ /* 0x000fe40007ffe0ff */
[----:B------:R-:W-:Y:S02]  /*28e0*/  IMNMX R242, R39, R242, !PT ;  /* 0x000000f227f27217 */ /* 0x000fe40007800200 */
[----:B------:R-:W-:Y:S02]  /*28f0*/  IMNMX R244, R37, R244, PT ;  /* 0x000000f425f47217 */ /* 0x000fe40003800200 */
.L_x_397:
[----:B------:R-:W-:Y:S04]  /*2900*/  IADD3 R37, R133, 0x8, RZ ;  /* 0x0000000885257810 */ /* 0x000fe80007ffe0ff */
[C-C-:B------:R-:W-:Y:S02]  /*2910*/  IADD3 R36, R37.reuse, c[0x0][0x2a4], R234.reuse ;  /* 0x0000a90025247a10 */ /* 0x140fe40007ffe0ea */
[----:B------:R-:W-:Y:S02]  /*2920*/  IADD3 R251, R37, UR4, R234 ;  /* 0x0000000425fb7c10 */ /* 0x000fe4000fffe0ea */
[----:B------:R-:W-:Y:S01]  /*2930*/  IMNMX R245, R237, R36, PT ;  /* 0x00000024edf57217 */ /* 0x000fe20003800200 */
[----:B------:R-:W-:-:S06]  /*2940*/  @!P2 BRA `(.L_x_401) ;  /* 0x000001800000a947 */ /* 0x000fcc0003800000 */
[----:B------:R-:W-:Y:S01]  /*2950*/  IADD3 R38, -R215, R214, R37 ;  /* 0x000000d6d7267210 */ /* 0x000fe20007ffe125 */
        /* <DEDUP_REMOVED lines=12> */
.L_x_403:
[----:B------:R-:W-:Y:S04]  /*2a20*/  MOV R36, 0x1 ;  /* 0x0000000100247802 */ /* 0x000fe80000000f00 */
[----:B------:R-:W-:Y:S11]  /*2a30*/  ISETP.NE.AND P0, PT, R36, c[0x0][0x2a8], PT ;  /* 0x0000aa0024007a0c */ /* 0x000ff60003f05270 */
[----:B------:R-:W-:Y:S02]  /*2a40*/  @!UPT UIADD3 URZ, URZ, URZ, URZ ;  /* 0x0000003f3f3ff290 */ /* 0x000fe4000fffe03f */
[----:B------:R-:W-:Y:S05]  /*2a50*/  @P0 IMAD.HI.U32 R36, R38, c[0x0][0x2ac], RZ ;  /* 0x0000ab0026240a27 */ /* 0x000fea00078e00ff */
[----:B------:R-:W-:Y:S02]  /*2a60*/  @P0 SHF.R.U32.HI R38, RZ, c[0x0][0x2b0], R36 ;  /* 0x0000ac00ff260a19 */ /* 0x000fe40000011624 */
.L_x_404:
[----:B------:R-:W-:Y:S05]  /*2a70*/  BSYNC B0 ;  /* 0x0000000000007941 */ /* 0x000fea0003800000 */
.L_x_402:
[----:B------:R-:W-:Y:S04]  /*2a80*/  IMAD R37, R38, c[0x0][0x2a8], -R217 ;  /* 0x0000aa0026257a24 */ /* 0x000fe800078e0ad9 */
[----:B------:R-:W-:Y:S05]  /*2a90*/  IMAD.IADD R38, R37, 0x1, -R232 ;  /* 0x0000000125267824 */ /* 0x000fea00078e0ae8 */
[----:B------:R-:W-:Y:S02]  /*2aa0*/  IADD3 R36, R38, c[0x0][0x2a8], RZ ;  /* 0x0000aa0026247a10 */ /* 0x000fe40007ffe0ff */
[----:B------:R-:W-:Y:S02]  /*2ab0*/  IMNMX R251, R251, R38, !PT ;  /* 0x00000026fbfb7217 */ /* 0x000fe40007800200 */
[----:B------:R-:W-:Y:S02]  /*2ac0*/  IMNMX R245, R245, R36, PT ;  /* 0x00000024f5f57217 */ /* 0x000fe40003800200 */
.L_x_401:
[----:B------:R-:W-:Y:S04]  /*2ad0*/  IADD3 R37, R133, 0x20, RZ ;  /* 0x0000002085257810 */ /* 0x000fe80007ffe0ff */
[C-C-:B------:R-:W-:Y:S02]  /*2ae0*/  IADD3 R202, R37.reuse, c[0x0][0x2a4], R234.reuse ;  /* 0x0000a90025ca7a10 */ /* 0x140fe40007ffe0ea */
[----:B------:R-:W-:Y:S02]  /*2af0*/  IADD3 R240, R37, UR4, R234 ;  /* 0x0000000425f07c10 */ /* 0x000fe4000fffe0ea */
[----:B------:R-:W-:Y:S01]  /*2b00*/  IMNMX R202, R237, R202, PT ;  /* 0x000000caedca7217 */ /* 0x000fe20003800200 */
[----:B------:R-:W-:-:S05]  /*2b10*/  @!P2 BRA `(.L_x_405) ;  /* 0x000001800000a947 */ /* 0x000fca0003800000 */
        /* <DEDUP_REMOVED lines=13> */
.L_x_407:
[----:B------:R-:W-:Y:S04]  /*2bf0*/  MOV R36, 0x1 ;  /* 0x0000000100247802 */ /* 0x000fe80000000f00 */
[----:B------:R-:W-:Y:S11]  /*2c00*/  ISETP.NE.AND P0, PT, R36, c[0x0][0x2a8], PT ;  /* 0x0000aa0024007a0c */ /* 0x000ff60003f05270 */
[----:B------:R-:W-:Y:S02]  /*2c10*/  @!UPT UIADD3 URZ, URZ, URZ, URZ ;  /* 0x0000003f3f3ff290 */ /* 0x000fe4000fffe03f */
[----:B------:R-:W-:Y:S05]  /*2c20*/  @P0 IMAD.HI.U32 R36, R38, c[0x0][0x2ac], RZ ;  /* 0x0000ab0026240a27 */ /* 0x000fea00078e00ff */
[----:B------:R-:W-:Y:S02]  /*2c30*/  @P0 SHF.R.U32.HI R38, RZ, c[0x0][0x2b0], R36 ;  /* 0x0000ac00ff260a19 */ /* 0x000fe40000011624 */
.L_x_408:
[----:B------:R-:W-:Y:S05]  /*2c40*/  BSYNC B0 ;  /* 0x0000000000007941 */ /* 0x000fea0003800000 */
.L_x_406:
[----:B------:R-:W-:Y:S04]  /*2c50*/  IMAD R39, R38, c[0x0][0x2a8], -R217 ;  /* 0x0000aa0026277a24 */ /* 0x000fe800078e0ad9 */
[----:B------:R-:W-:Y:S05]  /*2c60*/  IMAD.IADD R39, R39, 0x1, -R232 ;  /* 0x0000000127277824 */ /* 0x000fea00078e0ae8 */
[----:B------:R-:W-:Y:S02]  /*2c70*/  IADD3 R37, R39, c[0x0][0x2a8], RZ ;  /* 0x0000aa0027257a10 */ /* 0x000fe40007ffe0ff */
[----:B------:R-:W-:Y:S02]  /*2c80*/  IMNMX R240, R240, R39, !PT ;  /* 0x00000027f0f07217 */ /* 0x000fe40007800200 */
[----:B------:R-:W-:Y:S02]  /*2c90*/  IMNMX R202, R202, R37, PT ;  /* 0x00000025caca7217 */ /* 0x000fe40003800200 */
.L_x_405:
        /* <DEDUP_REMOVED lines=18> */
.L_x_411:
[----:B------:R-:W-:Y:S04]  /*2dc0*/  MOV R36, 0x1 ;  /* 0x0000000100247802 */ /* 0x000fe80000000f00 */
[----:B------:R-:W-:Y:S11]  /*2dd0*/  ISETP.NE.AND P0, PT, R36, c[0x0][0x2a8], PT ;  /* 0x0000aa0024007a0c */ /* 0x000ff60003f05270 */
[----:B------:R-:W-:Y:S02]  /*2de0*/  @!UPT UIADD3 URZ, URZ, URZ, URZ ;  /* 0x0000003f3f3ff290 */ /* 0x000fe4000fffe03f */
[----:B------:R-:W-:Y:S05]  /*2df0*/  @P0 IMAD.HI.U32 R36, R38, c[0x0][0x2ac], RZ ;  /* 0x0000ab0026240a27 */ /* 0x000fea00078e00ff */
[----:B------:R-:W-:Y:S02]  /*2e00*/  @P0 SHF.R.U32.HI R38, RZ, c[0x0][0x2b0], R36 ;  /* 0x0000ac00ff260a19 */ /* 0x000fe40000011624 */
.L_x_412:
[----:B------:R-:W-:Y:S05]  /*2e10*/  BSYNC B0 ;  /* 0x0000000000007941 */ /* 0x000fea0003800000 */
.L_x_410:
[----:B------:R-:W-:Y:S04]  /*2e20*/  IMAD R37, R38, c[0x0][0x2a8], -R217 ;  /* 0x0000aa0026257a24 */ /* 0x000fe800078e0ad9 */
[----:B------:R-:W-:Y:S05]  /*2e30*/  IMAD.IADD R36, R37, 0x1, -R232 ;  /* 0x0000000125247824 */ /* 0x000fea00078e0ae8 */
[----:B------:R-:W-:Y:S02]  /*2e40*/  IADD3 R37, R36, c[0x0][0x2a8], RZ ;  /* 0x0000aa0024257a10 */ /* 0x000fe40007ffe0ff */
[----:B------:R-:W-:Y:S02]  /*2e50*/  IMNMX R189, R189, R36, !PT ;  /* 0x00000024bdbd7217 */ /* 0x000fe40007800200 */
[----:B------:R-:W-:Y:S02]  /*2e60*/  IMNMX R188, R188, R37, PT ;  /* 0x00000025bcbc7217 */ /* 0x000fe40003800200 */
.L_x_409:
[----:B------:R-:W-:Y:S04]  /*2e70*/  DEPBAR.LE SB0, 0x1 ;  /* 0x000080400000791a */ /* 0x000fe80000000000 */
[----:B------:R-:W-:Y:S01]  /*2e80*/  BAR.SYNC.DEFER_BLOCKING 0x0 ;  /* 0x0000000000007b1d */ /* 0x000fe20000010000 */
[----:B------:R-:W-:Y:S04]  /*2e90*/  IADD3 R238, R239, 0x1, RZ ;  /* 0x00000001efee7810 */ /* 0x000fe80007ffe0ff */
[----:B------:R-:W-:Y:S01]  /*2ea0*/  ISETP.GE.AND P0, PT, R238, R213, PT ;  /* 0x000000d5ee00720c */ /* 0x000fe20003f06270 */
[----:B------:R1:W2:Y:S04]  /*2eb0*/  LDSM.16.M88.4 R132, [R183+0x8080] ;  /* 0x00808000b784783b */ /* 0x0002a80000000200 */
[----:B------:R1:W3:Y:S04]  /*2ec0*/  LDSM.16.M88.4 R140, [R183+0x9080] ;  /* 0x00908000b78c783b */ /* 0x0002e80000000200 */
[----:B------:R1:W4:Y:S04]  /*2ed0*/  LDSM.16.M88.4 R148, [R182+0x8080] ;  /* 0x00808000b694783b */ /* 0x0003280000000200 */
[----:B------:R1:W1:Y:S01]  /*2ee0*/  LDSM.16.M88.4 R156, [R182+0x9080] ;  /* 0x00908000b69c783b */ /* 0x0002620000000200 */
[----:B------:R-:W-:-:S05]  /*2ef0*/  @P0 BRA `(.L_x_413) ;  /* 0x000001d000000947 */ /* 0x000fca0003800000 */
[----:B------:R-:W-:Y:S01]  /*2f00*/  SHF.R.S32.HI R43, RZ, 0x1f, R238 ;  /* 0x0000001fff2b7819 */ /* 0x000fe200000114ee */
[----:B------:R-:W-:Y:S01]  /*2f10*/  IMAD.WIDE.U32 R40, R238, c[0x0][0x178], RZ ;  /* 0x00005e00ee287a25 */ /* 0x000fe200078e00ff */
[----:B------:R-:W-:Y:S03]  /*2f20*/  @!P1 LEA R38, R239, 0x40, 0x6 ;  /* 0x00000040ef269811 */ /* 0x000fe600078e30ff */
[----:B------:R-:W-:Y:S01]  /*2f30*/  IMAD R43, R43, c[0x0][0x178], RZ ;  /* 0x00005e002b2b7a24 */ /* 0x000fe200078e02ff */
[----:B------:R-:W-:Y:S02]  /*2f40*/  @!P1 IADD3 R39, P0, R38, R210, RZ ;  /* 0x000000d226279210 */ /* 0x000fe40007f1e0ff */
[----:B------:R-:W-:Y:S01]  /*2f50*/  LEA R37, P6, R40, R218, 0x6 ;  /* 0x000000da28257211 */ /* 0x000fe200078c30ff */
[----:B------:R-:W-:Y:S01]  /*2f60*/  IMAD R43, R238, c[0x0][0x17c], R43 ;  /* 0x00005f00ee2b7a24 */ /* 0x000fe200078e022b */
[----:B------:R-:W-:Y:S02]  /*2f70*/  @!P1 LEA.HI.X.SX32 R38, R38, R209, 0x1, P0 ;  /* 0x000000d126269211 */ /* 0x000fe400000f0eff */
[----:B------:R-:W-:Y:S01]  /*2f80*/  @!P1 LEA R44, P0, R39, c[0x0][0x258], 0x2 ;  /* 0x00009600272c9a11 */ /* 0x000fe200078010ff */
[----:B------:R-:W-:Y:S02]  /*2f90*/  IMAD.IADD R43, R41, 0x1, R43 ;  /* 0x00000001292b7824 */ /* 0x000fe400078e022b */
[----:B------:R-:W-:Y:S01]  /*2fa0*/  IMAD R41, R238, -0x40, R215 ;  /* 0xffffffc0ee297824 */ /* 0x000fe200078e02d7 */
[----:B------:R-:W-:Y:S01]  /*2fb0*/  @!P1 LEA.HI.X R45, R39, c[0x0][0x25c], R38, 0x2, P0 ;  /* 0x00009700272d9a11 */ /* 0x000fe200000f1426 */
[----:B------:R-:W-:Y:S01]  /*2fc0*/  IMAD R39, R230, 0x2000, R229 ;  /* 0x00002000e6277824 */ /* 0x000fe200078e02e5 */
[----:B------:R-:W-:Y:S01]  /*2fd0*/  LEA.HI.X R36, R40, R206, R43, 0x6, P6 ;  /* 0x000000ce28247211 */ /* 0x000fe200030f342b */
[----:B------:R-:W-:Y:S01]  /*2fe0*/  IMAD.IADD R41, R41, 0x1, -R212 ;  /* 0x0000000129297824 */ /* 0x000fe200078e0ad4 */
[----:B------:R-:W-:Y:S04]  /*2ff0*/  LEA R42, P6, R37, c[0x0][0x160], 0x1 ;  /* 0x00005800252a7a11 */ /* 0x000fe800078c08ff */
[----:B------:R-:W-:Y:S02]  /*3000*/  ISETP.LT.OR P0, PT, R41, 0x1, P5 ;  /* 0x000000012900780c */ /* 0x000fe40002f01670 */
[----:B------:R-:W-:Y:S01]  /*3010*/  LEA.HI.X R43, R37, c[0x0][0x164], R36, 0x1, P6 ;  /* 0x00005900252b7a11 */ /* 0x000fe200030f0c24 */
[----:B------:R-:W-:Y:S01]  /*3020*/  @!P1 IMAD R36, R230, 0x40, R222 ;  /* 0x00000040e6249824 */ /* 0x000fe200078e02de */
[----:B------:R-:W-:Y:S03]  /*3030*/  IADD3 R46, P6, R42, UR13, RZ ;  /* 0x0000000d2a2e7c10 */ /* 0x000fe6000ffde0ff */
[----:B------:R-:W-:Y:S01]  /*3040*/  @!P1 IMAD.SHL.U32 R37, R36, 0x4, RZ ;  /* 0x0000000424259824 */ /* 0x000fe200078e00ff */
[----:B------:R-:W-:Y:S02]  /*3050*/  IADD3.X R47, R43, UR8, RZ, P6, !PT ;  /* 0x000000082b2f7c10 */ /* 0x000fe4000b7fe4ff */
[----:B------:R-:W-:Y:S03]  /*3060*/  ISETP.LT.OR P6, PT, R41, 0x21, P5 ;  /* 0x000000212900780c */ /* 0x000fe60002fc1670 */
[----:B------:R-:W-:Y:S01]  /*3070*/  @!PT LDS RZ, [RZ] ;  /* 0x00000000fffff984 */ /* 0x000fe20000000800 */
[----:B------:R-:W-:Y:S01]  /*3080*/  @!PT LDS RZ, [RZ] ;  /* 0x00000000fffff984 */ /* 0x000fe20000000800 */
[----:B------:R-:W-:Y:S01]  /*3090*/  @!PT LDS RZ, [RZ] ;  /* 0x00000000fffff984 */ /* 0x000fe20000000800 */
[----:B------:R4:W-:Y:S10]  /*30a0*/  LDGSTS.E.BYPASS.LTC128B.128 [R39], [R42.64], !P0 ;  /* 0x000000002a277fae */ /* 0x0009f4000c101d4a */
[----:B------:R4:W-:Y:S06]  /*30b0*/  LDGSTS.E.BYPASS.LTC128B.128 [R39+0x1000], [R46.64], !P6 ;  /* 0x010000002e277fae */ /* 0x0009ec000f101d4a */
[----:B------:R4:W-:Y:S02]  /*30c0*/  @!P1 LDGSTS.E.BYPASS.LTC128B.128 [R37+0xc080], [R44.64] ;  /* 0x0c0800002c259fae */ /* 0x0009e4000b901d4a */
.L_x_413:
[-C--:B--2-4-:R-:W-:Y:S01]  /*30d0*/  HMMA.16816.F32 R36, R132, R136.reuse, RZ ;  /* 0x000000888424723c */ /* 0x094fe200000018ff */
[----:B------:R-:W0:Y:S02]  /*30e0*/  LDGDEPBAR ;  /* 0x00000000000079af */ /* 0x000e240000000000 */
[----:B------:R-:W-:Y:S01]  /*30f0*/  ISETP.GT.AND P0, PT, R211, -0x1, PT ;  /* 0xffffffffd300780c */ /* 0x000fe20003f04270 */
[----:B------:R-:W-:Y:S03]  /*3100*/  IMAD.MOV.U32 R249, RZ, RZ, 0x40 ;  /* 0x00000040fff97424 */ /* 0x000fe600078e00ff */
[----:B------:R-:W-:Y:S01]  /*3110*/  ISETP.GT.AND P6, PT, R242, RZ, P0 ;  /* 0x000000fff200720c */ /* 0x000fe200007c4270 */
[C---:B---3--:R-:W-:Y:S03]  /*3120*/  HMMA.16816.F32 R40, R140.reuse, R136, RZ ;  /* 0x000000888c28723c */ /* 0x048fe600000018ff */
[----:B------:R-:W-:Y:S04]  /*3130*/  ISETP.LT.OR P6, PT, R244, 0x1, P6 ;  /* 0x00000001f400780c */ /* 0x000fe800037c1670 */
[----:B------:R-:W-:Y:S01]  /*3140*/  FSEL R190, R4, -INF , !P6 ;  /* 0xff80000004be7808 */ /* 0x000fe20007000000 */
[-C--:B------:R-:W-:Y:S01]  /*3150*/  HMMA.16816.F32 R44, R140, R138.reuse, RZ ;  /* 0x0000008a8c2c723c */ /* 0x080fe200000018ff */
[----:B------:R-:W-:Y:S03]  /*3160*/  ISETP.GT.AND P6, PT, R242, 0x1, P0 ;  /* 0x00000001f200780c */ /* 0x000fe600007c4270 */
[--C-:B-1----:R-:W-:Y:S01]  /*3170*/  FFMA.FTZ R183, R190, c[0x0][0x29c], -R241.reuse ;  /* 0x0000a700beb77a23 */ /* 0x102fe200000108f1 */
[----:B------:R-:W-:Y:S03]  /*3180*/  ISETP.LT.OR P6, PT, R244, 0x2, P6 ;  /* 0x00000002f400780c */ /* 0x000fe600037c1670 */
[C---:B------:R-:W-:Y:S02]  /*3190*/  HMMA.16816.F32 R48, R132.reuse, R138, RZ ;  /* 0x0000008a8430723c */ /* 0x040fe400000018ff */
[----:B------:R-:W-:Y:S02]  /*31a0*/  MUFU.EX2 R183, R183 ;  /* 0x000000b700b77308 */ /* 0x000fe40000000800 */
[----:B------:R-:W-:Y:S02]  /*31b0*/  FSEL R182, R5, -INF , !P6 ;  /* 0xff80000005b67808 */ /* 0x000fe40007000000 */
[----:B------:R-:W-:Y:S02]  /*31c0*/  ISETP.GT.AND P6, PT, R251, RZ, P0 ;  /* 0x000000fffb00720c */ /* 0x000fe400007c4270 */
[-C--:B------:R-:W-:Y:S01]  /*31d0*/  HMMA.16816.F32 R52, R132, R144.reuse, RZ ;  /* 0x000000908434723c */ /* 0x080fe200000018ff */
[--C-:B------:R-:W-:Y:S01]  /*31e0*/  FFMA.FTZ R190, R182, c[0x0][0x29c], -R241.reuse ;  /* 0x0000a700b6be7a23 */ /* 0x100fe200000108f1 */
[----:B------:R-:W-:Y:S04]  /*31f0*/  ISETP.LT.OR P6, PT, R245, 0x1, P6 ;  /* 0x00000001f500780c */ /* 0x000fe800037c1670 */
[----:B------:R-:W-:Y:S01]  /*3200*/  FSEL R247, R6, -INF , !P6 ;  /* 0xff80000006f77808 */ /* 0x000fe20007000000 */
[----:B------:R-:W-:Y:S01]  /*3210*/  MUFU.EX2 R190, R190 ;  /* 0x000000be00be7308 */ /* 0x000fe20000000800 */
[C---:B------:R-:W-:Y:S02]  /*3220*/  HMMA.16816.F32 R56, R140.reuse, R144, RZ ;  /* 0x000000908c38723c */ /* 0x040fe400000018ff */
[----:B------:R-:W-:Y:S04]  /*3230*/  ISETP.GT.AND P6, PT, R251, 0x1, P0 ;  /* 0x00000001fb00780c */ /* 0x000fe800007c4270 */
[----:B------:R-:W-:Y:S02]  /*3240*/  ISETP.LT.OR P6, PT, R245, 0x2, P6 ;  /* 0x00000002f500780c */ /* 0x000fe400037c1670 */
[-C--:B------:R-:W-:Y:S04]  /*3250*/  HMMA.16816.F32 R60, R140, R146.reuse, RZ ;  /* 0x000000928c3c723c */ /* 0x080fe800000018ff */
[----:B------:R-:W-:Y:S02]  /*3260*/  FSEL R243, R7, -INF , !P6 ;  /* 0xff80000007f37808 */ /* 0x000fe40007000000 */
[----:B------:R-:W-:Y:S02]  /*3270*/  ISETP.GT.AND P6, PT, R242, 0x20, P0 ;  /* 0x00000020f200780c */ /* 0x000fe400007c4270 */
[----:B------:R-:W-:Y:S02]  /*3280*/  HMMA.16816.F32 R64, R132, R146, RZ ;  /* 0x000000928440723c */ /* 0x000fe400000018ff */
[----:B------:R-:W-:Y:S04]  /*3290*/  ISETP.LT.OR P6, PT, R244, 0x21, P6 ;  /* 0x00000021f400780c */ /* 0x000fe800037c1670 */
[----:B------:R-:W-:Y:S02]  /*32a0*/  FSEL R248, R16, -INF , !P6 ;  /* 0xff80000010f87808 */ /* 0x000fe40007000000 */
[-C--:B------:R-:W-:Y:S05]  /*32b0*/  HMMA.16816.F32 R36, R148, R152.reuse, R36 ;  /* 0x000000989424723c */ /* 0x080fea0000001824 */
[----:B------:R-:W-:Y:S01]  /*32c0*/  ISETP.GT.AND P6, PT, R242, 0x21, P0 ;  /* 0x00000021f200780c */ /* 0x000fe200007c4270 */
[--C-:B------:R-:W-:Y:S02]  /*32d0*/  FFMA.FTZ R191, R248, c[0x0][0x29c], -R241.reuse ;  /* 0x0000a700f8bf7a23 */ /* 0x100fe400000108f1 */
[C---:B------:R-:W-:Y:S04]  /*32e0*/  HMMA.16816.F32 R40, R156.reuse, R152, R40 ;  /* 0x000000989c28723c */ /* 0x040fe80000001828 */
[----:B------:R-:W-:Y:S01]  /*32f0*/  ISETP.LT.OR P6, PT, R244, 0x22, P6 ;  /* 0x00000022f400780c */ /* 0x000fe200037c1670 */
[----:B------:R-:W-:Y:S03]  /*3300*/  MUFU.EX2 R191, R191 ;  /* 0x000000bf00bf7308 */ /* 0x000fe60000000800 */
[-C--:B------:R-:W-:Y:S04]  /*3310*/  HMMA.16816.F32 R44, R156, R154.reuse, R44 ;  /* 0x0000009a9c2c723c */ /* 0x080fe8000000182c */
[----:B------:R-:W-:Y:S02]  /*3320*/  FSEL R200, R17, -INF , !P6 ;  /* 0xff80000011c87808 */ /* 0x000fe40007000000 */
[----:B------:R-:W-:Y:S02]  /*3330*/  ISETP.GT.AND P6, PT, R251, 0x20, P0 ;  /* 0x00000020fb00780c */ /* 0x000fe400007c4270 */
[C---:B------:R-:W-:Y:S04]  /*3340*/  HMMA.16816.F32 R48, R148.reuse, R154, R48 ;  /* 0x0000009a9430723c */ /* 0x040fe80000001830 */
[----:B------:R-:W-:Y:S01]  /*3350*/  ISETP.LT.OR P6, PT, R245, 0x21, P6 ;  /* 0x00000021f500780c */ /* 0x000fe200037c1670 */
[----:B------:R-:W-:Y:S03]  /*3360*/  FFMA.FTZ R200, R200, c[0x0][0x29c], -R241 ;  /* 0x0000a700c8c87a23 */ /* 0x000fe600000108f1 */
[-C--:B------:R-:W-:Y:S03]  /*3370*/  HMMA.16816.F32 R52, R148, R160.reuse, R52 ;  /* 0x000000a09434723c */ /* 0x080fe60000001834 */
[----:B------:R-:W-:Y:S01]  /*3380*/  MUFU.EX2 R200, R200 ;  /* 0x000000c800c87308 */ /* 0x000fe20000000800 */
[----:B------:R-:W-:Y:S02]  /*3390*/  FSEL R252, R18, -INF , !P6 ;  /* 0xff80000012fc7808 */ /* 0x000fe40007000000 */
[----:B------:R-:W-:Y:S02]  /*33a0*/  ISETP.GT.AND P6, PT, R251, 0x21, P0 ;  /* 0x00000021fb00780c */ /* 0x000fe400007c4270 */
[C---:B------:R-:W-:Y:S04]  /*33b0*/  HMMA.16816.F32 R56, R156.reuse, R160, R56 ;  /* 0x000000a09c38723c */ /* 0x040fe80000001838 */
[----:B------:R-:W-:Y:S04]  /*33c0*/  ISETP.LT.OR P6, PT, R245, 0x22, P6 ;  /* 0x00000022f500780c */ /* 0x000fe800037c1670 */
[-C--:B------:R-:W-:Y:S04]  /*33d0*/  HMMA.16816.F32 R60, R156, R162.reuse, R60 ;  /* 0x000000a29c3c723c */ /* 0x080fe8000000183c */
[----:B------:R-:W-:Y:S02]  /*33e0*/  FSEL R246, R19, -INF , !P6 ;  /* 0xff80000013f67808 */ /* 0x000fe40007000000 */
[----:B------:R-:W-:Y:S02]  /*33f0*/  ISETP.GT.AND P6, PT, R242, 0x40, P0 ;  /* 0x00000040f200780c */ /* 0x000fe400007c4270 */
[----:B------:R-:W-:Y:S04]  /*3400*/  HMMA.16816.F32 R64, R148, R162, R64 ;  /* 0x000000a29440723c */ /* 0x000fe80000001840 */
[----:B------:R-:W-:Y:S01]  /*3410*/  ISETP.LT.OR P6, PT, R244, 0x41, P6 ;  /* 0x00000041f400780c */ /* 0x000fe200037c1670 */
[----:B------:R-:W-:Y:S03]  /*3420*/  FFMA.FTZ R246, R246, c[0x0][0x29c], -R187 ;  /* 0x0000a700f6f67a23 */ /* 0x000fe600000108bb */
[----:B------:R-:W-:Y:S02]  /*3430*/  FSEL R201, R20, -INF , !P6 ;  /* 0xff80000014c97808 */ /* 0x000fe40007000000 */
[----:B------:R-:W-:Y:S01]  /*3440*/  ISETP.GT.AND P6, PT, R242, 0x41, P0 ;  /* 0x00000041f200780c */ /* 0x000fe200007c4270 */
[----:B------:R-:W-:Y:S02]  /*3450*/  MUFU.EX2 R246, R246 ;  /* 0x000000f600f67308 */ /* 0x000fe40000000800 */
[--C-:B------:R-:W-:Y:S01]  /*3460*/  FFMA.FTZ R203, R201, c[0x0][0x29c], -R241.reuse ;  /* 0x0000a700c9cb7a23 */ /* 0x100fe200000108f1 */
[----:B------:R-:W-:Y:S04]  /*3470*/  ISETP.LT.OR P6, PT, R244, 0x42, P6 ;  /* 0x00000042f400780c */ /* 0x000fe800037c1670 */
[----:B------:R-:W-:Y:S02]  /*3480*/  FSEL R182, R21, -INF , !P6 ;  /* 0xff80000015b67808 */ /* 0x000fe40007000000 */
[----:B------:R-:W-:Y:S01]  /*3490*/  ISETP.GT.AND P6, PT, R251, 0x40, P0 ;  /* 0x00000040fb00780c */ /* 0x000fe200007c4270 */
[----:B------:R-:W-:Y:S02]  /*34a0*/  MUFU.EX2 R203, R203 ;  /* 0x000000cb00cb7308 */ /* 0x000fe40000000800 */
[----:B------:R-:W-:Y:S01]  /*34b0*/  FFMA.FTZ R5, R182, c[0x0][0x29c], -R241 ;  /* 0x0000a700b6057a23 */ /* 0x000fe200000108f1 */
[----:B------:R-:W-:Y:S02]  /*34c0*/  ISETP.LT.OR P6, PT, R245, 0x41, P6 ;  /* 0x00000041f500780c */ /* 0x000fe400037c1670 */
[----:B------:R-:W-:Y:S02]  /*34d0*/  LEA R182, R181, 0x8080, 0x1 ;  /* 0x00008080b5b67811 */ /* 0x000fe400078e08ff */
[----:B------:R-:W-:Y:S02]  /*34e0*/  FSEL R250, R22, -INF , !P6 ;  /* 0xff80000016fa7808 */ /* 0x000fe40007000000 */
[----:B------:R-:W-:Y:S04]  /*34f0*/  ISETP.GT.AND P6, PT, R251, 0x41, P0 ;  /* 0x00000041fb00780c */ /* 0x000fe800007c4270 */
[----:B------:R-:W-:Y:S04]  /*3500*/  ISETP.LT.OR P6, PT, R245, 0x42, P6 ;  /* 0x00000042f500780c */ /* 0x000fe800037c1670 */
[----:B------:R-:W-:Y:S02]  /*3510*/  FSEL R248, R23, -INF , !P6 ;  /* 0xff80000017f87808 */ /* 0x000fe40007000000 */
[----:B------:R-:W-:Y:S03]  /*3520*/  ISETP.GT.AND P6, PT, R242, 0x60, P0 ;  /* 0x00000060f200780c */ /* 0x000fe600007c4270 */
[----:B------:R-:W-:Y:S01]  /*3530*/  FFMA.FTZ R248, R248, c[0x0][0x29c], -R187 ;  /* 0x0000a700f8f87a23 */ /* 0x000fe200000108bb */
[----:B------:R-:W-:Y:S04]  /*3540*/  ISETP.LT.OR P6, PT, R244, 0x61, P6 ;  /* 0x00000061f400780c */ /* 0x000fe800037c1670 */
[----:B------:R-:W-:Y:S01]  /*3550*/  FSEL R201, R32, -INF , !P6 ;  /* 0xff80000020c97808 */ /* 0x000fe20007000000 */
[----:B------:R-:W-:Y:S01]  /*3560*/  MUFU.EX2 R248, R248 ;  /* 0x000000f800f87308 */ /* 0x000fe20000000800 */
[----:B------:R-:W-:Y:S03]  /*3570*/  ISETP.GT.AND P6, PT, R242, 0x61, P0 ;  /* 0x00000061f200780c */ /* 0x000fe600007c4270 */
[--C-:B------:R-:W-:Y:S01]  /*3580*/  FFMA.FTZ R181, R201, c[0x0][0x29c], -R241.reuse ;  /* 0x0000a700c9b57a23 */ /* 0x100fe200000108f1 */
[----:B------:R-:W-:Y:S02]  /*3590*/  SEL R201, R249, 0xffffffc0, !P3 ;  /* 0xffffffc0f9c97807 */ /* 0x000fe40005800000 */
[----:B------:R-:W-:Y:S03]  /*35a0*/  ISETP.LT.OR P6, PT, R244, 0x62, P6 ;  /* 0x00000062f400780c */ /* 0x000fe600037c1670 */
[----:B------:R-:W-:Y:S01]  /*35b0*/  MUFU.EX2 R242, R5 ;  /* 0x0000000500f27308 */ /* 0x000fe20000000800 */
[----:B------:R-:W-:Y:S01]  /*35c0*/  FSEL R244, R33, -INF , !P6 ;  /* 0xff80000021f47808 */ /* 0x000fe20007000000 */
[----:B------:R-:W-:Y:S01]  /*35d0*/  IMAD.IADD R33, R201, 0x1, R182 ;  /* 0x00000001c9217824 */ /* 0x000fe200078e02b6 */
[----:B------:R-:W-:Y:S02]  /*35e0*/  ISETP.GT.AND P6, PT, R251, 0x60, P0 ;  /* 0x00000060fb00780c */ /* 0x000fe400007c4270 */
[----:B------:R-:W-:Y:S01]  /*35f0*/  IADD3 R182, R201, R182, R192 ;  /* 0x000000b6c9b67210 */ /* 0x000fe20007ffe0c0 */
[----:B------:R-:W-:Y:S01]  /*3600*/  FFMA.FTZ R241, R244, c[0x0][0x29c], -R241 ;  /* 0x0000a700f4f17a23 */ /* 0x000fe200000108f1 */
[----:B------:R-:W1:Y:S01]  /*3610*/  LDSM.16.M88.4 R132, [R33] ;  /* 0x000000002184783b */ /* 0x000e620000000200 */
[----:B------:R-:W-:Y:S02]  /*3620*/  ISETP.LT.OR P6, PT, R245, 0x61, P6 ;  /* 0x00000061f500780c */ /* 0x000fe400037c1670 */
[----:B------:R2:W-:Y:S02]  /*3630*/  MUFU.EX2 R244, R241 ;  /* 0x000000f100f47308 */ /* 0x0005e40000000800 */
[----:B------:R-:W-:Y:S01]  /*3640*/  FSEL R249, R34, -INF , !P6 ;  /* 0xff80000022f97808 */ /* 0x000fe20007000000 */
[--C-:B------:R-:W-:Y:S01]  /*3650*/  FFMA.FTZ R34, R247, c[0x0][0x29c], -R187.reuse ;  /* 0x0000a700f7227a23 */ /* 0x100fe200000108bb */
[----:B------:R-:W-:Y:S01]  /*3660*/  ISETP.GT.AND P6, PT, R251, 0x61, P0 ;  /* 0x00000061fb00780c */ /* 0x000fe200007c4270 */
[----:B------:R3:W4:Y:S03]  /*3670*/  LDSM.16.M88.4 R140, [R33+0x1000] ;  /* 0x00100000218c783b */ /* 0x0007260000000200 */
[----:B------:R-:W-:Y:S02]  /*3680*/  ISETP.LT.OR P6, PT, R245, 0x62, P6 ;  /* 0x00000062f500780c */ /* 0x000fe400037c1670 */
[----:B------:R-:W5:Y:S02]  /*3690*/  MUFU.EX2 R181, R181 ;  /* 0x000000b500b57308 */ /* 0x000f640000000800 */
[----:B------:R-:W-:Y:S01]  /*36a0*/  FSEL R247, R35, -INF , !P6 ;  /* 0xff80000023f77808 */ /* 0x000fe20007000000 */
[----:B------:R-:W-:Y:S01]  /*36b0*/  LDSM.16.M88.4 R148, [R182+0x1000] ;  /* 0x00100000b694783b */ /* 0x000fe20000000200 */
[----:B------:R-:W-:Y:S01]  /*36c0*/  ISETP.GT.AND P6, PT, R240, RZ, P0 ;  /* 0x000000fff000720c */ /* 0x000fe200007c4270 */
[--C-:B------:R-:W-:Y:S02]  /*36d0*/  FFMA.FTZ R35, R243, c[0x0][0x29c], -R187.reuse ;  /* 0x0000a700f3237a23 */ /* 0x100fe400000108bb */
[--C-:B------:R-:W-:Y:S01]  /*36e0*/  FFMA.FTZ R243, R250, c[0x0][0x29c], -R187.reuse ;  /* 0x0000a700faf37a23 */ /* 0x100fe200000108bb */
[----:B------:R-:W-:Y:S02]  /*36f0*/  ISETP.LT.OR P6, PT, R202, 0x1, P6 ;  /* 0x00000001ca00780c */ /* 0x000fe400037c1670 */
[----:B------:R-:W2:Y:S02]  /*3700*/  MUFU.EX2 R34, R34 ;  /* 0x0000002200227308 */ /* 0x000ea40000000800 */
[----:B------:R-:W-:Y:S02]  /*3710*/  FSEL R251, R8, -INF , !P6 ;  /* 0xff80000008fb7808 */ /* 0x000fe40007000000 */
[----:B------:R-:W-:Y:S04]  /*3720*/  ISETP.GT.AND P6, PT, R240, 0x1, P0 ;  /* 0x00000001f000780c */ /* 0x000fe800007c4270 */
[----:B------:R-:W-:Y:S01]  /*3730*/  ISETP.LT.OR P6, PT, R202, 0x2, P6 ;  /* 0x00000002ca00780c */ /* 0x000fe200037c1670 */
[--C-:B---3--:R-:W-:Y:S01]  /*3740*/  FFMA.FTZ R33, R252, c[0x0][0x29c], -R187.reuse ;  /* 0x0000a700fc217a23 */ /* 0x108fe200000108bb */
[----:B------:R-:W3:Y:S02]  /*3750*/  MUFU.EX2 R35, R35 ;  /* 0x0000002300237308 */ /* 0x000ee40000000800 */
[----:B------:R-:W-:Y:S02]  /*3760*/  FSEL R252, R9, -INF , !P6 ;  /* 0xff80000009fc7808 */ /* 0x000fe40007000000 */
[C---:B------:R-:W-:Y:S01]  /*3770*/  ISETP.GT.AND P6, PT, R189.reuse, RZ, P0 ;  /* 0x000000ffbd00720c */ /* 0x040fe200007c4270 */
[-C--:B-1----:R-:W-:Y:S05]  /*3780*/  HMMA.16816.F32 R36, R132, R164.reuse, R36 ;  /* 0x000000a48424723c */ /* 0x082fea0000001824 */
[----:B------:R-:W1:Y:S01]  /*3790*/  MUFU.EX2 R33, R33 ;  /* 0x0000002100217308 */ /* 0x000e620000000800 */
[----:B------:R-:W-:Y:S02]  /*37a0*/  ISETP.LT.OR P6, PT, R188, 0x1, P6 ;  /* 0x00000001bc00780c */ /* 0x000fe400037c1670 */
[C---:B----4-:R-:W-:Y:S04]  /*37b0*/  HMMA.16816.F32 R40, R140.reuse, R164, R40 ;  /* 0x000000a48c28723c */ /* 0x050fe80000001828 */
[----:B--2---:R-:W-:Y:S03]  /*37c0*/  FSEL R241, R10, -INF , !P6 ;  /* 0xff8000000af17808 */ /* 0x004fe60007000000 */
[----:B------:R-:W2:Y:S01]  /*37d0*/  MUFU.EX2 R243, R243 ;  /* 0x000000f300f37308 */ /* 0x000ea20000000800 */
[----:B------:R-:W-:Y:S01]  /*37e0*/  ISETP.GT.AND P6, PT, R189, 0x1, P0 ;  /* 0x00000001bd00780c */ /* 0x000fe200007c4270 */
[-C--:B------:R-:W-:Y:S03]  /*37f0*/  HMMA.16816.F32 R44, R140, R166.reuse, R44 ;  /* 0x000000a68c2c723c */ /* 0x080fe6000000182c */
[----:B------:R-:W-:Y:S01]  /*3800*/  ISETP.LT.OR P6, PT, R188, 0x2, P6 ;  /* 0x00000002bc00780c */ /* 0x000fe200037c1670 */
[--C-:B------:R-:W-:Y:S03]  /*3810*/  FFMA.FTZ R241, R241, c[0x0][0x29c], -R184.reuse ;  /* 0x0000a700f1f17a23 */ /* 0x100fe600000108b8 */
[----:B------:R-:W-:Y:S01]  /*3820*/  FSEL R245, R11, -INF , !P6 ;  /* 0xff8000000bf57808 */ /* 0x000fe20007000000 */
[C---:B------:R-:W-:Y:S01]  /*3830*/  HMMA.16816.F32 R48, R132.reuse, R166, R48 ;  /* 0x000000a68430723c */ /* 0x040fe20000001830 */
[----:B------:R-:W4:Y:S01]  /*3840*/  LDSM.16.M88.4 R8, [R182] ;  /* 0x00000000b608783b */ /* 0x000f220000000200 */
[----:B------:R-:W-:Y:S02]  /*3850*/  MUFU.EX2 R241, R241 ;  /* 0x000000f100f17308 */ /* 0x000fe40000000800 */
[----:B------:R-:W-:Y:S01]  /*3860*/  ISETP.GT.AND P6, PT, R240, 0x20, P0 ;  /* 0x00000020f000780c */ /* 0x000fe200007c4270 */
[----:B------:R-:W-:Y:S03]  /*3870*/  FFMA.FTZ R245, R245, c[0x0][0x29c], -R184 ;  /* 0x0000a700f5f57a23 */ /* 0x000fe600000108b8 */
[-C--:B------:R-:W-:Y:S03]  /*3880*/  HMMA.16816.F32 R52, R132, R168.reuse, R52 ;  /* 0x000000a88434723c */ /* 0x080fe60000001834 */
[----:B------:R-:W-:Y:S04]  /*3890*/  ISETP.LT.OR P6, PT, R202, 0x21, P6 ;  /* 0x00000021ca00780c */ /* 0x000fe800037c1670 */
[----:B------:R-:W-:Y:S01]  /*38a0*/  FSEL R250, R12, -INF , !P6 ;  /* 0xff8000000cfa7808 */ /* 0x000fe20007000000 */
[C---:B------:R-:W-:Y:S04]  /*38b0*/  HMMA.16816.F32 R56, R140.reuse, R168, R56 ;  /* 0x000000a88c38723c */ /* 0x040fe80000001838 */
[----:B------:R-:W-:Y:S01]  /*38c0*/  ISETP.GT.AND P6, PT, R240, 0x21, P0 ;  /* 0x00000021f000780c */ /* 0x000fe200007c4270 */
[--C-:B------:R-:W-:Y:S02]  /*38d0*/  FFMA.FTZ R12, R249, c[0x0][0x29c], -R187.reuse ;  /* 0x0000a700f90c7a23 */ /* 0x100fe400000108bb */
[----:B------:R-:W-:Y:S01]  /*38e0*/  FFMA.FTZ R187, R247, c[0x0][0x29c], -R187 ;  /* 0x0000a700f7bb7a23 */ /* 0x000fe200000108bb */
[-C--:B------:R-:W-:Y:S03]  /*38f0*/  HMMA.16816.F32 R60, R140, R170.reuse, R60 ;  /* 0x000000aa8c3c723c */ /* 0x080fe6000000183c */
[----:B------:R-:W-:Y:S01]  /*3900*/  ISETP.LT.OR P6, PT, R202, 0x22, P6 ;  /* 0x00000022ca00780c */ /* 0x000fe200037c1670 */
[--C-:B------:R-:W-:Y:S01]  /*3910*/  FFMA.FTZ R247, R252, c[0x0][0x29c], -R186.reuse ;  /* 0x0000a700fcf77a23 */ /* 0x100fe200000108ba */
[----:B------:R-:W1:Y:S02]  /*3920*/  MUFU.EX2 R187, R187 ;  /* 0x000000bb00bb7308 */ /* 0x000e640000000800 */
[----:B------:R-:W-:Y:S01]  /*3930*/  FSEL R249, R13, -INF , !P6 ;  /* 0xff8000000df97808 */ /* 0x000fe20007000000 */
[----:B------:R-:W-:Y:S04]  /*3940*/  HMMA.16816.F32 R64, R132, R170, R64 ;  /* 0x000000aa8440723c */ /* 0x000fe80000001840 */
[----:B------:R-:W-:Y:S03]  /*3950*/  ISETP.GT.AND P6, PT, R189, 0x20, P0 ;  /* 0x00000020bd00780c */ /* 0x000fe600007c4270 */
[----:B------:R-:W1:Y:S01]  /*3960*/  MUFU.EX2 R12, R12 ;  /* 0x0000000c000c7308 */ /* 0x000e620000000800 */
[----:B------:R-:W-:Y:S01]  /*3970*/  ISETP.LT.OR P6, PT, R188, 0x21, P6 ;  /* 0x00000021bc00780c */ /* 0x000fe200037c1670 */
[-C--:B----4-:R-:W-:Y:S05]  /*3980*/  HMMA.16816.F32 R36, R8, R172.reuse, R36 ;  /* 0x000000ac0824723c */ /* 0x090fea0000001824 */
[----:B------:R-:W-:Y:S01]  /*3990*/  FSEL R13, R14, -INF , !P6 ;  /* 0xff8000000e0d7808 */ /* 0x000fe20007000000 */
[----:B------:R-:W-:Y:S01]  /*39a0*/  FFMA.FTZ R14, R251, c[0x0][0x29c], -R186 ;  /* 0x0000a700fb0e7a23 */ /* 0x000fe200000108ba */
[----:B------:R-:W-:Y:S01]  /*39b0*/  ISETP.GT.AND P6, PT, R189, 0x21, P0 ;  /* 0x00000021bd00780c */ /* 0x000fe200007c4270 */
[C---:B------:R-:W-:Y:S01]  /*39c0*/  HMMA.16816.F32 R40, R148.reuse, R172, R40 ;  /* 0x000000ac9428723c */ /* 0x040fe20000001828 */
[----:B------:R-:W-:Y:S03]  /*39d0*/  MUFU.EX2 R247, R247 ;  /* 0x000000f700f77308 */ /* 0x000fe60000000800 */
[----:B------:R-:W-:Y:S01]  /*39e0*/  ISETP.LT.OR P6, PT, R188, 0x22, P6 ;  /* 0x00000022bc00780c */ /* 0x000fe200037c1670 */
[--C-:B------:R-:W-:Y:S03]  /*39f0*/  FFMA.FTZ R13, R13, c[0x0][0x29c], -R184.reuse ;  /* 0x0000a7000d0d7a23 */ /* 0x100fe600000108b8 */
[----:B------:R-:W-:Y:S01]  /*3a00*/  FSEL R15, R15, -INF , !P6 ;  /* 0xff8000000f0f7808 */ /* 0x000fe20007000000 */
[-C--:B------:R-:W-:Y:S02]  /*3a10*/  HMMA.16816.F32 R44, R148, R174.reuse, R44 ;  /* 0x000000ae942c723c */ /* 0x080fe4000000182c */
[----:B------:R-:W4:Y:S01]  /*3a20*/  MUFU.EX2 R14, R14 ;  /* 0x0000000e000e7308 */ /* 0x000f220000000800 */
[----:B------:R-:W-:Y:S01]  /*3a30*/  ISETP.GT.AND P6, PT, R240, 0x40, P0 ;  /* 0x00000040f000780c */ /* 0x000fe200007c4270 */
[----:B------:R-:W-:Y:S03]  /*3a40*/  FFMA.FTZ R15, R15, c[0x0][0x29c], -R184 ;  /* 0x0000a7000f0f7a23 */ /* 0x000fe600000108b8 */
[----:B------:R-:W-:Y:S01]  /*3a50*/  ISETP.LT.OR P6, PT, R202, 0x41, P6 ;  /* 0x00000041ca00780c */ /* 0x000fe200037c1670 */
[C---:B------:R-:W-:Y:S04]  /*3a60*/  HMMA.16816.F32 R48, R8.reuse, R174, R48 ;  /* 0x000000ae0830723c */ /* 0x040fe80000001830 */
[----:B------:R-:W-:Y:S01]  /*3a70*/  FSEL R182, R24, -INF , !P6 ;  /* 0xff80000018b67808 */ /* 0x000fe20007000000 */
[--C-:B------:R-:W-:Y:S01]  /*3a80*/  FFMA.FTZ R24, R250, c[0x0][0x29c], -R186.reuse ;  /* 0x0000a700fa187a23 */ /* 0x100fe200000108ba */
[----:B------:R-:W-:Y:S01]  /*3a90*/  ISETP.GT.AND P6, PT, R240, 0x41, P0 ;  /* 0x00000041f000780c */ /* 0x000fe200007c4270 */
[----:B------:R1:W-:Y:S01]  /*3aa0*/  MUFU.EX2 R250, R15 ;  /* 0x0000000f00fa7308 */ /* 0x0003e20000000800 */
[-C--:B------:R-:W-:Y:S03]  /*3ab0*/  HMMA.16816.F32 R52, R8, R176.reuse, R52 ;  /* 0x000000b00834723c */ /* 0x080fe60000001834 */
[----:B------:R-:W-:Y:S01]  /*3ac0*/  ISETP.LT.OR P6, PT, R202, 0x42, P6 ;  /* 0x00000042ca00780c */ /* 0x000fe200037c1670 */
[--C-:B------:R-:W-:Y:S03]  /*3ad0*/  FFMA.FTZ R182, R182, c[0x0][0x29c], -R186.reuse ;  /* 0x0000a700b6b67a23 */ /* 0x100fe600000108ba */
[----:B------:R-:W-:Y:S01]  /*3ae0*/  FSEL R251, R25, -INF , !P6 ;  /* 0xff80000019fb7808 */ /* 0x000fe20007000000 */
[--C-:B------:R-:W-:Y:S01]  /*3af0*/  FFMA.FTZ R25, R249, c[0x0][0x29c], -R186.reuse ;  /* 0x0000a700f9197a23 */ /* 0x100fe200000108ba */
[----:B------:R-:W-:Y:S01]  /*3b00*/  ISETP.GT.AND P6, PT, R240, 0x60, P0 ;  /* 0x00000060f000780c */ /* 0x000fe200007c4270 */
[C---:B------:R-:W-:Y:S01]  /*3b10*/  HMMA.16816.F32 R56, R148.reuse, R176, R56 ;  /* 0x000000b09438723c */ /* 0x040fe20000001838 */
[----:B------:R-:W1:Y:S03]  /*3b20*/  MUFU.EX2 R24, R24 ;  /* 0x0000001800187308 */ /* 0x000e660000000800 */
[----:B------:R-:W-:Y:S04]  /*3b30*/  ISETP.LT.OR P6, PT, R202, 0x61, P6 ;  /* 0x00000061ca00780c */ /* 0x000fe800037c1670 */
[----:B------:R-:W-:Y:S01]  /*3b40*/  FSEL R249, R28, -INF , !P6 ;  /* 0xff8000001cf97808 */ /* 0x000fe20007000000 */
[-C--:B------:R-:W-:Y:S01]  /*3b50*/  HMMA.16816.F32 R60, R148, R178.reuse, R60 ;  /* 0x000000b2943c723c */ /* 0x080fe2000000183c */
[----:B------:R-:W1:Y:S01]  /*3b60*/  LDS R28, [R185.X4+0xc280] ;  /* 0x00c28000b91c7984 */ /* 0x000e620000004800 */
[----:B------:R-:W1:Y:S01]  /*3b70*/  MUFU.EX2 R25, R25 ;  /* 0x0000001900197308 */ /* 0x000e620000000800 */
[----:B------:R-:W-:Y:S02]  /*3b80*/  ISETP.GT.AND P6, PT, R240, 0x61, P0 ;  /* 0x00000061f000780c */ /* 0x000fe400007c4270 */
[----:B-----5:R-:W-:Y:S02]  /*3b90*/  F2FP.PACK_AB R240, R244, R181 ;  /* 0x000000b5f4f0723e */ /* 0x020fe400000000ff */
[----:B------:R-:W-:Y:S01]  /*3ba0*/  ISETP.LT.OR P6, PT, R202, 0x62, P6 ;  /* 0x00000062ca00780c */ /* 0x000fe200037c1670 */
[----:B------:R-:W-:Y:S04]  /*3bb0*/  HMMA.16816.F32 R64, R8, R178, R64 ;  /* 0x000000b20840723c */ /* 0x000fe80000001840 */
[----:B------:R-:W-:Y:S01]  /*3bc0*/  FSEL R202, R29, -INF , !P6 ;  /* 0xff8000001dca7808 */ /* 0x000fe20007000000 */
[--C-:B------:R-:W-:Y:S01]  /*3bd0*/  FFMA.FTZ R29, R251, c[0x0][0x29c], -R186.reuse ;  /* 0x0000a700fb1d7a23 */ /* 0x100fe200000108ba */
[----:B------:R-:W-:Y:S01]  /*3be0*/  ISETP.GT.AND P6, PT, R189, 0x40, P0 ;  /* 0x00000040bd00780c */ /* 0x000fe200007c4270 */
[----:B------:R-:W-:Y:S01]  /*3bf0*/  MUFU.EX2 R182, R182 ;  /* 0x000000b600b67308 */ /* 0x000fe20000000800 */
[----:B------:R-:W-:Y:S02]  /*3c00*/  F2FP.PACK_AB R10, R190, R183 ;  /* 0x000000b7be0a723e */ /* 0x000fe400000000ff */
[----:B------:R-:W-:Y:S04]  /*3c10*/  ISETP.LT.OR P6, PT, R188, 0x41, P6 ;  /* 0x00000041bc00780c */ /* 0x000fe800037c1670 */
[----:B------:R-:W-:Y:S01]  /*3c20*/  FSEL R251, R26, -INF , !P6 ;  /* 0xff8000001afb7808 */ /* 0x000fe20007000000 */
[--C-:B------:R-:W-:Y:S01]  /*3c30*/  FFMA.FTZ R26, R249, c[0x0][0x29c], -R186.reuse ;  /* 0x0000a700f91a7a23 */ /* 0x100fe200000108ba */
[----:B------:R-:W-:Y:S01]  /*3c40*/  ISETP.GT.AND P6, PT, R189, 0x41, P0 ;  /* 0x00000041bd00780c */ /* 0x000fe200007c4270 */
[----:B------:R-:W-:Y:S01]  /*3c50*/  FFMA.FTZ R186, R202, c[0x0][0x29c], -R186 ;  /* 0x0000a700caba7a23 */ /* 0x000fe200000108ba */
[----:B------:R-:W-:Y:S01]  /*3c60*/  MUFU.EX2 R29, R29 ;  /* 0x0000001d001d7308 */ /* 0x000fe20000000800 */
[--C-:B------:R-:W-:Y:S01]  /*3c70*/  FFMA.FTZ R251, R251, c[0x0][0x29c], -R184.reuse ;  /* 0x0000a700fbfb7a23 */ /* 0x100fe200000108b8 */
[C---:B------:R-:W-:Y:S04]  /*3c80*/  ISETP.LT.OR P6, PT, R188.reuse, 0x42, P6 ;  /* 0x00000042bc00780c */ /* 0x040fe800037c1670 */
[----:B------:R-:W-:Y:S02]  /*3c90*/  FSEL R27, R27, -INF , !P6 ;  /* 0xff8000001b1b7808 */ /* 0x000fe40007000000 */
[C---:B------:R-:W-:Y:S02]  /*3ca0*/  ISETP.GT.AND P6, PT, R189.reuse, 0x60, P0 ;  /* 0x00000060bd00780c */ /* 0x040fe400007c4270 */
[----:B------:R-:W-:Y:S01]  /*3cb0*/  ISETP.GT.AND P0, PT, R189, 0x61, P0 ;  /* 0x00000061bd00780c */ /* 0x000fe20000704270 */
[----:B------:R-:W-:Y:S01]  /*3cc0*/  MUFU.EX2 R13, R13 ;  /* 0x0000000d000d7308 */ /* 0x000fe20000000800 */
[----:B------:R-:W5:Y:S01]  /*3cd0*/  LDS R189, [R185.X4+0xc2a0] ;  /* 0x00c2a000b9bd7984 */ /* 0x000f620000004800 */
[C---:B------:R-:W-:Y:S01]  /*3ce0*/  ISETP.LT.OR P6, PT, R188.reuse, 0x61, P6 ;  /* 0x00000061bc00780c */ /* 0x040fe200037c1670 */
[----:B------:R-:W-:Y:S01]  /*3cf0*/  FFMA.FTZ R27, R27, c[0x0][0x29c], -R184 ;  /* 0x0000a7001b1b7a23 */ /* 0x000fe200000108b8 */
[----:B------:R-:W-:Y:S01]  /*3d00*/  ISETP.LT.OR P0, PT, R188, 0x62, P0 ;  /* 0x00000062bc00780c */ /* 0x000fe20000701670 */
[--C-:B-1----:R-:W-:Y:S01]  /*3d10*/  FADD.FTZ R9, R37, -R28.reuse ;  /* 0x8000001c25097221 */ /* 0x102fe20000010000 */
[----:B------:R-:W-:Y:S01]  /*3d20*/  FSEL R30, R30, -INF , !P6 ;  /* 0xff8000001e1e7808 */ /* 0x000fe20007000000 */
[----:B------:R-:W-:Y:S01]  /*3d30*/  FADD.FTZ R8, R36, -R28 ;  /* 0x8000001c24087221 */ /* 0x000fe20000010000 */
[----:B------:R-:W-:Y:S01]  /*3d40*/  FSEL R31, R31, -INF , !P0 ;  /* 0xff8000001f1f7808 */ /* 0x000fe20004000000 */
[----:B------:R-:W-:Y:S01]  /*3d50*/  FMUL.FTZ R11, R190, R9 ;  /* 0x00000009be0b7220 */ /* 0x000fe20000410000 */
[----:B------:R-:W-:Y:S01]  /*3d60*/  MUFU.EX2 R26, R26 ;  /* 0x0000001a001a7308 */ /* 0x000fe20000000800 */
[----:B------:R-:W1:Y:S01]  /*3d70*/  LDS R9, [R185.X4+0xc300] ;  /* 0x00c30000b9097984 */ /* 0x000e620000004800 */
[--C-:B------:R-:W-:Y:S02]  /*3d80*/  FFMA.FTZ R30, R30, c[0x0][0x29c], -R184.reuse ;  /* 0x0000a7001e1e7a23 */ /* 0x100fe400000108b8 */
[----:B------:R-:W-:Y:S01]  /*3d90*/  FFMA.FTZ R184, R31, c[0x0][0x29c], -R184 ;  /* 0x0000a7001fb87a23 */ /* 0x000fe200000108b8 */
[----:B------:R-:W1:Y:S01]  /*3da0*/  LDS R185, [R185.X4+0xc320] ;  /* 0x00c32000b9b97984 */ /* 0x000e620000004800 */
[--C-:B------:R-:W-:Y:S02]  /*3db0*/  FADD.FTZ R188, R48, -R28.reuse ;  /* 0x8000001c30bc7221 */ /* 0x100fe40000010000 */
[--C-:B------:R-:W-:Y:S01]  /*3dc0*/  FADD.FTZ R31, R49, -R28.reuse ;  /* 0x8000001c311f7221 */ /* 0x100fe20000010000 */
[----:B------:R1:W-:Y:S01]  /*3dd0*/  STS [R225], R10 ;  /* 0x0000000ae1007388 */ /* 0x0003e20000000800 */
[----:B------:R-:W-:Y:S01]  /*3de0*/  FMUL.FTZ R188, R191, R188 ;  /* 0x000000bcbfbc7220 */ /* 0x000fe20000410000 */
[----:B------:R-:W-:Y:S01]  /*3df0*/  MUFU.EX2 R249, R186 ;  /* 0x000000ba00f97308 */ /* 0x000fe20000000800 */
[----:B------:R-:W-:Y:S02]  /*3e00*/  FMUL.FTZ R8, R183, R8 ;  /* 0x00000008b7087220 */ /* 0x000fe40000410000 */
[C---:B------:R-:W-:Y:S01]  /*3e10*/  FMUL.FTZ R31, R200.reuse, R31 ;  /* 0x0000001fc81f7220 */ /* 0x040fe20000410000 */
[----:B------:R-:W-:Y:S01]  /*3e20*/  F2FP.PACK_AB R200, R200, R191 ;  /* 0x000000bfc8c8723e */ /* 0x000fe200000000ff */
[--C-:B------:R-:W-:Y:S01]  /*3e30*/  FADD.FTZ R190, R52, -R28.reuse ;  /* 0x8000001c34be7221 */ /* 0x100fe20000010000 */
[----:B------:R-:W-:Y:S01]  /*3e40*/  F2FP.PACK_AB R8, R11, R8 ;  /* 0x000000080b08723e */ /* 0x000fe200000000ff */
[--C-:B------:R-:W-:Y:S01]  /*3e50*/  FADD.FTZ R183, R53, -R28.reuse ;  /* 0x8000001c35b77221 */ /* 0x100fe20000010000 */
[----:B------:R-:W-:Y:S01]  /*3e60*/  F2FP.PACK_AB R188, R31, R188 ;  /* 0x000000bc1fbc723e */ /* 0x000fe200000000ff */
[--C-:B------:R-:W-:Y:S01]  /*3e70*/  FADD.FTZ R202, R64, -R28.reuse ;  /* 0x8000001c40ca7221 */ /* 0x100fe20000010000 */
[----:B------:R-:W-:Y:S01]  /*3e80*/  MUFU.EX2 R186, R245 ;  /* 0x000000f500ba7308 */ /* 0x000fe20000000800 */
[----:B------:R-:W-:Y:S02]  /*3e90*/  FADD.FTZ R11, R65, -R28 ;  /* 0x8000001c410b7221 */ /* 0x000fe40000010000 */
[----:B------:R-:W-:Y:S02]  /*3ea0*/  FMUL.FTZ R190, R203, R190 ;  /* 0x000000becbbe7220 */ /* 0x000fe40000410000 */
[C---:B------:R-:W-:Y:S01]  /*3eb0*/  FMUL.FTZ R183, R242.reuse, R183 ;  /* 0x000000b7f2b77220 */ /* 0x040fe20000410000 */
[----:B------:R-:W-:Y:S01]  /*3ec0*/  F2FP.PACK_AB R242, R242, R203 ;  /* 0x000000cbf2f2723e */ /* 0x000fe200000000ff */
[----:B------:R-:W-:Y:S02]  /*3ed0*/  FMUL.FTZ R202, R181, R202 ;  /* 0x000000cab5ca7220 */ /* 0x000fe40000410000 */
[----:B------:R-:W-:Y:S01]  /*3ee0*/  FMUL.FTZ R11, R244, R11 ;  /* 0x0000000bf40b7220 */ /* 0x000fe20000410000 */
[----:B------:R-:W-:Y:S01]  /*3ef0*/  F2FP.PACK_AB R190, R183, R190 ;  /* 0x000000beb7be723e */ /* 0x000fe200000000ff */
[--C-:B-----5:R-:W-:Y:S01]  /*3f00*/  FADD.FTZ R31, R38, -R189.reuse ;  /* 0x800000bd261f7221 */ /* 0x120fe20000010000 */
[----:B------:R-:W-:Y:S01]  /*3f10*/  MUFU.EX2 R251, R251 ;  /* 0x000000fb00fb7308 */ /* 0x000fe20000000800 */
[--C-:B------:R-:W-:Y:S01]  /*3f20*/  FADD.FTZ R28, R39, -R189.reuse ;  /* 0x800000bd271c7221 */ /* 0x100fe20000010000 */
[----:B------:R-:W-:Y:S01]  /*3f30*/  F2FP.PACK_AB R202, R11, R202 ;  /* 0x000000ca0bca723e */ /* 0x000fe200000000ff */
[--C-:B------:R-:W-:Y:S02]  /*3f40*/  FADD.FTZ R244, R50, -R189.reuse ;  /* 0x800000bd32f47221 */ /* 0x100fe40000010000 */
[--C-:B------:R-:W-:Y:S02]  /*3f50*/  FADD.FTZ R181, R55, -R189.reuse ;  /* 0x800000bd37b57221 */ /* 0x100fe40000010000 */
[----:B------:R-:W-:Y:S01]  /*3f60*/  FMUL.FTZ R31, R34, R31 ;  /* 0x0000001f221f7220 */ /* 0x000fe20000410000 */
[C---:B---3--:R-:W-:Y:S01]  /*3f70*/  F2FP.PACK_AB R34, R35.reuse, R34 ;  /* 0x000000222322723e */ /* 0x048fe200000000ff */
[----:B------:R-:W-:Y:S01]  /*3f80*/  FMUL.FTZ R28, R35, R28 ;  /* 0x0000001c231c7220 */ /* 0x000fe20000410000 */
[----:B------:R-:W-:Y:S01]  /*3f90*/  MUFU.EX2 R30, R30 ;  /* 0x0000001e001e7308 */ /* 0x000fe20000000800 */
[--C-:B------:R-:W-:Y:S02]  /*3fa0*/  FADD.FTZ R35, R51, -R189.reuse ;  /* 0x800000bd33237221 */ /* 0x100fe40000010000 */
[----:B------:R3:W-:Y:S01]  /*3fb0*/  STS [R225+0x400], R34 ;  /* 0x00040022e1007388 */ /* 0x0007e20000000800 */
[--C-:B------:R-:W-:Y:S01]  /*3fc0*/  FADD.FTZ R252, R54, -R189.reuse ;  /* 0x800000bd36fc7221 */ /* 0x100fe20000010000 */
[----:B------:R-:W-:Y:S01]  /*3fd0*/  F2FP.PACK_AB R28, R28, R31 ;  /* 0x0000001f1c1c723e */ /* 0x000fe200000000ff */
[--C-:B------:R-:W-:Y:S01]  /*3fe0*/  FADD.FTZ R183, R66, -R189.reuse ;  /* 0x800000bd42b77221 */ /* 0x100fe20000010000 */
[----:B------:R5:W-:Y:S01]  /*3ff0*/  STS [R233], R200 ;  /* 0x000000c8e9007388 */ /* 0x000be20000000800 */
[----:B------:R-:W-:Y:S01]  /*4000*/  FMUL.FTZ R244, R33, R244 ;  /* 0x000000f421f47220 */ /* 0x000fe20000410000 */
[C---:B------:R-:W-:Y:S01]  /*4010*/  F2FP.PACK_AB R33, R246.reuse, R33 ;  /* 0x00000021f621723e */ /* 0x040fe200000000ff */
[----:B------:R-:W-:Y:S01]  /*4020*/  FMUL.FTZ R35, R246, R35 ;  /* 0x00000023f6237220 */ /* 0x000fe20000410000 */
[C---:B--2---:R-:W-:Y:S01]  /*4030*/  F2FP.PACK_AB R246, R248.reuse, R243 ;  /* 0x000000f3f8f6723e */ /* 0x044fe200000000ff */
[----:B------:R-:W-:Y:S01]  /*4040*/  FMUL.FTZ R181, R248, R181 ;  /* 0x000000b5f8b57220 */ /* 0x000fe20000410000 */
[----:B------:R-:W2:Y:S01]  /*4050*/  MUFU.EX2 R27, R27 ;  /* 0x0000001b001b7308 */ /* 0x000ea20000000800 */
[----:B------:R-:W-:Y:S01]  /*4060*/  STS [R233+0x400], R33 ;  /* 0x00040021e9007388 */ /* 0x000fe20000000800 */
[----:B------:R-:W-:Y:S01]  /*4070*/  FADD.FTZ R248, R67, -R189 ;  /* 0x800000bd43f87221 */ /* 0x000fe20000010000 */
[----:B------:R-:W-:Y:S01]  /*4080*/  F2FP.PACK_AB R244, R35, R244 ;  /* 0x000000f423f4723e */ /* 0x000fe200000000ff */
[--C-:B-1----:R-:W-:Y:S02]  /*4090*/  FADD.FTZ R11, R40, -R9.reuse ;  /* 0x80000009280b7221 */ /* 0x102fe40000010000 */
[--C-:B------:R-:W-:Y:S02]  /*40a0*/  FADD.FTZ R15, R41, -R9.reuse ;  /* 0x80000009290f7221 */ /* 0x100fe40000010000 */
[----:B------:R-:W-:Y:S02]  /*40b0*/  FMUL.FTZ R248, R187, R248 ;  /* 0x000000f8bbf87220 */ /* 0x000fe40000410000 */
[----:B------:R-:W-:Y:S02]  /*40c0*/  FMUL.FTZ R252, R243, R252 ;  /* 0x000000fcf3fc7220 */ /* 0x000fe40000410000 */
[----:B------:R-:W-:Y:S01]  /*40d0*/  FMUL.FTZ R183, R12, R183 ;  /* 0x000000b70cb77220 */ /* 0x000fe20000410000 */
[----:B------:R-:W-:Y:S01]  /*40e0*/  F2FP.PACK_AB R12, R187, R12 ;  /* 0x0000000cbb0c723e */ /* 0x000fe200000000ff */
[--C-:B------:R-:W-:Y:S01]  /*40f0*/  FADD.FTZ R31, R44, -R9.reuse ;  /* 0x800000092c1f7221 */ /* 0x100fe20000010000 */
[----:B------:R-:W-:Y:S01]  /*4100*/  F2FP.PACK_AB R252, R181, R252 ;  /* 0x000000fcb5fc723e */ /* 0x000fe200000000ff */
[--C-:B------:R-:W-:Y:S01]  /*4110*/  FADD.FTZ R35, R45, -R9.reuse ;  /* 0x800000092d237221 */ /* 0x100fe20000010000 */
[----:B------:R-:W-:Y:S01]  /*4120*/  F2FP.PACK_AB R248, R248, R183 ;  /* 0x000000b7f8f8723e */ /* 0x000fe200000000ff */
[----:B----4-:R-:W-:Y:S01]  /*4130*/  FMUL.FTZ R11, R14, R11 ;  /* 0x0000000b0e0b7220 */ /* 0x010fe20000410000 */
[C---:B------:R-:W-:Y:S01]  /*4140*/  F2FP.PACK_AB R14, R247.reuse, R14 ;  /* 0x0000000ef70e723e */ /* 0x040fe200000000ff */
[----:B------:R-:W-:Y:S02]  /*4150*/  FMUL.FTZ R15, R247, R15 ;  /* 0x0000000ff70f7220 */ /* 0x000fe40000410000 */
[----:B------:R-:W-:Y:S01]  /*4160*/  FMUL.FTZ R31, R24, R31 ;  /* 0x0000001f181f7220 */ /* 0x000fe20000410000 */
[C---:B------:R-:W-:Y:S01]  /*4170*/  F2FP.PACK_AB R24, R25.reuse, R24 ;  /* 0x000000181918723e */ /* 0x040fe200000000ff */
[----:B------:R1:W-:Y:S01]  /*4180*/  STS [R225+0x1000], R14 ;  /* 0x0010000ee1007388 */ /* 0x0003e20000000800 */
[----:B------:R-:W-:Y:S01]  /*4190*/  FMUL.FTZ R35, R25, R35 ;  /* 0x0000002319237220 */ /* 0x000fe20000410000 */
[----:B------:R-:W-:Y:S01]  /*41a0*/  F2FP.PACK_AB R11, R15, R11 ;  /* 0x0000000b0f0b723e */ /* 0x000fe200000000ff */
[--C-:B------:R-:W-:Y:S01]  /*41b0*/  FADD.FTZ R25, R56, -R9.reuse ;  /* 0x8000000938197221 */ /* 0x100fe20000010000 */
[----:B------:R-:W1:Y:S01]  /*41c0*/  MUFU.EX2 R15, R184 ;  /* 0x000000b8000f7308 */ /* 0x000e620000000800 */
[--C-:B------:R-:W-:Y:S01]  /*41d0*/  FADD.FTZ R181, R57, -R9.reuse ;  /* 0x8000000939b57221 */ /* 0x100fe20000010000 */
[----:B--2---:R-:W-:Y:S01]  /*41e0*/  F2FP.PACK_AB R10, R27, R251 ;  /* 0x000000fb1b0a723e */ /* 0x004fe200000000ff */
[--C-:B------:R-:W-:Y:S01]  /*41f0*/  FADD.FTZ R183, R60, -R9.reuse ;  /* 0x800000093cb77221 */ /* 0x100fe20000010000 */
[----:B------:R-:W-:Y:S01]  /*4200*/  F2FP.PACK_AB R31, R35, R31 ;  /* 0x0000001f231f723e */ /* 0x000fe200000000ff */
[----:B------:R-:W-:Y:S02]  /*4210*/  FADD.FTZ R9, R61, -R9 ;  /* 0x800000093d097221 */ /* 0x000fe40000010000 */
[----:B------:R-:W-:Y:S01]  /*4220*/  FMUL.FTZ R183, R26, R183 ;  /* 0x000000b71ab77220 */ /* 0x000fe20000410000 */
[C---:B------:R-:W-:Y:S01]  /*4230*/  F2FP.PACK_AB R26, R249.reuse, R26 ;  /* 0x0000001af91a723e */ /* 0x040fe200000000ff */
[----:B------:R-:W-:Y:S02]  /*4240*/  FMUL.FTZ R9, R249, R9 ;  /* 0x00000009f9097220 */ /* 0x000fe40000410000 */
[----:B------:R-:W-:Y:S01]  /*4250*/  FMUL.FTZ R25, R182, R25 ;  /* 0x00000019b6197220 */ /* 0x000fe20000410000 */
[C---:B------:R-:W-:Y:S01]  /*4260*/  F2FP.PACK_AB R182, R29.reuse, R182 ;  /* 0x000000b61db6723e */ /* 0x040fe200000000ff */
[----:B------:R-:W-:Y:S01]  /*4270*/  FMUL.FTZ R181, R29, R181 ;  /* 0x000000b51db57220 */ /* 0x000fe20000410000 */
[----:B------:R-:W-:Y:S01]  /*4280*/  F2FP.PACK_AB R183, R9, R183 ;  /* 0x000000b709b7723e */ /* 0x000fe200000000ff */
[--C-:B---3--:R-:W-:Y:S01]  /*4290*/  FADD.FTZ R34, R42, -R185.reuse ;  /* 0x800000b92a227221 */ /* 0x108fe20000010000 */
[----:B------:R-:W-:Y:S01]  /*42a0*/  F2FP.PACK_AB R9, R186, R241 ;  /* 0x000000f1ba09723e */ /* 0x000fe200000000ff */
[--C-:B------:R-:W-:Y:S01]  /*42b0*/  FADD.FTZ R29, R43, -R185.reuse ;  /* 0x800000b92b1d7221 */ /* 0x100fe20000010000 */
[----:B------:R-:W-:Y:S01]  /*42c0*/  F2FP.PACK_AB R181, R181, R25 ;  /* 0x00000019b5b5723e */ /* 0x000fe200000000ff */
[----:B-----5:R-:W-:Y:S01]  /*42d0*/  IMAD.IADD R200, R198, 0x1, R180 ;  /* 0x00000001c6c87824 */ /* 0x020fe200078e02b4 */
[----:B------:R-:W-:Y:S01]  /*42e0*/  F2FP.PACK_AB R25, R250, R13 ;  /* 0x0000000dfa19723e */ /* 0x000fe200000000ff */
[----:B------:R2:W-:Y:S01]  /*42f0*/  STS [R225+0x1400], R9 ;  /* 0x00140009e1007388 */ /* 0x0005e20000000800 */
[----:B------:R-:W-:Y:S01]  /*4300*/  FMUL.FTZ R29, R186, R29 ;  /* 0x0000001dba1d7220 */ /* 0x000fe20000410000 */
[----:B-1----:R-:W-:Y:S02]  /*4310*/  F2FP.PACK_AB R14, R15, R30 ;  /* 0x0000001e0f0e723e */ /* 0x002fe400000000ff */
[----:B------:R1:W-:Y:S01]  /*4320*/  STS [R233+0x1000], R24 ;  /* 0x00100018e9007388 */ /* 0x0003e20000000800 */
[----:B------:R-:W-:Y:S02]  /*4330*/  IMAD.SHL.U32 R200, R200, 0x2, RZ ;  /* 0x00000002c8c87824 */ /* 0x000fe400078e00ff */
[----:B------:R-:W-:Y:S01]  /*4340*/  IMAD.SHL.U32 R203, R199, 0x2, RZ ;  /* 0x00000002c7cb7824 */ /* 0x000fe200078e00ff */
[----:B------:R-:W-:Y:S01]  /*4350*/  STS [R233+0x1400], R25 ;  /* 0x00140019e9007388 */ /* 0x000fe20000000800 */
[----:B------:R-:W-:Y:S02]  /*4360*/  IMAD.IADD R33, R201, 0x1, R200 ;  /* 0x00000001c9217824 */ /* 0x000fe400078e02c8 */
[----:B------:R-:W-:Y:S01]  /*4370*/  FMUL.FTZ R34, R241, R34 ;  /* 0x00000022f1227220 */ /* 0x000fe20000410000 */
[----:B------:R-:W-:Y:S04]  /*4380*/  STS [R225+0x2000], R242 ;  /* 0x002000f2e1007388 */ /* 0x000fe80000000800 */
[----:B------:R-:W-:Y:S01]  /*4390*/  STS [R225+0x2400], R246 ;  /* 0x002400f6e1007388 */ /* 0x000fe20000000800 */
[----:B------:R-:W-:Y:S03]  /*43a0*/  F2FP.PACK_AB R34, R29, R34 ;  /* 0x000000221d22723e */ /* 0x000fe600000000ff */
[----:B------:R-:W-:Y:S04]  /*43b0*/  STS [R233+0x2000], R240 ;  /* 0x002000f0e9007388 */ /* 0x000fe80000000800 */
[----:B------:R3:W-:Y:S01]  /*43c0*/  STS [R233+0x2400], R12 ;  /* 0x0024000ce9007388 */ /* 0x0007e20000000800 */
[--C-:B--2---:R-:W-:Y:S03]  /*43d0*/  FADD.FTZ R9, R47, -R185.reuse ;  /* 0x800000b92f097221 */ /* 0x104fe60000010000 */
[----:B------:R-:W-:Y:S01]  /*43e0*/  STS [R225+0x3000], R182 ;  /* 0x003000b6e1007388 */ /* 0x000fe20000000800 */
[--C-:B-1----:R-:W-:Y:S02]  /*43f0*/  FADD.FTZ R24, R46, -R185.reuse ;  /* 0x800000b92e187221 */ /* 0x102fe40000010000 */
[----:B------:R-:W-:Y:S01]  /*4400*/  FMUL.FTZ R9, R250, R9 ;  /* 0x00000009fa097220 */ /* 0x000fe20000410000 */
[----:B------:R1:W-:Y:S01]  /*4410*/  STS [R225+0x3400], R10 ;  /* 0x0034000ae1007388 */ /* 0x0003e20000000800 */
[----:B------:R-:W-:Y:S03]  /*4420*/  FMUL.FTZ R24, R13, R24 ;  /* 0x000000180d187220 */ /* 0x000fe60000410000 */
[----:B------:R-:W-:Y:S02]  /*4430*/  STS [R233+0x3000], R26 ;  /* 0x0030001ae9007388 */ /* 0x000fe40000000800 */
[----:B------:R-:W-:Y:S01]  /*4440*/  F2FP.PACK_AB R24, R9, R24 ;  /* 0x000000180918723e */ /* 0x000fe200000000ff */
[--C-:B------:R-:W-:Y:S01]  /*4450*/  FADD.FTZ R9, R62, -R185.reuse ;  /* 0x800000b93e097221 */ /* 0x100fe20000010000 */
[----:B------:R2:W-:Y:S03]  /*4460*/  STS [R233+0x3400], R14 ;  /* 0x0034000ee9007388 */ /* 0x0005e60000000800 */
[----:B------:R-:W-:Y:S01]  /*4470*/  FMUL.FTZ R9, R30, R9 ;  /* 0x000000091e097220 */ /* 0x000fe20000410000 */
[----:B------:R-:W-:Y:S01]  /*4480*/  BAR.SYNC.DEFER_BLOCKING 0x0 ;  /* 0x0000000000007b1d */ /* 0x000fe20000010000 */
[--C-:B---3--:R-:W-:Y:S04]  /*4490*/  FADD.FTZ R12, R59, -R185.reuse ;  /* 0x800000b93b0c7221 */ /* 0x108fe80000010000 */
[----:B------:R-:W-:Y:S02]  /*44a0*/  FMUL.FTZ R27, R27, R12 ;  /* 0x0000000c1b1b7220 */ /* 0x000fe40000410000 */
[--C-:B-1----:R-:W-:Y:S04]  /*44b0*/  FADD.FTZ R10, R58, -R185.reuse ;  /* 0x800000b93a0a7221 */ /* 0x102fe80000010000 */
[----:B------:R-:W-:Y:S02]  /*44c0*/  FMUL.FTZ R10, R251, R10 ;  /* 0x0000000afb0a7220 */ /* 0x000fe40000410000 */
[----:B--2---:R-:W-:Y:S03]  /*44d0*/  FADD.FTZ R14, R63, -R185 ;  /* 0x800000b93f0e7221 */ /* 0x004fe60000010000 */
[----:B------:R-:W-:Y:S01]  /*44e0*/  F2FP.PACK_AB R182, R27, R10 ;  /* 0x0000000a1bb6723e */ /* 0x000fe200000000ff */
[----:B------:R-:W-:Y:S01]  /*44f0*/  STS [R225+0x4000], R8 ;  /* 0x00400008e1007388 */ /* 0x000fe20000000800 */
[----:B------:R-:W-:Y:S03]  /*4500*/  FMUL.FTZ R14, R15, R14 ;  /* 0x0000000e0f0e7220 */ /* 0x000fe60000410000 */
[----:B------:R-:W-:Y:S02]  /*4510*/  STS [R225+0x4400], R28 ;  /* 0x0044001ce1007388 */ /* 0x000fe40000000800 */
[----:B------:R-:W-:Y:S02]  /*4520*/  F2FP.PACK_AB R184, R14, R9 ;  /* 0x000000090eb8723e */ /* 0x000fe400000000ff */
        /* <DEDUP_REMOVED lines=14> */
[----:B------:R-:W-:Y:S01]  /*4610*/  LDSM.16.MT88.4 R8, [R196+0xc480] ;  /* 0x00c48000c408783b */ /* 0x000fe20000004200 */
[----:B-1----:R-:W-:Y:S07]  /*4620*/  IMAD.IADD R202, R192, 0x1, R203 ;  /* 0x00000001c0ca7824 */ /* 0x002fee00078e02cb */
        /* <DEDUP_REMOVED lines=43> */
[----:B------:R3:W3:Y:S06]  /*48e0*/  LDSM.16.MT88.4 R28, [R195] ;  /* 0x00000000c31c783b */ /* 0x0006ec0000004200 */
[----:B------:R-:W-:Y:S01]  /*48f0*/  IADD3 R8, R239, 0x2, RZ ;  /* 0x00000002ef087810 */ /* 0x000fe20007ffe0ff */
[-C--:B-1----:R-:W-:Y:S01]  /*4900*/  HMMA.16816.F32 R68, R132, R140.reuse, R68 ;  /* 0x0000008c8444723c */ /* 0x082fe20000001844 */
[----:B------:R1:W1:Y:S04]  /*4910*/  LDSM.16.M88.4 R188, [R202+0x11480] ;  /* 0x01148000cabc783b */ /* 0x0002680000000200 */
[----:B------:R-:W-:Y:S03]  /*4920*/  ISETP.GE.AND P0, PT, R8, R213, PT ;  /* 0x000000d50800720c */ /* 0x000fe60003f06270 */
        /* <DEDUP_REMOVED lines=9> */
[----:B-1-34-:R-:W-:Y:S01]  /*49c0*/  SHF.R.S32.HI R9, RZ, 0x1f, R8 ;  /* 0x0000001fff097819 */ /* 0x01afe20000011408 */
[----:B------:R-:W-:Y:S04]  /*49d0*/  IMAD.WIDE.U32 R6, R8, c[0x0][0x208], RZ ;  /* 0x0000820008067a25 */ /* 0x000fe800078e00ff */
[----:B------:R-:W-:Y:S01]  /*49e0*/  IMAD R9, R9, c[0x0][0x208], RZ ;  /* 0x0000820009097a24 */ /* 0x000fe200078e02ff */
[----:B------:R-:W-:Y:S03]  /*49f0*/  LEA R5, P6, R6, R220, 0x6 ;  /* 0x000000dc06057211 */ /* 0x000fe600078c30ff */
[C---:B------:R-:W-:Y:S02]  /*4a00*/  IMAD R9, R8.reuse, c[0x0][0x20c], R9 ;  /* 0x0000830008097a24 */ /* 0x040fe400078e0209 */
[----:B------:R-:W-:Y:S02]  /*4a10*/  IMAD.SHL.U32 R8, R8, 0x40, RZ ;  /* 0x0000004008087824 */ /* 0x000fe400078e00ff */
[----:B------:R-:W-:Y:S03]  /*4a20*/  IMAD.IADD R9, R7, 0x1, R9 ;  /* 0x0000000107097824 */ /* 0x000fe600078e0209 */
[----:B------:R-:W-:Y:S02]  /*4a30*/  IADD3 R7, P0, R8, R208, RZ ;  /* 0x000000d008077210 */ /* 0x000fe40007f1e0ff */
[----:B------:R-:W-:Y:S02]  /*4a40*/  LEA.HI.X R4, R6, R227, R9, 0x6, P6 ;  /* 0x000000e306047211 */ /* 0x000fe400030f3409 */
[----:B------:R-:W-:Y:S02]  /*4a50*/  LEA.HI.X.SX32 R6, R8, R207, 0x1, P0 ;  /* 0x000000cf08067211 */ /* 0x000fe400000f0eff */
[----:B------:R-:W-:Y:S02]  /*4a60*/  LEA R10, P0, R7, c[0x0][0x280], 0x2 ;  /* 0x0000a000070a7a11 */ /* 0x000fe400078010ff */
[----:B------:R-:W-:Y:S02]  /*4a70*/  IADD3 R8, -R212, R215, -R8 ;  /* 0x000000d7d4087210 */ /* 0x000fe40007ffe908 */
[----:B------:R-:W-:Y:S02]  /*4a80*/  LEA R16, P6, R5, c[0x0][0x1f0], 0x1 ;  /* 0x00007c0005107a11 */ /* 0x000fe400078c08ff */
[----:B------:R-:W-:Y:S01]  /*4a90*/  LEA.HI.X R11, R7, c[0x0][0x284], R6, 0x2, P0 ;  /* 0x0000a100070b7a11 */ /* 0x000fe200000f1406 */
[----:B------:R-:W-:Y:S01]  /*4aa0*/  IMAD R7, R231, 0x2000, R228 ;  /* 0x00002000e7077824 */ /* 0x000fe200078e02e4 */
        /* <DEDUP_REMOVED lines=13> */
.L_x_414:
[-C--:B-1-34-:R-:W-:Y:S01]  /*4b80*/  HMMA.16816.F32 R4, R24, R28.reuse, RZ ;  /* 0x0000001c1804723c */ /* 0x09afe200000018ff */
[----:B------:R-:W-:Y:S02]  /*4b90*/  LDSM.16.MT88.4 R36, [R195+0x1800] ;  /* 0x00180000c324783b */ /* 0x000fe40000004200 */
[----:B------:R-:W-:Y:S01]  /*4ba0*/  ISETP.GE.AND P6, PT, R193, 0x1, PT ;  /* 0x00000001c100780c */ /* 0x000fe20003fc6270 */
[C---:B------:R-:W-:Y:S01]  /*4bb0*/  IMAD.IADD R45, R201.reuse, 0x1, R203 ;  /* 0x00000001c92d7824 */ /* 0x040fe200078e02cb */
[----:B------:R-:W0:Y:S01]  /*4bc0*/  LDGDEPBAR ;  /* 0x00000000000079af */ /* 0x000e220000000000 */
[----:B------:R-:W-:Y:S02]  /*4bd0*/  IMAD.IADD R44, R201, 0x1, R202 ;  /* 0x00000001c92c7824 */ /* 0x000fe400078e02ca */
[C---:B------:R-:W-:Y:S01]  /*4be0*/  HMMA.16816.F32 R8, R12.reuse, R28, RZ ;  /* 0x0000001c0c08723c */ /* 0x040fe200000018ff */
[----:B------:R-:W-:Y:S03]  /*4bf0*/  LDSM.16.M88.4 R20, [R45+0x10480] ;  /* 0x010480002d14783b */ /* 0x000fe60000000200 */
[----:B------:R-:W-:Y:S01]  /*4c00*/  IMAD.SHL.U32 R239, R239, 0x1000, RZ ;  /* 0x00001000efef7824 */ /* 0x000fe200078e00ff */
[----:B------:R-:W-:Y:S03]  /*4c10*/  LDSM.16.M88.4 R32, [R44+0x10480] ;  /* 0x010480002c20783b */ /* 0x000fe60000000200 */
[-C--:B------:R-:W-:Y:S01]  /*4c20*/  HMMA.16816.F32 R12, R12, R30.reuse, RZ ;  /* 0x0000001e0c0c723c */ /* 0x080fe200000018ff */
[----:B------:R-:W-:Y:S07]  /*4c30*/  LDSM.16.M88.4 R40, [R44+0x11480] ;  /* 0x011480002c28783b */ /* 0x000fee0000000200 */
        /* <DEDUP_REMOVED lines=49> */
[C---:B------:R-:W-:Y:S01]  /*4f50*/  ISETP.GE.AND P0, PT, R230.reuse, 0x1, PT ;  /* 0x00000001e600780c */ /* 0x040fe20003f06270 */
[-C--:B------:R-:W-:Y:S04]  /*4f60*/  HMMA.16816.F32 R12, R40, R38.reuse, R12 ;  /* 0x00000026280c723c */ /* 0x080fe8000000180c */
[----:B------:R-:W-:Y:S03]  /*4f70*/  IADD3 R230, R230, 0x1, RZ ;  /* 0x00000001e6e67810 */ /* 0x000fe60007ffe0ff */
[----:B------:R-:W-:Y:S01]  /*4f80*/  RED.E.ADD.F32.FTZ.RN.STRONG.GPU [R46.64], R4 ;  /* 0x000000042e00798e */ /* 0x000fe2000c10e78a */
[----:B------:R-:W-:Y:S03]  /*4f90*/  HMMA.16816.F32 R16, R32, R38, R16 ;  /* 0x000000262010723c */ /* 0x000fe60000001810 */
[----:B------:R-:W-:Y:S01]  /*4fa0*/  RED.E.ADD.F32.FTZ.RN.STRONG.GPU [R46.64+0x400], R5 ;  /* 0x000400052e00798e */ /* 0x000fe2000c10e78a */
[----:B------:R-:W-:Y:S02]  /*4fb0*/  SEL R230, R230, RZ, !P0 ;  /* 0x000000ffe6e67207 */ /* 0x000fe40004000000 */
[----:B------:R-:W-:Y:S01]  /*4fc0*/  ISETP.GE.AND P0, PT, R238, R213, PT ;  /* 0x000000d5ee00720c */ /* 0x000fe20003f06270 */
        /* <DEDUP_REMOVED lines=15> */
[C---:B------:R-:W-:Y:S01]  /*50c0*/  ISETP.GE.AND P6, PT, R231.reuse, 0x1, PT ;  /* 0x00000001e700780c */ /* 0x040fe20003fc6270 */
[----:B------:R-:W1:Y:S01]  /*50d0*/  LDSM.16.MT88.4 R8, [R200+0x4080] ;  /* 0x00408000c808783b */ /* 0x000e620000004200 */
[----:B------:R-:W-:Y:S03]  /*50e0*/  IADD3 R231, R231, 0x1, RZ ;  /* 0x00000001e7e77810 */ /* 0x000fe60007ffe0ff */
[----:B------:R-:W-:Y:S01]  /*50f0*/  RED.E.ADD.F32.FTZ.RN.STRONG.GPU [R46.64+0x3400], R13 ;  /* 0x0034000d2e00798e */ /* 0x000fe2000c10e78a */
[----:B------:R-:W-:Y:S03]  /*5100*/  SEL R231, R231, RZ, !P6 ;  /* 0x000000ffe7e77207 */ /* 0x000fe60007000000 */
        /* <DEDUP_REMOVED lines=81> */
.L_x_394:
[----:B------:R-:W-:Y:S05]  /*5620*/  @P1 BRA `(.L_x_416) ;  /* 0x000011e000001947 */ /* 0x000fea0003800000 */
[----:B------:R-:W1:Y:S01]  /*5630*/  S2R R0, SR_TID.X ;  /* 0x0000000000007919 */ /* 0x000e620000002100 */
        /* <DEDUP_REMOVED lines=14> */
[----:B-1----:R-:W-:Y:S02]  /*5720*/  SHF.R.S32.HI R3, RZ, 0x1f, R0 ;  /* 0x0000001fff037819 */ /* 0x002fe40000011400 */
        /* <DEDUP_REMOVED lines=83> */
[----:B-1----:R-:W-:-:S03]  /*5c60*/  IMAD.WIDE R4, R216, R13, c[0x0][0x358] ;  /* 0x0000d600d8047625 */ /* 0x002fc600078e020d */
[----:B------:R3:W-:Y:S04]  /*5c70*/  STS [R7+0x2080], R120 ;  /* 0x0020807807007388 */ /* 0x0007e80000000800 */
[----:B------:R3:W-:Y:S04]  /*5c80*/  STS [R7+0x2480], R122 ;  /* 0x0024807a07007388 */ /* 0x0007e80000000800 */
[----:B------:R3:W-:Y:S04]  /*5c90*/  STS [R11+0x2080], R124 ;  /* 0x0020807c0b007388 */ /* 0x0007e80000000800 */
[----:B------:R3:W-:Y:S04]  /*5ca0*/  STS [R11+0x2480], R126 ;  /* 0x0024807e0b007388 */ /* 0x0007e80000000800 */
[----:B------:R-:W-:Y:S01]  /*5cb0*/  BAR.SYNC.DEFER_BLOCKING 0x1, 0x100 ;  /* 0x0044000000007b1d */ /* 0x000fe20000010000 */
[----:B------:R-:W-:-:S02]  /*5cc0*/  IMAD.MOV.U32 R34, RZ, RZ, c[0x0][0x2f0] ;  /* 0x0000bc00ff227624 */ /* 0x000fc400078e00ff */
[----:B------:R-:W-:-:S03]  /*5cd0*/  @P0 IMAD.WIDE R12, R216, R13, c[0x0][0x360] ;  /* 0x0000d800d80c0625 */ /* 0x000fc600078e020d */
[----:B--2---:R-:W2:Y:S04]  /*5ce0*/  @P1 LDG.E R9, [R4.64] ;  /* 0x0000000a04091981 */ /* 0x004ea8000c1e1900 */
[----:B------:R3:W5:Y:S01]  /*5cf0*/  @P0 LDG.E R34, [R12.64] ;  /* 0x0000000a0c220981 */ /* 0x000762000c1e1900 */
[----:B------:R-:W-:Y:S02]  /*5d00*/  CS2R R38, SRZ ;  /* 0x0000000000267805 */ /* 0x000fe4000001ff00 */
[--C-:B--2---:R-:W-:Y:S01]  /*5d10*/  @P1 SHF.R.S32.HI R39, RZ, 0x1f, R9.reuse ;  /* 0x0000001fff271819 */ /* 0x104fe20000011409 */
[----:B------:R-:W-:Y:S01]  /*5d20*/  @P1 IMAD.MOV.U32 R38, RZ, RZ, R9 ;  /* 0x000000ffff261224 */ /* 0x000fe200078e0009 */
[----:B------:R-:W-:Y:S05]  /*5d30*/  @P0 BRA `(.L_x_417) ;  /* 0x0000004000000947 */ /* 0x000fea0003800000 */
[----:B---3--:R-:W-:Y:S05]  /*5d40*/  @!P1 BRA `(.L_x_417) ;  /* 0x0000003000009947 */ /* 0x008fea0003800000 */
[----:B-----5:R-:W2:Y:S04]  /*5d50*/  LDG.E R34, [R4.64] ;  /* 0x0000000a04227981 */ /* 0x020ea8000c1e1900 */
[----:B------:R-:W2:Y:S02]  /*5d60*/  LDG.E R7, [R4.64+0x4] ;  /* 0x0000040a04077981 */ /* 0x000ea4000c1e1900 */
[----:B--2---:R-:W-:-:S04]  /*5d70*/  IADD3 R34, -R34, R7, RZ ;  /* 0x0000000722227210 */ /* 0x004fc80007ffe1ff */
.L_x_417:
[----:B---3--:R-:W-:Y:S01]  /*5d80*/  LEA.HI R2, R3, R0, RZ, 0x3 ;  /* 0x0000000003027211 */ /* 0x008fe200078f18ff */
[----:B-----5:R-:W-:Y:S01]  /*5d90*/  IMAD.IADD R34, R34, 0x1, -R217 ;  /* 0x0000000122227824 */ /* 0x020fe200078e0ad9 */
[----:B------:R-:W-:Y:S01]  /*5da0*/  SHF.R.S32.HI R35, RZ, 0x1f, R216 ;  /* 0x0000001fff237819 */ /* 0x000fe200000114d8 */
[----:B------:R-:W-:Y:S01]  /*5db0*/  BSSY B0, `(.L_x_418) ;  /* 0x0000032000007945 */ /* 0x000fe20003800000 */
[----:B------:R-:W-:-:S02]  /*5dc0*/  LOP3.LUT R5, R2, 0x1ffffff8, RZ, 0xc0, !PT ;  /* 0x1ffffff802057812 */ /* 0x000fc400078ec0ff */
[----:B------:R-:W-:Y:S02]  /*5dd0*/  SHF.R.S32.HI R2, RZ, 0x3, R2 ;  /* 0x00000003ff027819 */ /* 0x000fe40000011402 */
[----:B------:R-:W-:Y:S01]  /*5de0*/  IMNMX R37, R34, 0x80, PT ;  /* 0x0000008022257817 */ /* 0x000fe20003800200 */
[----:B------:R-:W-:Y:S01]  /*5df0*/  IMAD.IADD R40, R0, 0x1, -R5 ;  /* 0x0000000100287824 */ /* 0x000fe200078e0a05 */
[----:B------:R-:W-:Y:S01]  /*5e00*/  LEA.HI R0, R3, R0, RZ, 0x6 ;  /* 0x0000000003007211 */ /* 0x000fe200078f30ff */
[----:B------:R-:W-:Y:S01]  /*5e10*/  IMAD.SHL.U32 R5, R2, 0x40, RZ ;  /* 0x0000004002057824 */ /* 0x000fe200078e00ff */
[----:B------:R-:W1:Y:S01]  /*5e20*/  S2R R3, SR_CTAID.Y ;  /* 0x0000000000037919 */ /* 0x000e620000002600 */
[----:B------:R-:W-:Y:S01]  /*5e30*/  IMAD.SHL.U32 R40, R40, 0x8, RZ ;  /* 0x0000000828287824 */ /* 0x000fe200078e00ff */
[----:B------:R-:W-:Y:S01]  /*5e40*/  IADD3 R44, P0, R2, R38, RZ ;  /* 0x00000026022c7210 */ /* 0x000fe20007f1e0ff */
[----:B------:R-:W-:Y:S01]  /*5e50*/  IMAD.SHL.U32 R0, R0, 0x8, RZ ;  /* 0x0000000800007824 */ /* 0x000fe200078e00ff */
[----:B------:R-:W-:-:S02]  /*5e60*/  LOP3.LUT R5, R5, 0x1c0, RZ, 0xc0, !PT ;  /* 0x000001c005057812 */ /* 0x000fc400078ec0ff */
[----:B------:R-:W-:Y:S02]  /*5e70*/  ISETP.GE.AND P3, PT, R2, R37, PT ;  /* 0x000000250200720c */ /* 0x000fe40003f66270 */
[--C-:B------:R-:W-:Y:S02]  /*5e80*/  LOP3.LUT R4, R5, 0x38, R40.reuse, 0xf8, !PT ;  /* 0x0000003805047812 */ /* 0x100fe400078ef828 */
[----:B------:R-:W-:Y:S02]  /*5e90*/  SHF.R.U32.HI R5, RZ, 0x3, R5 ;  /* 0x00000003ff057819 */ /* 0x000fe40000011605 */
[----:B------:R-:W-:Y:S02]  /*5ea0*/  SHF.R.S32.HI R41, RZ, 0x1f, R40 ;  /* 0x0000001fff297819 */ /* 0x000fe40000011428 */
[----:B------:R-:W-:Y:S02]  /*5eb0*/  LOP3.LUT R5, R4, R5, RZ, 0x3c, !PT ;  /* 0x0000000504057212 */ /* 0x000fe400078e3cff */
[----:B------:R-:W-:-:S02]  /*5ec0*/  LEA.HI.X.SX32 R45, R2, R39, 0x1, P0 ;  /* 0x00000027022d7211 */ /* 0x000fc400000f0eff */
[----:B------:R-:W-:Y:S02]  /*5ed0*/  LOP3.LUT R0, R5, 0x7ffffe00, R0, 0xf8, !PT ;  /* 0x7ffffe0005007812 */ /* 0x000fe400078ef800 */
[----:B------:R-:W-:Y:S01]  /*5ee0*/  ISETP.GE.OR P0, PT, R40, c[0x0][0x324], P3 ;  /* 0x0000c90028007a0c */ /* 0x000fe20001f06670 */
[----:B------:R-:W-:Y:S01]  /*5ef0*/  IMAD.WIDE R44, R211, 0x80, R44 ;  /* 0x00000080d32c7825 */ /* 0x000fe200078e022c */
[----:B------:R-:W-:-:S03]  /*5f00*/  SEL R216, R216, RZ, !P1 ;  /* 0x000000ffd8d87207 */ /* 0x000fc60004800000 */
[----:B------:R-:W-:Y:S01]  /*5f10*/  IMAD.SHL.U32 R32, R0, 0x2, RZ ;  /* 0x0000000200207824 */ /* 0x000fe200078e00ff */
[----:B-1----:R-:W-:Y:S01]  /*5f20*/  SHF.R.S32.HI R0, RZ, 0x1f, R3 ;  /* 0x0000001fff007819 */ /* 0x002fe20000011403 */
[----:B------:R-:W-:-:S03]  /*5f30*/  IMAD.WIDE.U32 R42, R3, c[0x0][0x338], R40 ;  /* 0x0000ce00032a7a25 */ /* 0x000fc600078e0028 */
[----:B------:R1:W2:Y:S01]  /*5f40*/  LDS.128 R28, [R32+0x5080] ;  /* 0x00508000201c7984 */ /* 0x0002a20000000c00 */
[----:B------:R-:W-:-:S03]  /*5f50*/  IMAD R36, R0, c[0x0][0x338], RZ ;  /* 0x0000ce0000247a24 */ /* 0x000fc600078e02ff */
[----:B------:R1:W3:Y:S01]  /*5f60*/  LDS.128 R24, [R32+0x6080] ;  /* 0x0060800020187984 */ /* 0x0002e20000000c00 */
[----:B------:R-:W-:Y:S01]  /*5f70*/  IMAD R33, R3, c[0x0][0x33c], R36 ;  /* 0x0000cf0003217a24 */ /* 0x000fe200078e0224 */
[----:B------:R-:W-:Y:S02]  /*5f80*/  SEL R36, R35, RZ, !P1 ;  /* 0x000000ff23247207 */ /* 0x000fe40004800000 */
[----:B------:R1:W4:Y:S01]  /*5f90*/  LDS.128 R20, [R32+0x7080] ;  /* 0x0070800020147984 */ /* 0x0003220000000c00 */
[----:B------:R-:W-:Y:S02]  /*5fa0*/  IMAD.IADD R43, R43, 0x1, R33 ;  /* 0x000000012b2b7824 */ /* 0x000fe400078e0221 */
[----:B------:R-:W-:Y:S01]  /*5fb0*/  IMAD R33, R36, c[0x0][0x340], RZ ;  /* 0x0000d00024217a24 */ /* 0x000fe200078e02ff */
[----:B------:R1:W1:Y:S01]  /*5fc0*/  LDS.128 R16, [R32+0x80] ;  /* 0x0000800020107984 */ /* 0x0002620000000c00 */
[----:B------:R-:W-:-:S03]  /*5fd0*/  IMAD.WIDE.U32 R42, R216, c[0x0][0x340], R42 ;  /* 0x0000d000d82a7a25 */ /* 0x000fc600078e002a */
[----:B------:R1:W1:Y:S01]  /*5fe0*/  LDS.128 R12, [R32+0x1080] ;  /* 0x00108000200c7984 */ /* 0x0002620000000c00 */
[----:B------:R-:W-:-:S03]  /*5ff0*/  IMAD R33, R216, c[0x0][0x344], R33 ;  /* 0x0000d100d8217a24 */ /* 0x000fc600078e0221 */
[----:B------:R1:W1:Y:S01]  /*6000*/  LDS.128 R8, [R32+0x2080] ;  /* 0x0020800020087984 */ /* 0x0002620000000c00 */
[----:B------:R-:W-:-:S03]  /*6010*/  IMAD.IADD R47, R43, 0x1, R33 ;  /* 0x000000012b2f7824 */ /* 0x000fc600078e0221 */
        /* <DEDUP_REMOVED lines=11> */
.L_x_419:
[----:B------:R-:W-:Y:S05]  /*60d0*/  BSYNC B0 ;  /* 0x0000000000007941 */ /* 0x000fea0003800000 */
.L_x_418:
[----:B-1----:R-:W-:Y:S01]  /*60e0*/  IADD3 R32, R2, 0x20, RZ ;  /* 0x0000002002207810 */ /* 0x002fe20007ffe0ff */
        /* <DEDUP_REMOVED lines=14> */
[----:B--2---:R1:W-:Y:S02]  /*61d0*/  STG.E.128 [R38.64], R28 ;  /* 0x0000001c26007986 */ /* 0x0043e4000c101d0a */
.L_x_421:
[----:B------:R-:W-:Y:S05]  /*61e0*/  BSYNC B0 ;  /* 0x0000000000007941 */ /* 0x000fea0003800000 */
.L_x_420:
[----:B-12---:R-:W-:Y:S01]  /*61f0*/  IADD3 R28, R2, 0x40, RZ ;  /* 0x00000040021c7810 */ /* 0x006fe20007ffe0ff */
        /* <DEDUP_REMOVED lines=15> */
.L_x_423:
[----:B------:R-:W-:Y:S05]  /*62f0*/  BSYNC B0 ;  /* 0x0000000000007941 */ /* 0x000fea0003800000 */
.L_x_422:
[----:B------:R-:W-:Y:S01]  /*6300*/  IADD3 R2, R2, 0x60, RZ ;  /* 0x0000006002027810 */ /* 0x000fe20007ffe0ff */
[----:B------:R-:W-:Y:S03]  /*6310*/  BSSY B0, `(.L_x_424) ;  /* 0x000000f000007945 */ /* 0x000fe60003800000 */
[----:B------:R-:W-:-:S04]  /*6320*/  ISETP.GE.AND P0, PT, R2, R37, PT ;  /* 0x000000250200720c */ /* 0x000fc80003f06270 */
[----:B------:R-:W-:-:S13]  /*6330*/  ISETP.GE.OR P4, PT, R40, c[0x0][0x324], P0 ;  /* 0x0000c90028007a0c */ /* 0x000fda0000786670 */
[----:B------:R-:W-:Y:S05]  /*6340*/  @P4 BRA `(.L_x_425) ;  /* 0x000000b000004947 */ /* 0x000fea0003800000 */
[----:B-1-3--:R-:W-:Y:S01]  /*6350*/  IADD3 R25, P4, R44, 0x60, RZ ;  /* 0x000000602c197810 */ /* 0x00afe20007f9e0ff */
        /* <DEDUP_REMOVED lines=10> */
.L_x_425:
[----:B------:R-:W-:Y:S05]  /*6400*/  BSYNC B0 ;  /* 0x0000000000007941 */ /* 0x000fea0003800000 */
.L_x_424:
[----:B------:R-:W-:Y:S01]  /*6410*/  IMAD R0, R0, c[0x0][0x308], RZ ;  /* 0x0000c20000007a24 */ /* 0x000fe200078e02ff */
[----:B------:R-:W-:Y:S01]  /*6420*/  ISETP.GE.OR P3, PT, R40, c[0x0][0x2f4], P3 ;  /* 0x0000bd0028007a0c */ /* 0x000fe20001f66670 */
[C---:B-1--4-:R-:W-:Y:S01]  /*6430*/  IMAD.WIDE.U32 R20, R3.reuse, c[0x0][0x308], R40 ;  /* 0x0000c20003147a25 */ /* 0x052fe200078e0028 */
        /* <DEDUP_REMOVED lines=16> */
.L_x_427:
[----:B------:R-:W-:Y:S05]  /*6540*/  BSYNC B0 ;  /* 0x0000000000007941 */ /* 0x000fea0003800000 */
.L_x_426:
        /* <DEDUP_REMOVED lines=14> */
.L_x_429:
[----:B------:R-:W-:Y:S05]  /*6630*/  BSYNC B0 ;  /* 0x0000000000007941 */ /* 0x000fea0003800000 */
.L_x_428:
        /* <DEDUP_REMOVED lines=14> */
.L_x_431:
[----:B------:R-:W-:Y:S05]  /*6720*/  BSYNC B0 ;  /* 0x0000000000007941 */ /* 0x000fea0003800000 */
.L_x_430:
        /* <DEDUP_REMOVED lines=14> */
.L_x_416:
        /* <DEDUP_REMOVED lines=10> */
[----:B------:R-:W-:Y:S02]  /*68b0*/  CS2R R12, SRZ ;  /* 0x00000000000c7805 */ /* 0x000fe4000001ff00 */
[--C-:B--2---:R-:W-:Y:S01]  /*68c0*/  @P1 SHF.R.S32.HI R13, RZ, 0x1f, R3.reuse ;  /* 0x0000001fff0d1819 */ /* 0x104fe20000011403 */
[----:B------:R-:W-:Y:S01]  /*68d0*/  @P1 IMAD.MOV.U32 R12, RZ, RZ, R3 ;  /* 0x000000ffff0c1224 */ /* 0x000fe200078e0003 */
[----:B------:R-:W-:Y:S05]  /*68e0*/  @P0 BRA `(.L_x_432) ;  /* 0x0000004000000947 */ /* 0x000fea0003800000 */
[----:B-1----:R-:W-:Y:S05]  /*68f0*/  @!P1 BRA `(.L_x_432) ;  /* 0x0000003000009947 */ /* 0x002fea0003800000 */
[----:B-----5:R-:W2:Y:S04]  /*6900*/  LDG.E R8, [R4.64] ;  /* 0x0000000a04087981 */ /* 0x020ea8000c1e1900 */
[----:B------:R-:W2:Y:S02]  /*6910*/  LDG.E R3, [R4.64+0x4] ;  /* 0x0000040a04037981 */ /* 0x000ea4000c1e1900 */
[----:B--2---:R-:W-:-:S04]  /*6920*/  IADD3 R8, -R8, R3, RZ ;  /* 0x0000000308087210 */ /* 0x004fc80007ffe1ff */
.L_x_432:
[----:B-1----:R-:W1:Y:S01]  /*6930*/  S2R R5, SR_TID.X ;  /* 0x0000000000057919 */ /* 0x002e620000002100 */
[----:B-----5:R-:W-:Y:S01]  /*6940*/  IMAD.IADD R8, R8, 0x1, -R217 ;  /* 0x0000000108087824 */ /* 0x020fe200078e0ad9 */
[----:B------:R-:W-:Y:S01]  /*6950*/  SHF.R.S32.HI R4, RZ, 0x1f, R216 ;  /* 0x0000001fff047819 */ /* 0x000fe200000114d8 */
[----:B------:R-:W-:Y:S01]  /*6960*/  BSSY B0, `(.L_x_433) ;  /* 0x0000022000007945 */ /* 0x000fe20003800000 */
[----:B------:R-:W2:Y:S01]  /*6970*/  S2R R2, SR_CTAID.Y ;  /* 0x0000000000027919 */ /* 0x000ea20000002600 */
[----:B------:R-:W-:-:S02]  /*6980*/  SEL R216, R216, RZ, !P1 ;  /* 0x000000ffd8d87207 */ /* 0x000fc40004800000 */
[----:B------:R-:W-:-:S05]  /*6990*/  SEL R4, R4, RZ, !P1 ;  /* 0x000000ff04047207 */ /* 0x000fca0004800000 */
[----:B------:R-:W-:-:S04]  /*69a0*/  IMAD R17, R4, c[0x0][0x310], RZ ;  /* 0x0000c40004117a24 */ /* 0x000fc800078e02ff */
[----:B------:R-:W-:Y:S01]  /*69b0*/  IMAD R17, R216, c[0x0][0x314], R17 ;  /* 0x0000c500d8117a24 */ /* 0x000fe200078e0211 */
[----:B-1----:R-:W-:-:S04]  /*69c0*/  SHF.R.S32.HI R0, RZ, 0x1f, R5 ;  /* 0x0000001fff007819 */ /* 0x002fc80000011405 */
[----:B------:R-:W-:Y:S02]  /*69d0*/  LEA.HI R3, R0, R5, RZ, 0x3 ;  /* 0x0000000500037211 */ /* 0x000fe400078f18ff */
[----:B--2---:R-:W-:Y:S02]  /*69e0*/  SHF.R.S32.HI R0, RZ, 0x1f, R2 ;  /* 0x0000001fff007819 */ /* 0x004fe40000011402 */
[----:B------:R-:W-:Y:S02]  /*69f0*/  LOP3.LUT R6, R3, 0x1ffffff8, RZ, 0xc0, !PT ;  /* 0x1ffffff803067812 */ /* 0x000fe400078ec0ff */
[----:B------:R-:W-:-:S03]  /*6a00*/  SHF.R.S32.HI R3, RZ, 0x3, R3 ;  /* 0x00000003ff037819 */ /* 0x000fc60000011403 */
[----:B------:R-:W-:Y:S01]  /*6a10*/  IMAD.IADD R6, R5, 0x1, -R6 ;  /* 0x0000000105067824 */ /* 0x000fe200078e0a06 */
[C---:B------:R-:W-:Y:S01]  /*6a20*/  IADD3 R14, P0, R3.reuse, R12, RZ ;  /* 0x0000000c030e7210 */ /* 0x040fe20007f1e0ff */
[----:B------:R-:W-:Y:S01]  /*6a30*/  IMAD R5, R0, c[0x0][0x308], RZ ;  /* 0x0000c20000057a24 */ /* 0x000fe200078e02ff */
[C---:B------:R-:W-:Y:S01]  /*6a40*/  ISETP.GE.AND P3, PT, R3.reuse, R8, PT ;  /* 0x000000080300720c */ /* 0x040fe20003f66270 */
[----:B------:R-:W-:Y:S01]  /*6a50*/  IMAD.SHL.U32 R6, R6, 0x8, RZ ;  /* 0x0000000806067824 */ /* 0x000fe200078e00ff */
[----:B------:R-:W-:Y:S01]  /*6a60*/  LEA.HI.X.SX32 R15, R3, R13, 0x1, P0 ;  /* 0x0000000d030f7211 */ /* 0x000fe200000f0eff */
[----:B------:R-:W-:-:S03]  /*6a70*/  IMAD R5, R2, c[0x0][0x30c], R5 ;  /* 0x0000c30002057a24 */ /* 0x000fc600078e0205 */
[----:B------:R-:W-:Y:S01]  /*6a80*/  SHF.R.S32.HI R7, RZ, 0x1f, R6 ;  /* 0x0000001fff077819 */ /* 0x000fe20000011406 */
[----:B------:R-:W-:Y:S01]  /*6a90*/  IMAD.WIDE R14, R211, 0x80, R14 ;  /* 0x00000080d30e7825 */ /* 0x000fe200078e020e */
[----:B------:R-:W-:-:S03]  /*6aa0*/  ISETP.GE.OR P0, PT, R6, c[0x0][0x2f4], P3 ;  /* 0x0000bd0006007a0c */ /* 0x000fc60001f06670 */
[----:B------:R-:W-:-:S04]  /*6ab0*/  IMAD.WIDE.U32 R10, R2, c[0x0][0x308], R6 ;  /* 0x0000c200020a7a25 */ /* 0x000fc800078e0006 */
[----:B------:R-:W-:-:S04]  /*6ac0*/  IMAD.IADD R11, R11, 0x1, R5 ;  /* 0x000000010b0b7824 */ /* 0x000fc800078e0205 */
        /* <DEDUP_REMOVED lines=11> */
.L_x_434:
[----:B------:R-:W-:Y:S05]  /*6b80*/  BSYNC B0 ;  /* 0x0000000000007941 */ /* 0x000fea0003800000 */
.L_x_433:
        /* <DEDUP_REMOVED lines=16> */
.L_x_436:
[----:B------:R-:W-:Y:S05]  /*6c90*/  BSYNC B0 ;  /* 0x0000000000007941 */ /* 0x000fea0003800000 */
.L_x_435:
        /* <DEDUP_REMOVED lines=16> */
.L_x_438:
[----:B------:R-:W-:Y:S05]  /*6da0*/  BSYNC B0 ;  /* 0x0000000000007941 */ /* 0x000fea0003800000 */
.L_x_437:
        /* <DEDUP_REMOVED lines=16> */
.L_x_440:
[----:B------:R-:W-:Y:S05]  /*6eb0*/  BSYNC B0 ;  /* 0x0000000000007941 */ /* 0x000fea0003800000 */
.L_x_439:
        /* <DEDUP_REMOVED lines=19> */
.L_x_442:
[----:B------:R-:W-:Y:S05]  /*6ff0*/  BSYNC B0 ;  /* 0x0000000000007941 */ /* 0x000fea0003800000 */
.L_x_441:
        /* <DEDUP_REMOVED lines=14> */
.L_x_444:
[----:B------:R-:W-:Y:S05]  /*70e0*/  BSYNC B0 ;  /* 0x0000000000007941 */ /* 0x000fea0003800000 */
.L_x_443:
        /* <DEDUP_REMOVED lines=14> */
.L_x_446:
[----:B------:R-:W-:Y:S05]  /*71d0*/  BSYNC B0 ;  /* 0x0000000000007941 */ /* 0x000fea0003800000 */
.L_x_445:
        /* <DEDUP_REMOVED lines=13> */
.L_x_447:
        /* <DEDUP_REMOVED lines=13> */
.L_x_1807:


//--------------------- .text._ZN7cutlass13device_kernelIN5flash19enable_sm80_to_sm89INS1_16FlashAttnBwdSm80INS1_25CollectiveMainloopBwdSm80ILi2ELi2EN4cute5tupleIJNS5_1CILi64EEENS7_ILi128EEES8_EEENS_6half_tEfNS_4arch4Sm80ELb0ELb1ELb0ELb1ELb1ELb0ELb0ELb0ELi2ELi2ELi4ELi2ELb1EEENS1_21CollectiveEpilogueBwdISA_SB_SD_Li256ELb1ELb0ELi2EEENS1_19SingleTileSchedulerILb1ELb0ELb0ELi128EEEEEEEEEvNT_6ParamsE --------------------------
	.section	.text._ZN7cutlass13device_kernelIN5flash19enable_sm80_to_sm89INS1_16FlashAttnBwdSm80INS1_25CollectiveMainloopBwdSm80ILi2ELi2EN4cute5tupleIJNS5_1CILi64EEENS7_ILi128EEES8_EEENS_6half_tEfNS_4arch4Sm80ELb0ELb1ELb0ELb1ELb1ELb0ELb0ELb0ELi2ELi2ELi4ELi2ELb1EEENS1_21CollectiveEpilogueBwdISA_SB_SD_Li256ELb1ELb0ELi2EEENS1_19SingleTileSchedulerILb1ELb0ELb0ELi128EEEEEEEEEvNT_6ParamsE,"ax",@progbits
	.sectioninfo	@"SHI_REGISTERS=255"
	.align	128
.text._ZN7cutlass13device_kernelIN5flash19enable_sm80_to_sm89INS1_16FlashAttnBwdSm80INS1_25CollectiveMainloopBwdSm80ILi2ELi2EN4cute5tupleIJNS5_1CILi64EEENS7_ILi128EEES8_EEENS_6half_tEfNS_4arch4Sm80ELb0ELb1ELb0ELb1ELb1ELb0ELb0ELb0ELi2ELi2ELi4ELi2ELb1EEENS1_21CollectiveEpilogueBwdISA_SB_SD_Li256ELb1ELb0ELi2EEENS1_19SingleTileSchedulerILb1ELb0ELb0ELi128EEEEEEEEEvNT_6ParamsE:
        .type           _ZN7cutlass13device_kernelIN5flash19enable_sm80_to_sm89INS1_16FlashAttnBwdSm80INS1_25CollectiveMainloopBwdSm80ILi2ELi2EN4cute5tupleIJNS5_1CILi64EEENS7_ILi128EEES8_EEENS_6half_tEfNS_4arch4Sm80ELb0ELb1ELb0ELb1ELb1ELb0ELb0ELb0ELi2ELi2ELi4ELi2ELb1EEENS1_21CollectiveEpilogueBwdISA_SB_SD_Li256ELb1ELb0ELi2EEENS1_19SingleTileSchedulerILb1ELb0ELb0ELi128EEEEEEEEEvNT_6ParamsE,@function
        .size           _ZN7cutlass13device_kernelIN5flash19enable_sm80_to_sm89INS1_16FlashAttnBwdSm80INS1_25CollectiveMainloopBwdSm80ILi2ELi2EN4cute5tupleIJNS5_1CILi64EEENS7_ILi128EEES8_EEENS_6half_tEfNS_4arch4Sm80ELb0ELb1ELb0ELb1ELb1ELb0ELb0ELb0ELi2ELi2ELi4ELi2ELb1EEENS1_21CollectiveEpilogueBwdISA_SB_SD_Li256ELb1ELb0ELi2EEENS1_19SingleTileSchedulerILb1ELb0ELb0ELi128EEEEEEEEEvNT_6ParamsE,(.L_x_1808 - _ZN7cutlass13device_kernelIN5flash19enable_sm80_to_sm89INS1_16FlashAttnBwdSm80INS1_25CollectiveMainloopBwdSm80ILi2ELi2EN4cute5tupleIJNS5_1CILi64EEENS7_ILi128EEES8_EEENS_6half_tEfNS_4arch4Sm80ELb0ELb1ELb0ELb1ELb1ELb0ELb0ELb0ELi2ELi2ELi4ELi2ELb1EEENS1_21CollectiveEpilogueBwdISA_SB_SD_Li256ELb1ELb0ELi2EEENS1_19SingleTileSchedulerILb1ELb0ELb0ELi128EEEEEEEEEvNT_6ParamsE)
        .other          _ZN7cutlass13device_kernelIN5flash19enable_sm80_to_sm89INS1_16FlashAttnBwdSm80INS1_25CollectiveMainloopBwdSm80ILi2ELi2EN4cute5tupleIJNS5_1CILi64EEENS7_ILi128EEES8_EEENS_6half_tEfNS_4arch4Sm80ELb0ELb1ELb0ELb1ELb1ELb0ELb0ELb0ELi2ELi2ELi4ELi2ELb1EEENS1_21CollectiveEpilogueBwdISA_SB_SD_Li256ELb1ELb0ELi2EEENS1_19SingleTileSchedulerILb1ELb0ELb0ELi128EEEEEEEEEvNT_6ParamsE,@"STO_CUDA_ENTRY STV_DEFAULT"
_ZN7cutlass13device_kernelIN5flash19enable_sm80_to_sm89INS1_16FlashAttnBwdSm80INS1_25CollectiveMainloopBwdSm80ILi2ELi2EN4cute5tupleIJNS5_1CILi64EEENS7_ILi128EEES8_EEENS_6half_tEfNS_4arch4Sm80ELb0ELb1ELb0ELb1ELb1ELb0ELb0ELb0ELi2ELi2ELi4ELi2ELb1EEENS1_21CollectiveEpilogueBwdISA_SB_SD_Li256ELb1ELb0ELi2EEENS1_19SingleTileSchedulerILb1ELb0ELb0ELi128EEEEEEEEEvNT_6ParamsE:
        /* <DEDUP_REMOVED lines=17> */
.L_x_449:
        /* <DEDUP_REMOVED lines=8> */
.L_x_451:
[----:B------:R-:W-:Y:S02]  /*0190*/  MOV R0, c[0x0][0x3a4] ;  /* 0x0000e90000007a02 */ /* 0x000fe40000000f00 */
.L_x_450:
[----:B------:R-:W-:-:S05]  /*01a0*/  IMAD.SHL.U32 R217, R211, 0x80, RZ ;  /* 0x00000080d3d97824 */ /* 0x000fca00078e00ff */
[----:B-----5:R-:W-:-:S04]  /*01b0*/  ISETP.GE.AND P0, PT, R217, R0, PT ;  /* 0x00000000d900720c */ /* 0x020fc80003f06270 */
[----:B------:R-:W-:Y:S01]  /*01c0*/  SEL R216, R216, 0xffffffff, !P0 ;  /* 0xffffffffd8d87807 */ /* 0x000fe20004000000 */
[----:B------:R-:W-:Y:S05]  /*01d0*/  BRA `(.L_x_452) ;  /* 0x0000011000007947 */ /* 0x000fea0003800000 */
.L_x_448:
[----:B---34-:R-:W-:-:S04]  /*01e0*/  ISETP.NE.U32.AND P0, PT, RZ, c[0x0][0x3c0], PT ;  /* 0x0000f000ff007a0c */ /* 0x018fc80003f05070 */
[----:B------:R-:W-:-:S13]  /*01f0*/  ISETP.NE.AND.EX P0, PT, RZ, c[0x0][0x3c4], PT, P0 ;  /* 0x0000f100ff007a0c */ /* 0x000fda0003f05300 */
[----:B------:R-:W-:Y:S05]  /*0200*/  @!P0 BRA `(.L_x_453) ;  /* 0x0000002000008947 */ /* 0x000fea0003800000 */
[----:B------:R1:W5:Y:S01]  /*0210*/  LDG.E R0, [R4.64] ;  /* 0x0000000a04007981 */ /* 0x000362000c1e1900 */
[----:B------:R-:W-:Y:S05]  /*0220*/  BRA `(.L_x_454) ;  /* 0x0000009000007947 */ /* 0x000fea0003800000 */
.L_x_453:
        /* <DEDUP_REMOVED lines=8> */
.L_x_455:
[----:B------:R-:W-:Y:S02]  /*02b0*/  MOV R0, c[0x0][0x3a4] ;  /* 0x0000e90000007a02 */ /* 0x000fe40000000f00 */
.L_x_454:
[----:B------:R-:W-:-:S05]  /*02c0*/  IMAD.SHL.U32 R217, R211, 0x80, RZ ;  /* 0x00000080d3d97824 */ /* 0x000fca00078e00ff */
[----:B-----5:R-:W-:-:S04]  /*02d0*/  ISETP.GE.AND P0, PT, R217, R0, PT ;  /* 0x00000000d900720c */ /* 0x020fc80003f06270 */
[----:B------:R-:W-:-:S04]  /*02e0*/  SEL R216, R216, 0xffffffff, !P0 ;  /* 0xffffffffd8d87807 */ /* 0x000fc80004000000 */
.L_x_452:
        /* <DEDUP_REMOVED lines=29> */
.L_x_456:
[----:B-1----:R-:W-:-:S04]  /*04c0*/  ISETP.NE.U32.AND P0, PT, RZ, c[0x0][0x2e0], PT ;  /* 0x0000b800ff007a0c */ /* 0x002fc80003f05070 */
[----:B------:R-:W-:-:S13]  /*04d0*/  ISETP.NE.AND.EX P0, PT, RZ, c[0x0][0x2e4], PT, P0 ;  /* 0x0000b900ff007a0c */ /* 0x000fda0003f05300 */
[----:B------:R-:W-:Y:S05]  /*04e0*/  @!P0 BRA `(.L_x_457) ;  /* 0x0000003000008947 */ /* 0x000fea0003800000 */
[----:B------:R-:W-:-:S05]  /*04f0*/  IMAD.WIDE R10, R216, R11, c[0x0][0x2e0] ;  /* 0x0000b800d80a7625 */ /* 0x000fca00078e020b */
[----:B------:R1:W5:Y:S01]  /*0500*/  LDG.E R214, [R10.64] ;  /* 0x0000000a0ad67981 */ /* 0x000362000c1e1900 */
[----:B------:R-:W-:Y:S05]  /*0510*/  BRA `(.L_x_458) ;  /* 0x0000004000007947 */ /* 0x000fea0003800000 */
.L_x_457:
[----:B------:R-:W-:Y:S05]  /*0520*/  @!P4 BRA `(.L_x_458) ;  /* 0x000000300000c947 */ /* 0x000fea0003800000 */
[----:B------:R-:W2:Y:S04]  /*0530*/  LDG.E R214, [R12.64] ;  /* 0x0000000a0cd67981 */ /* 0x000ea8000c1e1900 */
[----:B------:R-:W2:Y:S02]  /*0540*/  LDG.E R11, [R12.64+0x4] ;  /* 0x0000040a0c0b7981 */ /* 0x000ea4000c1e1900 */
[----:B--2---:R-:W-:Y:S02]  /*0550*/  IADD3 R214, -R214, R11, RZ ;  /* 0x0000000bd6d67210 */ /* 0x004fe40007ffe1ff */
.L_x_458:
        /* <DEDUP_REMOVED lines=13> */
.L_x_459:
        /* <DEDUP_REMOVED lines=395> */
.L_x_462:
[----:B------:R-:W-:Y:S05]  /*1ee0*/  BSYNC B0 ;  /* 0x0000000000007941 */ /* 0x000fea0003800000 */
.L_x_461:
        /* <DEDUP_REMOVED lines=68> */
.L_x_481:
        /* <DEDUP_REMOVED lines=79> */
.L_x_465:
[----:B------:R-:W-:Y:S04]  /*2820*/  MOV R36, 0x1 ;  /* 0x0000000100247802 */ /* 0x000fe80000000f00 */
[----:B------:R-:W-:Y:S11]  /*2830*/  ISETP.NE.AND P0, PT, R36, c[0x0][0x2a8], PT ;  /* 0x0000aa0024007a0c */ /* 0x000ff60003f05270 */
[----:B------:R-:W-:Y:S02]  /*2840*/  @!UPT UIADD3 URZ, URZ, URZ, URZ ;  /* 0x0000003f3f3ff290 */ /* 0x000fe4000fffe03f */
[----:B------:R-:W-:Y:S05]  /*2850*/  @P0 IMAD.HI.U32 R36, R38, c[0x0][0x2ac], RZ ;  /* 0x0000ab0026240a27 */ /* 0x000fea00078e00ff */
[----:B------:R-:W-:Y:S02]  /*2860*/  @P0 SHF.R.U32.HI R38, RZ, c[0x0][0x2b0], R36 ;  /* 0x0000ac00ff260a19 */ /* 0x000fe40000011624 */
.L_x_466:
[----:B------:R-:W-:Y:S05]  /*2870*/  BSYNC B0 ;  /* 0x0000000000007941 */ /* 0x000fea0003800000 */
.L_x_464:
        /* <DEDUP_REMOVED lines=8> */
.L_x_463:
        /* <DEDUP_REMOVED lines=18> */
.L_x_469:
[----:B------:R-:W-:Y:S04]  /*2a20*/  MOV R36, 0x1 ;  /* 0x0000000100247802 */ /* 0x000fe80000000f00 */
[----:B------:R-:W-:Y:S11]  /*2a30*/  ISETP.NE.AND P0, PT, R36, c[0x0][0x2a8], PT ;  /* 0x0000aa0024007a0c */ /* 0x000ff60003f05270 */
[----:B------:R-:W-:Y:S02]  /*2a40*/  @!UPT UIADD3 URZ, URZ, URZ, URZ ;  /* 0x0000003f3f3ff290 */ /* 0x000fe4000fffe03f */
[----:B------:R-:W-:Y:S05]  /*2a50*/  @P0 IMAD.HI.U32 R36, R38, c[0x0][0x2ac], RZ ;  /* 0x0000ab0026240a27 */ /* 0x000fea00078e00ff */
[----:B------:R-:W-:Y:S02]  /*2a60*/  @P0 SHF.R.U32.HI R38, RZ, c[0x0][0x2b0], R36 ;  /* 0x0000ac00ff260a19 */ /* 0x000fe40000011624 */
.L_x_470:
[----:B------:R-:W-:Y:S05]  /*2a70*/  BSYNC B0 ;  /* 0x0000000000007941 */ /* 0x000fea0003800000 */
.L_x_468:
[----:B------:R-:W-:Y:S04]  /*2a80*/  IMAD R37, R38, c[0x0][0x2a8], -R217 ;  /* 0x0000aa0026257a24 */ /* 0x000fe800078e0ad9 */
[----:B------:R-:W-:Y:S05]  /*2a90*/  IMAD.IADD R38, R37, 0x1, -R232 ;  /* 0x0000000125267824 */ /* 0x000fea00078e0ae8 */
[----:B------:R-:W-:Y:S02]  /*2aa0*/  IADD3 R36, R38, c[0x0][0x2a8], RZ ;  /* 0x0000aa0026247a10 */ /* 0x000fe40007ffe0ff */
[----:B------:R-:W-:Y:S02]  /*2ab0*/  IMNMX R251, R251, R38, !PT ;  /* 0x00000026fbfb7217 */ /* 0x000fe40007800200 */
[----:B------:R-:W-:Y:S02]  /*2ac0*/  IMNMX R245, R245, R36, PT ;  /* 0x00000024f5f57217 */ /* 0x000fe40003800200 */
.L_x_467:
        /* <DEDUP_REMOVED lines=18> */
.L_x_473:
[----:B------:R-:W-:Y:S04]  /*2bf0*/  MOV R36, 0x1 ;  /* 0x0000000100247802 */ /* 0x000fe80000000f00 */
[----:B------:R-:W-:Y:S11]  /*2c00*/  ISETP.NE.AND P0, PT, R36, c[0x0][0x2a8], PT ;  /* 0x0000aa0024007a0c */ /* 0x000ff60003f05270 */
[----:B------:R-:W-:Y:S02]  /*2c10*/  @!UPT UIADD3 URZ, URZ, URZ, URZ ;  /* 0x0000003f3f3ff290 */ /* 0x000fe4000fffe03f */
[----:B------:R-:W-:Y:S05]  /*2c20*/  @P0 IMAD.HI.U32 R36, R38, c[0x0][0x2ac], RZ ;  /* 0x0000ab0026240a27 */ /* 0x000fea00078e00ff */
[----:B------:R-:W-:Y:S02]  /*2c30*/  @P0 SHF.R.U32.HI R38, RZ, c[0x0][0x2b0], R36 ;  /* 0x0000ac00ff260a19 */ /* 0x000fe40000011624 */
.L_x_474:
[----:B------:R-:W-:Y:S05]  /*2c40*/  BSYNC B0 ;  /* 0x0000000000007941 */ /* 0x000fea0003800000 */
.L_x_472:
[----:B------:R-:W-:Y:S04]  /*2c50*/  IMAD R39, R38, c[0x0][0x2a8], -R217 ;  /* 0x0000aa0026277a24 */ /* 0x000fe800078e0ad9 */
[----:B------:R-:W-:Y:S05]  /*2c60*/  IMAD.IADD R39, R39, 0x1, -R232 ;  /* 0x0000000127277824 */ /* 0x000fea00078e0ae8 */
[----:B------:R-:W-:Y:S02]  /*2c70*/  IADD3 R37, R39, c[0x0][0x2a8], RZ ;  /* 0x0000aa0027257a10 */ /* 0x000fe40007ffe0ff */
[----:B------:R-:W-:Y:S02]  /*2c80*/  IMNMX R240, R240, R39, !PT ;  /* 0x00000027f0f07217 */ /* 0x000fe40007800200 */
[----:B------:R-:W-:Y:S02]  /*2c90*/  IMNMX R202, R202, R37, PT ;  /* 0x00000025caca7217 */ /* 0x000fe40003800200 */
.L_x_471:
        /* <DEDUP_REMOVED lines=18> */
.L_x_477:
[----:B------:R-:W-:Y:S04]  /*2dc0*/  MOV R36, 0x1 ;  /* 0x0000000100247802 */ /* 0x000fe80000000f00 */
[----:B------:R-:W-:Y:S11]  /*2dd0*/  ISETP.NE.AND P0, PT, R36, c[0x0][0x2a8], PT ;  /* 0x0000aa0024007a0c */ /* 0x000ff60003f05270 */
[----:B------:R-:W-:Y:S02]  /*2de0*/  @!UPT UIADD3 URZ, URZ, URZ, URZ ;  /* 0x0000003f3f3ff290 */ /* 0x000fe4000fffe03f */
[----:B------:R-:W-:Y:S05]  /*2df0*/  @P0 IMAD.HI.U32 R36, R38, c[0x0][0x2ac], RZ ;  /* 0x0000ab0026240a27 */ /* 0x000fea00078e00ff */
[----:B------:R-:W-:Y:S02]  /*2e00*/  @P0 SHF.R.U32.HI R38, RZ, c[0x0][0x2b0], R36 ;  /* 0x0000ac00ff260a19 */ /* 0x000fe40000011624 */
.L_x_478:
[----:B------:R-:W-:Y:S05]  /*2e10*/  BSYNC B0 ;  /* 0x0000000000007941 */ /* 0x000fea0003800000 */
.L_x_476:
[----:B------:R-:W-:Y:S04]  /*2e20*/  IMAD R37, R38, c[0x0][0x2a8], -R217 ;  /* 0x0000aa0026257a24 */ /* 0x000fe800078e0ad9 */
[----:B------:R-:W-:Y:S05]  /*2e30*/  IMAD.IADD R36, R37, 0x1, -R232 ;  /* 0x0000000125247824 */ /* 0x000fea00078e0ae8 */
[----:B------:R-:W-:Y:S02]  /*2e40*/  IADD3 R37, R36, c[0x0][0x2a8], RZ ;  /* 0x0000aa0024257a10 */ /* 0x000fe40007ffe0ff */
[----:B------:R-:W-:Y:S02]  /*2e50*/  IMNMX R189, R189, R36, !PT ;  /* 0x00000024bdbd7217 */ /* 0x000fe40007800200 */
[----:B------:R-:W-:Y:S02]  /*2e60*/  IMNMX R188, R188, R37, PT ;  /* 0x00000025bcbc7217 */ /* 0x000fe40003800200 */
.L_x_475:
        /* <DEDUP_REMOVED lines=38> */
.L_x_479:
        /* <DEDUP_REMOVED lines=427> */
.L_x_480:
        /* <DEDUP_REMOVED lines=170> */
.L_x_460:
        /* <DEDUP_REMOVED lines=118> */
.L_x_483:
        /* <DEDUP_REMOVED lines=53> */
.L_x_485:
[----:B------:R-:W-:Y:S05]  /*60d0*/  BSYNC B0 ;  /* 0x0000000000007941 */ /* 0x000fea0003800000 */
.L_x_484:
        /* <DEDUP_REMOVED lines=16> */
.L_x_487:
[----:B------:R-:W-:Y:S05]  /*61e0*/  BSYNC B0 ;  /* 0x0000000000007941 */ /* 0x000fea0003800000 */
.L_x_486:
        /* <DEDUP_REMOVED lines=16> */
.L_x_489:
[----:B------:R-:W-:Y:S05]  /*62f0*/  BSYNC B0 ;  /* 0x0000000000007941 */ /* 0x000fea0003800000 */
.L_x_488:
        /* <DEDUP_REMOVED lines=16> */
.L_x_491:
[----:B------:R-:W-:Y:S05]  /*6400*/  BSYNC B0 ;  /* 0x0000000000007941 */ /* 0x000fea0003800000 */
.L_x_490:
        /* <DEDUP_REMOVED lines=19> */
.L_x_493:
[----:B------:R-:W-:Y:S05]  /*6540*/  BSYNC B0 ;  /* 0x0000000000007941 */ /* 0x000fea0003800000 */
.L_x_492:
        /* <DEDUP_REMOVED lines=14> */
.L_x_495:
[----:B------:R-:W-:Y:S05]  /*6630*/  BSYNC B0 ;  /* 0x0000000000007941 */ /* 0x000fea0003800000 */
.L_x_494:
        /* <DEDUP_REMOVED lines=14> */
.L_x_497:
[----:B------:R-:W-:Y:S05]  /*6720*/  BSYNC B0 ;  /* 0x0000000000007941 */ /* 0x000fea0003800000 */
.L_x_496:
        /* <DEDUP_REMOVED lines=14> */
.L_x_482:
        /* <DEDUP_REMOVED lines=18> */
.L_x_498:
        /* <DEDUP_REMOVED lines=37> */
.L_x_500:
[----:B------:R-:W-:Y:S05]  /*6b80*/  BSYNC B0 ;  /* 0x0000000000007941 */ /* 0x000fea0003800000 */
.L_x_499:
        /* <DEDUP_REMOVED lines=16> */
.L_x_502:
[----:B------:R-:W-:Y:S05]  /*6c90*/  BSYNC B0 ;  /* 0x0000000000007941 */ /* 0x000fea0003800000 */
.L_x_501:
        /* <DEDUP_REMOVED lines=16> */
.L_x_504:
[----:B------:R-:W-:Y:S05]  /*6da0*/  BSYNC B0 ;  /* 0x0000000000007941 */ /* 0x000fea0003800000 */
.L_x_503:
        /* <DEDUP_REMOVED lines=16> */
.L_x_506:
[----:B------:R-:W-:Y:S05]  /*6eb0*/  BSYNC B0 ;  /* 0x0000000000007941 */ /* 0x000fea0003800000 */
.L_x_505:
        /* <DEDUP_REMOVED lines=19> */
.L_x_508:
[----:B------:R-:W-:Y:S05]  /*6ff0*/  BSYNC B0 ;  /* 0x0000000000007941 */ /* 0x000fea0003800000 */
.L_x_507:
        /* <DEDUP_REMOVED lines=14> */
.L_x_510:
[----:B------:R-:W-:Y:S05]  /*70e0*/  BSYNC B0 ;  /* 0x0000000000007941 */ /* 0x000fea0003800000 */
.L_x_509:
        /* <DEDUP_REMOVED lines=14> */
.L_x_512:
[----:B------:R-:W-:Y:S05]  /*71d0*/  BSYNC B0 ;  /* 0x0000000000007941 */ /* 0x000fea0003800000 */
.L_x_511:
        /* <DEDUP_REMOVED lines=13> */
.L_x_513:
        /* <DEDUP_REMOVED lines=13> */
.L_x_1808:


//--------------------- .text._ZN7cutlass13device_kernelIN5flash19enable_sm80_to_sm89INS1_16FlashAttnBwdSm80INS1_25CollectiveMainloopBwdSm80ILi2ELi2EN4cute5tupleIJNS5_1CILi64EEENS7_ILi128EEES8_EEENS_6half_tEfNS_4arch4Sm80ELb0ELb1ELb0ELb1ELb0ELb0ELb0ELb0ELi2ELi2ELi4ELi2ELb1EEENS1_24CollectiveEpilogueBwdGQAISA_fSD_Li256ELb1ELb0EEENS1_19SingleTileSchedulerILb1ELb0ELb0ELi128EEEEEEEEEvNT_6ParamsE --------------------------
	.section	.text._ZN7cutlass13device_kernelIN5flash19enable_sm80_to_sm89INS1_16FlashAttnBwdSm80INS1_25CollectiveMainloopBwdSm80ILi2ELi2EN4cute5tupleIJNS5_1CILi64EEENS7_ILi128EEES8_EEENS_6half_tEfNS_4arch4Sm80ELb0ELb1ELb0ELb1ELb0ELb0ELb0ELb0ELi2ELi2ELi4ELi2ELb1EEENS1_24CollectiveEpilogueBwdGQAISA_fSD_Li256ELb1ELb0EEENS1_19SingleTileSchedulerILb1ELb0ELb0ELi128EEEEEEEEEvNT_6ParamsE,"ax",@progbits
	.sectioninfo	@"SHI_REGISTERS=255"
	.align	128
.text._ZN7cutlass13device_kernelIN5flash19enable_sm80_to_sm89INS1_16FlashAttnBwdSm80INS1_25CollectiveMainloopBwdSm80ILi2ELi2EN4cute5tupleIJNS5_1CILi64EEENS7_ILi128EEES8_EEENS_6half_tEfNS_4arch4Sm80ELb0ELb1ELb0ELb1ELb0ELb0ELb0ELb0ELi2ELi2ELi4ELi2ELb1EEENS1_24CollectiveEpilogueBwdGQAISA_fSD_Li256ELb1ELb0EEENS1_19SingleTileSchedulerILb1ELb0ELb0ELi128EEEEEEEEEvNT_6ParamsE:
        .type           _ZN7cutlass13device_kernelIN5flash19enable_sm80_to_sm89INS1_16FlashAttnBwdSm80INS1_25CollectiveMainloopBwdSm80ILi2ELi2EN4cute5tupleIJNS5_1CILi64EEENS7_ILi128EEES8_EEENS_6half_tEfNS_4arch4Sm80ELb0ELb1ELb0ELb1ELb0ELb0ELb0ELb0ELi2ELi2ELi4ELi2ELb1EEENS1_24CollectiveEpilogueBwdGQAISA_fSD_Li256ELb1ELb0EEENS1_19SingleTileSchedulerILb1ELb0ELb0ELi128EEEEEEEEEvNT_6ParamsE,@function
        .size           _ZN7cutlass13device_kernelIN5flash19enable_sm80_to_sm89INS1_16FlashAttnBwdSm80INS1_25CollectiveMainloopBwdSm80ILi2ELi2EN4cute5tupleIJNS5_1CILi64EEENS7_ILi128EEES8_EEENS_6half_tEfNS_4arch4Sm80ELb0ELb1ELb0ELb1ELb0ELb0ELb0ELb0ELi2ELi2ELi4ELi2ELb1EEENS1_24CollectiveEpilogueBwdGQAISA_fSD_Li256ELb1ELb0EEENS1_19SingleTileSchedulerILb1ELb0ELb0ELi128EEEEEEEEEvNT_6ParamsE,(.L_x_1809 - _ZN7cutlass13device_kernelIN5flash19enable_sm80_to_sm89INS1_16FlashAttnBwdSm80INS1_25CollectiveMainloopBwdSm80ILi2ELi2EN4cute5tupleIJNS5_1CILi64EEENS7_ILi128EEES8_EEENS_6half_tEfNS_4arch4Sm80ELb0ELb1ELb0ELb1ELb0ELb0ELb0ELb0ELi2ELi2ELi4ELi2ELb1EEENS1_24CollectiveEpilogueBwdGQAISA_fSD_Li256ELb1ELb0EEENS1_19SingleTileSchedulerILb1ELb0ELb0ELi128EEEEEEEEEvNT_6ParamsE)
        .other          _ZN7cutlass13device_kernelIN5flash19enable_sm80_to_sm89INS1_16FlashAttnBwdSm80INS1_25CollectiveMainloopBwdSm80ILi2ELi2EN4cute5tupleIJNS5_1CILi64EEENS7_ILi128EEES8_EEENS_6half_tEfNS_4arch4Sm80ELb0ELb1ELb0ELb1ELb0ELb0ELb0ELb0ELi2ELi2ELi4ELi2ELb1EEENS1_24CollectiveEpilogueBwdGQAISA_fSD_Li256ELb1ELb0EEENS1_19SingleTileSchedulerILb1ELb0ELb0ELi128EEEEEEEEEvNT_6ParamsE,@"STO_CUDA_ENTRY STV_DEFAULT"
_ZN7cutlass13device_kernelIN5flash19enable_sm80_to_sm89INS1_16FlashAttnBwdSm80INS1_25CollectiveMainloopBwdSm80ILi2ELi2EN4cute5tupleIJNS5_1CILi64EEENS7_ILi128EEES8_EEENS_6half_tEfNS_4arch4Sm80ELb0ELb1ELb0ELb1ELb0ELb0ELb0ELb0ELi2ELi2ELi4ELi2ELb1EEENS1_24CollectiveEpilogueBwdGQAISA_fSD_Li256ELb1ELb0EEENS1_19SingleTileSchedulerILb1ELb0ELb0ELi128EEEEEEEEEvNT_6ParamsE:
        /* <DEDUP_REMOVED lines=17> */
.L_x_515:
        /* <DEDUP_REMOVED lines=8> */
.L_x_517:
[----:B------:R-:W-:Y:S02]  /*0190*/  MOV R0, c[0x0][0x3ac] ;  /* 0x0000eb0000007a02 */ /* 0x000fe40000000f00 */
.L_x_516:
[----:B------:R-:W-:-:S05]  /*01a0*/  IMAD.SHL.U32 R217, R211, 0x80, RZ ;  /* 0x00000080d3d97824 */ /* 0x000fca00078e00ff */
[----:B-----5:R-:W-:-:S04]  /*01b0*/  ISETP.GE.AND P0, PT, R217, R0, PT ;  /* 0x00000000d900720c */ /* 0x020fc80003f06270 */
[----:B------:R-:W-:Y:S01]  /*01c0*/  SEL R216, R216, 0xffffffff, !P0 ;  /* 0xffffffffd8d87807 */ /* 0x000fe20004000000 */
[----:B------:R-:W-:Y:S05]  /*01d0*/  BRA `(.L_x_518) ;  /* 0x0000011000007947 */ /* 0x000fea0003800000 */
.L_x_514:
[----:B---34-:R-:W-:-:S04]  /*01e0*/  ISETP.NE.U32.AND P0, PT, RZ, c[0x0][0x3c8], PT ;  /* 0x0000f200ff007a0c */ /* 0x018fc80003f05070 */
[----:B------:R-:W-:-:S13]  /*01f0*/  ISETP.NE.AND.EX P0, PT, RZ, c[0x0][0x3cc], PT, P0 ;  /* 0x0000f300ff007a0c */ /* 0x000fda0003f05300 */
[----:B------:R-:W-:Y:S05]  /*0200*/  @!P0 BRA `(.L_x_519) ;  /* 0x0000002000008947 */ /* 0x000fea0003800000 */
[----:B------:R1:W5:Y:S01]  /*0210*/  LDG.E R0, [R4.64] ;  /* 0x0000000a04007981 */ /* 0x000362000c1e1900 */
[----:B------:R-:W-:Y:S05]  /*0220*/  BRA `(.L_x_520) ;  /* 0x0000009000007947 */ /* 0x000fea0003800000 */
.L_x_519:
        /* <DEDUP_REMOVED lines=8> */
.L_x_521:
[----:B------:R-:W-:Y:S02]  /*02b0*/  MOV R0, c[0x0][0x3ac] ;  /* 0x0000eb0000007a02 */ /* 0x000fe40000000f00 */
.L_x_520:
[----:B------:R-:W-:-:S05]  /*02c0*/  IMAD.SHL.U32 R217, R211, 0x80, RZ ;  /* 0x00000080d3d97824 */ /* 0x000fca00078e00ff */
[----:B-----5:R-:W-:-:S04]  /*02d0*/  ISETP.GE.AND P0, PT, R217, R0, PT ;  /* 0x00000000d900720c */ /* 0x020fc80003f06270 */
[----:B------:R-:W-:-:S04]  /*02e0*/  SEL R216, R216, 0xffffffff, !P0 ;  /* 0xffffffffd8d87807 */ /* 0x000fc80004000000 */
.L_x_518:
        /* <DEDUP_REMOVED lines=9> */
[----:B-1----:R-:W2:Y:S01]  /*0380*/  @P3 LDG.E R5, [R18.64] ;  /* 0x0000000a12053981 */ /* 0x002ea2000c1e1900 */
[----:B------:R-:W-:-:S03]  /*0390*/  IMAD.WIDE R16, R216, R11, c[0x0][0x2d0] ;  /* 0x0000b400d8107625 */ /* 0x000fc600078e020b */
[----:B------:R-:W3:Y:S01]  /*03a0*/  @P3 LDG.E R15, [R18.64] ;  /* 0x0000000a120f3981 */ /* 0x000ee2000c1e1900 */
[----:B------:R-:W-:Y:S02]  /*03b0*/  IMAD.MOV.U32 R215, RZ, RZ, c[0x0][0x168] ;  /* 0x00005a00ffd77624 */ /* 0x000fe400078e00ff */
[----:B------:R-:W-:Y:S01]  /*03c0*/  @P0 IMAD.WIDE R20, R216, R11, c[0x0][0x2d8] ;  /* 0x0000b600d8140625 */ /* 0x000fe200078e020b */
[----:B------:R-:W4:Y:S04]  /*03d0*/  @P4 LDG.E R13, [R16.64] ;  /* 0x0000000a100d4981 */ /* 0x000f28000c1e1900 */
[----:B------:R1:W5:Y:S01]  /*03e0*/  @P0 LDG.E R215, [R20.64] ;  /* 0x0000000a14d70981 */ /* 0x000362000c1e1900 */
[----:B------:R-:W-:Y:S01]  /*03f0*/  CS2R R8, SRZ ;  /* 0x0000000000087805 */ /* 0x000fe2000001ff00 */
[----:B------:R-:W-:-:S02]  /*0400*/  IMAD.MOV.U32 R208, RZ, RZ, RZ ;  /* 0x000000ffffd07224 */ /* 0x000fc400078e00ff */
[----:B------:R-:W-:Y:S02]  /*0410*/  IMAD.MOV.U32 R214, RZ, RZ, c[0x0][0x198] ;  /* 0x00006600ffd67624 */ /* 0x000fe400078e00ff */
[----:B--2---:R-:W-:-:S05]  /*0420*/  @P3 IMAD R5, R216, 0x40, R5 ;  /* 0x00000040d8053824 */ /* 0x004fca00078e0205 */
[----:B------:R-:W-:Y:S02]  /*0430*/  @P3 SHF.R.S32.HI R0, RZ, 0x1f, R5 ;  /* 0x0000001fff003819 */ /* 0x000fe40000011405 */
[--C-:B----4-:R-:W-:Y:S01]  /*0440*/  @P4 SHF.R.S32.HI R9, RZ, 0x1f, R13.reuse ;  /* 0x0000001fff094819 */ /* 0x110fe2000001140d */
[----:B------:R-:W-:Y:S01]  /*0450*/  @P4 IMAD.MOV.U32 R8, RZ, RZ, R13 ;  /* 0x000000ffff084224 */ /* 0x000fe200078e000d */
[----:B------:R-:W-:Y:S02]  /*0460*/  @P3 LEA.HI R0, R0, R5, RZ, 0x6 ;  /* 0x0000000500003211 */ /* 0x000fe400078f30ff */
[----:B------:R-:W-:Y:S02]  /*0470*/  CS2R R4, SRZ ;  /* 0x0000000000047805 */ /* 0x000fe4000001ff00 */
[--C-:B---3--:R-:W-:Y:S01]  /*0480*/  @P3 SHF.R.S32.HI R5, RZ, 0x1f, R15.reuse ;  /* 0x0000001fff053819 */ /* 0x108fe2000001140f */
[----:B------:R-:W-:Y:S01]  /*0490*/  @P3 IMAD.MOV.U32 R4, RZ, RZ, R15 ;  /* 0x000000ffff043224 */ /* 0x000fe200078e000f */
[----:B------:R-:W-:Y:S01]  /*04a0*/  @P3 LOP3.LUT R208, R0, 0xffffffc0, RZ, 0xc0, !PT ;  /* 0xffffffc000d03812 */ /* 0x000fe200078ec0ff */
[----:B------:R-:W-:Y:S05]  /*04b0*/  @P0 BRA `(.L_x_522) ;  /* 0x0000004000000947 */ /* 0x000fea0003800000 */
[----:B-1----:R-:W-:Y:S05]  /*04c0*/  @!P3 BRA `(.L_x_522) ;  /* 0x000000300000b947 */ /* 0x002fea0003800000 */
[----:B-----5:R-:W2:Y:S04]  /*04d0*/  LDG.E R215, [R18.64] ;  /* 0x0000000a12d77981 */ /* 0x020ea8000c1e1900 */
[----:B------:R-:W2:Y:S02]  /*04e0*/  LDG.E R0, [R18.64+0x4] ;  /* 0x0000040a12007981 */ /* 0x000ea4000c1e1900 */
[----:B--2---:R-:W-:-:S02]  /*04f0*/  IADD3 R215, -R215, R0, RZ ;  /* 0x00000000d7d77210 */ /* 0x004fc40007ffe1ff */
.L_x_522:
[----:B-1----:R-:W-:-:S04]  /*0500*/  ISETP.NE.U32.AND P0, PT, RZ, c[0x0][0x2e0], PT ;  /* 0x0000b800ff007a0c */ /* 0x002fc80003f05070 */
[----:B------:R-:W-:-:S13]  /*0510*/  ISETP.NE.AND.EX P0, PT, RZ, c[0x0][0x2e4], PT, P0 ;  /* 0x0000b900ff007a0c */ /* 0x000fda0003f05300 */
[----:B------:R-:W-:Y:S05]  /*0520*/  @!P0 BRA `(.L_x_523) ;  /* 0x0000003000008947 */ /* 0x000fea0003800000 */
[----:B------:R-:W-:-:S05]  /*0530*/  IMAD.WIDE R10, R216, R11, c[0x0][0x2e0] ;  /* 0x0000b800d80a7625 */ /* 0x000fca00078e020b */
[----:B------:R1:W5:Y:S01]  /*0540*/  LDG.E R214, [R10.64] ;  /* 0x0000000a0ad67981 */ /* 0x000362000c1e1900 */
[----:B------:R-:W-:Y:S05]  /*0550*/  BRA `(.L_x_524) ;  /* 0x0000004000007947 */ /* 0x000fea0003800000 */
.L_x_523:
[----:B------:R-:W-:Y:S05]  /*0560*/  @!P4 BRA `(.L_x_524) ;  /* 0x000000300000c947 */ /* 0x000fea0003800000 */
[----:B------:R-:W2:Y:S04]  /*0570*/  LDG.E R214, [R16.64] ;  /* 0x0000000a10d67981 */ /* 0x000ea8000c1e1900 */
[----:B------:R-:W2:Y:S02]  /*0580*/  LDG.E R11, [R16.64+0x4] ;  /* 0x0000040a100b7981 */ /* 0x000ea4000c1e1900 */
[----:B--2---:R-:W-:Y:S02]  /*0590*/  IADD3 R214, -R214, R11, RZ ;  /* 0x0000000bd6d67210 */ /* 0x004fe40007ffe1ff */
.L_x_524:
        /* <DEDUP_REMOVED lines=13> */
.L_x_525:
        /* <DEDUP_REMOVED lines=54> */
[----:B------:R-:W-:Y:S01]  /*09d0*/  SEL R2, R216, RZ, !P3 ;  /* 0x000000ffd8027207 */ /* 0x000fe20005800000 */
[C---:B------:R-:W-:Y:S01]  /*09e0*/  IMAD.WIDE.U32 R16, R3.reuse, c[0x0][0x238], R6 ;  /* 0x00008e0003107a25 */ /* 0x040fe200078e0006 */
[C---:B------:R-:W-:Y:S01]  /*09f0*/  IADD3 R26, P0, R212.reuse, R8, RZ ;  /* 0x00000008d41a7210 */ /* 0x040fe20007f1e0ff */
[----:B------:R-:W-:Y:S01]  /*0a00*/  ULDC.64 UR4, c[0x0][0x1d8] ;  /* 0x0000760000047ab9 */ /* 0x000fe20000000a00 */
[----:B------:R-:W-:Y:S01]  /*0a10*/  SHF.R.S32.HI R8, RZ, 0x1f, R216 ;  /* 0x0000001fff087819 */ /* 0x000fe200000114d8 */
[----:B------:R-:W-:Y:S01]  /*0a20*/  @P2 IMAD.HI.U32 R0, R3, c[0x0][0x24c], RZ ;  /* 0x0000930003002a27 */ /* 0x000fe200078e00ff */
[----:B------:R-:W-:Y:S01]  /*0a30*/  SHF.R.S32.HI R11, RZ, 0x1f, R212 ;  /* 0x0000001fff0b7819 */ /* 0x000fe200000114d4 */
[----:B------:R-:W-:Y:S01]  /*0a40*/  USHF.L.U32 UR6, UR4, 0x6, URZ ;  /* 0x0000000604067899 */ /* 0x000fe2000800063f */
[----:B------:R-:W-:Y:S01]  /*0a50*/  IADD3 R220, P1, R212, R4, RZ ;  /* 0x00000004d4dc7210 */ /* 0x000fe20007f3e0ff */
[----:B------:R-:W-:Y:S01]  /*0a60*/  IMAD.IADD R19, R17, 0x1, R18 ;  /* 0x0000000111137824 */ /* 0x000fe200078e0212 */
[----:B------:R-:W-:Y:S01]  /*0a70*/  @P2 SHF.R.U32.HI R12, RZ, c[0x0][0x250], R0 ;  /* 0x00009400ff0c2a19 */ /* 0x000fe20000011600 */
[----:B------:R-:W-:Y:S01]  /*0a80*/  IMAD.MOV.U32 R18, RZ, RZ, R16 ;  /* 0x000000ffff127224 */ /* 0x000fe200078e0010 */
[----:B------:R-:W-:Y:S01]  /*0a90*/  SEL R16, R8, RZ, !P3 ;  /* 0x000000ff08107207 */ /* 0x000fe20005800000 */
[----:B------:R-:W-:Y:S01]  /*0aa0*/  IMAD.X R27, R11, 0x1, R9, P0 ;  /* 0x000000010b1b7824 */ /* 0x000fe200000e0609 */
[----:B------:R-:W-:Y:S01]  /*0ab0*/  LOP3.LUT R17, R15, 0xfffffff8, RZ, 0xc0, !PT ;  /* 0xfffffff80f117812 */ /* 0x000fe200078ec0ff */
[----:B------:R-:W-:Y:S01]  /*0ac0*/  IMAD.WIDE.U32 R18, R2, c[0x0][0x240], R18 ;  /* 0x0000900002127a25 */ /* 0x000fe200078e0012 */
[----:B------:R-:W-:Y:S01]  /*0ad0*/  SHF.R.S32.HI R223, RZ, 0x1f, R222 ;  /* 0x0000001fffdf7819 */ /* 0x000fe200000114de */
[----:B------:R-:W-:Y:S01]  /*0ae0*/  UMOV UR8, 0x6 ;  /* 0x0000000600087882 */ /* 0x000fe20000000000 */
[----:B------:R-:W-:Y:S01]  /*0af0*/  SHF.R.S32.HI R20, RZ, 0x1f, R12 ;  /* 0x0000001fff147819 */ /* 0x000fe2000001140c */
[----:B------:R-:W-:Y:S01]  /*0b00*/  IMAD R9, R16, c[0x0][0x240], RZ ;  /* 0x0000900010097a24 */ /* 0x000fe200078e02ff */
[----:B------:R-:W-:Y:S01]  /*0b10*/  SEL R8, R8, RZ, !P4 ;  /* 0x000000ff08087207 */ /* 0x000fe20006000000 */
[----:B------:R-:W-:Y:S01]  /*0b20*/  IMAD.IADD R17, R6, 0x1, -R17 ;  /* 0x0000000106117824 */ /* 0x000fe200078e0a11 */
[----:B------:R-:W-:Y:S01]  /*0b30*/  USHF.L.U64.HI UR5, UR4, UR8, UR5 ;  /* 0x0000000804057299 */ /* 0x000fe20008010205 */
[----:B------:R-:W-:Y:S01]  /*0b40*/  IMAD R28, R10, c[0x0][0x288], RZ ;  /* 0x0000a2000a1c7a24 */ /* 0x000fe200078e02ff */
[----:B------:R-:W-:Y:S01]  /*0b50*/  LEA.HI R198, R13, R6, RZ, 0x7 ;  /* 0x000000060dc67211 */ /* 0x000fe200078f38ff */
[----:B------:R-:W-:Y:S01]  /*0b60*/  IMAD.X R0, R11, 0x1, R5, P1 ;  /* 0x000000010b007824 */ /* 0x000fe200008e0605 */
[----:B------:R-:W-:Y:S01]  /*0b70*/  SHF.R.S32.HI R5, RZ, 0x1f, R205 ;  /* 0x0000001fff057819 */ /* 0x000fe200000114cd */
[----:B------:R-:W-:Y:S01]  /*0b80*/  IMAD R204, R2, c[0x0][0x244], R9 ;  /* 0x0000910002cc7a24 */ /* 0x000fe200078e0209 */
[----:B------:R-:W-:Y:S01]  /*0b90*/  IADD3 R205, P1, R205, R18, RZ ;  /* 0x00000012cdcd7210 */ /* 0x000fe20007f3e0ff */
[----:B------:R-:W-:Y:S01]  /*0ba0*/  IMAD R30, R3, c[0x0][0x274], R30 ;  /* 0x00009d00031e7a24 */ /* 0x000fe200078e021e */
[----:B------:R-:W-:Y:S01]  /*0bb0*/  LEA.HI R18, R13, R6, RZ, 0x4 ;  /* 0x000000060d127211 */ /* 0x000fe200078f20ff */
[----:B------:R-:W-:Y:S01]  /*0bc0*/  IMAD.WIDE.U32 R34, R3, c[0x0][0x270], R222 ;  /* 0x00009c0003227a25 */ /* 0x000fe200078e00de */
[----:B------:R-:W-:-:S02]  /*0bd0*/  IADD3.X R204, R5, R19, R204, P1, !PT ;  /* 0x0000001305cc7210 */ /* 0x000fc40000ffe4cc */
[----:B------:R-:W-:Y:S01]  /*0be0*/  SEL R19, R216, RZ, !P4 ;  /* 0x000000ffd8137207 */ /* 0x000fe20006000000 */
[----:B------:R-:W-:Y:S01]  /*0bf0*/  IMAD.SHL.U32 R22, R17, 0x8, RZ ;  /* 0x0000000811167824 */ /* 0x000fe200078e00ff */
[----:B------:R-:W-:Y:S01]  /*0c00*/  SHF.R.U32.HI R198, RZ, 0x4, R198 ;  /* 0x00000004ffc67819 */ /* 0x000fe200000116c6 */
[----:B------:R-:W-:Y:S02]  /*0c10*/  IMAD R9, R20, c[0x0][0x1e0], RZ ;  /* 0x0000780014097a24 */ /* 0x000fe400078e02ff */
[C---:B------:R-:W-:Y:S01]  /*0c20*/  IMAD R28, R3.reuse, c[0x0][0x28c], R28 ;  /* 0x0000a300031c7a24 */ /* 0x040fe200078e021c */
[----:B------:R-:W-:Y:S01]  /*0c30*/  SHF.R.S32.HI R23, RZ, 0x1f, R22 ;  /* 0x0000001fff177819 */ /* 0x000fe20000011416 */
[----:B------:R-:W-:-:S04]  /*0c40*/  IMAD.WIDE.U32 R24, R3, c[0x0][0x288], R222 ;  /* 0x0000a20003187a25 */ /* 0x000fc800078e00de */
[----:B------:R-:W-:Y:S02]  /*0c50*/  IMAD.IADD R237, R214, 0x1, -R217 ;  /* 0x00000001d6ed7824 */ /* 0x000fe400078e0ad9 */
[----:B------:R-:W-:Y:S02]  /*0c60*/  IMAD.IADD R31, R35, 0x1, R30 ;  /* 0x00000001231f7824 */ /* 0x000fe400078e021e */
[----:B------:R-:W-:Y:S01]  /*0c70*/  IMAD R32, R12, c[0x0][0x1e4], R9 ;  /* 0x000079000c207a24 */ /* 0x000fe200078e0209 */
[----:B------:R-:W-:Y:S01]  /*0c80*/  SHF.R.S32.HI R9, RZ, 0x4, R18 ;  /* 0x00000004ff097819 */ /* 0x000fe20000011412 */
[----:B------:R-:W-:Y:S02]  /*0c90*/  IMAD.IADD R29, R25, 0x1, R28 ;  /* 0x00000001191d7824 */ /* 0x000fe400078e021c */
[----:B------:R-:W-:Y:S01]  /*0ca0*/  IMAD.MOV.U32 R30, RZ, RZ, R34 ;  /* 0x000000ffff1e7224 */ /* 0x000fe200078e0022 */
[----:B------:R-:W-:Y:S01]  /*0cb0*/  LEA.HI R14, R18, R9, RZ, 0x1 ;  /* 0x00000009120e7211 */ /* 0x000fe200078f08ff */
[----:B------:R-:W-:-:S02]  /*0cc0*/  IMAD.MOV.U32 R28, RZ, RZ, R24 ;  /* 0x000000ffff1c7224 */ /* 0x000fc400078e0018 */
[----:B------:R-:W-:Y:S01]  /*0cd0*/  IMAD.IADD R4, R237, 0x1, -R212 ;  /* 0x00000001ed047824 */ /* 0x000fe200078e0ad4 */
[----:B------:R-:W-:Y:S01]  /*0ce0*/  LOP3.LUT R14, R14, 0xfffffffe, RZ, 0xc0, !PT ;  /* 0xfffffffe0e0e7812 */ /* 0x000fe200078ec0ff */
[----:B------:R-:W-:-:S03]  /*0cf0*/  IMAD.WIDE.U32 R30, R2, c[0x0][0x278], R30 ;  /* 0x00009e00021e7a25 */ /* 0x000fc600078e001e */
[----:B------:R-:W-:Y:S01]  /*0d00*/  ISETP.GE.AND P2, PT, R4, 0x1, PT ;  /* 0x000000010400780c */ /* 0x000fe20003f46270 */
[----:B------:R-:W-:Y:S01]  /*0d10*/  IMAD.WIDE.U32 R36, R12, c[0x0][0x1e0], R22 ;  /* 0x000078000c247a25 */ /* 0x000fe200078e0016 */
[C---:B------:R-:W-:Y:S02]  /*0d20*/  ISETP.GE.AND P0, PT, R4.reuse, 0x21, PT ;  /* 0x000000210400780c */ /* 0x040fe40003f06270 */
[----:B------:R-:W-:Y:S01]  /*0d30*/  ISETP.GE.AND P6, PT, R4, 0x41, PT ;  /* 0x000000410400780c */ /* 0x000fe20003fc6270 */
[----:B------:R-:W-:Y:S01]  /*0d40*/  IMAD R207, R16, c[0x0][0x290], RZ ;  /* 0x0000a40010cf7a24 */ /* 0x000fe200078e02ff */
[----:B------:R-:W-:Y:S01]  /*0d50*/  ISETP.GE.AND P3, PT, R4, 0x61, PT ;  /* 0x000000610400780c */ /* 0x000fe20003f66270 */
[----:B------:R-:W-:Y:S01]  /*0d60*/  IMAD.WIDE.U32 R28, R2, c[0x0][0x290], R28 ;  /* 0x0000a400021c7a25 */ /* 0x000fe200078e001c */
[----:B------:R-:W-:Y:S02]  /*0d70*/  SHF.R.S32.HI R4, RZ, 0x1f, R208 ;  /* 0x0000001fff047819 */ /* 0x000fe400000114d0 */
[C---:B------:R-:W-:Y:S01]  /*0d80*/  IADD3 R210, P4, R208.reuse, R30, RZ ;  /* 0x0000001ed0d27210 */ /* 0x040fe20007f9e0ff */
[----:B------:R-:W-:Y:S01]  /*0d90*/  IMAD.IADD R33, R37, 0x1, R32 ;  /* 0x0000000125217824 */ /* 0x000fe200078e0220 */
[----:B------:R-:W-:Y:S01]  /*0da0*/  IADD3 R208, P1, R208, R28, RZ ;  /* 0x0000001cd0d07210 */ /* 0x000fe20007f3e0ff */
[----:B------:R-:W-:Y:S01]  /*0db0*/  IMAD R24, R8, c[0x0][0x1e8], RZ ;  /* 0x00007a0008187a24 */ /* 0x000fe200078e02ff */
[----:B------:R-:W-:Y:S01]  /*0dc0*/  ISETP.GE.OR P5, PT, R22, c[0x0][0x1cc], !P0 ;  /* 0x0000730016007a0c */ /* 0x000fe200047a6670 */
[----:B------:R-:W-:Y:S01]  /*0dd0*/  IMAD R207, R2, c[0x0][0x294], R207 ;  /* 0x0000a50002cf7a24 */ /* 0x000fe200078e02cf */
[----:B------:R-:W-:Y:S01]  /*0de0*/  ISETP.GE.OR P0, PT, R22, c[0x0][0x19c], !P0 ;  /* 0x0000670016007a0c */ /* 0x000fe20004706670 */
[----:B------:R-:W-:-:S02]  /*0df0*/  IMAD.MOV.U32 R32, RZ, RZ, R36 ;  /* 0x000000ffff207224 */ /* 0x000fc400078e0024 */
[----:B------:R-:W-:Y:S01]  /*0e00*/  IMAD R5, R19, c[0x0][0x1ec], R24 ;  /* 0x00007b0013057a24 */ /* 0x000fe200078e0218 */
[----:B------:R-:W-:Y:S01]  /*0e10*/  IADD3.X R207, R4, R29, R207, P1, !PT ;  /* 0x0000001d04cf7210 */ /* 0x000fe20000ffe4cf */
[----:B------:R-:W-:Y:S01]  /*0e20*/  IMAD.IADD R14, R9, 0x1, -R14 ;  /* 0x00000001090e7824 */ /* 0x000fe200078e0a0e */
[----:B------:R-:W-:Y:S01]  /*0e30*/  LEA.HI R9, R13, R6, RZ, 0x6 ;  /* 0x000000060d097211 */ /* 0x000fe200078f30ff */
[----:B------:R-:W-:Y:S02]  /*0e40*/  IMAD R209, R16, c[0x0][0x278], RZ ;  /* 0x00009e0010d17a24 */ /* 0x000fe400078e02ff */
        /* <DEDUP_REMOVED lines=34> */
[----:B------:R-:W-:Y:S01]  /*1070*/  LEA.HI R21, R21, R24, RZ, 0x3 ;  /* 0x0000001815157211 */ /* 0x000fe200078f18ff */
[----:B------:R-:W-:Y:S01]  /*1080*/  IMAD R12, R19, c[0x0][0x1bc], R12 ;  /* 0x00006f00130c7a24 */ /* 0x000fe200078e020c */
[----:B------:R-:W-:Y:S01]  /*1090*/  ISETP.GE.OR P4, PT, R22, c[0x0][0x1cc], !P6 ;  /* 0x0000730016007a0c */ /* 0x000fe20007786670 */
[----:B------:R-:W-:Y:S01]  /*10a0*/  IMAD R197, R14, 0x800, R11 ;  /* 0x000008000ec57824 */ /* 0x000fe200078e020b */
[----:B------:R-:W-:Y:S01]  /*10b0*/  LOP3.LUT R21, R21, 0xfffffff8, RZ, 0xc0, !PT ;  /* 0xfffffff815157812 */ /* 0x000fe200078ec0ff */
[----:B------:R-:W-:Y:S01]  /*10c0*/  IMAD R11, R0, c[0x0][0x178], RZ ;  /* 0x00005e00000b7a24 */ /* 0x000fe200078e02ff */
[----:B------:R-:W-:Y:S01]  /*10d0*/  IADD3.X R33, R29, UR5, RZ, P1, !PT ;  /* 0x000000051d217c10 */ /* 0x000fe20008ffe4ff */
[----:B------:R-:W-:Y:S01]  /*10e0*/  IMAD.MOV.U32 R201, RZ, RZ, 0x40 ;  /* 0x00000040ffc97424 */ /* 0x000fe200078e00ff */
[----:B------:R-:W-:Y:S01]  /*10f0*/  IADD3 R20, P1, R32, UR6, RZ ;  /* 0x0000000620147c10 */ /* 0x000fe2000ff3e0ff */
[----:B------:R-:W-:Y:S01]  /*1100*/  IMAD.IADD R8, R24, 0x1, -R21 ;  /* 0x0000000118087824 */ /* 0x000fe200078e0a15 */
[C---:B------:R-:W-:Y:S01]  /*1110*/  ISETP.GE.OR P6, PT, R22.reuse, c[0x0][0x19c], !P6 ;  /* 0x0000670016007a0c */ /* 0x040fe200077c6670 */
[----:B------:R-:W-:Y:S01]  /*1120*/  IMAD.WIDE.U32 R24, R19, c[0x0][0x1b8], R30 ;  /* 0x00006e0013187a25 */ /* 0x000fe200078e001e */
[----:B------:R-:W-:Y:S01]  /*1130*/  IADD3.X R21, R33, UR5, RZ, P1, !PT ;  /* 0x0000000521157c10 */ /* 0x000fe20008ffe4ff */
[----:B------:R2:W-:Y:S01]  /*1140*/  LDGSTS.E.BYPASS.LTC128B.128 [R5+0x5080], [R32.64], !P5 ;  /* 0x0508000020057fae */ /* 0x0005e2000e901d4a */
[C---:B------:R-:W-:Y:S01]  /*1150*/  ISETP.GE.OR P1, PT, R22.reuse, c[0x0][0x1cc], !P3 ;  /* 0x0000730016007a0c */ /* 0x040fe20005f26670 */
[----:B------:R-:W-:Y:S01]  /*1160*/  IMAD R19, R27, c[0x0][0x1a8], RZ ;  /* 0x00006a001b137a24 */ /* 0x000fe200078e02ff */
[----:B------:R-:W-:Y:S01]  /*1170*/  ISETP.GE.OR P3, PT, R22, c[0x0][0x19c], !P3 ;  /* 0x0000670016007a0c */ /* 0x000fe20005f66670 */
[----:B------:R3:W-:Y:S01]  /*1180*/  LDGSTS.E.BYPASS.LTC128B.128 [R5+0x6080], [R20.64], !P4 ;  /* 0x0608000014057fae */ /* 0x0007e2000e101d4a */
[----:B------:R-:W-:Y:S01]  /*1190*/  IADD3 R34, P4, R20, UR6, RZ ;  /* 0x0000000614227c10 */ /* 0x000fe2000ff9e0ff */
[----:B------:R-:W-:Y:S01]  /*11a0*/  IMAD.IADD R25, R25, 0x1, R12 ;  /* 0x0000000119197824 */ /* 0x000fe200078e020c */
[----:B------:R-:W-:Y:S01]  /*11b0*/  ISETP.GE.AND P5, PT, R22, c[0x0][0x16c], PT ;  /* 0x00005b0016007a0c */ /* 0x000fe20003fa6270 */
[C---:B------:R-:W-:Y:S01]  /*11c0*/  IMAD R12, R26.reuse, c[0x0][0x1ac], R19 ;  /* 0x00006b001a0c7a24 */ /* 0x040fe200078e0213 */
[----:B------:R-:W-:Y:S01]  /*11d0*/  IADD3.X R35, R21, UR5, RZ, P4, !PT ;  /* 0x0000000515237c10 */ /* 0x000fe2000a7fe4ff */
[----:B------:R-:W-:Y:S01]  /*11e0*/  IMAD.WIDE.U32 R26, R26, c[0x0][0x1a8], R24 ;  /* 0x00006a001a1a7a25 */ /* 0x000fe200078e0018 */
[----:B------:R-:W-:Y:S01]  /*11f0*/  ULDC.64 UR4, c[0x0][0x1a8] ;  /* 0x00006a0000047ab9 */ /* 0x000fe20000000a00 */
[----:B------:R-:W-:Y:S01]  /*1200*/  ISETP.GE.AND P4, PT, R22, c[0x0][0x1fc], PT ;  /* 0x00007f0016007a0c */ /* 0x000fe20003f86270 */
[----:B------:R-:W-:Y:S01]  /*1210*/  USHF.L.U32 UR13, UR4, 0x6, URZ ;  /* 0x00000006040d7899 */ /* 0x000fe2000800063f */
[----:B------:R-:W-:Y:S01]  /*1220*/  IMAD.WIDE.U32 R24, R3, c[0x0][0x180], R22 ;  /* 0x0000600003187a25 */ /* 0x000fe200078e0016 */
[----:B------:R2:W-:Y:S01]  /*1230*/  LDGSTS.E.BYPASS.LTC128B.128 [R5+0x7080], [R34.64], !P1 ;  /* 0x0708000022057fae */ /* 0x0005e2000c901d4a */
[----:B------:R-:W-:Y:S01]  /*1240*/  LEA R30, P1, R26, c[0x0][0x190], 0x1 ;  /* 0x000064001a1e7a11 */ /* 0x000fe200078208ff */
[----:B------:R-:W-:Y:S01]  /*1250*/  USHF.L.U64.HI UR5, UR4, UR8, UR5 ;  /* 0x0000000804057299 */ /* 0x000fe20008010205 */
[----:B------:R-:W-:Y:S01]  /*1260*/  IMAD.IADD R12, R27, 0x1, R12 ;  /* 0x000000011b0c7824 */ /* 0x000fe200078e020c */
[----:B------:R-:W0:Y:S01]  /*1270*/  LDGDEPBAR ;  /* 0x00000000000079af */ /* 0x000e220000000000 */
[----:B-1----:R-:W-:Y:S01]  /*1280*/  IMAD R28, R10, c[0x0][0x210], RZ ;  /* 0x000084000a1c7a24 */ /* 0x002fe200078e02ff */
[----:B------:R-:W-:Y:S01]  /*1290*/  ULDC.64 UR6, c[0x0][0x208] ;  /* 0x0000820000067ab9 */ /* 0x000fe20000000a00 */
[----:B------:R-:W-:Y:S01]  /*12a0*/  IMAD R19, R16, c[0x0][0x218], RZ ;  /* 0x0000860010137a24 */ /* 0x000fe200078e02ff */
[----:B------:R-:W-:Y:S01]  /*12b0*/  LEA.HI.X R31, R26, c[0x0][0x194], R12, 0x1, P1 ;  /* 0x000065001a1f7a11 */ /* 0x000fe200008f0c0c */
[----:B------:R-:W-:Y:S01]  /*12c0*/  IMAD R28, R3, c[0x0][0x214], R28 ;  /* 0x00008500031c7a24 */ /* 0x000fe200078e021c */
[----:B------:R-:W-:Y:S01]  /*12d0*/  USHF.L.U64.HI UR9, UR6, UR8, UR7 ;  /* 0x0000000806097299 */ /* 0x000fe20008010207 */
[C---:B------:R-:W-:Y:S01]  /*12e0*/  IMAD.SHL.U32 R26, R17.reuse, 0x40, RZ ;  /* 0x00000040111a7824 */ /* 0x040fe200078e00ff */
[----:B------:R-:W-:Y:S01]  /*12f0*/  USHF.L.U32 UR12, UR6, 0x6, URZ ;  /* 0x00000006060c7899 */ /* 0x000fe2000800063f */
[----:B------:R1:W-:Y:S01]  /*1300*/  LDGSTS.E.BYPASS.LTC128B.128 [R5+0x80], [R30.64], !P2 ;  /* 0x000800001e057fae */ /* 0x0003e2000d101d4a */
[----:B------:R-:W-:Y:S01]  /*1310*/  LOP3.LUT P2, RZ, R17, 0x4, RZ, 0xc0, !PT ;  /* 0x0000000411ff7812 */ /* 0x000fe2000784c0ff */
[----:B------:R-:W-:Y:S01]  /*1320*/  IMAD R11, R220, c[0x0][0x17c], R11 ;  /* 0x00005f00dc0b7a24 */ /* 0x000fe200078e020b */
[----:B------:R-:W-:Y:S01]  /*1330*/  LOP3.LUT R26, R26, 0x1c0, RZ, 0xc0, !PT ;  /* 0x000001c01a1a7812 */ /* 0x000fe200078ec0ff */
[----:B---3--:R-:W-:Y:S01]  /*1340*/  IMAD R20, R10, c[0x0][0x180], RZ ;  /* 0x000060000a147a24 */ /* 0x008fe200078e02ff */
[----:B------:R-:W-:Y:S01]  /*1350*/  LEA.HI R10, R13, R6, RZ, 0x5 ;  /* 0x000000060d0a7211 */ /* 0x000fe200078f28ff */
[----:B------:R-:W-:Y:S01]  /*1360*/  IMAD.MOV.U32 R192, RZ, RZ, 0x20 ;  /* 0x00000020ffc07424 */ /* 0x000fe200078e00ff */
[----:B------:R-:W-:Y:S01]  /*1370*/  IADD3 R229, R5, 0x4080, RZ ;  /* 0x0000408005e57810 */ /* 0x000fe20007ffe0ff */
[----:B------:R-:W-:Y:S01]  /*1380*/  IMAD R20, R3, c[0x0][0x184], R20 ;  /* 0x0000610003147a24 */ /* 0x000fe200078e0214 */
[----:B------:R-:W-:Y:S01]  /*1390*/  IADD3 R228, R5, 0x8080, RZ ;  /* 0x0000808005e47810 */ /* 0x000fe20007ffe0ff */
[----:B------:R-:W-:-:S02]  /*13a0*/  IMAD R227, R0, c[0x0][0x208], RZ ;  /* 0x0000820000e37a24 */ /* 0x000fc400078e02ff */
[----:B------:R-:W-:Y:S02]  /*13b0*/  IMAD.IADD R25, R25, 0x1, R20 ;  /* 0x0000000119197824 */ /* 0x000fe400078e0214 */
[----:B------:R-:W-:Y:S01]  /*13c0*/  IMAD.WIDE.U32 R20, R3, c[0x0][0x210], R22 ;  /* 0x0000840003147a25 */ /* 0x000fe200078e0016 */
[----:B------:R-:W-:Y:S02]  /*13d0*/  SHF.R.S32.HI R3, RZ, 0x5, R10 ;  /* 0x00000005ff037819 */ /* 0x000fe4000001140a */
[----:B------:R-:W-:Y:S01]  /*13e0*/  IADD3 R22, P1, R30, UR13, RZ ;  /* 0x0000000d1e167c10 */ /* 0x000fe2000ff3e0ff */
[----:B------:R-:W-:Y:S01]  /*13f0*/  IMAD.IADD R29, R21, 0x1, R28 ;  /* 0x00000001151d7824 */ /* 0x000fe200078e021c */
[----:B------:R-:W-:Y:S01]  /*1400*/  LEA.HI R12, R10, R3, RZ, 0x1 ;  /* 0x000000030a0c7211 */ /* 0x000fe200078f08ff */
[----:B------:R-:W-:Y:S01]  /*1410*/  IMAD.MOV.U32 R28, RZ, RZ, R20 ;  /* 0x000000ffff1c7224 */ /* 0x000fe200078e0014 */
[----:B------:R-:W-:Y:S01]  /*1420*/  IADD3.X R23, R31, UR5, RZ, P1, !PT ;  /* 0x000000051f177c10 */ /* 0x000fe20008ffe4ff */
[----:B------:R-:W-:Y:S01]  /*1430*/  IMAD.WIDE.U32 R218, R2, c[0x0][0x188], R24 ;  /* 0x0000620002da7a25 */ /* 0x000fe200078e0018 */
[----:B------:R-:W-:-:S02]  /*1440*/  LOP3.LUT R12, R12, 0xfffffffe, RZ, 0xc0, !PT ;  /* 0xfffffffe0c0c7812 */ /* 0x000fc400078ec0ff */
[----:B------:R-:W-:Y:S01]  /*1450*/  LOP3.LUT P1, RZ, R17, 0x2, RZ, 0xc0, !PT ;  /* 0x0000000211ff7812 */ /* 0x000fe2000782c0ff */
[----:B------:R3:W-:Y:S01]  /*1460*/  LDGSTS.E.BYPASS.LTC128B.128 [R5+0x1080], [R22.64], !P0 ;  /* 0x0108000016057fae */ /* 0x0007e2000c101d4a */
[----:B------:R-:W-:Y:S01]  /*1470*/  IMAD.WIDE.U32 R28, R2, c[0x0][0x218], R28 ;  /* 0x00008600021c7a25 */ /* 0x000fe200078e001c */
[----:B-1----:R-:W-:Y:S02]  /*1480*/  IADD3 R30, P0, R22, UR13, RZ ;  /* 0x0000000d161e7c10 */ /* 0x002fe4000ff1e0ff */
[----:B------:R-:W-:Y:S01]  /*1490*/  SEL R0, R192, 0xffffffe0, !P1 ;  /* 0xffffffe0c0007807 */ /* 0x000fe20004800000 */
[----:B------:R-:W-:Y:S01]  /*14a0*/  IMAD.IADD R199, R3, 0x1, -R12 ;  /* 0x0000000103c77824 */ /* 0x000fe200078e0a0c */
[----:B------:R-:W-:Y:S01]  /*14b0*/  IADD3.X R31, R23, UR5, RZ, P0, !PT ;  /* 0x00000005171f7c10 */ /* 0x000fe200087fe4ff */
[----:B------:R-:W-:Y:S01]  /*14c0*/  IMAD R12, R2, c[0x0][0x21c], R19 ;  /* 0x00008700020c7a24 */ /* 0x000fe200078e0213 */
[----:B------:R-:W-:Y:S01]  /*14d0*/  ISETP.GT.AND P1, PT, R6, 0xf, PT ;  /* 0x0000000f0600780c */ /* 0x000fe20003f24270 */
[----:B------:R-:W-:Y:S01]  /*14e0*/  IMAD.MOV.U32 R24, RZ, RZ, R28 ;  /* 0x000000ffff187224 */ /* 0x000fe200078e001c */
[----:B------:R-:W-:Y:S01]  /*14f0*/  IADD3 R28, P0, R30, UR13, RZ ;  /* 0x0000000d1e1c7c10 */ /* 0x000fe2000ff1e0ff */
[----:B------:R-:W-:Y:S01]  /*1500*/  IMAD.IADD R25, R29, 0x1, R12 ;  /* 0x000000011d197824 */ /* 0x000fe200078e020c */
[----:B------:R1:W-:Y:S01]  /*1510*/  LDGSTS.E.BYPASS.LTC128B.128 [R5+0x2080], [R30.64], !P6 ;  /* 0x020800001e057fae */ /* 0x0003e2000f101d4a */
[----:B------:R-:W-:Y:S01]  /*1520*/  IMAD.SHL.U32 R17, R3, 0x10, RZ ;  /* 0x0000001003117824 */ /* 0x000fe200078e00ff */
[----:B------:R-:W-:Y:S01]  /*1530*/  IADD3.X R29, R31, UR5, RZ, P0, !PT ;  /* 0x000000051f1d7c10 */ /* 0x000fe200087fe4ff */
[----:B------:R-:W-:Y:S01]  /*1540*/  IMAD R3, R16, c[0x0][0x188], RZ ;  /* 0x0000620010037a24 */ /* 0x000fe200078e02ff */
[----:B------:R-:W-:Y:S01]  /*1550*/  LOP3.LUT R16, R26, 0x8, R15, 0xf8, !PT ;  /* 0x000000081a107812 */ /* 0x000fe200078ef80f */
[----:B------:R-:W-:Y:S01]  /*1560*/  IMAD R227, R220, c[0x0][0x20c], R227 ;  /* 0x00008300dce37a24 */ /* 0x000fe200078e02e3 */
[----:B------:R-:W-:Y:S01]  /*1570*/  LOP3.LUT R20, R26, 0x30, R17, 0xf8, !PT ;  /* 0x000000301a147812 */ /* 0x000fe200078ef811 */
[----:B------:R4:W-:Y:S01]  /*1580*/  LDGSTS.E.BYPASS.LTC128B.128 [R5+0x3080], [R28.64], !P3 ;  /* 0x030800001c057fae */ /* 0x0009e2000d901d4a */
[----:B------:R-:W-:Y:S01]  /*1590*/  SHF.R.U32.HI R17, RZ, 0x3, R26 ;  /* 0x00000003ff117819 */ /* 0x000fe2000001161a */
[----:B------:R-:W-:Y:S01]  /*15a0*/  IMAD R3, R2, c[0x0][0x18c], R3 ;  /* 0x0000630002037a24 */ /* 0x000fe200078e0203 */
[----:B------:R-:W-:Y:S01]  /*15b0*/  SHF.R.S32.HI R2, RZ, 0x1f, R239 ;  /* 0x0000001fff027819 */ /* 0x000fe200000114ef */
[----:B------:R-:W0:Y:S01]  /*15c0*/  LDGDEPBAR ;  /* 0x00000000000079af */ /* 0x000e220000000000 */
[----:B------:R-:W-:Y:S01]  /*15d0*/  LOP3.LUT R16, R16, R17, RZ, 0x3c, !PT ;  /* 0x0000001110107212 */ /* 0x000fe200078e3cff */
[----:B------:R-:W-:Y:S01]  /*15e0*/  IMAD.IADD R219, R219, 0x1, R3 ;  /* 0x00000001dbdb7824 */ /* 0x000fe200078e0203 */
[----:B------:R-:W-:Y:S01]  /*15f0*/  ULDC.64 UR4, c[0x0][0x178] ;  /* 0x00005e0000047ab9 */ /* 0x000fe20000000a00 */
[----:B------:R-:W-:Y:S01]  /*1600*/  IMAD R3, R239, UR9, RZ ;  /* 0x00000009ef037c24 */ /* 0x000fe2000f8e02ff */
[----:B------:R-:W-:Y:S01]  /*1610*/  USHF.L.U32 UR13, UR4, 0x6, URZ ;  /* 0x00000006040d7899 */ /* 0x000fe2000800063f */
[----:B------:R-:W-:Y:S01]  /*1620*/  IMAD.IADD R197, R197, 0x1, R16 ;  /* 0x00000001c5c57824 */ /* 0x000fe200078e0210 */
[----:B------:R-:W-:Y:S01]  /*1630*/  USHF.L.U64.HI UR8, UR4, UR8, UR5 ;  /* 0x0000000804087299 */ /* 0x000fe20008010205 */
[----:B------:R-:W-:Y:S01]  /*1640*/  IMAD R16, R2, UR12, R3 ;  /* 0x0000000c02107c24 */ /* 0x000fe2000f8e0203 */
[----:B------:R-:W-:Y:S01]  /*1650*/  LOP3.LUT R21, R18, 0xfffffff0, RZ, 0xc0, !PT ;  /* 0xfffffff012157812 */ /* 0x000fe200078ec0ff */
[----:B------:R-:W-:Y:S01]  /*1660*/  IMAD R2, R2, c[0x0][0x178], RZ ;  /* 0x00005e0002027a24 */ /* 0x000fe200078e02ff */
[----:B------:R-:W-:Y:S01]  /*1670*/  LOP3.LUT R20, R20, 0x8, R15, 0xf8, !PT ;  /* 0x0000000814147812 */ /* 0x000fe200078ef80f */
[----:B------:R-:W-:Y:S01]  /*1680*/  IMAD.WIDE.U32 R26, R239, c[0x0][0x178], RZ ;  /* 0x00005e00ef1a7a25 */ /* 0x000fe200078e00ff */
[----:B------:R-:W-:-:S02]  /*1690*/  USHF.L.U32 UR5, UR6, 0x5, URZ ;  /* 0x0000000506057899 */ /* 0x000fc4000800063f */
[----:B------:R-:W-:Y:S01]  /*16a0*/  LOP3.LUT R17, R20, R17, RZ, 0x3c, !PT ;  /* 0x0000001114117212 */ /* 0x000fe200078e3cff */
[----:B------:R-:W-:Y:S01]  /*16b0*/  IMAD R3, R239, c[0x0][0x17c], R2 ;  /* 0x00005f00ef037a24 */ /* 0x000fe200078e0202 */
[----:B------:R-:W-:Y:S01]  /*16c0*/  UMOV UR4, 0x5 ;  /* 0x0000000500047882 */ /* 0x000fe20000000000 */
[----:B------:R-:W-:Y:S01]  /*16d0*/  IMAD.WIDE.U32 R218, R220, c[0x0][0x178], R218 ;  /* 0x00005e00dcda7a25 */ /* 0x000fe200078e00da */
[----:B------:R-:W-:Y:S02]  /*16e0*/  USHF.L.U64.HI UR4, UR6, UR4, UR7 ;  /* 0x0000000406047299 */ /* 0x000fe40008010207 */
[----:B------:R-:W-:Y:S01]  /*16f0*/  USHF.L.U32 UR6, UR5, 0x1, URZ ;  /* 0x0000000105067899 */ /* 0x000fe2000800063f */
[----:B------:R-:W-:Y:S01]  /*1700*/  IMAD.IADD R3, R27, 0x1, R3 ;  /* 0x000000011b037824 */ /* 0x000fe200078e0203 */
[----:B------:R-:W-:Y:S01]  /*1710*/  LEA R2, P0, R26, R218, 0x6 ;  /* 0x000000da1a027211 */ /* 0x000fe200078030ff */
[----:B------:R-:W-:Y:S01]  /*1720*/  IMAD.IADD R206, R219, 0x1, R11 ;  /* 0x00000001dbce7824 */ /* 0x000fe200078e020b */
[----:B------:R-:W-:-:S04]  /*1730*/  DEPBAR.LE SB0, 0x1 ;  /* 0x000080400000791a */ /* 0x000fc80000000000 */
[----:B------:R-:W-:Y:S01]  /*1740*/  LEA.HI.X R3, R26, R206, R3, 0x6, P0 ;  /* 0x000000ce1a037211 */ /* 0x000fe200000f3403 */
[----:B------:R-:W-:Y:S01]  /*1750*/  IMAD.SHL.U32 R197, R197, 0x2, RZ ;  /* 0x00000002c5c57824 */ /* 0x000fe200078e00ff */
[----:B------:R-:W-:Y:S01]  /*1760*/  BAR.SYNC.DEFER_BLOCKING 0x0 ;  /* 0x0000000000007b1d */ /* 0x000fe20000010000 */
[----:B---3--:R-:W-:Y:S01]  /*1770*/  LEA R22, P0, R2, c[0x0][0x160], 0x1 ;  /* 0x0000580002167a11 */ /* 0x008fe200078008ff */
[----:B------:R-:W-:Y:S01]  /*1780*/  IMAD.SHL.U32 R11, R239, 0x40, RZ ;  /* 0x00000040ef0b7824 */ /* 0x000fe200078e00ff */
[----:B------:R-:W-:Y:S01]  /*1790*/  USHF.L.U64.HI UR4, UR5, 0x1, UR4 ;  /* 0x0000000105047899 */ /* 0x000fe20008010204 */
[----:B------:R-:W-:Y:S01]  /*17a0*/  IMAD.WIDE.U32 R220, R220, c[0x0][0x208], R24 ;  /* 0x00008200dcdc7a25 */ /* 0x000fe200078e0018 */
[----:B------:R-:W-:Y:S02]  /*17b0*/  LEA.HI.X R23, R2, c[0x0][0x164], R3, 0x1, P0 ;  /* 0x0000590002177a11 */ /* 0x000fe400000f0c03 */
[----:B------:R-:W-:Y:S01]  /*17c0*/  SEL R2, R201, 0xffffffc0, !P2 ;  /* 0xffffffc0c9027807 */ /* 0x000fe20005000000 */
[----:B------:R-:W-:Y:S01]  /*17d0*/  IMAD.IADD R3, R197, 0x1, R0 ;  /* 0x00000001c5037824 */ /* 0x000fe200078e0200 */
[----:B------:R-:W-:Y:S01]  /*17e0*/  IADD3 R12, -R212, R215, -R11 ;  /* 0x000000d7d40c7210 */ /* 0x000fe20007ffe90b */
[----:B------:R-:W-:-:S02]  /*17f0*/  IMAD.IADD R227, R221, 0x1, R227 ;  /* 0x00000001dde37824 */ /* 0x000fc400078e02e3 */
[----:B------:R-:W-:Y:S01]  /*1800*/  IMAD.IADD R2, R197, 0x1, R2 ;  /* 0x00000001c5027824 */ /* 0x000fe200078e0202 */
[C---:B------:R-:W-:Y:S01]  /*1810*/  ISETP.LT.OR P0, PT, R12.reuse, 0x1, P5 ;  /* 0x000000010c00780c */ /* 0x040fe20002f01670 */
[----:B------:R-:W-:Y:S01]  /*1820*/  IMAD.MOV.U32 R226, RZ, RZ, R220 ;  /* 0x000000ffffe27224 */ /* 0x000fe200078e00dc */
[----:B------:R-:W-:Y:S01]  /*1830*/  ISETP.LT.OR P6, PT, R12, 0x21, P5 ;  /* 0x000000210c00780c */ /* 0x000fe20002fc1670 */
[----:B------:R-:W-:Y:S01]  /*1840*/  IMAD.IADD R0, R0, 0x1, R2 ;  /* 0x0000000100007824 */ /* 0x000fe200078e0202 */
[C---:B------:R-:W-:Y:S01]  /*1850*/  ISETP.LT.OR P3, PT, R12.reuse, 0x1, P4 ;  /* 0x000000010c00780c */ /* 0x040fe20002761670 */
[----:B------:R-:W-:Y:S01]  /*1860*/  IMAD.WIDE.U32 R18, R239, UR12, R226 ;  /* 0x0000000cef127c25 */ /* 0x000fe2000f8e00e2 */
[----:B------:R-:W-:-:S03]  /*1870*/  ISETP.LT.OR P2, PT, R12, 0x21, P4 ;  /* 0x000000210c00780c */ /* 0x000fc60002741670 */
[----:B------:R-:W-:Y:S01]  /*1880*/  IMAD.IADD R16, R19, 0x1, R16 ;  /* 0x0000000113107824 */ /* 0x000fe200078e0210 */
[----:B------:R2:W3:Y:S01]  /*1890*/  LDSM.16.M88.4 R136, [R197+0x4080] ;  /* 0x00408000c588783b */ /* 0x0004e20000000200 */
[----:B------:R-:W-:Y:S02]  /*18a0*/  IMAD.SHL.U32 R19, R14, 0x10, RZ ;  /* 0x000000100e137824 */ /* 0x000fe400078e00ff */
[----:B------:R-:W-:Y:S01]  /*18b0*/  IMAD.IADD R21, R6, 0x1, -R21 ;  /* 0x0000000106157824 */ /* 0x000fe200078e0a15 */
[----:B------:R2:W1:Y:S01]  /*18c0*/  LDSM.16.M88.4 R144, [R197+0x6080] ;  /* 0x00608000c590783b */ /* 0x0004620000000200 */
[----:B------:R-:W-:Y:S01]  /*18d0*/  IMAD.SHL.U32 R20, R9, 0x8, RZ ;  /* 0x0000000809147824 */ /* 0x000fe200078e00ff */
[----:B------:R-:W-:Y:S01]  /*18e0*/  LOP3.LUT R19, R19, 0x10, RZ, 0xc0, !PT ;  /* 0x0000001013137812 */ /* 0x000fe200078ec0ff */
[----:B------:R-:W-:Y:S01]  /*18f0*/  IMAD R196, R14, 0x200, R17 ;  /* 0x000002000ec47824 */ /* 0x000fe200078e0211 */
[----:B------:R2:W1:Y:S01]  /*1900*/  LDSM.16.M88.4 R152, [R3+0x4080] ;  /* 0x004080000398783b */ /* 0x0004620000000200 */
[----:B------:R-:W-:-:S02]  /*1910*/  SHF.R.S32.HI R12, RZ, 0x1f, R21 ;  /* 0x0000001fff0c7819 */ /* 0x000fc40000011415 */
[----:B------:R-:W-:Y:S01]  /*1920*/  LOP3.LUT R198, R19, 0x8, R198, 0xf8, !PT ;  /* 0x0000000813c67812 */ /* 0x000fe200078ef8c6 */
[----:B------:R2:W1:Y:S01]  /*1930*/  LDSM.16.M88.4 R160, [R3+0x6080] ;  /* 0x0060800003a0783b */ /* 0x0004620000000200 */
[----:B------:R-:W-:Y:S01]  /*1940*/  IMAD.SHL.U32 R19, R8, 0x40, RZ ;  /* 0x0000004008137824 */ /* 0x000fe200078e00ff */
[----:B------:R-:W-:Y:S02]  /*1950*/  LEA.HI R15, R12, R21, RZ, 0x3 ;  /* 0x000000150c0f7211 */ /* 0x000fe400078f18ff */
[----:B------:R2:W1:Y:S01]  /*1960*/  LDSM.16.M88.4 R164, [R2+0x4080] ;  /* 0x0040800002a4783b */ /* 0x0004620000000200 */
[----:B------:R-:W-:Y:S02]  /*1970*/  LOP3.LUT R20, R20, 0x18, RZ, 0xc0, !PT ;  /* 0x0000001814147812 */ /* 0x000fe400078ec0ff */
[----:B------:R-:W-:Y:S01]  /*1980*/  LOP3.LUT R19, R19, 0x1c0, RZ, 0xc0, !PT ;  /* 0x000001c013137812 */ /* 0x000fe200078ec0ff */
[----:B------:R2:W1:Y:S01]  /*1990*/  LDSM.16.M88.4 R168, [R2+0x6080] ;  /* 0x0060800002a8783b */ /* 0x0004620000000200 */
[C---:B------:R-:W-:Y:S01]  /*19a0*/  LOP3.LUT R12, R15.reuse, 0xfffffff8, RZ, 0xc0, !PT ;  /* 0xfffffff80f0c7812 */ /* 0x040fe200078ec0ff */
[----:B------:R-:W-:-:S02]  /*19b0*/  IMAD.SHL.U32 R195, R15, 0x40, RZ ;  /* 0x000000400fc37824 */ /* 0x000fc400078e00ff */
[----:B------:R2:W1:Y:S02]  /*19c0*/  LDSM.16.M88.4 R172, [R0+0x4080] ;  /* 0x0040800000ac783b */ /* 0x0004640000000200 */
[----:B------:R-:W-:Y:S01]  /*19d0*/  IMAD.IADD R12, R21, 0x1, -R12 ;  /* 0x00000001150c7824 */ /* 0x000fe200078e0a0c */
[----:B------:R-:W-:Y:S01]  /*19e0*/  LOP3.LUT R195, R195, 0xfffffe00, RZ, 0xc0, !PT ;  /* 0xfffffe00c3c37812 */ /* 0x000fe200078ec0ff */
[----:B------:R2:W1:Y:S01]  /*19f0*/  LDSM.16.M88.4 R176, [R0+0x6080] ;  /* 0x0060800000b0783b */ /* 0x0004620000000200 */
[----:B------:R-:W-:-:S03]  /*1a00*/  IMAD.SHL.U32 R21, R14, 0x20, RZ ;  /* 0x000000200e157824 */ /* 0x000fc600078e00ff */
        /* <DEDUP_REMOVED lines=82> */
.L_x_528:
[----:B------:R-:W-:Y:S05]  /*1f30*/  BSYNC B0 ;  /* 0x0000000000007941 */ /* 0x000fea0003800000 */
.L_x_527:
        /* <DEDUP_REMOVED lines=68> */
.L_x_547:
        /* <DEDUP_REMOVED lines=79> */
.L_x_531:
[----:B------:R-:W-:Y:S04]  /*2870*/  MOV R36, 0x1 ;  /* 0x0000000100247802 */ /* 0x000fe80000000f00 */
[----:B------:R-:W-:Y:S11]  /*2880*/  ISETP.NE.AND P0, PT, R36, c[0x0][0x2a8], PT ;  /* 0x0000aa0024007a0c */ /* 0x000ff60003f05270 */
[----:B------:R-:W-:Y:S02]  /*2890*/  @!UPT UIADD3 URZ, URZ, URZ, URZ ;  /* 0x0000003f3f3ff290 */ /* 0x000fe4000fffe03f */
[----:B------:R-:W-:Y:S05]  /*28a0*/  @P0 IMAD.HI.U32 R36, R38, c[0x0][0x2ac], RZ ;  /* 0x0000ab0026240a27 */ /* 0x000fea00078e00ff */
[----:B------:R-:W-:Y:S02]  /*28b0*/  @P0 SHF.R.U32.HI R38, RZ, c[0x0][0x2b0], R36 ;  /* 0x0000ac00ff260a19 */ /* 0x000fe40000011624 */
.L_x_532:
[----:B------:R-:W-:Y:S05]  /*28c0*/  BSYNC B0 ;  /* 0x0000000000007941 */ /* 0x000fea0003800000 */
.L_x_530:
        /* <DEDUP_REMOVED lines=8> */
.L_x_529:
        /* <DEDUP_REMOVED lines=18> */
.L_x_535:
[----:B------:R-:W-:Y:S04]  /*2a70*/  MOV R36, 0x1 ;  /* 0x0000000100247802 */ /* 0x000fe80000000f00 */
[----:B------:R-:W-:Y:S11]  /*2a80*/  ISETP.NE.AND P0, PT, R36, c[0x0][0x2a8], PT ;  /* 0x0000aa0024007a0c */ /* 0x000ff60003f05270 */
[----:B------:R-:W-:Y:S02]  /*2a90*/  @!UPT UIADD3 URZ, URZ, URZ, URZ ;  /* 0x0000003f3f3ff290 */ /* 0x000fe4000fffe03f */
[----:B------:R-:W-:Y:S05]  /*2aa0*/  @P0 IMAD.HI.U32 R36, R38, c[0x0][0x2ac], RZ ;  /* 0x0000ab0026240a27 */ /* 0x000fea00078e00ff */
[----:B------:R-:W-:Y:S02]  /*2ab0*/  @P0 SHF.R.U32.HI R38, RZ, c[0x0][0x2b0], R36 ;  /* 0x0000ac00ff260a19 */ /* 0x000fe40000011624 */
.L_x_536:
[----:B------:R-:W-:Y:S05]  /*2ac0*/  BSYNC B0 ;  /* 0x0000000000007941 */ /* 0x000fea0003800000 */
.L_x_534:
[----:B------:R-:W-:Y:S04]  /*2ad0*/  IMAD R37, R38, c[0x0][0x2a8], -R217 ;  /* 0x0000aa0026257a24 */ /* 0x000fe800078e0ad9 */
[----:B------:R-:W-:Y:S05]  /*2ae0*/  IMAD.IADD R38, R37, 0x1, -R232 ;  /* 0x0000000125267824 */ /* 0x000fea00078e0ae8 */
[----:B------:R-:W-:Y:S02]  /*2af0*/  IADD3 R36, R38, c[0x0][0x2a8], RZ ;  /* 0x0000aa0026247a10 */ /* 0x000fe40007ffe0ff */
[----:B------:R-:W-:Y:S02]  /*2b00*/  IMNMX R251, R251, R38, !PT ;  /* 0x00000026fbfb7217 */ /* 0x000fe40007800200 */
[----:B------:R-:W-:Y:S02]  /*2b10*/  IMNMX R245, R245, R36, PT ;  /* 0x00000024f5f57217 */ /* 0x000fe40003800200 */
.L_x_533:
        /* <DEDUP_REMOVED lines=18> */
.L_x_539:
[----:B------:R-:W-:Y:S04]  /*2c40*/  MOV R36, 0x1 ;  /* 0x0000000100247802 */ /* 0x000fe80000000f00 */
[----:B------:R-:W-:Y:S11]  /*2c50*/  ISETP.NE.AND P0, PT, R36, c[0x0][0x2a8], PT ;  /* 0x0000aa0024007a0c */ /* 0x000ff60003f05270 */
[----:B------:R-:W-:Y:S02]  /*2c60*/  @!UPT UIADD3 URZ, URZ, URZ, URZ ;  /* 0x0000003f3f3ff290 */ /* 0x000fe4000fffe03f */
[----:B------:R-:W-:Y:S05]  /*2c70*/  @P0 IMAD.HI.U32 R36, R38, c[0x0][0x2ac], RZ ;  /* 0x0000ab0026240a27 */ /* 0x000fea00078e00ff */
[----:B------:R-:W-:Y:S02]  /*2c80*/  @P0 SHF.R.U32.HI R38, RZ, c[0x0][0x2b0], R36 ;  /* 0x0000ac00ff260a19 */ /* 0x000fe40000011624 */
.L_x_540:
[----:B------:R-:W-:Y:S05]  /*2c90*/  BSYNC B0 ;  /* 0x0000000000007941 */ /* 0x000fea0003800000 */
.L_x_538:
[----:B------:R-:W-:Y:S04]  /*2ca0*/  IMAD R39, R38, c[0x0][0x2a8], -R217 ;  /* 0x0000aa0026277a24 */ /* 0x000fe800078e0ad9 */
[----:B------:R-:W-:Y:S05]  /*2cb0*/  IMAD.IADD R39, R39, 0x1, -R232 ;  /* 0x0000000127277824 */ /* 0x000fea00078e0ae8 */
[----:B------:R-:W-:Y:S02]  /*2cc0*/  IADD3 R37, R39, c[0x0][0x2a8], RZ ;  /* 0x0000aa0027257a10 */ /* 0x000fe40007ffe0ff */
[----:B------:R-:W-:Y:S02]  /*2cd0*/  IMNMX R240, R240, R39, !PT ;  /* 0x00000027f0f07217 */ /* 0x000fe40007800200 */
[----:B------:R-:W-:Y:S02]  /*2ce0*/  IMNMX R202, R202, R37, PT ;  /* 0x00000025caca7217 */ /* 0x000fe40003800200 */
.L_x_537:
        /* <DEDUP_REMOVED lines=18> */
.L_x_543:
[----:B------:R-:W-:Y:S04]  /*2e10*/  MOV R36, 0x1 ;  /* 0x0000000100247802 */ /* 0x000fe80000000f00 */
[----:B------:R-:W-:Y:S11]  /*2e20*/  ISETP.NE.AND P0, PT, R36, c[0x0][0x2a8], PT ;  /* 0x0000aa0024007a0c */ /* 0x000ff60003f05270 */
[----:B------:R-:W-:Y:S02]  /*2e30*/  @!UPT UIADD3 URZ, URZ, URZ, URZ ;  /* 0x0000003f3f3ff290 */ /* 0x000fe4000fffe03f */
[----:B------:R-:W-:Y:S05]  /*2e40*/  @P0 IMAD.HI.U32 R36, R38, c[0x0][0x2ac], RZ ;  /* 0x0000ab0026240a27 */ /* 0x000fea00078e00ff */
[----:B------:R-:W-:Y:S02]  /*2e50*/  @P0 SHF.R.U32.HI R38, RZ, c[0x0][0x2b0], R36 ;  /* 0x0000ac00ff260a19 */ /* 0x000fe40000011624 */
.L_x_544:
[----:B------:R-:W-:Y:S05]  /*2e60*/  BSYNC B0 ;  /* 0x0000000000007941 */ /* 0x000fea0003800000 */
.L_x_542:
[----:B------:R-:W-:Y:S04]  /*2e70*/  IMAD R37, R38, c[0x0][0x2a8], -R217 ;  /* 0x0000aa0026257a24 */ /* 0x000fe800078e0ad9 */
[----:B------:R-:W-:Y:S05]  /*2e80*/  IMAD.IADD R36, R37, 0x1, -R232 ;  /* 0x0000000125247824 */ /* 0x000fea00078e0ae8 */
[----:B------:R-:W-:Y:S02]  /*2e90*/  IADD3 R37, R36, c[0x0][0x2a8], RZ ;  /* 0x0000aa0024257a10 */ /* 0x000fe40007ffe0ff */
[----:B------:R-:W-:Y:S02]  /*2ea0*/  IMNMX R189, R189, R36, !PT ;  /* 0x00000024bdbd7217 */ /* 0x000fe40007800200 */
[----:B------:R-:W-:Y:S02]  /*2eb0*/  IMNMX R188, R188, R37, PT ;  /* 0x00000025bcbc7217 */ /* 0x000fe40003800200 */
.L_x_541:
        /* <DEDUP_REMOVED lines=38> */
.L_x_545:
        /* <DEDUP_REMOVED lines=427> */
.L_x_546:
        /* <DEDUP_REMOVED lines=170> */
.L_x_526:
[----:B------:R-:W-:Y:S05]  /*5670*/  @P1 EXIT ;  /* 0x000000000000194d */ /* 0x000fea0003800000 */
[----:B------:R-:W-:-:S04]  /*5680*/  ISETP.NE.U32.AND P2, PT, RZ, c[0x0][0x360], PT ;  /* 0x0000d800ff007a0c */ /* 0x000fc80003f45070 */
[----:B------:R-:W-:-:S13]  /*5690*/  ISETP.NE.AND.EX P2, PT, RZ, c[0x0][0x364], PT, P2 ;  /* 0x0000d900ff007a0c */ /* 0x000fda0003f45320 */
[----:B------:R-:W-:-:S04]  /*56a0*/  @P2 IMAD.MOV.U32 R3, RZ, RZ, 0x4 ;  /* 0x00000004ff032424 */ /* 0x000fc800078e00ff */
[----:B------:R-:W-:-:S05]  /*56b0*/  @P2 IMAD.WIDE R8, R216, R3, c[0x0][0x360] ;  /* 0x0000d800d8082625 */ /* 0x000fca00078e0203 */
[----:B------:R-:W2:Y:S01]  /*56c0*/  @P2 LDG.E R3, [R8.64] ;  /* 0x0000000a08032981 */ /* 0x000ea2000c1e1900 */
[----:B------:R-:W-:Y:S02]  /*56d0*/  IMAD.MOV.U32 R0, RZ, RZ, 0x1 ;  /* 0x00000001ff007424 */ /* 0x000fe400078e00ff */
[----:B------:R-:W-:Y:S01]  /*56e0*/  IMAD.SHL.U32 R11, R211, 0x2000, RZ ;  /* 0x00002000d30b7824 */ /* 0x000fe200078e00ff */
[----:B------:R-:W1:Y:S04]  /*56f0*/  S2R R2, SR_CTAID.Y ;  /* 0x0000000000027919 */ /* 0x000e680000002600 */
[----:B------:R-:W-:Y:S01]  /*5700*/  BAR.SYNC.DEFER_BLOCKING 0x1, 0x100 ;  /* 0x0044000000007b1d */ /* 0x000fe20000010000 */
[----:B------:R-:W-:-:S05]  /*5710*/  ISETP.NE.AND P0, PT, R0, c[0x0][0x338], PT ;  /* 0x0000ce0000007a0c */ /* 0x000fca0003f05270 */
[----:B------:R-:W3:Y:S01]  /*5720*/  S2R R0, SR_TID.X ;  /* 0x0000000000007919 */ /* 0x000ee20000002100 */
[----:B--2---:R-:W-:-:S05]  /*5730*/  @P2 IMAD R4, R216, 0x80, R3 ;  /* 0x00000080d8042824 */ /* 0x004fca00078e0203 */
[----:B------:R-:W-:-:S04]  /*5740*/  @P2 SHF.R.S32.HI R3, RZ, 0x1f, R4 ;  /* 0x0000001fff032819 */ /* 0x000fc80000011404 */
[----:B------:R-:W-:-:S04]  /*5750*/  @P2 LEA.HI R3, R3, R4, RZ, 0x7 ;  /* 0x0000000403032211 */ /* 0x000fc800078f38ff */
[----:B------:R-:W-:Y:S01]  /*5760*/  @P2 SHF.L.U32 R6, R3, 0x6, RZ ;  /* 0x0000000603062819 */ /* 0x000fe200000006ff */
[----:B-1----:R-:W-:-:S03]  /*5770*/  @P0 IMAD.HI.U32 R3, R2, c[0x0][0x33c], RZ ;  /* 0x0000cf0002030a27 */ /* 0x002fc600078e00ff */
[----:B------:R-:W-:Y:S02]  /*5780*/  @P2 LOP3.LUT R6, R6, 0xffffe000, RZ, 0xc0, !PT ;  /* 0xffffe00006062812 */ /* 0x000fe400078ec0ff */
[----:B------:R-:W-:Y:S02]  /*5790*/  @P0 SHF.R.U32.HI R2, RZ, c[0x0][0x340], R3 ;  /* 0x0000d000ff020a19 */ /* 0x000fe40000011603 */
[----:B------:R-:W-:Y:S02]  /*57a0*/  @P2 SHF.R.S32.HI R7, RZ, 0x1f, R6 ;  /* 0x0000001fff072819 */ /* 0x000fe40000011406 */
[----:B------:R-:W-:Y:S01]  /*57b0*/  @!P2 CS2R R6, SRZ ;  /* 0x000000000006a805 */ /* 0x000fe2000001ff00 */
[----:B------:R-:W-:Y:S02]  /*57c0*/  SHF.R.S32.HI R4, RZ, 0x1f, R2 ;  /* 0x0000001fff047819 */ /* 0x000fe40000011402 */
[----:B------:R-:W-:-:S03]  /*57d0*/  SHF.R.S32.HI R3, RZ, 0x1f, R11 ;  /* 0x0000001fff037819 */ /* 0x000fc6000001140b */
[--C-:B---3--:R-:W-:Y:S01]  /*57e0*/  IADD3 R10, P1, P0, R6, R11, R0.reuse ;  /* 0x0000000b060a7210 */ /* 0x108fe2000783e000 */
[C---:B------:R-:W-:Y:S01]  /*57f0*/  IMAD R5, R4.reuse, c[0x0][0x328], RZ ;  /* 0x0000ca0004057a24 */ /* 0x040fe200078e02ff */
[----:B------:R-:W-:Y:S01]  /*5800*/  SHF.R.S32.HI R6, RZ, 0x1f, R0 ;  /* 0x0000001fff067819 */ /* 0x000fe20000011400 */
[----:B------:R-:W-:Y:S01]  /*5810*/  IMAD R9, R4, c[0x0][0x300], RZ ;  /* 0x0000c00004097a24 */ /* 0x000fe200078e02ff */
[----:B------:R-:W-:Y:S01]  /*5820*/  SHF.R.S32.HI R0, RZ, 0x1f, R216 ;  /* 0x0000001fff007819 */ /* 0x000fe200000114d8 */
[C---:B------:R-:W-:Y:S01]  /*5830*/  IMAD R5, R2.reuse, c[0x0][0x32c], R5 ;  /* 0x0000cb0002057a24 */ /* 0x040fe200078e0205 */
[----:B------:R-:W-:Y:S01]  /*5840*/  IADD3.X R11, R7, R3, R6, P1, P0 ;  /* 0x00000003070b7210 */ /* 0x000fe20000fe0406 */
[----:B------:R-:W-:Y:S01]  /*5850*/  IMAD R9, R2, c[0x0][0x304], R9 ;  /* 0x0000c10002097a24 */ /* 0x000fe200078e0209 */
[----:B------:R-:W-:Y:S02]  /*5860*/  SEL R0, R0, RZ, !P2 ;  /* 0x000000ff00007207 */ /* 0x000fe40005000000 */
[----:B------:R-:W-:Y:S01]  /*5870*/  SEL R216, R216, RZ, !P2 ;  /* 0x000000ffd8d87207 */ /* 0x000fe20005000000 */
[----:B------:R-:W-:-:S04]  /*5880*/  IMAD.WIDE.U32 R6, R2, c[0x0][0x328], R10 ;  /* 0x0000ca0002067a25 */ /* 0x000fc800078e000a */
[----:B------:R-:W-:-:S04]  /*5890*/  IMAD.WIDE.U32 R2, R2, c[0x0][0x300], R10 ;  /* 0x0000c00002027a25 */ /* 0x000fc800078e000a */
[----:B------:R-:W-:Y:S01]  /*58a0*/  IMAD.IADD R7, R7, 0x1, R5 ;  /* 0x0000000107077824 */ /* 0x000fe200078e0205 */
[----:B------:R-:W-:Y:S01]  /*58b0*/  IADD3 R9, R3, R9, RZ ;  /* 0x0000000903097210 */ /* 0x000fe20007ffe0ff */
[----:B------:R-:W-:Y:S02]  /*58c0*/  IMAD R3, R0, c[0x0][0x330], RZ ;  /* 0x0000cc0000037a24 */ /* 0x000fe400078e02ff */
[----:B------:R-:W-:-:S04]  /*58d0*/  IMAD.WIDE.U32 R6, R216, c[0x0][0x330], R6 ;  /* 0x0000cc00d8067a25 */ /* 0x000fc800078e0006 */
[----:B------:R-:W-:Y:S01]  /*58e0*/  IMAD R3, R216, c[0x0][0x334], R3 ;  /* 0x0000cd00d8037a24 */ /* 0x000fe200078e0203 */
[----:B------:R-:W-:Y:S01]  /*58f0*/  LEA R10, P1, R6, c[0x0][0x310], 0x2 ;  /* 0x0000c400060a7a11 */ /* 0x000fe200078210ff */
[----:B------:R-:W-:Y:S02]  /*5900*/  IMAD R5, R0, c[0x0][0x308], RZ ;  /* 0x0000c20000057a24 */ /* 0x000fe400078e02ff */
[----:B------:R-:W-:Y:S02]  /*5910*/  IMAD.IADD R3, R7, 0x1, R3 ;  /* 0x0000000107037824 */ /* 0x000fe400078e0203 */
[----:B------:R-:W-:Y:S02]  /*5920*/  IMAD.MOV.U32 R8, RZ, RZ, R2 ;  /* 0x000000ffff087224 */ /* 0x000fe400078e0002 */
[----:B------:R-:W-:Y:S01]  /*5930*/  IMAD R5, R216, c[0x0][0x30c], R5 ;  /* 0x0000c300d8057a24 */ /* 0x000fe200078e0205 */
[----:B------:R-:W-:Y:S01]  /*5940*/  LEA.HI.X R11, R6, c[0x0][0x314], R3, 0x2, P1 ;  /* 0x0000c500060b7a11 */ /* 0x000fe200008f1403 */
[----:B------:R-:W-:-:S04]  /*5950*/  IMAD.WIDE.U32 R8, R216, c[0x0][0x308], R8 ;  /* 0x0000c200d8087a25 */ /* 0x000fc800078e0008 */
[----:B------:R-:W-:Y:S01]  /*5960*/  RED.E.ADD.F32.FTZ.RN.STRONG.GPU [R10.64], R68 ;  /* 0x000000440a00798e */ /* 0x000fe2000c10e78a */
[----:B------:R-:W-:Y:S02]  /*5970*/  IADD3 R5, R9, R5, RZ ;  /* 0x0000000509057210 */ /* 0x000fe40007ffe0ff */
[C---:B------:R-:W-:Y:S01]  /*5980*/  LEA R2, P0, R8.reuse, c[0x0][0x2e8], 0x2 ;  /* 0x0000ba0008027a11 */ /* 0x040fe200078010ff */
[----:B------:R-:W-:Y:S03]  /*5990*/  RED.E.ADD.F32.FTZ.RN.STRONG.GPU [R10.64+0x400], R69 ;  /* 0x000400450a00798e */ /* 0x000fe6000c10e78a */
        /* <DEDUP_REMOVED lines=64> */
.L_x_548:
        /* <DEDUP_REMOVED lines=14> */
.L_x_1809:


//--------------------- .text._ZN7cutlass13device_kernelIN5flash19enable_sm80_to_sm89INS1_16FlashAttnBwdSm80INS1_25CollectiveMainloopBwdSm80ILi2ELi2EN4cute5tupleIJNS5_1CILi64EEENS7_ILi128EEES8_EEENS_6half_tEfNS_4arch4Sm80ELb0ELb1ELb0ELb1ELb1ELb0ELb0ELb0ELi2ELi2ELi4ELi2ELb1EEENS1_24CollectiveEpilogueBwdGQAISA_fSD_Li256ELb1ELb1EEENS1_19SingleTileSchedulerILb1ELb0ELb0ELi128EEEEEEEEEvNT_6ParamsE --------------------------
	.section	.text._ZN7cutlass13device_kernelIN5flash19enable_sm80_to_sm89INS1_16FlashAttnBwdSm80INS1_25CollectiveMainloopBwdSm80ILi2ELi2EN4cute5tupleIJNS5_1CILi64EEENS7_ILi128EEES8_EEENS_6half_tEfNS_4arch4Sm80ELb0ELb1ELb0ELb1ELb1ELb0ELb0ELb0ELi2ELi2ELi4ELi2ELb1EEENS1_24CollectiveEpilogueBwdGQAISA_fSD_Li256ELb1ELb1EEENS1_19SingleTileSchedulerILb1ELb0ELb0ELi128EEEEEEEEEvNT_6ParamsE,"ax",@progbits
	.sectioninfo	@"SHI_REGISTERS=255"
	.align	128
.text._ZN7cutlass13device_kernelIN5flash19enable_sm80_to_sm89INS1_16FlashAttnBwdSm80INS1_25CollectiveMainloopBwdSm80ILi2ELi2EN4cute5tupleIJNS5_1CILi64EEENS7_ILi128EEES8_EEENS_6half_tEfNS_4arch4Sm80ELb0ELb1ELb0ELb1ELb1ELb0ELb0ELb0ELi2ELi2ELi4ELi2ELb1EEENS1_24CollectiveEpilogueBwdGQAISA_fSD_Li256ELb1ELb1EEENS1_19SingleTileSchedulerILb1ELb0ELb0ELi128EEEEEEEEEvNT_6ParamsE:
        .type           _ZN7cutlass13device_kernelIN5flash19enable_sm80_to_sm89INS1_16FlashAttnBwdSm80INS1_25CollectiveMainloopBwdSm80ILi2ELi2EN4cute5tupleIJNS5_1CILi64EEENS7_ILi128EEES8_EEENS_6half_tEfNS_4arch4Sm80ELb0ELb1ELb0ELb1ELb1ELb0ELb0ELb0ELi2ELi2ELi4ELi2ELb1EEENS1_24CollectiveEpilogueBwdGQAISA_fSD_Li256ELb1ELb1EEENS1_19SingleTileSchedulerILb1ELb0ELb0ELi128EEEEEEEEEvNT_6ParamsE,@function
        .size           _ZN7cutlass13device_kernelIN5flash19enable_sm80_to_sm89INS1_16FlashAttnBwdSm80INS1_25CollectiveMainloopBwdSm80ILi2ELi2EN4cute5tupleIJNS5_1CILi64EEENS7_ILi128EEES8_EEENS_6half_tEfNS_4arch4Sm80ELb0ELb1ELb0ELb1ELb1ELb0ELb0ELb0ELi2ELi2ELi4ELi2ELb1EEENS1_24CollectiveEpilogueBwdGQAISA_fSD_Li256ELb1ELb1EEENS1_19SingleTileSchedulerILb1ELb0ELb0ELi128EEEEEEEEEvNT_6ParamsE,(.L_x_1810 - _ZN7cutlass13device_kernelIN5flash19enable_sm80_to_sm89INS1_16FlashAttnBwdSm80INS1_25CollectiveMainloopBwdSm80ILi2ELi2EN4cute5tupleIJNS5_1CILi64EEENS7_ILi128EEES8_EEENS_6half_tEfNS_4arch4Sm80ELb0ELb1ELb0ELb1ELb1ELb0ELb0ELb0ELi2ELi2ELi4ELi2ELb1EEENS1_24CollectiveEpilogueBwdGQAISA_fSD_Li256ELb1ELb1EEENS1_19SingleTileSchedulerILb1ELb0ELb0ELi128EEEEEEEEEvNT_6ParamsE)
        .other          _ZN7cutlass13device_kernelIN5flash19enable_sm80_to_sm89INS1_16FlashAttnBwdSm80INS1_25CollectiveMainloopBwdSm80ILi2ELi2EN4cute5tupleIJNS5_1CILi64EEENS7_ILi128EEES8_EEENS_6half_tEfNS_4arch4Sm80ELb0ELb1ELb0ELb1ELb1ELb0ELb0ELb0ELi2ELi2ELi4ELi2ELb1EEENS1_24CollectiveEpilogueBwdGQAISA_fSD_Li256ELb1ELb1EEENS1_19SingleTileSchedulerILb1ELb0ELb0ELi128EEEEEEEEEvNT_6ParamsE,@"STO_CUDA_ENTRY STV_DEFAULT"
_ZN7cutlass13device_kernelIN5flash19enable_sm80_to_sm89INS1_16FlashAttnBwdSm80INS1_25CollectiveMainloopBwdSm80ILi2ELi2EN4cute5tupleIJNS5_1CILi64EEENS7_ILi128EEES8_EEENS_6half_tEfNS_4arch4Sm80ELb0ELb1ELb0ELb1ELb1ELb0ELb0ELb0ELi2ELi2ELi4ELi2ELb1EEENS1_24CollectiveEpilogueBwdGQAISA_fSD_Li256ELb1ELb1EEENS1_19SingleTileSchedulerILb1ELb0ELb0ELi128EEEEEEEEEvNT_6ParamsE:
        /* <DEDUP_REMOVED lines=17> */
.L_x_550:
        /* <DEDUP_REMOVED lines=8> */
.L_x_552:
[----:B------:R-:W-:Y:S02]  /*0190*/  MOV R0, c[0x0][0x3ac] ;  /* 0x0000eb0000007a02 */ /* 0x000fe40000000f00 */
.L_x_551:
[----:B------:R-:W-:-:S05]  /*01a0*/  IMAD.SHL.U32 R217, R211, 0x80, RZ ;  /* 0x00000080d3d97824 */ /* 0x000fca00078e00ff */
[----:B-----5:R-:W-:-:S04]  /*01b0*/  ISETP.GE.AND P0, PT, R217, R0, PT ;  /* 0x00000000d900720c */ /* 0x020fc80003f06270 */
[----:B------:R-:W-:Y:S01]  /*01c0*/  SEL R216, R216, 0xffffffff, !P0 ;  /* 0xffffffffd8d87807 */ /* 0x000fe20004000000 */
[----:B------:R-:W-:Y:S05]  /*01d0*/  BRA `(.L_x_553) ;  /* 0x0000011000007947 */ /* 0x000fea0003800000 */
.L_x_549:
[----:B---34-:R-:W-:-:S04]  /*01e0*/  ISETP.NE.U32.AND P0, PT, RZ, c[0x0][0x3c8], PT ;  /* 0x0000f200ff007a0c */ /* 0x018fc80003f05070 */
[----:B------:R-:W-:-:S13]  /*01f0*/  ISETP.NE.AND.EX P0, PT, RZ, c[0x0][0x3cc], PT, P0 ;  /* 0x0000f300ff007a0c */ /* 0x000fda0003f05300 */
[----:B------:R-:W-:Y:S05]  /*0200*/  @!P0 BRA `(.L_x_554) ;  /* 0x0000002000008947 */ /* 0x000fea0003800000 */
[----:B------:R1:W5:Y:S01]  /*0210*/  LDG.E R0, [R4.64] ;  /* 0x0000000a04007981 */ /* 0x000362000c1e1900 */
[----:B------:R-:W-:Y:S05]  /*0220*/  BRA `(.L_x_555) ;  /* 0x0000009000007947 */ /* 0x000fea0003800000 */
.L_x_554:
        /* <DEDUP_REMOVED lines=8> */
.L_x_556:
[----:B------:R-:W-:Y:S02]  /*02b0*/  MOV R0, c[0x0][0x3ac] ;  /* 0x0000eb0000007a02 */ /* 0x000fe40000000f00 */
.L_x_555:
[----:B------:R-:W-:-:S05]  /*02c0*/  IMAD.SHL.U32 R217, R211, 0x80, RZ ;  /* 0x00000080d3d97824 */ /* 0x000fca00078e00ff */
[----:B-----5:R-:W-:-:S04]  /*02d0*/  ISETP.GE.AND P0, PT, R217, R0, PT ;  /* 0x00000000d900720c */ /* 0x020fc80003f06270 */
[----:B------:R-:W-:-:S04]  /*02e0*/  SEL R216, R216, 0xffffffff, !P0 ;  /* 0xffffffffd8d87807 */ /* 0x000fc80004000000 */
.L_x_553:
        /* <DEDUP_REMOVED lines=33> */
.L_x_557:
[----:B-1----:R-:W-:-:S04]  /*0500*/  ISETP.NE.U32.AND P0, PT, RZ, c[0x0][0x2e0], PT ;  /* 0x0000b800ff007a0c */ /* 0x002fc80003f05070 */
[----:B------:R-:W-:-:S13]  /*0510*/  ISETP.NE.AND.EX P0, PT, RZ, c[0x0][0x2e4], PT, P0 ;  /* 0x0000b900ff007a0c */ /* 0x000fda0003f05300 */
[----:B------:R-:W-:Y:S05]  /*0520*/  @!P0 BRA `(.L_x_558) ;  /* 0x0000003000008947 */ /* 0x000fea0003800000 */
[----:B------:R-:W-:-:S05]  /*0530*/  IMAD.WIDE R10, R216, R11, c[0x0][0x2e0] ;  /* 0x0000b800d80a7625 */ /* 0x000fca00078e020b */
[----:B------:R1:W5:Y:S01]  /*0540*/  LDG.E R214, [R10.64] ;  /* 0x0000000a0ad67981 */ /* 0x000362000c1e1900 */
[----:B------:R-:W-:Y:S05]  /*0550*/  BRA `(.L_x_559) ;  /* 0x0000004000007947 */ /* 0x000fea0003800000 */
.L_x_558:
[----:B------:R-:W-:Y:S05]  /*0560*/  @!P4 BRA `(.L_x_559) ;  /* 0x000000300000c947 */ /* 0x000fea0003800000 */
[----:B------:R-:W2:Y:S04]  /*0570*/  LDG.E R214, [R16.64] ;  /* 0x0000000a10d67981 */ /* 0x000ea8000c1e1900 */
[----:B------:R-:W2:Y:S02]  /*0580*/  LDG.E R11, [R16.64+0x4] ;  /* 0x0000040a100b7981 */ /* 0x000ea4000c1e1900 */
[----:B--2---:R-:W-:Y:S02]  /*0590*/  IADD3 R214, -R214, R11, RZ ;  /* 0x0000000bd6d67210 */ /* 0x004fe40007ffe1ff */
.L_x_559:
        /* <DEDUP_REMOVED lines=13> */
.L_x_560:
        /* <DEDUP_REMOVED lines=396> */
.L_x_563:
[----:B------:R-:W-:Y:S05]  /*1f30*/  BSYNC B0 ;  /* 0x0000000000007941 */ /* 0x000fea0003800000 */
.L_x_562:
        /* <DEDUP_REMOVED lines=68> */
.L_x_582:
        /* <DEDUP_REMOVED lines=79> */
.L_x_566:
[----:B------:R-:W-:Y:S04]  /*2870*/  MOV R36, 0x1 ;  /* 0x0000000100247802 */ /* 0x000fe80000000f00 */
[----:B------:R-:W-:Y:S11]  /*2880*/  ISETP.NE.AND P0, PT, R36, c[0x0][0x2a8], PT ;  /* 0x0000aa0024007a0c */ /* 0x000ff60003f05270 */
[----:B------:R-:W-:Y:S02]  /*2890*/  @!UPT UIADD3 URZ, URZ, URZ, URZ ;  /* 0x0000003f3f3ff290 */ /* 0x000fe4000fffe03f */
[----:B------:R-:W-:Y:S05]  /*28a0*/  @P0 IMAD.HI.U32 R36, R38, c[0x0][0x2ac], RZ ;  /* 0x0000ab0026240a27 */ /* 0x000fea00078e00ff */
[----:B------:R-:W-:Y:S02]  /*28b0*/  @P0 SHF.R.U32.HI R38, RZ, c[0x0][0x2b0], R36 ;  /* 0x0000ac00ff260a19 */ /* 0x000fe40000011624 */
.L_x_567:
[----:B------:R-:W-:Y:S05]  /*28c0*/  BSYNC B0 ;  /* 0x0000000000007941 */ /* 0x000fea0003800000 */
.L_x_565:
        /* <DEDUP_REMOVED lines=8> */
.L_x_564:
        /* <DEDUP_REMOVED lines=18> */
.L_x_570:
[----:B------:R-:W-:Y:S04]  /*2a70*/  MOV R36, 0x1 ;  /* 0x0000000100247802 */ /* 0x000fe80000000f00 */
[----:B------:R-:W-:Y:S11]  /*2a80*/  ISETP.NE.AND P0, PT, R36, c[0x0][0x2a8], PT ;  /* 0x0000aa0024007a0c */ /* 0x000ff60003f05270 */
[----:B------:R-:W-:Y:S02]  /*2a90*/  @!UPT UIADD3 URZ, URZ, URZ, URZ ;  /* 0x0000003f3f3ff290 */ /* 0x000fe4000fffe03f */
[----:B------:R-:W-:Y:S05]  /*2aa0*/  @P0 IMAD.HI.U32 R36, R38, c[0x0][0x2ac], RZ ;  /* 0x0000ab0026240a27 */ /* 0x000fea00078e00ff */
[----:B------:R-:W-:Y:S02]  /*2ab0*/  @P0 SHF.R.U32.HI R38, RZ, c[0x0][0x2b0], R36 ;  /* 0x0000ac00ff260a19 */ /* 0x000fe40000011624 */
.L_x_571:
[----:B------:R-:W-:Y:S05]  /*2ac0*/  BSYNC B0 ;  /* 0x0000000000007941 */ /* 0x000fea0003800000 */
.L_x_569:
[----:B------:R-:W-:Y:S04]  /*2ad0*/  IMAD R37, R38, c[0x0][0x2a8], -R217 ;  /* 0x0000aa0026257a24 */ /* 0x000fe800078e0ad9 */
[----:B------:R-:W-:Y:S05]  /*2ae0*/  IMAD.IADD R38, R37, 0x1, -R232 ;  /* 0x0000000125267824 */ /* 0x000fea00078e0ae8 */
[----:B------:R-:W-:Y:S02]  /*2af0*/  IADD3 R36, R38, c[0x0][0x2a8], RZ ;  /* 0x0000aa0026247a10 */ /* 0x000fe40007ffe0ff */
[----:B------:R-:W-:Y:S02]  /*2b00*/  IMNMX R251, R251, R38, !PT ;  /* 0x00000026fbfb7217 */ /* 0x000fe40007800200 */
[----:B------:R-:W-:Y:S02]  /*2b10*/  IMNMX R245, R245, R36, PT ;  /* 0x00000024f5f57217 */ /* 0x000fe40003800200 */
.L_x_568:
        /* <DEDUP_REMOVED lines=18> */
.L_x_574:
[----:B------:R-:W-:Y:S04]  /*2c40*/  MOV R36, 0x1 ;  /* 0x0000000100247802 */ /* 0x000fe80000000f00 */
[----:B------:R-:W-:Y:S11]  /*2c50*/  ISETP.NE.AND P0, PT, R36, c[0x0][0x2a8], PT ;  /* 0x0000aa0024007a0c */ /* 0x000ff60003f05270 */
[----:B------:R-:W-:Y:S02]  /*2c60*/  @!UPT UIADD3 URZ, URZ, URZ, URZ ;  /* 0x0000003f3f3ff290 */ /* 0x000fe4000fffe03f */
[----:B------:R-:W-:Y:S05]  /*2c70*/  @P0 IMAD.HI.U32 R36, R38, c[0x0][0x2ac], RZ ;  /* 0x0000ab0026240a27 */ /* 0x000fea00078e00ff */
[----:B------:R-:W-:Y:S02]  /*2c80*/  @P0 SHF.R.U32.HI R38, RZ, c[0x0][0x2b0], R36 ;  /* 0x0000ac00ff260a19 */ /* 0x000fe40000011624 */
.L_x_575:
[----:B------:R-:W-:Y:S05]  /*2c90*/  BSYNC B0 ;  /* 0x0000000000007941 */ /* 0x000fea0003800000 */
.L_x_573:
[----:B------:R-:W-:Y:S04]  /*2ca0*/  IMAD R39, R38, c[0x0][0x2a8], -R217 ;  /* 0x0000aa0026277a24 */ /* 0x000fe800078e0ad9 */
[----:B------:R-:W-:Y:S05]  /*2cb0*/  IMAD.IADD R39, R39, 0x1, -R232 ;  /* 0x0000000127277824 */ /* 0x000fea00078e0ae8 */
[----:B------:R-:W-:Y:S02]  /*2cc0*/  IADD3 R37, R39, c[0x0][0x2a8], RZ ;  /* 0x0000aa0027257a10 */ /* 0x000fe40007ffe0ff */
[----:B------:R-:W-:Y:S02]  /*2cd0*/  IMNMX R240, R240, R39, !PT ;  /* 0x00000027f0f07217 */ /* 0x000fe40007800200 */
[----:B------:R-:W-:Y:S02]  /*2ce0*/  IMNMX R202, R202, R37, PT ;  /* 0x00000025caca7217 */ /* 0x000fe40003800200 */
.L_x_572:
        /* <DEDUP_REMOVED lines=18> */
.L_x_578:
[----:B------:R-:W-:Y:S04]  /*2e10*/  MOV R36, 0x1 ;  /* 0x0000000100247802 */ /* 0x000fe80000000f00 */
[----:B------:R-:W-:Y:S11]  /*2e20*/  ISETP.NE.AND P0, PT, R36, c[0x0][0x2a8], PT ;  /* 0x0000aa0024007a0c */ /* 0x000ff60003f05270 */
[----:B------:R-:W-:Y:S02]  /*2e30*/  @!UPT UIADD3 URZ, URZ, URZ, URZ ;  /* 0x0000003f3f3ff290 */ /* 0x000fe4000fffe03f */
[----:B------:R-:W-:Y:S05]  /*2e40*/  @P0 IMAD.HI.U32 R36, R38, c[0x0][0x2ac], RZ ;  /* 0x0000ab0026240a27 */ /* 0x000fea00078e00ff */
[----:B------:R-:W-:Y:S02]  /*2e50*/  @P0 SHF.R.U32.HI R38, RZ, c[0x0][0x2b0], R36 ;  /* 0x0000ac00ff260a19 */ /* 0x000fe40000011624 */
.L_x_579:
[----:B------:R-:W-:Y:S05]  /*2e60*/  BSYNC B0 ;  /* 0x0000000000007941 */ /* 0x000fea0003800000 */
.L_x_577:
[----:B------:R-:W-:Y:S04]  /*2e70*/  IMAD R37, R38, c[0x0][0x2a8], -R217 ;  /* 0x0000aa0026257a24 */ /* 0x000fe800078e0ad9 */
[----:B------:R-:W-:Y:S05]  /*2e80*/  IMAD.IADD R36, R37, 0x1, -R232 ;  /* 0x0000000125247824 */ /* 0x000fea00078e0ae8 */
[----:B------:R-:W-:Y:S02]  /*2e90*/  IADD3 R37, R36, c[0x0][0x2a8], RZ ;  /* 0x0000aa0024257a10 */ /* 0x000fe40007ffe0ff */
[----:B------:R-:W-:Y:S02]  /*2ea0*/  IMNMX R189, R189, R36, !PT ;  /* 0x00000024bdbd7217 */ /* 0x000fe40007800200 */
[----:B------:R-:W-:Y:S02]  /*2eb0*/  IMNMX R188, R188, R37, PT ;  /* 0x00000025bcbc7217 */ /* 0x000fe40003800200 */
.L_x_576:
        /* <DEDUP_REMOVED lines=38> */
.L_x_580:
        /* <DEDUP_REMOVED lines=427> */
.L_x_581:
        /* <DEDUP_REMOVED lines=170> */
.L_x_561:
[----:B------:R-:W-:Y:S05]  /*5670*/  @P1 EXIT ;  /* 0x000000000000194d */ /* 0x000fea0003800000 */
[----:B------:R-:W-:-:S04]  /*5680*/  ISETP.NE.U32.AND P1, PT, RZ, c[0x0][0x360], PT ;  /* 0x0000d800ff007a0c */ /* 0x000fc80003f25070 */
[----:B------:R-:W-:-:S13]  /*5690*/  ISETP.NE.AND.EX P1, PT, RZ, c[0x0][0x364], PT, P1 ;  /* 0x0000d900ff007a0c */ /* 0x000fda0003f25310 */
[----:B------:R-:W-:-:S04]  /*56a0*/  @P1 IMAD.MOV.U32 R3, RZ, RZ, 0x4 ;  /* 0x00000004ff031424 */ /* 0x000fc800078e00ff */
[----:B------:R-:W-:-:S06]  /*56b0*/  @P1 IMAD.WIDE R8, R216, R3, c[0x0][0x360] ;  /* 0x0000d800d8081625 */ /* 0x000fcc00078e0203 */
[----:B------:R1:W2:Y:S01]  /*56c0*/  @P1 LDG.E R9, [R8.64] ;  /* 0x0000000a08091981 */ /* 0x0002a2000c1e1900 */
[----:B------:R-:W-:Y:S01]  /*56d0*/  IMAD.MOV.U32 R0, RZ, RZ, 0x1 ;  /* 0x00000001ff007424 */ /* 0x000fe200078e00ff */
[----:B------:R-:W-:Y:S01]  /*56e0*/  BSSY B0, `(.L_x_583) ;  /* 0x0000027000007945 */ /* 0x000fe20003800000 */
[----:B------:R-:W-:Y:S01]  /*56f0*/  IMAD R6, R211, c[0x0][0x358], RZ ;  /* 0x0000d600d3067a24 */ /* 0x000fe200078e02ff */
[----:B------:R-:W3:Y:S01]  /*5700*/  S2R R3, SR_CTAID.Y ;  /* 0x0000000000037919 */ /* 0x000ee20000002600 */
[----:B------:R-:W-:-:S03]  /*5710*/  IMAD R4, R216, c[0x0][0x2f4], RZ ;  /* 0x0000bd00d8047a24 */ /* 0x000fc600078e02ff */
[----:B------:R-:W-:Y:S01]  /*5720*/  BAR.SYNC.DEFER_BLOCKING 0x1, 0x100 ;  /* 0x0044000000007b1d */ /* 0x000fe20000010000 */
[----:B------:R-:W-:Y:S01]  /*5730*/  ISETP.NE.AND P0, PT, R0, c[0x0][0x338], PT ;  /* 0x0000ce0000007a0c */ /* 0x000fe20003f05270 */
[----:B------:R-:W-:-:S04]  /*5740*/  IMAD R6, R6, c[0x0][0x2f4], RZ ;  /* 0x0000bd0006067a24 */ /* 0x000fc800078e02ff */
[----:B------:R-:W4:Y:S01]  /*5750*/  S2R R2, SR_TID.X ;  /* 0x0000000000027919 */ /* 0x000f220000002100 */
[----:B------:R-:W-:-:S07]  /*5760*/  SHF.R.S32.HI R5, RZ, 0x1f, R6 ;  /* 0x0000001fff057819 */ /* 0x000fce0000011406 */
[----:B---3--:R-:W-:-:S04]  /*5770*/  @P0 IMAD.HI.U32 R0, R3, c[0x0][0x33c], RZ ;  /* 0x0000cf0003000a27 */ /* 0x008fc800078e00ff */
[----:B------:R-:W-:Y:S01]  /*5780*/  IMAD.MOV.U32 R7, RZ, RZ, R3 ;  /* 0x000000ffff077224 */ /* 0x000fe200078e0003 */
[----:B------:R-:W-:Y:S02]  /*5790*/  @P0 SHF.R.U32.HI R7, RZ, c[0x0][0x340], R0 ;  /* 0x0000d000ff070a19 */ /* 0x000fe40000011600 */
[----:B------:R-:W-:Y:S02]  /*57a0*/  SHF.R.S32.HI R0, RZ, 0x1f, R4 ;  /* 0x0000001fff007819 */ /* 0x000fe40000011404 */
[--C-:B------:R-:W-:Y:S01]  /*57b0*/  IADD3 R4, P2, P0, R6, R4, R7.reuse ;  /* 0x0000000406047210 */ /* 0x100fe2000785e007 */
[--C-:B-1----:R-:W-:Y:S01]  /*57c0*/  IMAD.MOV R8, RZ, RZ, -R7.reuse ;  /* 0x000000ffff087224 */ /* 0x102fe200078e0a07 */
[----:B------:R-:W-:-:S03]  /*57d0*/  SHF.R.S32.HI R6, RZ, 0x1f, R7 ;  /* 0x0000001fff067819 */ /* 0x000fc60000011407 */
[----:B------:R-:W-:Y:S01]  /*57e0*/  IMAD R8, R8, c[0x0][0x338], R3 ;  /* 0x0000ce0008087a24 */ /* 0x000fe200078e0203 */
[----:B------:R-:W-:Y:S02]  /*57f0*/  IADD3.X R5, R5, R0, R6, P2, P0 ;  /* 0x0000000005057210 */ /* 0x000fe400017e0406 */
[----:B----4-:R-:W-:Y:S02]  /*5800*/  ISETP.NE.AND P2, PT, R2, RZ, PT ;  /* 0x000000ff0200720c */ /* 0x010fe40003f45270 */
[C---:B------:R-:W-:Y:S01]  /*5810*/  SHF.L.U64.HI R5, R4.reuse, 0x2, R5 ;  /* 0x0000000204057819 */ /* 0x040fe20000010205 */
[----:B------:R-:W-:Y:S01]  /*5820*/  IMAD.SHL.U32 R4, R4, 0x4, RZ ;  /* 0x0000000404047824 */ /* 0x000fe200078e00ff */
[----:B------:R-:W-:-:S04]  /*5830*/  SHF.R.S32.HI R0, RZ, 0x1f, R216 ;  /* 0x0000001fff007819 */ /* 0x000fc800000114d8 */
[----:B------:R-:W-:Y:S02]  /*5840*/  IADD3 R12, P0, R4, c[0x0][0x350], RZ ;  /* 0x0000d400040c7a10 */ /* 0x000fe40007f1e0ff */
[----:B------:R-:W-:Y:S02]  /*5850*/  SEL R0, R0, RZ, !P1 ;  /* 0x000000ff00007207 */ /* 0x000fe40004800000 */
[----:B------:R-:W-:Y:S01]  /*5860*/  IADD3.X R13, R5, c[0x0][0x354], RZ, P0, !PT ;  /* 0x0000d500050d7a10 */ /* 0x000fe200007fe4ff */
[C---:B--2---:R-:W-:Y:S01]  /*5870*/  @P1 IMAD R9, R216.reuse, 0x80, R9 ;  /* 0x00000080d8091824 */ /* 0x044fe200078e0209 */
        /* <DEDUP_REMOVED lines=8> */
.L_x_585:
[----:B------:R-:W2:Y:S01]  /*5900*/  LDG.E.STRONG.GPU R3, [R12.64] ;  /* 0x0000000a0c037981 */ /* 0x000ea2000c1ef900 */
[----:B------:R-:W-:Y:S01]  /*5910*/  YIELD ;  /* 0x0000000000007946 */ /* 0x000fe20003800000 */
[----:B--2---:R-:W-:Y:S01]  /*5920*/  ISETP.NE.AND P0, PT, R3, R8, PT ;  /* 0x000000080300720c */ /* 0x004fe20003f05270 */
[----:B------:R-:W-:-:S12]  /*5930*/  CCTL.IVALL ;  /* 0x00000000ff00798f */ /* 0x000fd80002000000 */
[----:B------:R-:W-:Y:S05]  /*5940*/  @P0 BRA `(.L_x_585) ;  /* 0xffffffb000000947 */ /* 0x000fea000383ffff */
.L_x_584:
[----:B------:R-:W-:Y:S05]  /*5950*/  BSYNC B0 ;  /* 0x0000000000007941 */ /* 0x000fea0003800000 */
.L_x_583:
[----:B------:R-:W-:Y:S01]  /*5960*/  MOV R3, 0xffffffff ;  /* 0xffffffff00037802 */ /* 0x000fe20000000f00 */
[----:B------:R-:W-:Y:S05]  /*5970*/  BRA.CONV ~URZ, `(.L_x_586) ;  /* 0x000000237f007947 */ /* 0x000fea000b800000 */
[----:B------:R-:W-:Y:S02]  /*5980*/  MOV R14, 0x59a0 ;  /* 0x000059a0000e7802 */ /* 0x000fe40000000f00 */
[----:B------:R-:W-:Y:S05]  /*5990*/  CALL.REL.NOINC `($__internal_3_$__cuda_sm70_warpsync) ;  /* 0x0000089000007944 */ /* 0x000fea0003c00000 */
.L_x_586:
[----:B------:R-:W-:Y:S01]  /*59a0*/  SHF.L.U32 R211, R211, 0xd, RZ ;  /* 0x0000000dd3d37819 */ /* 0x000fe200000006ff */
[----:B------:R-:W-:-:S06]  /*59b0*/  NOP ;  /* 0x0000000000007918 */ /* 0x000fcc0000000000 */
[--C-:B------:R-:W-:Y:S02]  /*59c0*/  IADD3 R16, P1, P0, R10, R211, R2.reuse ;  /* 0x000000d30a107210 */ /* 0x100fe4000783e002 */
[----:B------:R-:W-:Y:S01]  /*59d0*/  SHF.R.S32.HI R9, RZ, 0x1f, R2 ;  /* 0x0000001fff097819 */ /* 0x000fe20000011402 */
[----:B------:R-:W-:Y:S01]  /*59e0*/  IMAD R2, R6, c[0x0][0x328], RZ ;  /* 0x0000ca0006027a24 */ /* 0x000fe200078e02ff */
[----:B------:R-:W-:-:S03]  /*59f0*/  SHF.R.S32.HI R10, RZ, 0x1f, R211 ;  /* 0x0000001fff0a7819 */ /* 0x000fc600000114d3 */
[----:B------:R-:W-:Y:S01]  /*5a00*/  IMAD R2, R7, c[0x0][0x32c], R2 ;  /* 0x0000cb0007027a24 */ /* 0x000fe200078e0202 */
[----:B------:R-:W-:Y:S01]  /*5a10*/  IADD3.X R17, R11, R10, R9, P1, P0 ;  /* 0x0000000a0b117210 */ /* 0x000fe20000fe0409 */
[----:B------:R-:W-:-:S04]  /*5a20*/  IMAD R9, R0, c[0x0][0x330], RZ ;  /* 0x0000cc0000097a24 */ /* 0x000fc800078e02ff */
        /* <DEDUP_REMOVED lines=40> */
[----:B-1----:R-:W-:Y:S02]  /*5cb0*/  MOV R14, 0x5cd0 ;  /* 0x00005cd0000e7802 */ /* 0x002fe40000000f00 */
[----:B------:R-:W-:Y:S05]  /*5cc0*/  CALL.REL.NOINC `($__internal_3_$__cuda_sm70_warpsync) ;  /* 0x0000056000007944 */ /* 0x000fea0003c00000 */
.L_x_587:
        /* <DEDUP_REMOVED lines=12> */
.L_x_589:
[----:B------:R-:W-:Y:S05]  /*5d90*/  BSYNC B0 ;  /* 0x0000000000007941 */ /* 0x000fea0003800000 */
.L_x_588:
[----:B------:R-:W-:Y:S01]  /*5da0*/  IADD3 R4, P0, R4, c[0x0][0x348], RZ ;  /* 0x0000d20004047a10 */ /* 0x000fe20007f1e0ff */
[----:B------:R-:W-:Y:S03]  /*5db0*/  BSSY B0, `(.L_x_590) ;  /* 0x0000008000007945 */ /* 0x000fe60003800000 */
[----:B------:R-:W-:Y:S01]  /*5dc0*/  IADD3.X R5, R5, c[0x0][0x34c], RZ, P0, !PT ;  /* 0x0000d30005057a10 */ /* 0x000fe200007fe4ff */
[----:B------:R-:W-:Y:S05]  /*5dd0*/  @P2 BRA `(.L_x_591) ;  /* 0x0000005000002947 */ /* 0x000fea0003800000 */
.L_x_592:
[----:B--2---:R-:W2:Y:S01]  /*5de0*/  LDG.E.STRONG.GPU R9, [R4.64] ;  /* 0x0000000a04097981 */ /* 0x004ea2000c1ef900 */
[----:B------:R-:W-:Y:S01]  /*5df0*/  YIELD ;  /* 0x0000000000007946 */ /* 0x000fe20003800000 */
[----:B--2---:R-:W-:Y:S01]  /*5e00*/  ISETP.NE.AND P0, PT, R9, R8, PT ;  /* 0x000000080900720c */ /* 0x004fe20003f05270 */
[----:B------:R-:W-:-:S12]  /*5e10*/  CCTL.IVALL ;  /* 0x00000000ff00798f */ /* 0x000fd80002000000 */
[----:B------:R-:W-:Y:S05]  /*5e20*/  @P0 BRA `(.L_x_592) ;  /* 0xffffffb000000947 */ /* 0x000fea000383ffff */
.L_x_591:
[----:B------:R-:W-:Y:S05]  /*5e30*/  BSYNC B0 ;  /* 0x0000000000007941 */ /* 0x000fea0003800000 */
.L_x_590:
[----:B------:R-:W-:Y:S05]  /*5e40*/  BRA.CONV ~URZ, `(.L_x_593) ;  /* 0x000000237f007947 */ /* 0x000fea000b800000 */
[----:B-1----:R-:W-:Y:S02]  /*5e50*/  MOV R14, 0x5e70 ;  /* 0x00005e70000e7802 */ /* 0x002fe40000000f00 */
[----:B--2---:R-:W-:Y:S05]  /*5e60*/  CALL.REL.NOINC `($__internal_3_$__cuda_sm70_warpsync) ;  /* 0x000003c000007944 */ /* 0x004fea0003c00000 */
.L_x_593:
[----:B------:R-:W-:Y:S01]  /*5e70*/  MOV R8, R16 ;  /* 0x0000001000087202 */ /* 0x000fe20000000f00 */
[----:B------:R-:W-:Y:S01]  /*5e80*/  IMAD R6, R6, c[0x0][0x300], RZ ;  /* 0x0000c00006067a24 */ /* 0x000fe200078e02ff */
[----:B--2---:R-:W-:Y:S01]  /*5e90*/  MOV R9, R17 ;  /* 0x0000001100097202 */ /* 0x004fe20000000f00 */
        /* <DEDUP_REMOVED lines=44> */
[----:B--2---:R-:W-:Y:S05]  /*6160*/  CALL.REL.NOINC `($__internal_3_$__cuda_sm70_warpsync) ;  /* 0x000000c000007944 */ /* 0x004fea0003c00000 */
.L_x_594:
        /* <DEDUP_REMOVED lines=12> */
        .weak           $__internal_3_$__cuda_sm70_warpsync
        .type           $__internal_3_$__cuda_sm70_warpsync,@function
        .size           $__internal_3_$__cuda_sm70_warpsync,(.L_x_1810 - $__internal_3_$__cuda_sm70_warpsync)
$__internal_3_$__cuda_sm70_warpsync:
[----:B------:R-:W-:Y:S01]  /*6230*/  MOV R15, 0x0 ;  /* 0x00000000000f7802 */ /* 0x000fe20000000f00 */
[----:B------:R-:W-:Y:S04]  /*6240*/  WARPSYNC R3 ;  /* 0x0000000300007348 */ /* 0x000fe80003800000 */
[----:B------:R-:W-:Y:S05]  /*6250*/  RET.REL.NODEC R14 `(_ZN7cutlass13device_kernelIN5flash19enable_sm80_to_sm89INS1_16FlashAttnBwdSm80INS1_25CollectiveMainloopBwdSm80ILi2ELi2EN4cute5tupleIJNS5_1CILi64EEENS7_ILi128EEES8_EEENS_6half_tEfNS_4arch4Sm80ELb0ELb1ELb0ELb1ELb1ELb0ELb0ELb0ELi2ELi2ELi4ELi2ELb1EEENS1_24CollectiveEpilogueBwdGQAISA_fSD_Li256ELb1ELb1EEENS1_19SingleTileSchedulerILb1ELb0ELb0ELi128EEEEEEEEEvNT_6ParamsE) ;  /* 0xffff9da00e007950 */ /* 0x000fea0003c3ffff */
.L_x_595:
        /* <DEDUP_REMOVED lines=10> */
.L_x_1810:


//--------------------- .text._ZN7cutlass13device_kernelIN5flash19enable_sm80_to_sm89INS1_16FlashAttnBwdSm80INS1_25CollectiveMainloopBwdSm80ILi2ELi2EN4cute5tupleIJNS5_1CILi64EEENS7_ILi128EEES8_EEENS_6half_tEfNS_4arch4Sm80ELb1ELb0ELb0ELb0ELb0ELb0ELb0ELb0ELi2ELi2ELi4ELi2ELb1EEENS1_21CollectiveEpilogueBwdISA_SB_SD_Li256ELb0ELb0ELi2EEENS1_25SingleTileBwdLPTSchedulerILb0ELi128ELb0EEEEEEEEEvNT_6ParamsE --------------------------
	.section	.text._ZN7cutlass13device_kernelIN5flash19enable_sm80_to_sm89INS1_16FlashAttnBwdSm80INS1_25CollectiveMainloopBwdSm80ILi2ELi2EN4cute5tupleIJNS5_1CILi64EEENS7_ILi128EEES8_EEENS_6half_tEfNS_4arch4Sm80ELb1ELb0ELb0ELb0ELb0ELb0ELb0ELb0ELi2ELi2ELi4ELi2ELb1EEENS1_21CollectiveEpilogueBwdISA_SB_SD_Li256ELb0ELb0ELi2EEENS1_25SingleTileBwdLPTSchedulerILb0ELi128ELb0EEEEEEEEEvNT_6ParamsE,"ax",@progbits
	.sectioninfo	@"SHI_REGISTERS=254"
	.align	128
.text._ZN7cutlass13device_kernelIN5flash19enable_sm80_to_sm89INS1_16FlashAttnBwdSm80INS1_25CollectiveMainloopBwdSm80ILi2ELi2EN4cute5tupleIJNS5_1CILi64EEENS7_ILi128EEES8_EEENS_6half_tEfNS_4arch4Sm80ELb1ELb0ELb0ELb0ELb0ELb0ELb0ELb0ELi2ELi2ELi4ELi2ELb1EEENS1_21CollectiveEpilogueBwdISA_SB_SD_Li256ELb0ELb0ELi2EEENS1_25SingleTileBwdLPTSchedulerILb0ELi128ELb0EEEEEEEEEvNT_6ParamsE:
        .type           _ZN7cutlass13device_kernelIN5flash19enable_sm80_to_sm89INS1_16FlashAttnBwdSm80INS1_25CollectiveMainloopBwdSm80ILi2ELi2EN4cute5tupleIJNS5_1CILi64EEENS7_ILi128EEES8_EEENS_6half_tEfNS_4arch4Sm80ELb1ELb0ELb0ELb0ELb0ELb0ELb0ELb0ELi2ELi2ELi4ELi2ELb1EEENS1_21CollectiveEpilogueBwdISA_SB_SD_Li256ELb0ELb0ELi2EEENS1_25SingleTileBwdLPTSchedulerILb0ELi128ELb0EEEEEEEEEvNT_6ParamsE,@function
        .size           _ZN7cutlass13device_kernelIN5flash19enable_sm80_to_sm89INS1_16FlashAttnBwdSm80INS1_25CollectiveMainloopBwdSm80ILi2ELi2EN4cute5tupleIJNS5_1CILi64EEENS7_ILi128EEES8_EEENS_6half_tEfNS_4arch4Sm80ELb1ELb0ELb0ELb0ELb0ELb0ELb0ELb0ELi2ELi2ELi4ELi2ELb1EEENS1_21CollectiveEpilogueBwdISA_SB_SD_Li256ELb0ELb0ELi2EEENS1_25SingleTileBwdLPTSchedulerILb0ELi128ELb0EEEEEEEEEvNT_6ParamsE,(.L_x_1812 - _ZN7cutlass13device_kernelIN5flash19enable_sm80_to_sm89INS1_16FlashAttnBwdSm80INS1_25CollectiveMainloopBwdSm80ILi2ELi2EN4cute5tupleIJNS5_1CILi64EEENS7_ILi128EEES8_EEENS_6half_tEfNS_4arch4Sm80ELb1ELb0ELb0ELb0ELb0ELb0ELb0ELb0ELi2ELi2ELi4ELi2ELb1EEENS1_21CollectiveEpilogueBwdISA_SB_SD_Li256ELb0ELb0ELi2EEENS1_25SingleTileBwdLPTSchedulerILb0ELi128ELb0EEEEEEEEEvNT_6ParamsE)
        .other          _ZN7cutlass13device_kernelIN5flash19enable_sm80_to_sm89INS1_16FlashAttnBwdSm80INS1_25CollectiveMainloopBwdSm80ILi2ELi2EN4cute5tupleIJNS5_1CILi64EEENS7_ILi128EEES8_EEENS_6half_tEfNS_4arch4Sm80ELb1ELb0ELb0ELb0ELb0ELb0ELb0ELb0ELi2ELi2ELi4ELi2ELb1EEENS1_21CollectiveEpilogueBwdISA_SB_SD_Li256ELb0ELb0ELi2EEENS1_25SingleTileBwdLPTSchedulerILb0ELi128ELb0EEEEEEEEEvNT_6ParamsE,@"STO_CUDA_ENTRY STV_DEFAULT"
_ZN7cutlass13device_kernelIN5flash19enable_sm80_to_sm89INS1_16FlashAttnBwdSm80INS1_25CollectiveMainloopBwdSm80ILi2ELi2EN4cute5tupleIJNS5_1CILi64EEENS7_ILi128EEES8_EEENS_6half_tEfNS_4arch4Sm80ELb1ELb0ELb0ELb0ELb0ELb0ELb0ELb0ELi2ELi2ELi4ELi2ELb1EEENS1_21CollectiveEpilogueBwdISA_SB_SD_Li256ELb0ELb0ELi2EEENS1_25SingleTileBwdLPTSchedulerILb0ELi128ELb0EEEEEEEEEvNT_6ParamsE:
[----:B------:R-:W-:Y:S02]  /*0000*/  MOV R1, c[0x0][0x28] ;  /* 0x00000a0000017a02 */ /* 0x000fe40000000f00 */
[----:B------:R-:W1:Y:S04]  /*0010*/  S2R R212, SR_TID.X ;  /* 0x0000000000d47919 */ /* 0x000e680000002100 */
[----:B------:R-:W2:Y:S01]  /*0020*/  S2R R0, SR_CTAID.X ;  /* 0x0000000000007919 */ /* 0x000ea20000002500 */
[----:B-1----:R-:W-:-:S06]  /*0030*/  SHF.R.U32.HI R2, RZ, 0x5, R212 ;  /* 0x00000005ff027819 */ /* 0x002fcc00000116d4 */
[----:B------:R-:W1:Y:S02]  /*0040*/  SHFL.IDX PT, R2, R2, RZ, 0x1f ;  /* 0x00001fff02027589 */ /* 0x000e6400000e0000 */
[----:B-1----:R-:W-:-:S13]  /*0050*/  ISETP.NE.AND P0, PT, R2, RZ, PT ;  /* 0x000000ff0200720c */ /* 0x002fda0003f05270 */
[----:B------:R-:W-:Y:S05]  /*0060*/  @!P0 BRA `(.L_x_596) ;  /* 0x0000020000008947 */ /* 0x000fea0003800000 */
[----:B--2---:R-:W-:Y:S01]  /*0070*/  IMAD.MOV.U32 R2, RZ, RZ, c[0x0][0x3b8] ;  /* 0x0000ee00ff027624 */ /* 0x004fe200078e00ff */
[----:B------:R-:W-:-:S04]  /*0080*/  MOV R4, R0 ;  /* 0x0000000000047202 */ /* 0x000fc80000000f00 */
[----:B------:R-:W-:-:S13]  /*0090*/  ISETP.NE.AND P0, PT, R2, 0x1, PT ;  /* 0x000000010200780c */ /* 0x000fda0003f05270 */
[----:B------:R-:W-:-:S05]  /*00a0*/  @P0 IMAD.HI.U32 R2, R0, c[0x0][0x3bc], RZ ;  /* 0x0000ef0000020a27 */ /* 0x000fca00078e00ff */
[----:B------:R-:W-:-:S04]  /*00b0*/  @P0 SHF.R.U32.HI R4, RZ, c[0x0][0x3c0], R2 ;  /* 0x0000f000ff040a19 */ /* 0x000fc80000011602 */
[----:B------:R-:W-:Y:S01]  /*00c0*/  ISETP.GE.AND P0, PT, R4, c[0x0][0x3d0], PT ;  /* 0x0000f40004007a0c */ /* 0x000fe20003f06270 */
[----:B------:R-:W-:-:S04]  /*00d0*/  IMAD.MOV R3, RZ, RZ, -R4 ;  /* 0x000000ffff037224 */ /* 0x000fc800078e0a04 */
[----:B------:R-:W-:-:S08]  /*00e0*/  IMAD R0, R3, c[0x0][0x3b8], R0 ;  /* 0x0000ee0003007a24 */ /* 0x000fd000078e0200 */
[----:B------:R-:W-:Y:S05]  /*00f0*/  @!P0 BRA `(.L_x_597) ;  /* 0x0000007000008947 */ /* 0x000fea0003800000 */
[----:B------:R-:W-:Y:S02]  /*0100*/  MOV R2, c[0x0][0x3c4] ;  /* 0x0000f10000027a02 */ /* 0x000fe40000000f00 */
[----:B------:R-:W-:Y:S02]  /*0110*/  MOV R209, R0 ;  /* 0x0000000000d17202 */ /* 0x000fe40000000f00 */
[----:B------:R-:W-:-:S13]  /*0120*/  ISETP.NE.AND P0, PT, R2, 0x1, PT ;  /* 0x000000010200780c */ /* 0x000fda0003f05270 */
[----:B------:R-:W-:-:S05]  /*0130*/  @P0 IMAD.HI.U32 R2, R0, c[0x0][0x3c8], RZ ;  /* 0x0000f20000020a27 */ /* 0x000fca00078e00ff */
[----:B------:R-:W-:-:S05]  /*0140*/  @P0 SHF.R.U32.HI R209, RZ, c[0x0][0x3cc], R2 ;  /* 0x0000f300ffd10a19 */ /* 0x000fca0000011602 */
[----:B------:R-:W-:Y:S01]  /*0150*/  IMAD R3, R209, c[0x0][0x3c4], RZ ;  /* 0x0000f100d1037a24 */ /* 0x000fe200078e02ff */
[----:B------:R-:W-:Y:S05]  /*0160*/  BRA `(.L_x_598) ;  /* 0x0000006000007947 */ /* 0x000fea0003800000 */
.L_x_597:
[----:B------:R-:W-:Y:S02]  /*0170*/  MOV R2, c[0x0][0x3ac] ;  /* 0x0000eb0000027a02 */ /* 0x000fe40000000f00 */
[----:B------:R-:W-:Y:S02]  /*0180*/  MOV R209, R0 ;  /* 0x0000000000d17202 */ /* 0x000fe40000000f00 */
[----:B------:R-:W-:-:S13]  /*0190*/  ISETP.NE.AND P0, PT, R2, 0x1, PT ;  /* 0x000000010200780c */ /* 0x000fda0003f05270 */
[----:B------:R-:W-:-:S05]  /*01a0*/  @P0 IMAD.HI.U32 R2, R0, c[0x0][0x3b0], RZ ;  /* 0x0000ec0000020a27 */ /* 0x000fca00078e00ff */
[----:B------:R-:W-:-:S05]  /*01b0*/  @P0 SHF.R.U32.HI R209, RZ, c[0x0][0x3b4], R2 ;  /* 0x0000ed00ffd10a19 */ /* 0x000fca0000011602 */
[----:B------:R-:W-:-:S03]  /*01c0*/  IMAD R3, R209, c[0x0][0x3ac], RZ ;  /* 0x0000eb00d1037a24 */ /* 0x000fc600078e02ff */
.L_x_598:
[----:B------:R-:W-:Y:S02]  /*01d0*/  MOV R2, c[0x0][0x3a0] ;  /* 0x0000e80000027a02 */ /* 0x000fe40000000f00 */
[----:B------:R-:W-:Y:S02]  /*01e0*/  IADD3 R3, R0, -R3, RZ ;  /* 0x8000000300037210 */ /* 0x000fe40007ffe0ff */
[----:B------:R-:W-:-:S03]  /*01f0*/  ISETP.NE.AND P0, PT, R2, 0x1, PT ;  /* 0x000000010200780c */ /* 0x000fc60003f05270 */
[----:B------:R-:W-:-:S05]  /*0200*/  IMAD R4, R4, c[0x0][0x3ac], R3 ;  /* 0x0000eb0004047a24 */ /* 0x000fca00078e0203 */
[----:B------:R-:W-:-:S05]  /*0210*/  MOV R208, R4 ;  /* 0x0000000400d07202 */ /* 0x000fca0000000f00 */
[----:B------:R-:W-:-:S05]  /*0220*/  @P0 IMAD.HI.U32 R0, R4, c[0x0][0x3a4], RZ ;  /* 0x0000e90004000a27 */ /* 0x000fca00078e00ff */
[----:B------:R-:W-:-:S04]  /*0230*/  @P0 SHF.R.U32.HI R208, RZ, c[0x0][0x3a8], R0 ;  /* 0x0000ea00ffd00a19 */ /* 0x000fc80000011600 */
[----:B------:R-:W-:-:S05]  /*0240*/  IADD3 R207, -R208, RZ, RZ ;  /* 0x000000ffd0cf7210 */ /* 0x000fca0007ffe1ff */
[----:B------:R-:W-:Y:S01]  /*0250*/  IMAD R207, R207, c[0x0][0x3a0], R4 ;  /* 0x0000e800cfcf7a24 */ /* 0x000fe200078e0204 */
[----:B------:R-:W-:Y:S05]  /*0260*/  BRA `(.L_x_599) ;  /* 0x000001f000007947 */ /* 0x000fea0003800000 */
.L_x_596:
        /* <DEDUP_REMOVED lines=16> */
.L_x_600:
[----:B------:R-:W-:Y:S02]  /*0370*/  MOV R0, c[0x0][0x3ac] ;  /* 0x0000eb0000007a02 */ /* 0x000fe40000000f00 */
[----:B------:R-:W-:Y:S02]  /*0380*/  MOV R209, R2 ;  /* 0x0000000200d17202 */ /* 0x000fe40000000f00 */
[----:B------:R-:W-:-:S13]  /*0390*/  ISETP.NE.AND P0, PT, R0, 0x1, PT ;  /* 0x000000010000780c */ /* 0x000fda0003f05270 */
[----:B------:R-:W-:-:S05]  /*03a0*/  @P0 IMAD.HI.U32 R0, R2, c[0x0][0x3b0], RZ ;  /* 0x0000ec0002000a27 */ /* 0x000fca00078e00ff */
[----:B------:R-:W-:-:S05]  /*03b0*/  @P0 SHF.R.U32.HI R209, RZ, c[0x0][0x3b4], R0 ;  /* 0x0000ed00ffd10a19 */ /* 0x000fca0000011600 */
[----:B------:R-:W-:-:S03]  /*03c0*/  IMAD R3, R209, c[0x0][0x3ac], RZ ;  /* 0x0000eb00d1037a24 */ /* 0x000fc600078e02ff */
.L_x_601:
        /* <DEDUP_REMOVED lines=8> */
[----:B------:R-:W-:Y:S02]  /*0450*/  IMAD R207, R207, c[0x0][0x3a0], R4 ;  /* 0x0000e800cfcf7a24 */ /* 0x000fe400078e0204 */
.L_x_599:
[----:B------:R-:W-:-:S13]  /*0460*/  ISETP.GE.AND P0, PT, R208, RZ, PT ;  /* 0x000000ffd000720c */ /* 0x000fda0003f06270 */
[----:B------:R-:W-:Y:S05]  /*0470*/  @!P0 EXIT ;  /* 0x000000000000894d */ /* 0x000fea0003800000 */
[----:B------:R-:W-:Y:S01]  /*0480*/  IMAD.SHL.U32 R206, R209, 0x80, RZ ;  /* 0x00000080d1ce7824 */ /* 0x000fe200078e00ff */
[----:B------:R-:W-:Y:S01]  /*0490*/  ULDC UR5, c[0x0][0x168] ;  /* 0x00005a0000057ab9 */ /* 0x000fe20000000800 */
[----:B------:R-:W-:Y:S01]  /*04a0*/  IMAD.MOV.U32 R3, RZ, RZ, c[0x0][0x198] ;  /* 0x00006600ff037624 */ /* 0x000fe200078e00ff */
[----:B------:R-:W-:Y:S01]  /*04b0*/  UIADD3 UR5, UR5, 0x3f, URZ ;  /* 0x0000003f05057890 */ /* 0x000fe2000fffe03f */
[----:B------:R-:W-:Y:S01]  /*04c0*/  PLOP3.LUT P1, PT, PT, PT, PT, 0x80, 0x0 ;  /* 0x000000000000781c */ /* 0x000fe20003f2f070 */
[----:B------:R-:W-:Y:S01]  /*04d0*/  ULDC.64 UR12, c[0x0][0x118] ;  /* 0x00004600000c7ab9 */ /* 0x000fe20000000a00 */
[----:B------:R-:W-:Y:S01]  /*04e0*/  CS2R R126, SRZ ;  /* 0x00000000007e7805 */ /* 0x000fe2000001ff00 */
[----:B------:R-:W-:Y:S01]  /*04f0*/  IADD3 R0, R206, c[0x0][0x168], -R3 ;  /* 0x00005a00ce007a10 */ /* 0x000fe20007ffe803 */
[----:B------:R-:W-:Y:S01]  /*0500*/  USHF.R.S32.HI UR4, URZ, 0x1f, UR5 ;  /* 0x0000001f3f047899 */ /* 0x000fe20008011405 */
[----:B------:R-:W-:Y:S01]  /*0510*/  CS2R R124, SRZ ;  /* 0x00000000007c7805 */ /* 0x000fe2000001ff00 */
[----:B------:R-:W-:Y:S01]  /*0520*/  CS2R R130, SRZ ;  /* 0x0000000000827805 */ /* 0x000fe2000001ff00 */
[----:B------:R-:W-:Y:S01]  /*0530*/  IADD3 R0, R0, -c[0x0][0x2a4], RZ ;  /* 0x8000a90000007a10 */ /* 0x000fe20007ffe0ff */
[----:B------:R-:W-:Y:S01]  /*0540*/  ULEA.HI UR4, UR4, UR5, URZ, 0x6 ;  /* 0x0000000504047291 */ /* 0x000fe2000f8f303f */
[----:B------:R-:W-:Y:S01]  /*0550*/  CS2R R128, SRZ ;  /* 0x0000000000807805 */ /* 0x000fe2000001ff00 */
[----:B------:R-:W-:Y:S01]  /*0560*/  CS2R R122, SRZ ;  /* 0x00000000007a7805 */ /* 0x000fe2000001ff00 */
[----:B------:R-:W-:Y:S01]  /*0570*/  SHF.R.S32.HI R241, RZ, 0x1f, R0 ;  /* 0x0000001ffff17819 */ /* 0x000fe20000011400 */
[----:B------:R-:W-:Y:S01]  /*0580*/  USHF.R.S32.HI UR11, URZ, 0x6, UR4 ;  /* 0x000000063f0b7899 */ /* 0x000fe20008011404 */
        /* <DEDUP_REMOVED lines=34> */
[----:B------:R-:W-:Y:S01]  /*07b0*/  IMAD.MOV.U32 R3, RZ, RZ, R207 ;  /* 0x000000ffff037224 */ /* 0x000fe200078e00cf */
[----:B------:R-:W-:Y:S01]  /*07c0*/  SHF.R.S32.HI R229, RZ, 0x1f, R208 ;  /* 0x0000001fffe57819 */ /* 0x000fe200000114d0 */
[----:B------:R-:W-:Y:S01]  /*07d0*/  UMOV UR8, 0x6 ;  /* 0x0000000600087882 */ /* 0x000fe20000000000 */
[----:B------:R-:W-:Y:S01]  /*07e0*/  ISETP.NE.AND P0, PT, R0, 0x1, PT ;  /* 0x000000010000780c */ /* 0x000fe20003f05270 */
[----:B------:R-:W-:Y:S01]  /*07f0*/  ULDC.64 UR4, c[0x0][0x1d8] ;  /* 0x0000760000047ab9 */ /* 0x000fe20000000a00 */
[-C--:B------:R-:W-:Y:S01]  /*0800*/  LEA.HI R18, R17, R212.reuse, RZ, 0x3 ;  /* 0x000000d411127211 */ /* 0x080fe200078f18ff */
[----:B------:R-:W-:Y:S01]  /*0810*/  IMAD R5, R229, c[0x0][0x1e8], RZ ;  /* 0x00007a00e5057a24 */ /* 0x000fe200078e02ff */
[----:B------:R-:W-:Y:S01]  /*0820*/  IADD3 R234, -R206, c[0x0][0x198], RZ ;  /* 0x00006600ceea7a10 */ /* 0x000fe20007ffe1ff */
[----:B------:R-:W-:Y:S01]  /*0830*/  USHF.L.U64.HI UR5, UR4, UR8, UR5 ;  /* 0x0000000804057299 */ /* 0x000fe20008010205 */
[----:B------:R-:W-:Y:S01]  /*0840*/  LOP3.LUT R19, R18, 0xfffffff8, RZ, 0xc0, !PT ;  /* 0xfffffff812137812 */ /* 0x000fe200078ec0ff */
[----:B------:R-:W-:Y:S01]  /*0850*/  IMAD R12, R208, c[0x0][0x1ec], R5 ;  /* 0x00007b00d00c7a24 */ /* 0x000fe200078e0205 */
[----:B------:R-:W-:Y:S01]  /*0860*/  SHF.R.S32.HI R216, RZ, 0x3, R18 ;  /* 0x00000003ffd87819 */ /* 0x000fe20000011412 */
[----:B------:R-:W-:Y:S01]  /*0870*/  USHF.L.U32 UR4, UR4, 0x6, URZ ;  /* 0x0000000604047899 */ /* 0x000fe2000800063f */
[----:B------:R-:W-:Y:S01]  /*0880*/  LEA.HI R9, R17, R212, RZ, 0x6 ;  /* 0x000000d411097211 */ /* 0x000fe200078f30ff */
[----:B------:R-:W-:Y:S01]  /*0890*/  IMAD.IADD R19, R212, 0x1, -R19 ;  /* 0x00000001d4137824 */ /* 0x000fe200078e0a13 */
[----:B------:R-:W-:Y:S01]  /*08a0*/  SHF.R.S32.HI R217, RZ, 0x1f, R216 ;  /* 0x0000001fffd97819 */ /* 0x000fe200000114d8 */
[----:B------:R-:W-:Y:S01]  /*08b0*/  @P0 IMAD.HI.U32 R0, R207, c[0x0][0x24c], RZ ;  /* 0x00009300cf000a27 */ /* 0x000fe200078e00ff */
[----:B------:R-:W-:Y:S01]  /*08c0*/  SHF.R.S32.HI R9, RZ, 0x6, R9 ;  /* 0x00000006ff097819 */ /* 0x000fe20000011409 */
[----:B------:R-:W-:Y:S01]  /*08d0*/  ULDC.64 UR6, c[0x0][0x208] ;  /* 0x0000820000067ab9 */ /* 0x000fe20000000a00 */
[----:B------:R-:W-:Y:S01]  /*08e0*/  SHF.R.S32.HI R228, RZ, 0x1f, R207 ;  /* 0x0000001fffe47819 */ /* 0x000fe200000114cf */
[----:B------:R-:W-:Y:S01]  /*08f0*/  IMAD.SHL.U32 R14, R19, 0x8, RZ ;  /* 0x00000008130e7824 */ /* 0x000fe200078e00ff */
[----:B------:R-:W-:Y:S01]  /*0900*/  @P0 SHF.R.U32.HI R3, RZ, c[0x0][0x250], R0 ;  /* 0x00009400ff030a19 */ /* 0x000fe20000011600 */
[----:B------:R-:W-:Y:S01]  /*0910*/  IMAD.WIDE R22, R209, 0x80, R216 ;  /* 0x00000080d1167825 */ /* 0x000fe200078e02d8 */
[----:B------:R-:W-:-:S02]  /*0920*/  USHF.L.U64.HI UR9, UR6, UR8, UR7 ;  /* 0x0000000806097299 */ /* 0x000fc40008010207 */
[----:B------:R-:W-:Y:S01]  /*0930*/  SHF.R.S32.HI R2, RZ, 0x1f, R3 ;  /* 0x0000001fff027819 */ /* 0x000fe20000011403 */
[----:B------:R-:W-:Y:S01]  /*0940*/  IMAD R11, R23, c[0x0][0x1d8], RZ ;  /* 0x00007600170b7a24 */ /* 0x000fe200078e02ff */
[--C-:B------:R-:W-:Y:S01]  /*0950*/  SHF.R.S32.HI R15, RZ, 0x1f, R14.reuse ;  /* 0x0000001fff0f7819 */ /* 0x100fe2000001140e */
[----:B------:R-:W-:Y:S01]  /*0960*/  IMAD.SHL.U32 R10, R9, 0x200, RZ ;  /* 0x00000200090a7824 */ /* 0x000fe200078e00ff */
[----:B------:R-:W-:Y:S01]  /*0970*/  USHF.L.U32 UR10, UR6, 0x6, URZ ;  /* 0x00000006060a7899 */ /* 0x000fe2000800063f */
[----:B------:R-:W-:Y:S02]  /*0980*/  IMAD R0, R2, c[0x0][0x1e0], RZ ;  /* 0x0000780002007a24 */ /* 0x000fe400078e02ff */
[----:B------:R-:W-:-:S04]  /*0990*/  IMAD.WIDE.U32 R6, R3, c[0x0][0x1e0], R14 ;  /* 0x0000780003067a25 */ /* 0x000fc800078e000e */
[----:B------:R-:W-:Y:S02]  /*09a0*/  IMAD R0, R3, c[0x0][0x1e4], R0 ;  /* 0x0000790003007a24 */ /* 0x000fe400078e0200 */
[----:B------:R-:W-:Y:S02]  /*09b0*/  IMAD R2, R2, c[0x0][0x1b0], RZ ;  /* 0x00006c0002027a24 */ /* 0x000fe400078e02ff */
[----:B------:R-:W-:Y:S02]  /*09c0*/  IMAD.IADD R7, R7, 0x1, R0 ;  /* 0x0000000107077824 */ /* 0x000fe400078e0200 */
[----:B------:R-:W-:Y:S01]  /*09d0*/  IMAD R0, R22, c[0x0][0x1dc], R11 ;  /* 0x0000770016007a24 */ /* 0x000fe200078e020b */
[----:B------:R-:W-:Y:S01]  /*09e0*/  LEA.HI R11, R17, R212, RZ, 0x2 ;  /* 0x000000d4110b7211 */ /* 0x000fe200078f10ff */
[----:B------:R-:W-:-:S03]  /*09f0*/  IMAD.WIDE.U32 R4, R208, c[0x0][0x1e8], R6 ;  /* 0x00007a00d0047a25 */ /* 0x000fc600078e0006 */
[----:B------:R-:W-:Y:S01]  /*0a00*/  SHF.R.S32.HI R6, RZ, 0x1f, R11 ;  /* 0x0000001fff067819 */ /* 0x000fe2000001140b */
[----:B------:R-:W-:Y:S02]  /*0a10*/  IMAD.IADD R13, R5, 0x1, R12 ;  /* 0x00000001050d7824 */ /* 0x000fe400078e020c */
[----:B------:R-:W-:Y:S02]  /*0a20*/  IMAD.MOV.U32 R12, RZ, RZ, R4 ;  /* 0x000000ffff0c7224 */ /* 0x000fe400078e0004 */
[----:B------:R-:W-:Y:S02]  /*0a30*/  IMAD.SHL.U32 R5, R216, 0x40, RZ ;  /* 0x00000040d8057824 */ /* 0x000fe400078e00ff */
[----:B------:R-:W-:Y:S02]  /*0a40*/  IMAD.IADD R7, R234, 0x1, -R216 ;  /* 0x00000001ea077824 */ /* 0x000fe400078e0ad8 */
[----:B------:R-:W-:Y:S01]  /*0a50*/  IMAD.WIDE.U32 R12, R22, c[0x0][0x1d8], R12 ;  /* 0x00007600160c7a25 */ /* 0x000fe200078e000c */
[----:B------:R-:W-:-:S02]  /*0a60*/  LOP3.LUT R5, R5, 0x1c0, RZ, 0xc0, !PT ;  /* 0x000001c005057812 */ /* 0x000fc400078ec0ff */
[----:B------:R-:W-:Y:S01]  /*0a70*/  ISETP.GE.AND P1, PT, R7, 0x1, PT ;  /* 0x000000010700780c */ /* 0x000fe20003f26270 */
[----:B------:R-:W-:Y:S01]  /*0a80*/  IMAD.IADD R0, R13, 0x1, R0 ;  /* 0x000000010d007824 */ /* 0x000fe200078e0200 */
[----:B------:R-:W-:Y:S01]  /*0a90*/  LEA R20, P0, R12, c[0x0][0x1c0], 0x1 ;  /* 0x000070000c147a11 */ /* 0x000fe200078008ff */
[----:B------:R-:W-:Y:S01]  /*0aa0*/  IMAD R2, R3, c[0x0][0x1b4], R2 ;  /* 0x00006d0003027a24 */ /* 0x000fe200078e0202 */
[----:B------:R-:W-:Y:S01]  /*0ab0*/  ISETP.GE.AND P6, PT, R7, 0x21, PT ;  /* 0x000000210700780c */ /* 0x000fe20003fc6270 */
[----:B------:R-:W-:Y:S01]  /*0ac0*/  IMAD.WIDE.U32 R28, R3, c[0x0][0x1b0], R14 ;  /* 0x00006c00031c7a25 */ /* 0x000fe200078e000e */
[----:B------:R-:W-:Y:S02]  /*0ad0*/  LOP3.LUT R4, R5, 0x38, R14, 0xf8, !PT ;  /* 0x0000003805047812 */ /* 0x000fe400078ef80e */
[----:B------:R-:W-:Y:S01]  /*0ae0*/  ISETP.GE.AND P5, PT, R7, 0x41, PT ;  /* 0x000000410700780c */ /* 0x000fe20003fa6270 */
[----:B------:R-:W-:Y:S01]  /*0af0*/  IMAD.IADD R29, R29, 0x1, R2 ;  /* 0x000000011d1d7824 */ /* 0x000fe200078e0202 */
[----:B------:R-:W-:Y:S01]  /*0b00*/  SHF.R.U32.HI R5, RZ, 0x3, R5 ;  /* 0x00000003ff057819 */ /* 0x000fe20000011605 */
[----:B------:R-:W-:Y:S01]  /*0b10*/  IMAD R3, R229, c[0x0][0x1b8], RZ ;  /* 0x00006e00e5037a24 */ /* 0x000fe200078e02ff */
[----:B------:R-:W-:Y:S01]  /*0b20*/  ISETP.GE.OR P2, PT, R14, c[0x0][0x1cc], !P1 ;  /* 0x000073000e007a0c */ /* 0x000fe20004f46670 */
[----:B------:R-:W-:Y:S01]  /*0b30*/  IMAD.SHL.U32 R218, R212, 0x4, RZ ;  /* 0x00000004d4da7824 */ /* 0x000fe200078e00ff */
[----:B------:R-:W-:Y:S01]  /*0b40*/  LEA.HI.X R21, R12, c[0x0][0x1c4], R0, 0x1, P0 ;  /* 0x000071000c157a11 */ /* 0x000fe200000f0c00 */
[----:B------:R-:W-:Y:S01]  /*0b50*/  IMAD R2, R208, c[0x0][0x1bc], R3 ;  /* 0x00006f00d0027a24 */ /* 0x000fe200078e0203 */
[----:B------:R-:W-:Y:S01]  /*0b60*/  ISETP.GE.OR P4, PT, R14, c[0x0][0x1cc], !P6 ;  /* 0x000073000e007a0c */ /* 0x000fe20007786670 */
[----:B------:R-:W-:Y:S01]  /*0b70*/  IMAD R236, R228, c[0x0][0x270], RZ ;  /* 0x00009c00e4ec7a24 */ /* 0x000fe200078e02ff */
[----:B------:R-:W-:Y:S01]  /*0b80*/  IADD3 R26, P0, R20, UR4, RZ ;  /* 0x00000004141a7c10 */ /* 0x000fe2000ff1e0ff */
[----:B------:R-:W-:Y:S01]  /*0b90*/  IMAD R226, R228, c[0x0][0x288], RZ ;  /* 0x0000a200e4e27a24 */ /* 0x000fe200078e02ff */
[----:B------:R-:W-:Y:S01]  /*0ba0*/  LEA.HI R0, R17, R212, RZ, 0x4 ;  /* 0x000000d411007211 */ /* 0x000fe200078f20ff */
[----:B------:R-:W-:Y:S01]  /*0bb0*/  IMAD R236, R207, c[0x0][0x274], R236 ;  /* 0x00009d00cfec7a24 */ /* 0x000fe200078e02ec */
[----:B------:R-:W-:Y:S01]  /*0bc0*/  ISETP.GE.OR P3, PT, R14, c[0x0][0x1cc], !P5 ;  /* 0x000073000e007a0c */ /* 0x000fe20006f66670 */
[----:B------:R-:W-:Y:S01]  /*0bd0*/  IMAD R3, R229, c[0x0][0x188], RZ ;  /* 0x00006200e5037a24 */ /* 0x000fe200078e02ff */
[----:B------:R-:W-:Y:S01]  /*0be0*/  LOP3.LUT R4, R10, R4, R5, 0xf6, !PT ;  /* 0x000000040a047212 */ /* 0x000fe200078ef605 */
[----:B------:R-:W-:Y:S01]  /*0bf0*/  IMAD R226, R207, c[0x0][0x28c], R226 ;  /* 0x0000a300cfe27a24 */ /* 0x000fe200078e02e2 */
[----:B------:R-:W-:Y:S01]  /*0c00*/  IADD3.X R27, R21, UR5, RZ, P0, !PT ;  /* 0x00000005151b7c10 */ /* 0x000fe200087fe4ff */
[----:B------:R-:W-:Y:S01]  /*0c10*/  IMAD R210, R208, c[0x0][0x18c], R3 ;  /* 0x00006300d0d27a24 */ /* 0x000fe200078e0203 */
[----:B------:R-:W-:Y:S01]  /*0c20*/  SHF.R.S32.HI R13, RZ, 0x4, R0 ;  /* 0x00000004ff0d7819 */ /* 0x000fe20000011400 */
[----:B------:R-:W-:Y:S01]  /*0c30*/  IMAD.SHL.U32 R4, R4, 0x2, RZ ;  /* 0x0000000204047824 */ /* 0x000fe200078e00ff */
[----:B------:R-:W-:Y:S01]  /*0c40*/  IADD3 R24, P0, R26, UR4, RZ ;  /* 0x000000041a187c10 */ /* 0x000fe2000ff1e0ff */
[----:B------:R-:W-:Y:S01]  /*0c50*/  IMAD R3, R241, UR9, RZ ;  /* 0x00000009f1037c24 */ /* 0x000fe2000f8e02ff */
[----:B------:R-:W-:Y:S01]  /*0c60*/  LEA.HI R8, R0, R13, RZ, 0x1 ;  /* 0x0000000d00087211 */ /* 0x000fe200078f08ff */
[----:B------:R-:W-:Y:S01]  /*0c70*/  IMAD.MOV.U32 R156, RZ, RZ, 0x40 ;  /* 0x00000040ff9c7424 */ /* 0x000fe200078e00ff */
[----:B------:R-:W-:Y:S01]  /*0c80*/  IADD3.X R25, R27, UR5, RZ, P0, !PT ;  /* 0x000000051b197c10 */ /* 0x000fe200087fe4ff */
[----:B------:R-:W-:Y:S01]  /*0c90*/  @!PT LDS RZ, [RZ] ;  /* 0x00000000fffff984 */ /* 0x000fe20000000800 */
[----:B------:R-:W-:Y:S01]  /*0ca0*/  @!PT LDS RZ, [RZ] ;  /* 0x00000000fffff984 */ /* 0x000fe20000000800 */
[----:B------:R-:W-:Y:S01]  /*0cb0*/  @!PT LDS RZ, [RZ] ;  /* 0x00000000fffff984 */ /* 0x000fe20000000800 */
[----:B------:R1:W-:Y:S01]  /*0cc0*/  LDGSTS.E.BYPASS.LTC128B.128 [R4+0x4080], [R20.64], !P2 ;  /* 0x0408000014047fae */ /* 0x0003e2000d101d4c */
[----:B------:R-:W-:Y:S01]  /*0cd0*/  LOP3.LUT R8, R8, 0xfffffffe, RZ, 0xc0, !PT ;  /* 0xfffffffe08087812 */ /* 0x000fe200078ec0ff */
[----:B------:R-:W-:Y:S01]  /*0ce0*/  IMAD.MOV.U32 R192, RZ, RZ, 0x20 ;  /* 0x00000020ffc07424 */ /* 0x000fe200078e00ff */
[----:B------:R-:W-:Y:S01]  /*0cf0*/  ISETP.GE.AND P2, PT, R7, 0x61, PT ;  /* 0x000000610700780c */ /* 0x000fe20003f46270 */
[----:B------:R2:W-:Y:S01]  /*0d00*/  LDGSTS.E.BYPASS.LTC128B.128 [R4+0x5080], [R26.64], !P4 ;  /* 0x050800001a047fae */ /* 0x0005e2000e101d4c */
[C---:B------:R-:W-:Y:S01]  /*0d10*/  ISETP.GE.OR P1, PT, R14.reuse, c[0x0][0x19c], !P1 ;  /* 0x000067000e007a0c */ /* 0x040fe20004f26670 */
[----:B------:R-:W-:Y:S01]  /*0d20*/  IMAD.IADD R7, R13, 0x1, -R8 ;  /* 0x000000010d077824 */ /* 0x000fe200078e0a08 */
[----:B------:R-:W-:Y:S01]  /*0d30*/  ISETP.GE.OR P0, PT, R14, c[0x0][0x1cc], !P2 ;  /* 0x000073000e007a0c */ /* 0x000fe20005706670 */
[----:B------:R3:W-:Y:S01]  /*0d40*/  LDGSTS.E.BYPASS.LTC128B.128 [R4+0x6080], [R24.64], !P3 ;  /* 0x0608000018047fae */ /* 0x0007e2000d901d4c */
[----:B------:R-:W-:Y:S01]  /*0d50*/  IADD3 R12, P3, R24, UR4, RZ ;  /* 0x00000004180c7c10 */ /* 0x000fe2000ff7e0ff */
[----:B------:R-:W-:Y:S01]  /*0d60*/  IMAD R239, R217, c[0x0][0x208], RZ ;  /* 0x00008200d9ef7a24 */ /* 0x000fe200078e02ff */
[----:B------:R-:W-:Y:S01]  /*0d70*/  SHF.R.S32.HI R219, RZ, 0x1f, R218 ;  /* 0x0000001fffdb7819 */ /* 0x000fe200000114da */
[----:B------:R-:W-:Y:S01]  /*0d80*/  IMAD R215, R229, c[0x0][0x278], RZ ;  /* 0x00009e00e5d77a24 */ /* 0x000fe200078e02ff */
[----:B------:R-:W-:Y:S01]  /*0d90*/  IADD3.X R13, R25, UR5, RZ, P3, !PT ;  /* 0x00000005190d7c10 */ /* 0x000fe20009ffe4ff */
[----:B------:R-:W-:Y:S01]  /*0da0*/  ULDC.64 UR4, c[0x0][0x1a8] ;  /* 0x00006a0000047ab9 */ /* 0x000fe20000000a00 */
[----:B------:R-:W-:Y:S01]  /*0db0*/  SHF.R.S32.HI R5, RZ, 0x2, R11 ;  /* 0x00000002ff057819 */ /* 0x000fe2000001140b */
[----:B------:R-:W-:Y:S01]  /*0dc0*/  USHF.L.U64.HI UR5, UR4, UR8, UR5 ;  /* 0x0000000804057299 */ /* 0x000fe20008010205 */
[C---:B------:R-:W-:Y:S01]  /*0dd0*/  ISETP.GE.OR P6, PT, R14.reuse, c[0x0][0x19c], !P6 ;  /* 0x000067000e007a0c */ /* 0x040fe200077c6670 */
[----:B------:R-:W-:Y:S01]  /*0de0*/  USHF.L.U32 UR4, UR4, 0x6, URZ ;  /* 0x0000000604047899 */ /* 0x000fe2000800063f */
[C---:B------:R-:W-:Y:S01]  /*0df0*/  ISETP.GE.OR P5, PT, R14.reuse, c[0x0][0x19c], !P5 ;  /* 0x000067000e007a0c */ /* 0x040fe20006fa6670 */
[----:B------:R4:W-:Y:S01]  /*0e00*/  LDGSTS.E.BYPASS.LTC128B.128 [R4+0x7080], [R12.64], !P0 ;  /* 0x070800000c047fae */ /* 0x0009e2000c101d4c */
[----:B------:R-:W-:Y:S01]  /*0e10*/  ISETP.GE.OR P2, PT, R14, c[0x0][0x19c], !P2 ;  /* 0x000067000e007a0c */ /* 0x000fe20005746670 */
[----:B------:R-:W-:Y:S01]  /*0e20*/  IMAD R239, R216, c[0x0][0x20c], R239 ;  /* 0x00008300d8ef7a24 */ /* 0x000fe200078e02ef */
[----:B------:R-:W-:Y:S01]  /*0e30*/  LEA.HI R6, R6, R5, RZ, 0x3 ;  /* 0x0000000506067211 */ /* 0x000fe200078f18ff */
[----:B------:R-:W0:Y:S01]  /*0e40*/  LDGDEPBAR ;  /* 0x00000000000079af */ /* 0x000e220000000000 */
[----:B------:R-:W-:Y:S01]  /*0e50*/  LEA.HI R8, R17, R212, RZ, 0x5 ;  /* 0x000000d411087211 */ /* 0x000fe200078f28ff */
[----:B------:R-:W-:Y:S01]  /*0e60*/  IMAD R215, R208, c[0x0][0x27c], R215 ;  /* 0x00009f00d0d77a24 */ /* 0x000fe200078e02d7 */
[----:B------:R-:W-:Y:S01]  /*0e70*/  LOP3.LUT R6, R6, 0xfffffff8, RZ, 0xc0, !PT ;  /* 0xfffffff806067812 */ /* 0x000fe200078ec0ff */
[----:B-1----:R-:W-:Y:S01]  /*0e80*/  IMAD R20, R228, c[0x0][0x180], RZ ;  /* 0x00006000e4147a24 */ /* 0x002fe200078e02ff */
[C---:B------:R-:W-:Y:S01]  /*0e90*/  ISETP.GE.AND P4, PT, R14.reuse, c[0x0][0x16c], PT ;  /* 0x00005b000e007a0c */ /* 0x040fe20003f86270 */
[----:B------:R-:W-:Y:S01]  /*0ea0*/  IMAD.SHL.U32 R16, R7, 0x10, RZ ;  /* 0x0000001007107824 */ /* 0x000fe200078e00ff */
[----:B------:R-:W-:Y:S01]  /*0eb0*/  ISETP.GE.AND P3, PT, R14, c[0x0][0x1fc], PT ;  /* 0x00007f000e007a0c */ /* 0x000fe20003f66270 */
[C---:B------:R-:W-:Y:S01]  /*0ec0*/  IMAD R20, R207.reuse, c[0x0][0x184], R20 ;  /* 0x00006100cf147a24 */ /* 0x040fe200078e0214 */
[----:B------:R-:W-:Y:S01]  /*0ed0*/  IADD3 R225, R4, 0x4080, RZ ;  /* 0x0000408004e17810 */ /* 0x000fe20007ffe0ff */
[----:B--2---:R-:W-:Y:S01]  /*0ee0*/  IMAD.WIDE.U32 R26, R207, c[0x0][0x180], R14 ;  /* 0x00006000cf1a7a25 */ /* 0x004fe200078e000e */
[----:B------:R-:W-:-:S02]  /*0ef0*/  LOP3.LUT R16, R16, 0x10, RZ, 0xc0, !PT ;  /* 0x0000001010107812 */ /* 0x000fc400078ec0ff */
[----:B------:R-:W-:Y:S01]  /*0f00*/  IADD3 R223, R4, 0x8080, RZ ;  /* 0x0000808004df7810 */ /* 0x000fe20007ffe0ff */
[----:B---3--:R-:W-:-:S04]  /*0f10*/  IMAD.WIDE.U32 R24, R208, c[0x0][0x1b8], R28 ;  /* 0x00006e00d0187a25 */ /* 0x008fc800078e001c */
[----:B------:R-:W-:Y:S02]  /*0f20*/  IMAD.IADD R25, R25, 0x1, R2 ;  /* 0x0000000119197824 */ /* 0x000fe400078e0202 */
[----:B------:R-:W-:Y:S02]  /*0f30*/  IMAD R2, R23, c[0x0][0x1a8], RZ ;  /* 0x00006a0017027a24 */ /* 0x000fe400078e02ff */
[----:B------:R-:W-:Y:S02]  /*0f40*/  IMAD.IADD R21, R27, 0x1, R20 ;  /* 0x000000011b157824 */ /* 0x000fe400078e0214 */
[C---:B------:R-:W-:Y:S02]  /*0f50*/  IMAD R2, R22.reuse, c[0x0][0x1ac], R2 ;  /* 0x00006b0016027a24 */ /* 0x040fe400078e0202 */
[----:B------:R-:W-:-:S04]  /*0f60*/  IMAD.WIDE.U32 R22, R22, c[0x0][0x1a8], R24 ;  /* 0x00006a0016167a25 */ /* 0x000fc800078e0018 */
[----:B------:R-:W-:Y:S01]  /*0f70*/  IMAD.IADD R2, R23, 0x1, R2 ;  /* 0x0000000117027824 */ /* 0x000fe200078e0202 */
[C---:B------:R-:W-:Y:S01]  /*0f80*/  LEA R24, P0, R22.reuse, c[0x0][0x190], 0x1 ;  /* 0x0000640016187a11 */ /* 0x040fe200078008ff */
[----:B------:R-:W-:Y:S02]  /*0f90*/  IMAD.MOV.U32 R20, RZ, RZ, R26 ;  /* 0x000000ffff147224 */ /* 0x000fe400078e001a */
[----:B------:R-:W-:Y:S01]  /*0fa0*/  IMAD.WIDE.U32 R26, R207, c[0x0][0x270], R218 ;  /* 0x00009c00cf1a7a25 */ /* 0x000fe200078e00da */
[----:B------:R-:W-:Y:S02]  /*0fb0*/  LEA.HI.X R25, R22, c[0x0][0x194], R2, 0x1, P0 ;  /* 0x0000650016197a11 */ /* 0x000fe400000f0c02 */
[----:B------:R-:W-:Y:S01]  /*0fc0*/  SHF.R.S32.HI R2, RZ, 0x1f, R241 ;  /* 0x0000001fff027819 */ /* 0x000fe200000114f1 */
[----:B------:R-:W-:Y:S02]  /*0fd0*/  IMAD.IADD R237, R27, 0x1, R236 ;  /* 0x000000011bed7824 */ /* 0x000fe400078e02ec */
[----:B------:R-:W-:Y:S01]  /*0fe0*/  IMAD.MOV.U32 R236, RZ, RZ, R26 ;  /* 0x000000ffffec7224 */ /* 0x000fe200078e001a */
[----:B------:R1:W-:Y:S01]  /*0ff0*/  LDGSTS.E.BYPASS.LTC128B.128 [R4+0x80], [R24.64], !P1 ;  /* 0x0008000018047fae */ /* 0x0003e2000c901d4c */
[----:B------:R-:W-:Y:S01]  /*1000*/  IADD3 R26, P1, R24, UR4, RZ ;  /* 0x00000004181a7c10 */ /* 0x000fe2000ff3e0ff */
[----:B------:R-:W-:-:S03]  /*1010*/  IMAD.WIDE.U32 R28, R207, c[0x0][0x288], R218 ;  /* 0x0000a200cf1c7a25 */ /* 0x000fc600078e00da */
[----:B------:R-:W-:Y:S01]  /*1020*/  IADD3.X R27, R25, UR5, RZ, P1, !PT ;  /* 0x00000005191b7c10 */ /* 0x000fe20008ffe4ff */
[----:B------:R-:W-:-:S04]  /*1030*/  IMAD.WIDE.U32 R20, R208, c[0x0][0x188], R20 ;  /* 0x00006200d0147a25 */ /* 0x000fc800078e0014 */
[----:B------:R-:W-:Y:S01]  /*1040*/  IMAD.IADD R227, R29, 0x1, R226 ;  /* 0x000000011de37824 */ /* 0x000fe200078e02e2 */
[----:B------:R2:W-:Y:S01]  /*1050*/  LDGSTS.E.BYPASS.LTC128B.128 [R4+0x1080], [R26.64], !P6 ;  /* 0x010800001a047fae */ /* 0x0005e2000f101d4c */
[----:B------:R-:W-:Y:S02]  /*1060*/  IMAD.MOV.U32 R226, RZ, RZ, R28 ;  /* 0x000000ffffe27224 */ /* 0x000fe400078e001c */
[----:B------:R-:W-:Y:S02]  /*1070*/  IMAD.IADD R211, R21, 0x1, R210 ;  /* 0x0000000115d37824 */ /* 0x000fe400078e02d2 */
[C---:B----4-:R-:W-:Y:S02]  /*1080*/  IMAD R12, R2.reuse, UR10, R3 ;  /* 0x0000000a020c7c24 */ /* 0x050fe4000f8e0203 */
[----:B------:R-:W-:Y:S02]  /*1090*/  IMAD.MOV.U32 R210, RZ, RZ, R20 ;  /* 0x000000ffffd27224 */ /* 0x000fe400078e0014 */
[----:B------:R-:W-:-:S02]  /*10a0*/  IMAD R2, R2, c[0x0][0x178], RZ ;  /* 0x00005e0002027a24 */ /* 0x000fc400078e02ff */
[----:B------:R-:W-:Y:S02]  /*10b0*/  IMAD R3, R217, c[0x0][0x178], RZ ;  /* 0x00005e00d9037a24 */ /* 0x000fe400078e02ff */
[----:B------:R-:W-:Y:S02]  /*10c0*/  IMAD.IADD R6, R5, 0x1, -R6 ;  /* 0x0000000105067824 */ /* 0x000fe400078e0a06 */
[----:B------:R-:W-:Y:S01]  /*10d0*/  IMAD.WIDE.U32 R22, R241, c[0x0][0x178], RZ ;  /* 0x00005e00f1167a25 */ /* 0x000fe200078e00ff */
[----:B-1----:R-:W-:-:S03]  /*10e0*/  IADD3 R24, P1, R26, UR4, RZ ;  /* 0x000000041a187c10 */ /* 0x002fc6000ff3e0ff */
[----:B------:R-:W-:Y:S01]  /*10f0*/  IMAD R5, R241, c[0x0][0x17c], R2 ;  /* 0x00005f00f1057a24 */ /* 0x000fe200078e0202 */
[----:B------:R-:W-:Y:S01]  /*1100*/  IADD3.X R25, R27, UR5, RZ, P1, !PT ;  /* 0x000000051b197c10 */ /* 0x000fe20008ffe4ff */
[----:B------:R-:W-:Y:S01]  /*1110*/  IMAD R3, R216, c[0x0][0x17c], R3 ;  /* 0x00005f00d8037a24 */ /* 0x000fe200078e0203 */
[----:B------:R-:W-:Y:S01]  /*1120*/  IADD3 R28, P1, R24, UR4, RZ ;  /* 0x00000004181c7c10 */ /* 0x000fe2000ff3e0ff */
[----:B------:R-:W-:Y:S02]  /*1130*/  IMAD.WIDE.U32 R210, R216, c[0x0][0x178], R210 ;  /* 0x00005e00d8d27a25 */ /* 0x000fe400078e00d2 */
[----:B------:R1:W-:Y:S01]  /*1140*/  LDGSTS.E.BYPASS.LTC128B.128 [R4+0x2080], [R24.64], !P5 ;  /* 0x0208000018047fae */ /* 0x0003e2000e901d4c */
[----:B------:R-:W-:Y:S01]  /*1150*/  IADD3.X R29, R25, UR5, RZ, P1, !PT ;  /* 0x00000005191d7c10 */ /* 0x000fe20008ffe4ff */
[----:B------:R-:W-:Y:S01]  /*1160*/  IMAD.IADD R5, R23, 0x1, R5 ;  /* 0x0000000117057824 */ /* 0x000fe200078e0205 */
[----:B------:R-:W-:Y:S01]  /*1170*/  LOP3.LUT P1, RZ, R19, 0x4, RZ, 0xc0, !PT ;  /* 0x0000000413ff7812 */ /* 0x000fe2000782c0ff */
[----:B------:R-:W-:Y:S01]  /*1180*/  IMAD.IADD R204, R211, 0x1, R3 ;  /* 0x00000001d3cc7824 */ /* 0x000fe200078e0203 */
[----:B------:R-:W-:Y:S01]  /*1190*/  LEA R3, P0, R22, R210, 0x6 ;  /* 0x000000d216037211 */ /* 0x000fe200078030ff */
[----:B------:R3:W-:Y:S01]  /*11a0*/  LDGSTS.E.BYPASS.LTC128B.128 [R4+0x3080], [R28.64], !P2 ;  /* 0x030800001c047fae */ /* 0x0007e2000d101d4c */
[----:B------:R-:W-:Y:S01]  /*11b0*/  IMAD R20, R228, c[0x0][0x210], RZ ;  /* 0x00008400e4147a24 */ /* 0x000fe200078e02ff */
[----:B------:R-:W-:Y:S01]  /*11c0*/  ULDC.64 UR4, c[0x0][0x178] ;  /* 0x00005e0000047ab9 */ /* 0x000fe20000000a00 */
[----:B------:R-:W-:Y:S01]  /*11d0*/  LEA.HI.X R2, R22, R204, R5, 0x6, P0 ;  /* 0x000000cc16027211 */ /* 0x000fe200000f3405 */
[----:B------:R-:W0:Y:S01]  /*11e0*/  LDGDEPBAR ;  /* 0x00000000000079af */ /* 0x000e220000000000 */
[----:B------:R-:W-:Y:S01]  /*11f0*/  LEA R22, P0, R3, c[0x0][0x160], 0x1 ;  /* 0x0000580003167a11 */ /* 0x000fe200078008ff */
[C---:B------:R-:W-:Y:S01]  /*1200*/  IMAD R20, R207.reuse, c[0x0][0x214], R20 ;  /* 0x00008500cf147a24 */ /* 0x040fe200078e0214 */
[----:B------:R-:W-:Y:S01]  /*1210*/  SHF.R.S32.HI R5, RZ, 0x5, R8 ;  /* 0x00000005ff057819 */ /* 0x000fe20000011408 */
[----:B------:R-:W-:Y:S01]  /*1220*/  IMAD.WIDE.U32 R14, R207, c[0x0][0x210], R14 ;  /* 0x00008400cf0e7a25 */ /* 0x000fe200078e000e */
[----:B------:R-:W-:Y:S01]  /*1230*/  LEA.HI.X R23, R3, c[0x0][0x164], R2, 0x1, P0 ;  /* 0x0000590003177a11 */ /* 0x000fe200000f0c02 */
[----:B------:R-:W-:Y:S01]  /*1240*/  USHF.L.U32 UR14, UR4, 0x6, URZ ;  /* 0x00000006040e7899 */ /* 0x000fe2000800063f */
[C---:B------:R-:W-:Y:S01]  /*1250*/  LOP3.LUT P0, RZ, R19.reuse, 0x2, RZ, 0xc0, !PT ;  /* 0x0000000213ff7812 */ /* 0x040fe2000780c0ff */
[----:B------:R-:W-:Y:S01]  /*1260*/  IMAD.SHL.U32 R19, R19, 0x40, RZ ;  /* 0x0000004013137824 */ /* 0x000fe200078e00ff */
[----:B------:R-:W-:Y:S01]  /*1270*/  LEA.HI R224, R8, R5, RZ, 0x1 ;  /* 0x0000000508e07211 */ /* 0x000fe200078f08ff */
[----:B------:R-:W-:Y:S01]  /*1280*/  IMAD.IADD R21, R15, 0x1, R20 ;  /* 0x000000010f157824 */ /* 0x000fe200078e0214 */
[----:B------:R-:W-:Y:S01]  /*1290*/  USHF.L.U64.HI UR5, UR4, UR8, UR5 ;  /* 0x0000000804057299 */ /* 0x000fe20008010205 */
[----:B------:R-:W-:Y:S01]  /*12a0*/  IMAD.MOV.U32 R20, RZ, RZ, R14 ;  /* 0x000000ffff147224 */ /* 0x000fe200078e000e */
[----:B------:R-:W-:Y:S01]  /*12b0*/  LOP3.LUT R19, R19, 0x1c0, RZ, 0xc0, !PT ;  /* 0x000001c013137812 */ /* 0x000fe200078ec0ff */
[----:B------:R-:W-:Y:S01]  /*12c0*/  IMAD.SHL.U32 R14, R5, 0x10, RZ ;  /* 0x00000010050e7824 */ /* 0x000fe200078e00ff */
[----:B------:R-:W-:Y:S01]  /*12d0*/  LOP3.LUT R224, R224, 0xfffffffe, RZ, 0xc0, !PT ;  /* 0xfffffffee0e07812 */ /* 0x000fe200078ec0ff */
[----:B------:R-:W-:Y:S01]  /*12e0*/  IMAD.SHL.U32 R15, R241, 0x40, RZ ;  /* 0x00000040f10f7824 */ /* 0x000fe200078e00ff */
[----:B------:R-:W-:Y:S01]  /*12f0*/  LOP3.LUT R198, R19, 0x8, R18, 0xf8, !PT ;  /* 0x0000000813c67812 */ /* 0x000fe200078ef812 */
[----:B------:R-:W-:Y:S01]  /*1300*/  IMAD R3, R229, c[0x0][0x218], RZ ;  /* 0x00008600e5037a24 */ /* 0x000fe200078e02ff */
[----:B------:R-:W-:Y:S01]  /*1310*/  LOP3.LUT R13, R19, 0x30, R14, 0xf8, !PT ;  /* 0x00000030130d7812 */ /* 0x000fe200078ef80e */
[----:B------:R-:W-:Y:S01]  /*1320*/  IMAD.IADD R224, R5, 0x1, -R224 ;  /* 0x0000000105e07824 */ /* 0x000fe200078e0ae0 */
[----:B------:R-:W-:Y:S01]  /*1330*/  SHF.R.U32.HI R19, RZ, 0x3, R19 ;  /* 0x00000003ff137819 */ /* 0x000fe20000011613 */
[----:B------:R-:W-:Y:S01]  /*1340*/  IMAD R5, R7, 0x800, R10 ;  /* 0x0000080007057824 */ /* 0x000fe200078e020a */
[----:B------:R-:W-:Y:S01]  /*1350*/  IADD3 R2, -R216, c[0x0][0x168], -R15 ;  /* 0x00005a00d8027a10 */ /* 0x000fe20007ffe90f */
[----:B------:R-:W-:-:S04]  /*1360*/  DEPBAR.LE SB0, 0x1 ;  /* 0x000080400000791a */ /* 0x000fc80000000000 */
[-C--:B------:R-:W-:Y:S01]  /*1370*/  LOP3.LUT R198, R198, R19.reuse, RZ, 0x3c, !PT ;  /* 0x00000013c6c67212 */ /* 0x080fe200078e3cff */
[----:B------:R-:W-:Y:S01]  /*1380*/  IMAD R220, R208, c[0x0][0x21c], R3 ;  /* 0x00008700d0dc7a24 */ /* 0x000fe200078e0203 */
[----:B------:R-:W-:Y:S01]  /*1390*/  SEL R3, R156, 0xffffffc0, !P1 ;  /* 0xffffffc09c037807 */ /* 0x000fe20004800000 */
[----:B------:R-:W-:Y:S01]  /*13a0*/  IMAD.WIDE.U32 R20, R208, c[0x0][0x218], R20 ;  /* 0x00008600d0147a25 */ /* 0x000fe200078e0014 */
[C---:B------:R-:W-:Y:S01]  /*13b0*/  ISETP.LT.OR P2, PT, R2.reuse, 0x1, P4 ;  /* 0x000000010200780c */ /* 0x040fe20002741670 */
[----:B------:R-:W-:Y:S01]  /*13c0*/  BAR.SYNC.DEFER_BLOCKING 0x0 ;  /* 0x0000000000007b1d */ /* 0x000fe20000010000 */
[----:B------:R-:W-:Y:S01]  /*13d0*/  ISETP.LT.OR P1, PT, R2, 0x21, P4 ;  /* 0x000000210200780c */ /* 0x000fe20002721670 */
[----:B------:R-:W-:Y:S01]  /*13e0*/  IMAD.IADD R198, R5, 0x1, R198 ;  /* 0x0000000105c67824 */ /* 0x000fe200078e02c6 */
[----:B------:R-:W-:Y:S01]  /*13f0*/  LOP3.LUT R5, R0, 0xfffffff0, RZ, 0xc0, !PT ;  /* 0xfffffff000057812 */ /* 0x000fe200078ec0ff */
[----:B------:R-:W-:Y:S01]  /*1400*/  IMAD.IADD R221, R21, 0x1, R220 ;  /* 0x0000000115dd7824 */ /* 0x000fe200078e02dc */
[----:B------:R-:W-:Y:S01]  /*1410*/  ISETP.LT.OR P6, PT, R2, 0x1, P3 ;  /* 0x000000010200780c */ /* 0x000fe20001fc1670 */
[----:B------:R-:W-:Y:S01]  /*1420*/  IMAD.SHL.U32 R198, R198, 0x2, RZ ;  /* 0x00000002c6c67824 */ /* 0x000fe200078e00ff */
[----:B------:R-:W-:Y:S01]  /*1430*/  ISETP.LT.OR P5, PT, R2, 0x21, P3 ;  /* 0x000000210200780c */ /* 0x000fe20001fa1670 */
[----:B------:R-:W-:Y:S01]  /*1440*/  IMAD.IADD R10, R212, 0x1, -R5 ;  /* 0x00000001d40a7824 */ /* 0x000fe200078e0a05 */
[----:B------:R-:W-:Y:S01]  /*1450*/  SEL R5, R192, 0xffffffe0, !P0 ;  /* 0xffffffe0c0057807 */ /* 0x000fe20004000000 */
[----:B------:R-:W-:Y:S01]  /*1460*/  IMAD.IADD R2, R198, 0x1, R3 ;  /* 0x00000001c6027824 */ /* 0x000fe200078e0203 */
[----:B------:R-:W-:Y:S01]  /*1470*/  LOP3.LUT R18, R13, 0x8, R18, 0xf8, !PT ;  /* 0x000000080d127812 */ /* 0x000fe200078ef812 */
[----:B------:R-:W-:Y:S01]  /*1480*/  IMAD.MOV.U32 R220, RZ, RZ, R20 ;  /* 0x000000ffffdc7224 */ /* 0x000fe200078e0014 */
[----:B--2---:R-:W-:Y:S01]  /*1490*/  IADD3 R26, P0, R22, UR14, RZ ;  /* 0x0000000e161a7c10 */ /* 0x004fe2000ff1e0ff */
[----:B------:R-:W-:Y:S01]  /*14a0*/  IMAD.IADD R3, R198, 0x1, R5 ;  /* 0x00000001c6037824 */ /* 0x000fe200078e0205 */
[----:B------:R-:W-:Y:S01]  /*14b0*/  SHF.R.S32.HI R13, RZ, 0x1f, R10 ;  /* 0x0000001fff0d7819 */ /* 0x000fe2000001140a */
[----:B------:R-:W-:Y:S01]  /*14c0*/  IMAD.IADD R0, R5, 0x1, R2 ;  /* 0x0000000105007824 */ /* 0x000fe200078e0202 */
[----:B------:R-:W-:Y:S01]  /*14d0*/  IADD3.X R27, R23, UR5, RZ, P0, !PT ;  /* 0x00000005171b7c10 */ /* 0x000fe200087fe4ff */
[----:B------:R-:W-:Y:S01]  /*14e0*/  IMAD.WIDE.U32 R220, R216, c[0x0][0x208], R220 ;  /* 0x00008200d8dc7a25 */ /* 0x000fe200078e00dc */
[----:B------:R-:W-:Y:S01]  /*14f0*/  LEA.HI R13, R13, R10, RZ, 0x3 ;  /* 0x0000000a0d0d7211 */ /* 0x000fe200078f18ff */
[----:B------:R-:W-:Y:S01]  /*1500*/  UMOV UR4, 0x5 ;  /* 0x0000000500047882 */ /* 0x000fe20000000000 */
[----:B------:R-:W-:Y:S01]  /*1510*/  SHF.R.S32.HI R14, RZ, 0x1f, R15 ;  /* 0x0000001fff0e7819 */ /* 0x000fe2000001140f */
[----:B------:R-:W-:Y:S01]  /*1520*/  IMAD.IADD R239, R221, 0x1, R239 ;  /* 0x00000001ddef7824 */ /* 0x000fe200078e02ef */
[----:B------:R-:W-:Y:S01]  /*1530*/  LOP3.LUT R21, R13, 0xfffffff8, RZ, 0xc0, !PT ;  /* 0xfffffff80d157812 */ /* 0x000fe200078ec0ff */
[----:B------:R3:W2:Y:S01]  /*1540*/  LDSM.16.M88.4 R144, [R198+0x4080] ;  /* 0x00408000c690783b */ /* 0x0006a20000000200 */
[----:B------:R-:W-:Y:S01]  /*1550*/  IMAD.MOV.U32 R238, RZ, RZ, R220 ;  /* 0x000000ffffee7224 */ /* 0x000fe200078e00dc */
[----:B------:R-:W-:Y:S01]  /*1560*/  USHF.L.U64.HI UR4, UR6, UR4, UR7 ;  /* 0x0000000406047299 */ /* 0x000fe20008010207 */
[----:B------:R-:W-:Y:S01]  /*1570*/  IMAD.WIDE.U32 R236, R208, c[0x0][0x278], R236 ;  /* 0x00009e00d0ec7a25 */ /* 0x000fe200078e00ec */
[----:B------:R3:W4:Y:S01]  /*1580*/  LDSM.16.M88.4 R148, [R198+0x6080] ;  /* 0x00608000c694783b */ /* 0x0007220000000200 */
[----:B------:R-:W-:Y:S01]  /*1590*/  USHF.L.U32 UR6, UR6, 0x5, URZ ;  /* 0x0000000506067899 */ /* 0x000fe2000800063f */
[----:B------:R-:W-:Y:S01]  /*15a0*/  LOP3.LUT R18, R18, R19, RZ, 0x3c, !PT ;  /* 0x0000001312127212 */ /* 0x000fe200078e3cff */
[----:B-1----:R-:W-:Y:S01]  /*15b0*/  IMAD.WIDE.U32 R24, R241, UR10, R238 ;  /* 0x0000000af1187c25 */ /* 0x002fe2000f8e00ee */
[----:B------:R3:W1:Y:S01]  /*15c0*/  LDSM.16.M88.4 R152, [R3+0x4080] ;  /* 0x004080000398783b */ /* 0x0006620000000200 */
[----:B------:R-:W-:-:S02]  /*15d0*/  USHF.L.U64.HI UR4, UR6, 0x1, UR4 ;  /* 0x0000000106047899 */ /* 0x000fc40008010204 */
[----:B------:R-:W-:Y:S01]  /*15e0*/  IMAD.IADD R5, R25, 0x1, R12 ;  /* 0x0000000119057824 */ /* 0x000fe200078e020c */
[----:B------:R3:W5:Y:S01]  /*15f0*/  LDSM.16.M88.4 R160, [R3+0x6080] ;  /* 0x0060800003a0783b */ /* 0x0007620000000200 */
[----:B------:R-:W-:Y:S01]  /*1600*/  IMAD.IADD R215, R237, 0x1, R215 ;  /* 0x00000001edd77824 */ /* 0x000fe200078e02d7 */
[----:B------:R-:W-:Y:S01]  /*1610*/  USHF.L.U32 UR6, UR6, 0x1, URZ ;  /* 0x0000000106067899 */ /* 0x000fe2000800063f */
[----:B------:R-:W-:Y:S01]  /*1620*/  IMAD.IADD R10, R10, 0x1, -R21 ;  /* 0x000000010a0a7824 */ /* 0x000fe200078e0a15 */
[----:B------:R3:W1:Y:S01]  /*1630*/  LDSM.16.M88.4 R164, [R2+0x4080] ;  /* 0x0040800002a4783b */ /* 0x0006620000000200 */
[----:B------:R-:W-:Y:S02]  /*1640*/  IMAD R21, R229, c[0x0][0x290], RZ ;  /* 0x0000a400e5157a24 */ /* 0x000fe400078e02ff */
[C---:B------:R-:W-:Y:S01]  /*1650*/  IMAD.WIDE.U32 R226, R208.reuse, c[0x0][0x290], R226 ;  /* 0x0000a400d0e27a25 */ /* 0x040fe200078e00e2 */
[----:B------:R3:W1:Y:S03]  /*1660*/  LDSM.16.M88.4 R168, [R2+0x6080] ;  /* 0x0060800002a8783b */ /* 0x0006660000000200 */
[----:B------:R-:W-:Y:S01]  /*1670*/  IMAD R21, R208, c[0x0][0x294], R21 ;  /* 0x0000a500d0157a24 */ /* 0x000fe200078e0215 */
[----:B------:R3:W1:Y:S01]  /*1680*/  LDSM.16.M88.4 R172, [R0+0x4080] ;  /* 0x0040800000ac783b */ /* 0x0006620000000200 */
[----:B------:R-:W-:-:S02]  /*1690*/  IMAD.SHL.U32 R19, R6, 0x40, RZ ;  /* 0x0000004006137824 */ /* 0x000fc400078e00ff */
[----:B------:R-:W-:Y:S01]  /*16a0*/  IMAD.IADD R214, R227, 0x1, R21 ;  /* 0x00000001e3d67824 */ /* 0x000fe200078e0215 */
[----:B------:R3:W1:Y:S01]  /*16b0*/  LDSM.16.M88.4 R176, [R0+0x6080] ;  /* 0x0060800000b0783b */ /* 0x0006620000000200 */
[----:B------:R-:W-:Y:S01]  /*16c0*/  IMAD R197, R7, 0x200, R18 ;  /* 0x0000020007c57824 */ /* 0x000fe200078e0212 */
[----:B------:R-:W-:Y:S01]  /*16d0*/  LOP3.LUT R19, R19, 0x1c0, RZ, 0xc0, !PT ;  /* 0x000001c013137812 */ /* 0x000fe200078ec0ff */
[----:B------:R-:W-:Y:S01]  /*16e0*/  IMAD.SHL.U32 R196, R13, 0x40, RZ ;  /* 0x000000400dc47824 */ /* 0x000fe200078e00ff */
[----:B------:R-:W-:Y:S01]  /*16f0*/  BAR.SYNC.DEFER_BLOCKING 0x0 ;  /* 0x0000000000007b1d */ /* 0x000fe20000010000 */
[----:B------:R-:W-:Y:S01]  /*1700*/  IMAD.SHL.U32 R202, R224, 0x400, RZ ;  /* 0x00000400e0ca7824 */ /* 0x000fe200078e00ff */
[----:B------:R-:W-:Y:S02]  /*1710*/  SHF.R.U32.HI R222, RZ, 0x3, R19 ;  /* 0x00000003ffde7819 */ /* 0x000fe40000011613 */
[----:B------:R-:W-:Y:S02]  /*1720*/  LOP3.LUT R196, R196, 0xfffffe00, RZ, 0xc0, !PT ;  /* 0xfffffe00c4c47812 */ /* 0x000fe400078ec0ff */
[----:B------:R-:W-:Y:S01]  /*1730*/  @!PT LDS RZ, [RZ] ;  /* 0x00000000fffff984 */ /* 0x000fe20000000800 */
[----:B------:R-:W-:Y:S01]  /*1740*/  @!PT LDS RZ, [RZ] ;  /* 0x00000000fffff984 */ /* 0x000fe20000000800 */
[----:B------:R-:W-:Y:S01]  /*1750*/  @!PT LDS RZ, [RZ] ;  /* 0x00000000fffff984 */ /* 0x000fe20000000800 */
[----:B------:R1:W-:Y:S01]  /*1760*/  LDGSTS.E.BYPASS.LTC128B.128 [R4+0x4080], [R22.64], !P2 ;  /* 0x0408000016047fae */ /* 0x0003e2000d101d4c */
[----:B------:R-:W-:-:S03]  /*1770*/  ISETP.GT.AND P2, PT, R212, 0xf, PT ;  /* 0x0000000fd400780c */ /* 0x000fc60003f44270 */
[----:B------:R2:W-:Y:S01]  /*1780*/  LDGSTS.E.BYPASS.LTC128B.128 [R4+0x5080], [R26.64], !P1 ;  /* 0x050800001a047fae */ /* 0x0005e2000c901d4c */
[----:B-1----:R-:W-:-:S04]  /*1790*/  LEA R22, P0, R24, c[0x0][0x1f0], 0x1 ;  /* 0x00007c0018167a11 */ /* 0x002fc800078008ff */
[----:B------:R-:W-:Y:S02]  /*17a0*/  LEA.HI.X R23, R24, c[0x0][0x1f4], R5, 0x1, P0 ;  /* 0x00007d0018177a11 */ /* 0x000fe400000f0c05 */
[----:B------:R-:W-:-:S03]  /*17b0*/  LEA.HI R5, R17, R212, RZ, 0x7 ;  /* 0x000000d411057211 */ /* 0x000fc600078f38ff */
[----:B------:R-:W-:Y:S02]  /*17c0*/  @!P2 IADD3 R17, P0, R15, R236, RZ ;  /* 0x000000ec0f11a210 */ /* 0x000fe40007f1e0ff */
[----:B------:R-:W-:Y:S02]  /*17d0*/  SHF.R.U32.HI R5, RZ, 0x4, R5 ;  /* 0x00000004ff057819 */ /* 0x000fe40000011605 */
[----:B--2---:R-:W-:Y:S01]  /*17e0*/  IADD3 R26, P1, R22, UR6, RZ ;  /* 0x00000006161a7c10 */ /* 0x004fe2000ff3e0ff */
[----:B------:R-:W-:Y:S01]  /*17f0*/  @!P2 IMAD.X R12, R14, 0x1, R215, P0 ;  /* 0x000000010e0ca824 */ /* 0x000fe200000e06d7 */
[C---:B------:R-:W-:Y:S02]  /*1800*/  @!P2 LEA R24, P0, R17.reuse, c[0x0][0x258], 0x2 ;  /* 0x000096001118aa11 */ /* 0x040fe400078010ff */
[----:B------:R-:W-:Y:S01]  /*1810*/  LOP3.LUT R5, R16, 0x8, R5, 0xf8, !PT ;  /* 0x0000000810057812 */ /* 0x000fe200078ef805 */
[----:B------:R-:W-:Y:S01]  /*1820*/  @!P2 IMAD.SHL.U32 R16, R212, 0x10, RZ ;  /* 0x00000010d410a824 */ /* 0x000fe200078e00ff */
[----:B------:R-:W-:Y:S01]  /*1830*/  @!P2 LEA.HI.X R25, R17, c[0x0][0x25c], R12, 0x2, P0 ;  /* 0x000097001119aa11 */ /* 0x000fe200000f140c */
[----:B------:R-:W-:Y:S01]  /*1840*/  IMAD.SHL.U32 R17, R9, 0x8, RZ ;  /* 0x0000000809117824 */ /* 0x000fe200078e00ff */
[----:B------:R-:W-:Y:S01]  /*1850*/  IADD3 R15, P0, R15, R226, RZ ;  /* 0x000000e20f0f7210 */ /* 0x000fe20007f1e0ff */
[----:B------:R-:W-:Y:S01]  /*1860*/  IMAD.SHL.U32 R12, R7, 0x20, RZ ;  /* 0x00000020070c7824 */ /* 0x000fe200078e00ff */
[----:B------:R-:W-:Y:S01]  /*1870*/  IADD3.X R27, R23, UR4, RZ, P1, !PT ;  /* 0x00000004171b7c10 */ /* 0x000fe20008ffe4ff */
[----:B------:R-:W-:Y:S01]  /*1880*/  IMAD.SHL.U32 R7, R7, 0x8, RZ ;  /* 0x0000000807077824 */ /* 0x000fe200078e00ff */
[----:B------:R-:W-:Y:S01]  /*1890*/  LOP3.LUT R17, R17, 0x18, RZ, 0xc0, !PT ;  /* 0x0000001811117812 */ /* 0x000fe200078ec0ff */
[----:B------:R-:W-:Y:S01]  /*18a0*/  IMAD.X R14, R14, 0x1, R214, P0 ;  /* 0x000000010e0e7824 */ /* 0x000fe200000e06d6 */
[----:B------:R-:W-:Y:S01]  /*18b0*/  LEA R20, P0, R15, c[0x0][0x280], 0x2 ;  /* 0x0000a0000f147a11 */ /* 0x000fe200078010ff */
[----:B------:R1:W-:Y:S01]  /*18c0*/  @!P2 LDGSTS.E.BYPASS.LTC128B.128 [R16+0xc080], [R24.64] ;  /* 0x0c0800001810afae */ /* 0x0003e2000b901d4c */
[----:B------:R-:W-:-:S02]  /*18d0*/  LOP3.LUT R12, R17, 0x20, R12, 0xf8, !PT ;  /* 0x00000020110c7812 */ /* 0x000fc400078ef80c */
[----:B------:R-:W-:Y:S01]  /*18e0*/  LEA.HI.X R21, R15, c[0x0][0x284], R14, 0x2, P0 ;  /* 0x0000a1000f157a11 */ /* 0x000fe200000f140e */
[----:B------:R-:W-:Y:S01]  /*18f0*/  IMAD.SHL.U32 R14, R10, 0x40, RZ ;  /* 0x000000400a0e7824 */ /* 0x000fe200078e00ff */
[----:B------:R-:W-:Y:S01]  /*1900*/  LOP3.LUT R15, R11, 0x7ffffffc, RZ, 0xc0, !PT ;  /* 0x7ffffffc0b0f7812 */ /* 0x000fe200078ec0ff */
[----:B------:R-:W0:Y:S01]  /*1910*/  LDGDEPBAR ;  /* 0x00000000000079af */ /* 0x000e220000000000 */
[----:B------:R-:W-:Y:S02]  /*1920*/  IADD3 R11, R241, 0x1, RZ ;  /* 0x00000001f10b7810 */ /* 0x000fe40007ffe0ff */
[----:B------:R-:W-:Y:S01]  /*1930*/  LOP3.LUT R14, R14, 0x1c0, RZ, 0xc0, !PT ;  /* 0x000001c00e0e7812 */ /* 0x000fe200078ec0ff */
[----:B------:R-:W-:Y:S01]  /*1940*/  IMAD.IADD R15, R212, 0x1, -R15 ;  /* 0x00000001d40f7824 */ /* 0x000fe200078e0a0f */
[----:B------:R-:W-:Y:S01]  /*1950*/  ISETP.GE.AND P0, PT, R11, UR11, PT ;  /* 0x0000000b0b007c0c */ /* 0x000fe2000bf06270 */
[----:B------:R3:W-:Y:S01]  /*1960*/  LDGSTS.E.BYPASS.LTC128B.128 [R4+0x8080], [R22.64], !P6 ;  /* 0x0808000016047fae */ /* 0x0007e2000f101d4c */
[----:B------:R-:W-:Y:S01]  /*1970*/  LOP3.LUT R222, R222, R19, R17, 0x1e, !PT ;  /* 0x00000013dede7212 */ /* 0x000fe200078e1e11 */
[----:B------:R-:W-:Y:S01]  /*1980*/  @!P2 IMAD.SHL.U32 R17, R212, 0x10, RZ ;  /* 0x00000010d411a824 */ /* 0x000fe200078e00ff */
[----:B------:R-:W-:Y:S01]  /*1990*/  SHF.R.U32.HI R13, RZ, 0x3, R14 ;  /* 0x00000003ff0d7819 */ /* 0x000fe2000001160e */
[----:B------:R3:W-:Y:S01]  /*19a0*/  LDGSTS.E.BYPASS.LTC128B.128 [R4+0x9080], [R26.64], !P5 ;  /* 0x090800001a047fae */ /* 0x0007e2000e901d4c */
[----:B------:R-:W-:-:S02]  /*19b0*/  IMAD R15, R15, 0x2, R202 ;  /* 0x000000020f0f7824 */ /* 0x000fc400078e02ca */
[----:B------:R-:W-:Y:S01]  /*19c0*/  LOP3.LUT R5, R13, R5, R14, 0x1e, !PT ;  /* 0x000000050d057212 */ /* 0x000fe200078e1e0e */
[----:B------:R3:W-:Y:S01]  /*19d0*/  @!P2 LDGSTS.E.BYPASS.LTC128B.128 [R17+0xc280], [R20.64] ;  /* 0x0c2800001411afae */ /* 0x0007e2000b901d4c */
[----:B------:R-:W-:Y:S02]  /*19e0*/  IMAD.IADD R222, R15, 0x1, R222 ;  /* 0x000000010fde7824 */ /* 0x000fe400078e02de */
[----:B------:R-:W-:Y:S01]  /*19f0*/  LOP3.LUT R200, R5, R196, RZ, 0xfc, !PT ;  /* 0x000000c405c87212 */ /* 0x000fe200078efcff */
[----:B------:R-:W0:Y:S01]  /*1a00*/  LDGDEPBAR ;  /* 0x00000000000079af */ /* 0x000e220000000000 */
[----:B-1----:R-:W-:-:S03]  /*1a10*/  LOP3.LUT R16, R14, 0x8, R7, 0xf8, !PT ;  /* 0x000000080e107812 */ /* 0x002fc600078ef807 */
[----:B------:R-:W0:Y:S01]  /*1a20*/  LDGDEPBAR ;  /* 0x00000000000079af */ /* 0x000e220000000000 */
[----:B------:R-:W-:Y:S02]  /*1a30*/  LOP3.LUT R7, R16, R13, RZ, 0x3c, !PT ;  /* 0x0000000d10077212 */ /* 0x000fe400078e3cff */
[----:B------:R-:W-:Y:S02]  /*1a40*/  LOP3.LUT R13, R13, R12, R14, 0x1e, !PT ;  /* 0x0000000c0d0d7212 */ /* 0x000fe400078e1e0e */
[----:B------:R-:W-:-:S03]  /*1a50*/  IADD3 R202, R7, R196, R202 ;  /* 0x000000c407ca7210 */ /* 0x000fc60007ffe0ca */
[----:B------:R-:W-:Y:S01]  /*1a60*/  IMAD.IADD R196, R196, 0x1, R13 ;  /* 0x00000001c4c47824 */ /* 0x000fe200078e020d */
[----:B------:R-:W-:Y:S05]  /*1a70*/  @P0 BRA `(.L_x_603) ;  /* 0x0000018000000947 */ /* 0x000fea0003800000 */
[----:B----45:R-:W-:Y:S01]  /*1a80*/  SHF.R.S32.HI R12, RZ, 0x1f, R11 ;  /* 0x0000001fff0c7819 */ /* 0x030fe2000001140b */
[C---:B------:R-:W-:Y:S01]  /*1a90*/  IMAD R5, R11.reuse, UR9, RZ ;  /* 0x000000090b057c24 */ /* 0x040fe2000f8e02ff */
[----:B------:R-:W-:Y:S01]  /*1aa0*/  BSSY B0, `(.L_x_603) ;  /* 0x0000015000007945 */ /* 0x000fe20003800000 */
[C---:B------:R-:W-:Y:S02]  /*1ab0*/  IMAD.SHL.U32 R7, R11.reuse, 0x40, RZ ;  /* 0x000000400b077824 */ /* 0x040fe400078e00ff */
[----:B------:R-:W-:-:S03]  /*1ac0*/  IMAD.WIDE.U32 R14, R11, UR10, R238 ;  /* 0x0000000a0b0e7c25 */ /* 0x000fc6000f8e00ee */
[----:B------:R-:W-:Y:S01]  /*1ad0*/  IADD3 R11, -R216, c[0x0][0x168], -R7 ;  /* 0x00005a00d80b7a10 */ /* 0x000fe20007ffe907 */
[----:B------:R-:W-:Y:S01]  /*1ae0*/  IMAD R5, R12, UR10, R5 ;  /* 0x0000000a0c057c24 */ /* 0x000fe2000f8e0205 */
[----:B------:R-:W-:Y:S02]  /*1af0*/  LEA R16, P0, R14, c[0x0][0x1f0], 0x1 ;  /* 0x00007c000e107a11 */ /* 0x000fe400078008ff */
[----:B------:R-:W-:Y:S01]  /*1b00*/  ISETP.LT.OR P5, PT, R11, 0x1, P3 ;  /* 0x000000010b00780c */ /* 0x000fe20001fa1670 */
[----:B------:R-:W-:Y:S01]  /*1b10*/  IMAD.IADD R5, R15, 0x1, R5 ;  /* 0x000000010f057824 */ /* 0x000fe200078e0205 */
[----:B------:R-:W-:-:S04]  /*1b20*/  ISETP.LT.OR P1, PT, R11, 0x21, P3 ;  /* 0x000000210b00780c */ /* 0x000fc80001f21670 */
[----:B---3--:R-:W-:Y:S02]  /*1b30*/  LEA.HI.X R17, R14, c[0x0][0x1f4], R5, 0x1, P0 ;  /* 0x00007d000e117a11 */ /* 0x008fe400000f0c05 */
        /* <DEDUP_REMOVED lines=11> */
.L_x_604:
[----:B------:R-:W-:Y:S05]  /*1bf0*/  BSYNC B0 ;  /* 0x0000000000007941 */ /* 0x000fea0003800000 */
.L_x_603:
[----:B----45:R-:W-:Y:S01]  /*1c00*/  LOP3.LUT R5, R8, 0xffffffe0, RZ, 0xc0, !PT ;  /* 0xffffffe008057812 */ /* 0x030fe200078ec0ff */
[----:B------:R-:W0:Y:S01]  /*1c10*/  LDGDEPBAR ;  /* 0x00000000000079af */ /* 0x000e220000000000 */
[----:B-1-3--:R-:W-:Y:S01]  /*1c20*/  SHF.R.S32.HI R4, RZ, 0x1f, R9 ;  /* 0x0000001fff047819 */ /* 0x00afe20000011409 */
[----:B------:R-:W-:Y:S01]  /*1c30*/  IMAD.MOV.U32 R233, RZ, RZ, 0x40 ;  /* 0x00000040ffe97424 */ /* 0x000fe200078e00ff */
[----:B------:R-:W-:Y:S01]  /*1c40*/  LOP3.LUT P5, RZ, R6, 0x4, RZ, 0xc0, !PT ;  /* 0x0000000406ff7812 */ /* 0x000fe200078ac0ff */
[----:B------:R-:W-:Y:S01]  /*1c50*/  IMAD.IADD R8, R212, 0x1, -R5 ;  /* 0x00000001d4087824 */ /* 0x000fe200078e0a05 */
[----:B------:R-:W-:Y:S01]  /*1c60*/  LEA.HI R4, R4, R9, RZ, 0x2 ;  /* 0x0000000904047211 */ /* 0x000fe200078f10ff */
[----:B------:R-:W-:Y:S01]  /*1c70*/  IMAD.SHL.U32 R197, R197, 0x2, RZ ;  /* 0x00000002c5c57824 */ /* 0x000fe200078e00ff */
[----:B------:R-:W-:Y:S01]  /*1c80*/  LOP3.LUT P1, RZ, R10, 0x4, RZ, 0xc0, !PT ;  /* 0x000000040aff7812 */ /* 0x000fe2000782c0ff */
[----:B------:R-:W-:Y:S01]  /*1c90*/  IMAD R228, R228, c[0x0][0x238], RZ ;  /* 0x00008e00e4e47a24 */ /* 0x000fe200078e02ff */
[----:B------:R-:W-:Y:S01]  /*1ca0*/  SHF.R.S32.HI R7, RZ, 0x1f, R8 ;  /* 0x0000001fff077819 */ /* 0x000fe20000011408 */
[----:B------:R-:W-:Y:S01]  /*1cb0*/  IMAD R229, R229, c[0x0][0x240], RZ ;  /* 0x00009000e5e57a24 */ /* 0x000fe200078e02ff */
[----:B------:R-:W-:Y:S01]  /*1cc0*/  LOP3.LUT R4, R4, 0x1ffffffc, RZ, 0xc0, !PT ;  /* 0x1ffffffc04047812 */ /* 0x000fe200078ec0ff */
[----:B------:R-:W-:Y:S01]  /*1cd0*/  IMAD.MOV.U32 R231, RZ, RZ, 0x1 ;  /* 0x00000001ffe77424 */ /* 0x000fe200078e00ff */
[----:B------:R-:W-:Y:S01]  /*1ce0*/  LEA.HI R7, R7, R8, RZ, 0x2 ;  /* 0x0000000807077211 */ /* 0x000fe200078f10ff */
[----:B------:R-:W-:Y:S01]  /*1cf0*/  IMAD.MOV.U32 R230, RZ, RZ, RZ ;  /* 0x000000ffffe67224 */ /* 0x000fe200078e00ff */
[----:B------:R-:W-:Y:S01]  /*1d00*/  LEA R222, R222, 0xc480, 0x1 ;  /* 0x0000c480dede7811 */ /* 0x000fe200078e08ff */
[----:B------:R-:W-:Y:S01]  /*1d10*/  IMAD.IADD R4, R9, 0x1, -R4 ;  /* 0x0000000109047824 */ /* 0x000fe200078e0a04 */
[----:B------:R-:W-:Y:S01]  /*1d20*/  LOP3.LUT R5, R7, 0x7ffffffc, RZ, 0xc0, !PT ;  /* 0x7ffffffc07057812 */ /* 0x000fe200078ec0ff */
[----:B------:R-:W-:Y:S01]  /*1d30*/  IMAD.MOV.U32 R193, RZ, RZ, RZ ;  /* 0x000000ffffc17224 */ /* 0x000fe200078e00ff */
[----:B------:R-:W-:Y:S01]  /*1d40*/  SHF.R.S32.HI R7, RZ, 0x2, R7 ;  /* 0x00000002ff077819 */ /* 0x000fe20000011407 */
[----:B------:R-:W-:Y:S01]  /*1d50*/  CS2R R126, SRZ ;  /* 0x00000000007e7805 */ /* 0x000fe2000001ff00 */
[----:B------:R-:W-:Y:S01]  /*1d60*/  SEL R195, R192, 0xffffffe0, !P1 ;  /* 0xffffffe0c0c37807 */ /* 0x000fe20004800000 */
[----:B------:R-:W-:Y:S01]  /*1d70*/  IMAD.IADD R5, R8, 0x1, -R5 ;  /* 0x0000000108057824 */ /* 0x000fe200078e0a05 */
[----:B------:R-:W-:Y:S01]  /*1d80*/  LOP3.LUT P0, RZ, R10, 0x2, RZ, 0xc0, !PT ;  /* 0x000000020aff7812 */ /* 0x000fe2000780c0ff */
[----:B------:R-:W-:Y:S01]  /*1d90*/  IMAD R224, R224, 0x10, R7 ;  /* 0x00000010e0e07824 */ /* 0x000fe200078e0207 */
[----:B------:R-:W-:Y:S01]  /*1da0*/  IADD3 R232, R222, 0x40, RZ ;  /* 0x00000040dee87810 */ /* 0x000fe20007ffe0ff */
[----:B------:R-:W-:Y:S01]  /*1db0*/  IMAD R235, R4, 0x4, R5 ;  /* 0x0000000404eb7824 */ /* 0x000fe200078e0205 */
[----:B------:R-:W-:Y:S01]  /*1dc0*/  LEA R196, R196, 0x80, 0x1 ;  /* 0x00000080c4c47811 */ /* 0x000fe200078e08ff */
[----:B------:R-:W-:Y:S01]  /*1dd0*/  CS2R R124, SRZ ;  /* 0x00000000007c7805 */ /* 0x000fe2000001ff00 */
[----:B------:R-:W-:Y:S01]  /*1de0*/  SHF.R.S32.HI R213, RZ, 0x1f, R212 ;  /* 0x0000001fffd57819 */ /* 0x000fe200000114d4 */
[----:B------:R-:W-:Y:S01]  /*1df0*/  IMAD.SHL.U32 R235, R235, 0x2, RZ ;  /* 0x00000002ebeb7824 */ /* 0x000fe200078e00ff */
        /* <DEDUP_REMOVED lines=33> */
[----:B------:R-:W-:Y:S01]  /*2010*/  IMAD.IADD R234, R234, 0x1, -R235 ;  /* 0x00000001eaea7824 */ /* 0x000fe200078e0aeb */
[----:B------:R-:W-:-:S02]  /*2020*/  SEL R233, R233, 0xffffffc0, !P1 ;  /* 0xffffffc0e9e97807 */ /* 0x000fc40004800000 */
[----:B------:R-:W-:Y:S02]  /*2030*/  @P5 IADD3 R232, R222, -0x40, RZ ;  /* 0xffffffc0dee85810 */ /* 0x000fe40007ffe0ff */
.L_x_607:
[----:B------:R-:W-:Y:S04]  /*2040*/  DEPBAR.LE SB0, 0x1 ;  /* 0x000080400000791a */ /* 0x000fe80000000000 */
[----:B------:R-:W-:Y:S01]  /*2050*/  BAR.SYNC.DEFER_BLOCKING 0x0 ;  /* 0x0000000000007b1d */ /* 0x000fe20000010000 */
[C---:B------:R-:W-:Y:S01]  /*2060*/  IMAD.U32 R36, R193.reuse, 0x1000, R202 ;  /* 0x00001000c1247824 */ /* 0x040fe200078e00ca */
[----:B------:R-:W-:Y:S02]  /*2070*/  LEA R180, R193, R224, 0x6 ;  /* 0x000000e0c1b47211 */ /* 0x000fe400078e30ff */
[----:B------:R-:W-:Y:S02]  /*2080*/  IADD3 R240, R241, 0x1, RZ ;  /* 0x00000001f1f07810 */ /* 0x000fe40007ffe0ff */
[----:B------:R-:W-:Y:S01]  /*2090*/  SHF.L.U32 R181, R36, 0x1, RZ ;  /* 0x0000000124b57819 */ /* 0x000fe200000006ff */
[----:B------:R-:W-:Y:S01]  /*20a0*/  IMAD.SHL.U32 R182, R180, 0x4, RZ ;  /* 0x00000004b4b67824 */ /* 0x000fe200078e00ff */
[----:B------:R-:W-:Y:S02]  /*20b0*/  ISETP.GE.AND P0, PT, R240, UR11, PT ;  /* 0x0000000bf0007c0c */ /* 0x000fe4000bf06270 */
        /* <DEDUP_REMOVED lines=62> */
[----:B-1---5:R-:W-:Y:S01]  /*24a0*/  SHF.R.S32.HI R37, RZ, 0x1f, R240 ;  /* 0x0000001fff257819 */ /* 0x022fe200000114f0 */
[----:B------:R-:W-:Y:S01]  /*24b0*/  IMAD.MOV.U32 R41, RZ, RZ, -0x40 ;  /* 0xffffffc0ff297424 */ /* 0x000fe200078e00ff */
[----:B------:R-:W-:Y:S01]  /*24c0*/  @!P2 LEA R39, R241, 0x40, 0x6 ;  /* 0x00000040f127a811 */ /* 0x000fe200078e30ff */
[C---:B------:R-:W-:Y:S03]  /*24d0*/  IMAD.WIDE.U32 R42, R240.reuse, c[0x0][0x178], RZ ;  /* 0x00005e00f02a7a25 */ /* 0x040fe600078e00ff */
[----:B------:R-:W-:Y:S01]  /*24e0*/  @!P2 IADD3 R38, P0, R39, R236, RZ ;  /* 0x000000ec2726a210 */ /* 0x000fe20007f1e0ff */
[----:B------:R-:W-:Y:S01]  /*24f0*/  IMAD R41, R240, R41, c[0x0][0x168] ;  /* 0x00005a00f0297624 */ /* 0x000fe200078e0229 */
[----:B------:R-:W-:Y:S01]  /*2500*/  LEA R36, P1, R42, R210, 0x6 ;  /* 0x000000d22a247211 */ /* 0x000fe200078230ff */
[----:B------:R-:W-:Y:S01]  /*2510*/  IMAD R37, R37, c[0x0][0x178], RZ ;  /* 0x00005e0025257a24 */ /* 0x000fe200078e02ff */
[----:B------:R-:W-:Y:S01]  /*2520*/  @!P2 LEA.HI.X.SX32 R39, R39, R215, 0x1, P0 ;  /* 0x000000d72727a211 */ /* 0x000fe200000f0eff */
[----:B------:R-:W-:Y:S02]  /*2530*/  IMAD.IADD R40, R41, 0x1, -R216 ;  /* 0x0000000129287824 */ /* 0x000fe400078e0ad8 */
[----:B------:R-:W-:Y:S03]  /*2540*/  IMAD R37, R240, c[0x0][0x17c], R37 ;  /* 0x00005f00f0257a24 */ /* 0x000fe600078e0225 */
[C---:B------:R-:W-:Y:S01]  /*2550*/  ISETP.LT.OR P6, PT, R40.reuse, 0x1, P4 ;  /* 0x000000012800780c */ /* 0x040fe200027c1670 */
[----:B------:R-:W-:Y:S01]  /*2560*/  IMAD.IADD R37, R43, 0x1, R37 ;  /* 0x000000012b257824 */ /* 0x000fe200078e0225 */
[----:B------:R-:W-:Y:S02]  /*2570*/  ISETP.LT.OR P5, PT, R40, 0x21, P4 ;  /* 0x000000212800780c */ /* 0x000fe400027a1670 */
[----:B------:R-:W-:Y:S02]  /*2580*/  @!P2 LEA R40, P0, R38, c[0x0][0x258], 0x2 ;  /* 0x000096002628aa11 */ /* 0x000fe400078010ff */
[----:B------:R-:W-:Y:S02]  /*2590*/  LEA.HI.X R37, R42, R204, R37, 0x6, P1 ;  /* 0x000000cc2a257211 */ /* 0x000fe400008f3425 */
[----:B------:R-:W-:Y:S02]  /*25a0*/  LEA R42, P1, R36, c[0x0][0x160], 0x1 ;  /* 0x00005800242a7a11 */ /* 0x000fe400078208ff */
[----:B------:R-:W-:Y:S02]  /*25b0*/  @!P2 LEA.HI.X R41, R38, c[0x0][0x25c], R39, 0x2, P0 ;  /* 0x000097002629aa11 */ /* 0x000fe400000f1427 */
[----:B------:R-:W-:Y:S01]  /*25c0*/  LEA.HI.X R43, R36, c[0x0][0x164], R37, 0x1, P1 ;  /* 0x00005900242b7a11 */ /* 0x000fe200008f0c25 */
[C---:B------:R-:W-:Y:S01]  /*25d0*/  IMAD R37, R231.reuse, 0x2000, R225 ;  /* 0x00002000e7257824 */ /* 0x040fe200078e02e1 */
[----:B------:R-:W-:Y:S01]  /*25e0*/  IADD3 R44, P1, R42, UR14, RZ ;  /* 0x0000000e2a2c7c10 */ /* 0x000fe2000ff3e0ff */
[----:B------:R-:W-:Y:S03]  /*25f0*/  @!P2 IMAD R36, R231, 0x40, R218 ;  /* 0x00000040e724a824 */ /* 0x000fe600078e02da */
[----:B------:R-:W-:Y:S01]  /*2600*/  @!PT LDS RZ, [RZ] ;  /* 0x00000000fffff984 */ /* 0x000fe20000000800 */
[----:B------:R-:W-:Y:S01]  /*2610*/  @!PT LDS RZ, [RZ] ;  /* 0x00000000fffff984 */ /* 0x000fe20000000800 */
[----:B------:R-:W-:Y:S01]  /*2620*/  @!PT LDS RZ, [RZ] ;  /* 0x00000000fffff984 */ /* 0x000fe20000000800 */
[----:B------:R1:W-:Y:S01]  /*2630*/  LDGSTS.E.BYPASS.LTC128B.128 [R37], [R42.64], !P6 ;  /* 0x000000002a257fae */ /* 0x0003e2000f101d4c */
[----:B------:R-:W-:Y:S01]  /*2640*/  IADD3.X R45, R43, UR5, RZ, P1, !PT ;  /* 0x000000052b2d7c10 */ /* 0x000fe20008ffe4ff */
[----:B------:R-:W-:Y:S05]  /*2650*/  @!P2 IMAD.SHL.U32 R38, R36, 0x4, RZ ;  /* 0x000000042426a824 */ /* 0x000fea00078e00ff */
[----:B------:R1:W-:Y:S07]  /*2660*/  LDGSTS.E.BYPASS.LTC128B.128 [R37+0x1000], [R44.64], !P5 ;  /* 0x010000002c257fae */ /* 0x0003ee000e901d4c */
[----:B------:R1:W-:Y:S02]  /*2670*/  @!P2 LDGSTS.E.BYPASS.LTC128B.128 [R38+0xc080], [R40.64] ;  /* 0x0c0800002826afae */ /* 0x0003e4000b901d4c */
.L_x_605:
[-C--:B-1---5:R-:W-:Y:S01]  /*2680*/  HMMA.16816.F32 R36, R132, R144.reuse, RZ ;  /* 0x000000908424723c */ /* 0x0a2fe200000018ff */
[----:B------:R-:W0:Y:S03]  /*2690*/  LDGDEPBAR ;  /* 0x00000000000079af */ /* 0x000e260000000000 */
[----:B------:R-:W-:Y:S01]  /*26a0*/  IMAD.SHL.U32 R201, R195, 0x2, RZ ;  /* 0x00000002c3c97824 */ /* 0x000fe200078e00ff */
[----:B------:R-:W-:Y:S03]  /*26b0*/  LEA R187, R241, 0x1, 0x6 ;  /* 0x00000001f1bb7811 */ /* 0x000fe600078e30ff */
[C---:B------:R-:W-:Y:S04]  /*26c0*/  HMMA.16816.F32 R40, R136.reuse, R144, RZ ;  /* 0x000000908828723c */ /* 0x040fe800000018ff */
[----:B------:R-:W-:Y:S01]  /*26d0*/  IMAD.IADD R180, R181, 0x1, R201 ;  /* 0x00000001b5b47824 */ /* 0x000fe200078e02c9 */
[----:B------:R-:W-:Y:S02]  /*26e0*/  IADD3 R181, R201, R181, R192 ;  /* 0x000000b5c9b57210 */ /* 0x000fe40007ffe0c0 */
[----:B------:R-:W-:Y:S01]  /*26f0*/  IADD3 R187, R187, c[0x0][0x198], -R206 ;  /* 0x00006600bbbb7a10 */ /* 0x000fe20007ffe8ce */
[-C--:B------:R-:W-:Y:S04]  /*2700*/  HMMA.16816.F32 R44, R136, R146.reuse, RZ ;  /* 0x00000092882c723c */ /* 0x080fe800000018ff */
[----:B------:R-:W-:Y:S04]  /*2710*/  IADD3 R186, R224, -c[0x0][0x168], R187 ;  /* 0x80005a00e0ba7a10 */ /* 0x000fe80007ffe0bb */
[C---:B------:R-:W-:Y:S04]  /*2720*/  HMMA.16816.F32 R48, R132.reuse, R146, RZ ;  /* 0x000000928430723c */ /* 0x040fe800000018ff */
[----:B------:R-:W-:Y:S04]  /*2730*/  IMAD.IADD R203, R186, 0x1, -R235 ;  /* 0x00000001bacb7824 */ /* 0x000fe800078e0aeb */
[-C--:B------:R-:W-:Y:S01]  /*2740*/  HMMA.16816.F32 R52, R132, R148.reuse, RZ ;  /* 0x000000948434723c */ /* 0x080fe200000018ff */
[C---:B------:R-:W-:Y:S03]  /*2750*/  IMNMX R199, R234.reuse, R203, PT ;  /* 0x000000cbeac77217 */ /* 0x040fe60003800200 */
[----:B------:R-:W-:Y:S02]  /*2760*/  IADD3 R243, R203, 0x8, RZ ;  /* 0x00000008cbf37810 */ /* 0x000fe40007ffe0ff */
[C---:B------:R-:W-:Y:S02]  /*2770*/  ISETP.GT.AND P0, PT, R199.reuse, RZ, PT ;  /* 0x000000ffc700720c */ /* 0x040fe40003f04270 */
[C---:B------:R-:W-:Y:S04]  /*2780*/  HMMA.16816.F32 R56, R136.reuse, R148, RZ ;  /* 0x000000948838723c */ /* 0x040fe800000018ff */
[----:B------:R-:W-:Y:S02]  /*2790*/  IMNMX R243, R234, R243, PT ;  /* 0x000000f3eaf37217 */ /* 0x000fe40003800200 */
[----:B------:R-:W-:Y:S02]  /*27a0*/  FSEL R188, R4, -INF , P0 ;  /* 0xff80000004bc7808 */ /* 0x000fe40000000000 */
[-C--:B------:R-:W-:Y:S01]  /*27b0*/  HMMA.16816.F32 R60, R136, R150.reuse, RZ ;  /* 0x00000096883c723c */ /* 0x080fe200000018ff */
[----:B------:R-:W-:Y:S01]  /*27c0*/  LDSM.16.M88.4 R136, [R180+0x9080] ;  /* 0x00908000b488783b */ /* 0x000fe20000000200 */
[----:B------:R-:W-:Y:S02]  /*27d0*/  ISETP.GT.AND P0, PT, R199, 0x1, PT ;  /* 0x00000001c700780c */ /* 0x000fe40003f04270 */
[--C-:B------:R-:W-:Y:S01]  /*27e0*/  FFMA.FTZ R183, R188, c[0x0][0x29c], -R205.reuse ;  /* 0x0000a700bcb77a23 */ /* 0x100fe200000108cd */
[----:B------:R-:W-:Y:S02]  /*27f0*/  ISETP.GT.AND P1, PT, R243, RZ, PT ;  /* 0x000000fff300720c */ /* 0x000fe40003f24270 */
[----:B------:R-:W-:Y:S01]  /*2800*/  FSEL R188, R5, -INF , P0 ;  /* 0xff80000005bc7808 */ /* 0x000fe20000000000 */
[----:B------:R-:W-:Y:S01]  /*2810*/  HMMA.16816.F32 R64, R132, R150, RZ ;  /* 0x000000968440723c */ /* 0x000fe200000018ff */
[----:B------:R-:W1:Y:S01]  /*2820*/  LDSM.16.M88.4 R132, [R180+0x8080] ;  /* 0x00808000b484783b */ /* 0x000e620000000200 */
[C---:B------:R-:W-:Y:S01]  /*2830*/  ISETP.GT.AND P0, PT, R199.reuse, 0x20, PT ;  /* 0x00000020c700780c */ /* 0x040fe20003f04270 */
[----:B------:R-:W-:Y:S01]  /*2840*/  MUFU.EX2 R183, R183 ;  /* 0x000000b700b77308 */ /* 0x000fe20000000800 */
[--C-:B------:R-:W-:Y:S01]  /*2850*/  FFMA.FTZ R186, R188, c[0x0][0x29c], -R205.reuse ;  /* 0x0000a700bcba7a23 */ /* 0x100fe200000108cd */
[----:B------:R-:W-:Y:S02]  /*2860*/  FSEL R248, R6, -INF , P1 ;  /* 0xff80000006f87808 */ /* 0x000fe40000800000 */
[----:B------:R-:W-:Y:S01]  /*2870*/  FSEL R190, R16, -INF , P0 ;  /* 0xff80000010be7808 */ /* 0x000fe20000000000 */
[-C--:B------:R-:W-:Y:S05]  /*2880*/  HMMA.16816.F32 R36, R140, R152.reuse, R36 ;  /* 0x000000988c24723c */ /* 0x080fea0000001824 */
[----:B------:R-:W-:Y:S01]  /*2890*/  ISETP.GT.AND P0, PT, R199, 0x21, PT ;  /* 0x00000021c700780c */ /* 0x000fe20003f04270 */
[----:B------:R-:W-:Y:S01]  /*28a0*/  FFMA.FTZ R187, R190, c[0x0][0x29c], -R205 ;  /* 0x0000a700bebb7a23 */ /* 0x000fe200000108cd */
[----:B------:R-:W-:Y:S01]  /*28b0*/  MUFU.EX2 R186, R186 ;  /* 0x000000ba00ba7308 */ /* 0x000fe20000000800 */
[C---:B------:R-:W-:Y:S04]  /*28c0*/  HMMA.16816.F32 R40, R156.reuse, R152, R40 ;  /* 0x000000989c28723c */ /* 0x040fe80000001828 */
[----:B------:R-:W-:Y:S01]  /*28d0*/  FSEL R190, R17, -INF , P0 ;  /* 0xff80000011be7808 */ /* 0x000fe20000000000 */
[----:B------:R-:W-:Y:S01]  /*28e0*/  FFMA.FTZ R247, R248, c[0x0][0x29c], -R191 ;  /* 0x0000a700f8f77a23 */ /* 0x000fe200000108bf */
[C---:B------:R-:W-:Y:S02]  /*28f0*/  ISETP.GT.AND P0, PT, R199.reuse, 0x40, PT ;  /* 0x00000040c700780c */ /* 0x040fe40003f04270 */
[-C--:B------:R-:W-:Y:S01]  /*2900*/  HMMA.16816.F32 R44, R156, R154.reuse, R44 ;  /* 0x0000009a9c2c723c */ /* 0x080fe2000000182c */
[----:B------:R-:W-:Y:S03]  /*2910*/  MUFU.EX2 R187, R187 ;  /* 0x000000bb00bb7308 */ /* 0x000fe60000000800 */
[----:B------:R-:W-:Y:S01]  /*2920*/  FSEL R242, R20, -INF , P0 ;  /* 0xff80000014f27808 */ /* 0x000fe20000000000 */
[--C-:B------:R-:W-:Y:S01]  /*2930*/  FFMA.FTZ R188, R190, c[0x0][0x29c], -R205.reuse ;  /* 0x0000a700bebc7a23 */ /* 0x100fe200000108cd */
[----:B------:R-:W-:Y:S02]  /*2940*/  ISETP.GT.AND P0, PT, R199, 0x41, PT ;  /* 0x00000041c700780c */ /* 0x000fe40003f04270 */
[C---:B------:R-:W-:Y:S03]  /*2950*/  HMMA.16816.F32 R48, R140.reuse, R154, R48 ;  /* 0x0000009a8c30723c */ /* 0x040fe60000001830 */
[----:B------:R-:W-:Y:S01]  /*2960*/  MUFU.EX2 R188, R188 ;  /* 0x000000bc00bc7308 */ /* 0x000fe20000000800 */
[--C-:B------:R-:W-:Y:S01]  /*2970*/  FFMA.FTZ R189, R242, c[0x0][0x29c], -R205.reuse ;  /* 0x0000a700f2bd7a23 */ /* 0x100fe200000108cd */
[----:B------:R-:W-:Y:S02]  /*2980*/  FSEL R242, R21, -INF , P0 ;  /* 0xff80000015f27808 */ /* 0x000fe40000000000 */
[C---:B------:R-:W-:Y:S01]  /*2990*/  ISETP.GT.AND P0, PT, R199.reuse, 0x60, PT ;  /* 0x00000060c700780c */ /* 0x040fe20003f04270 */
[-C--:B------:R-:W-:Y:S04]  /*29a0*/  HMMA.16816.F32 R52, R140, R160.reuse, R52 ;  /* 0x000000a08c34723c */ /* 0x080fe80000001834 */
[--C-:B------:R-:W-:Y:S01]  /*29b0*/  FFMA.FTZ R190, R242, c[0x0][0x29c], -R205.reuse ;  /* 0x0000a700f2be7a23 */ /* 0x100fe200000108cd */
[----:B------:R-:W-:Y:S01]  /*29c0*/  FSEL R242, R32, -INF , P0 ;  /* 0xff80000020f27808 */ /* 0x000fe20000000000 */
[----:B------:R-:W-:Y:S01]  /*29d0*/  MUFU.EX2 R189, R189 ;  /* 0x000000bd00bd7308 */ /* 0x000fe20000000800 */
[----:B------:R-:W-:Y:S01]  /*29e0*/  ISETP.GT.AND P0, PT, R199, 0x61, PT ;  /* 0x00000061c700780c */ /* 0x000fe20003f04270 */
[C---:B------:R-:W-:Y:S04]  /*29f0*/  HMMA.16816.F32 R56, R156.reuse, R160, R56 ;  /* 0x000000a09c38723c */ /* 0x040fe80000001838 */
[--C-:B------:R-:W-:Y:S01]  /*2a00*/  FFMA.FTZ R244, R242, c[0x0][0x29c], -R205.reuse ;  /* 0x0000a700f2f47a23 */ /* 0x100fe200000108cd */
[----:B------:R-:W-:Y:S02]  /*2a10*/  FSEL R242, R33, -INF , P0 ;  /* 0xff80000021f27808 */ /* 0x000fe40000000000 */
[----:B------:R-:W-:Y:S01]  /*2a20*/  ISETP.GT.AND P0, PT, R243, 0x1, PT ;  /* 0x00000001f300780c */ /* 0x000fe20003f04270 */
[-C--:B------:R-:W-:Y:S01]  /*2a30*/  HMMA.16816.F32 R60, R156, R162.reuse, R60 ;  /* 0x000000a29c3c723c */ /* 0x080fe2000000183c */
[----:B------:R2:W-:Y:S03]  /*2a40*/  MUFU.EX2 R199, R244 ;  /* 0x000000f400c77308 */ /* 0x0005e60000000800 */
[----:B------:R-:W-:Y:S01]  /*2a50*/  FSEL R246, R7, -INF , P0 ;  /* 0xff80000007f67808 */ /* 0x000fe20000000000 */
[----:B------:R-:W-:Y:S01]  /*2a60*/  FFMA.FTZ R205, R242, c[0x0][0x29c], -R205 ;  /* 0x0000a700f2cd7a23 */ /* 0x000fe200000108cd */
[C---:B------:R-:W-:Y:S02]  /*2a70*/  ISETP.GT.AND P0, PT, R243.reuse, 0x20, PT ;  /* 0x00000020f300780c */ /* 0x040fe40003f04270 */
[----:B------:R-:W-:Y:S01]  /*2a80*/  HMMA.16816.F32 R64, R140, R162, R64 ;  /* 0x000000a28c40723c */ /* 0x000fe20000001840 */
[----:B------:R-:W3:Y:S02]  /*2a90*/  LDSM.16.M88.4 R140, [R181+0x8080] ;  /* 0x00808000b58c783b */ /* 0x000ee40000000200 */
[----:B------:R-:W-:Y:S01]  /*2aa0*/  MUFU.EX2 R190, R190 ;  /* 0x000000be00be7308 */ /* 0x000fe20000000800 */
[----:B------:R-:W-:Y:S02]  /*2ab0*/  FSEL R18, R18, -INF , P0 ;  /* 0xff80000012127808 */ /* 0x000fe40000000000 */
[----:B------:R-:W-:Y:S02]  /*2ac0*/  ISETP.GT.AND P0, PT, R243, 0x21, PT ;  /* 0x00000021f300780c */ /* 0x000fe40003f04270 */
[-C--:B-1----:R-:W-:Y:S05]  /*2ad0*/  HMMA.16816.F32 R36, R132, R164.reuse, R36 ;  /* 0x000000a48424723c */ /* 0x082fea0000001824 */
[--C-:B------:R-:W-:Y:S01]  /*2ae0*/  FFMA.FTZ R245, R18, c[0x0][0x29c], -R191.reuse ;  /* 0x0000a70012f57a23 */ /* 0x100fe200000108bf */
[----:B------:R-:W-:Y:S02]  /*2af0*/  MUFU.EX2 R242, R205 ;  /* 0x000000cd00f27308 */ /* 0x000fe40000000800 */
[C---:B------:R-:W-:Y:S04]  /*2b00*/  HMMA.16816.F32 R40, R136.reuse, R164, R40 ;  /* 0x000000a48828723c */ /* 0x040fe80000001828 */
[--C-:B--2---:R-:W-:Y:S01]  /*2b10*/  FFMA.FTZ R244, R246, c[0x0][0x29c], -R191.reuse ;  /* 0x0000a700f6f47a23 */ /* 0x104fe200000108bf */
[----:B------:R-:W-:Y:S02]  /*2b20*/  FSEL R246, R19, -INF , P0 ;  /* 0xff80000013f67808 */ /* 0x000fe40000000000 */
[C---:B------:R-:W-:Y:S01]  /*2b30*/  ISETP.GT.AND P0, PT, R243.reuse, 0x40, PT ;  /* 0x00000040f300780c */ /* 0x040fe20003f04270 */
[-C--:B------:R-:W-:Y:S01]  /*2b40*/  HMMA.16816.F32 R44, R136, R166.reuse, R44 ;  /* 0x000000a6882c723c */ /* 0x080fe2000000182c */
[----:B------:R1:W-:Y:S03]  /*2b50*/  MUFU.EX2 R18, R245 ;  /* 0x000000f500127308 */ /* 0x0003e60000000800 */
        /* <DEDUP_REMOVED lines=9> */
[----:B------:R-:W-:Y:S01]  /*2bf0*/  FSEL R34, R34, -INF , P0 ;  /* 0xff80000022227808 */ /* 0x000fe20000000000 */
[----:B------:R2:W-:Y:S01]  /*2c00*/  MUFU.EX2 R22, R157 ;  /* 0x0000009d00167308 */ /* 0x0005e20000000800 */
[----:B------:R-:W-:Y:S01]  /*2c10*/  ISETP.GT.AND P0, PT, R243, 0x61, PT ;  /* 0x00000061f300780c */ /* 0x000fe20003f04270 */
[--C-:B------:R-:W-:Y:S01]  /*2c20*/  FFMA.FTZ R23, R156, c[0x0][0x29c], -R191.reuse ;  /* 0x0000a7009c177a23 */ /* 0x100fe200000108bf */
[C---:B------:R-:W-:Y:S04]  /*2c30*/  HMMA.16816.F32 R56, R136.reuse, R168, R56 ;  /* 0x000000a88838723c */ /* 0x040fe80000001838 */
[----:B------:R-:W-:Y:S01]  /*2c40*/  FSEL R156, R35, -INF , P0 ;  /* 0xff800000239c7808 */ /* 0x000fe20000000000 */
[--C-:B-1----:R-:W-:Y:S02]  /*2c50*/  FFMA.FTZ R245, R34, c[0x0][0x29c], -R191.reuse ;  /* 0x0000a70022f57a23 */ /* 0x102fe400000108bf */
[----:B------:R-:W1:Y:S01]  /*2c60*/  MUFU.EX2 R19, R19 ;  /* 0x0000001300137308 */ /* 0x000e620000000800 */
[-C--:B------:R-:W-:Y:S04]  /*2c70*/  HMMA.16816.F32 R60, R136, R170.reuse, R60 ;  /* 0x000000aa883c723c */ /* 0x080fe8000000183c */
[----:B------:R-:W-:Y:S04]  /*2c80*/  FFMA.FTZ R191, R156, c[0x0][0x29c], -R191 ;  /* 0x0000a7009cbf7a23 */ /* 0x000fe800000108bf */
[----:B------:R-:W-:Y:S01]  /*2c90*/  HMMA.16816.F32 R64, R132, R170, R64 ;  /* 0x000000aa8440723c */ /* 0x000fe20000001840 */
[----:B------:R4:W-:Y:S03]  /*2ca0*/  MUFU.EX2 R34, R245 ;  /* 0x000000f500227308 */ /* 0x0009e60000000800 */
[C---:B--2---:R-:W-:Y:S02]  /*2cb0*/  IADD3 R157, R203.reuse, 0x20, RZ ;  /* 0x00000020cb9d7810 */ /* 0x044fe40007ffe0ff */
[----:B------:R-:W-:Y:S02]  /*2cc0*/  IADD3 R203, R203, 0x28, RZ ;  /* 0x00000028cbcb7810 */ /* 0x000fe40007ffe0ff */
[-C--:B---3--:R-:W-:Y:S03]  /*2cd0*/  HMMA.16816.F32 R36, R140, R172.reuse, R36 ;  /* 0x000000ac8c24723c */ /* 0x088fe60000001824 */
[----:B------:R-:W2:Y:S02]  /*2ce0*/  MUFU.EX2 R23, R23 ;  /* 0x0000001700177308 */ /* 0x000ea40000000800 */
[C---:B------:R-:W-:Y:S02]  /*2cf0*/  IMNMX R35, R234.reuse, R157, PT ;  /* 0x0000009dea237217 */ /* 0x040fe40003800200 */
[----:B------:R-:W3:Y:S01]  /*2d00*/  LDSM.16.M88.4 R156, [R181+0x9080] ;  /* 0x00908000b59c783b */ /* 0x000ee20000000200 */
[----:B------:R-:W-:Y:S02]  /*2d10*/  IMNMX R203, R234, R203, PT ;  /* 0x000000cbeacb7217 */ /* 0x000fe40003800200 */
[C---:B------:R-:W-:Y:S02]  /*2d20*/  ISETP.GT.AND P0, PT, R35.reuse, RZ, PT ;  /* 0x000000ff2300720c */ /* 0x040fe40003f04270 */
[C---:B------:R-:W-:Y:S01]  /*2d30*/  ISETP.GT.AND P1, PT, R35.reuse, 0x60, PT ;  /* 0x000000602300780c */ /* 0x040fe20003f24270 */
[----:B------:R-:W5:Y:S01]  /*2d40*/  MUFU.EX2 R191, R191 ;  /* 0x000000bf00bf7308 */ /* 0x000f620000000800 */
[----:B------:R-:W-:Y:S02]  /*2d50*/  FSEL R246, R8, -INF , P0 ;  /* 0xff80000008f67808 */ /* 0x000fe40000000000 */
[----:B------:R-:W-:Y:S02]  /*2d60*/  ISETP.GT.AND P0, PT, R35, 0x1, PT ;  /* 0x000000012300780c */ /* 0x000fe40003f04270 */
[----:B------:R-:W-:Y:S01]  /*2d70*/  ISETP.GT.AND P6, PT, R203, RZ, PT ;  /* 0x000000ffcb00720c */ /* 0x000fe20003fc4270 */
[--C-:B------:R-:W-:Y:S01]  /*2d80*/  FFMA.FTZ R8, R246, c[0x0][0x29c], -R185.reuse ;  /* 0x0000a700f6087a23 */ /* 0x100fe200000108b9 */
[----:B------:R-:W-:Y:S02]  /*2d90*/  FSEL R246, R9, -INF , P0 ;  /* 0xff80000009f67808 */ /* 0x000fe40000000000 */
[----:B------:R-:W-:Y:S01]  /*2da0*/  ISETP.GT.AND P0, PT, R35, 0x20, PT ;  /* 0x000000202300780c */ /* 0x000fe20003f04270 */
[----:B------:R-:W-:Y:S01]  /*2db0*/  MUFU.EX2 R244, R244 ;  /* 0x000000f400f47308 */ /* 0x000fe20000000800 */
[----:B------:R-:W-:Y:S01]  /*2dc0*/  ISETP.GT.AND P5, PT, R203, 0x1, PT ;  /* 0x00000001cb00780c */ /* 0x000fe20003fa4270 */
[--C-:B------:R-:W-:Y:S01]  /*2dd0*/  FFMA.FTZ R9, R246, c[0x0][0x29c], -R185.reuse ;  /* 0x0000a700f6097a23 */ /* 0x100fe200000108b9 */
[----:B------:R-:W-:Y:S02]  /*2de0*/  FSEL R12, R12, -INF , P0 ;  /* 0xff8000000c0c7808 */ /* 0x000fe40000000000 */
[----:B------:R-:W-:Y:S02]  /*2df0*/  ISETP.GT.AND P0, PT, R35, 0x21, PT ;  /* 0x000000212300780c */ /* 0x000fe40003f04270 */
[----:B------:R-:W-:Y:S01]  /*2e00*/  FSEL R11, R11, -INF , P5 ;  /* 0xff8000000b0b7808 */ /* 0x000fe20002800000 */
[--C-:B------:R-:W-:Y:S01]  /*2e10*/  FFMA.FTZ R243, R12, c[0x0][0x29c], -R185.reuse ;  /* 0x0000a7000cf37a23 */ /* 0x100fe200000108b9 */
[----:B------:R-:W-:Y:S01]  /*2e20*/  FSEL R246, R13, -INF , P0 ;  /* 0xff8000000df67808 */ /* 0x000fe20000000000 */
[----:B------:R-:W1:Y:S01]  /*2e30*/  MUFU.EX2 R8, R8 ;  /* 0x0000000800087308 */ /* 0x000e620000000800 */
[----:B------:R-:W-:Y:S01]  /*2e40*/  ISETP.GT.AND P0, PT, R35, 0x40, PT ;  /* 0x000000402300780c */ /* 0x000fe20003f04270 */
[--C-:B------:R-:W-:Y:S01]  /*2e50*/  FFMA.FTZ R11, R11, c[0x0][0x29c], -R184.reuse ;  /* 0x0000a7000b0b7a23 */ /* 0x100fe200000108b8 */
[----:B------:R-:W-:Y:S01]  /*2e60*/  ISETP.GT.AND P5, PT, R203, 0x41, PT ;  /* 0x00000041cb00780c */ /* 0x000fe20003fa4270 */
[--C-:B------:R-:W-:Y:S01]  /*2e70*/  FFMA.FTZ R13, R246, c[0x0][0x29c], -R185.reuse ;  /* 0x0000a700f60d7a23 */ /* 0x100fe200000108b9 */
[----:B------:R-:W-:Y:S02]  /*2e80*/  FSEL R246, R24, -INF , P0 ;  /* 0xff80000018f67808 */ /* 0x000fe40000000000 */
[----:B------:R-:W-:Y:S02]  /*2e90*/  ISETP.GT.AND P0, PT, R35, 0x41, PT ;  /* 0x000000412300780c */ /* 0x000fe40003f04270 */
[----:B------:R-:W-:Y:S01]  /*2ea0*/  FSEL R27, R27, -INF , P5 ;  /* 0xff8000001b1b7808 */ /* 0x000fe20002800000 */
[----:B------:R1:W-:Y:S01]  /*2eb0*/  MUFU.EX2 R12, R243 ;  /* 0x000000f3000c7308 */ /* 0x0003e20000000800 */
[--C-:B------:R-:W-:Y:S01]  /*2ec0*/  FFMA.FTZ R24, R246, c[0x0][0x29c], -R185.reuse ;  /* 0x0000a700f6187a23 */ /* 0x100fe200000108b9 */
[----:B------:R-:W-:Y:S02]  /*2ed0*/  FSEL R246, R25, -INF , P0 ;  /* 0xff80000019f67808 */ /* 0x000fe40000000000 */
[----:B------:R-:W2:Y:S01]  /*2ee0*/  LDS R25, [R182+0xc280] ;  /* 0x00c28000b6197984 */ /* 0x000ea20000000800 */
[C---:B---3--:R-:W-:Y:S04]  /*2ef0*/  HMMA.16816.F32 R40, R156.reuse, R172, R40 ;  /* 0x000000ac9c28723c */ /* 0x048fe80000001828 */
[----:B------:R-:W-:Y:S01]  /*2f00*/  ISETP.GT.AND P0, PT, R35, 0x61, PT ;  /* 0x000000612300780c */ /* 0x000fe20003f04270 */
[--C-:B------:R-:W-:Y:S01]  /*2f10*/  FFMA.FTZ R35, R246, c[0x0][0x29c], -R185.reuse ;  /* 0x0000a700f6237a23 */ /* 0x100fe200000108b9 */
[----:B------:R-:W-:Y:S01]  /*2f20*/  FSEL R246, R28, -INF , P1 ;  /* 0xff8000001cf67808 */ /* 0x000fe20000800000 */
[--C-:B------:R-:W-:Y:S01]  /*2f30*/  FFMA.FTZ R27, R27, c[0x0][0x29c], -R184.reuse ;  /* 0x0000a7001b1b7a23 */ /* 0x100fe200000108b8 */
[-C--:B------:R-:W-:Y:S01]  /*2f40*/  HMMA.16816.F32 R44, R156, R174.reuse, R44 ;  /* 0x000000ae9c2c723c */ /* 0x080fe2000000182c */
[----:B------:R-:W3:Y:S02]  /*2f50*/  MUFU.EX2 R9, R9 ;  /* 0x0000000900097308 */ /* 0x000ee40000000800 */
[----:B------:R-:W-:Y:S01]  /*2f60*/  ISETP.GT.AND P1, PT, R203, 0x20, PT ;  /* 0x00000020cb00780c */ /* 0x000fe20003f24270 */
[--C-:B----4-:R-:W-:Y:S01]  /*2f70*/  FFMA.FTZ R245, R246, c[0x0][0x29c], -R185.reuse ;  /* 0x0000a700f6f57a23 */ /* 0x110fe200000108b9 */
[----:B------:R-:W-:Y:S02]  /*2f80*/  FSEL R28, R29, -INF , P0 ;  /* 0xff8000001d1c7808 */ /* 0x000fe40000000000 */
[----:B------:R-:W-:Y:S01]  /*2f90*/  FSEL R29, R10, -INF , P6 ;  /* 0xff8000000a1d7808 */ /* 0x000fe20003000000 */
[C---:B------:R-:W-:Y:S03]  /*2fa0*/  HMMA.16816.F32 R48, R140.reuse, R174, R48 ;  /* 0x000000ae8c30723c */ /* 0x040fe60000001830 */
[----:B------:R4:W-:Y:S01]  /*2fb0*/  MUFU.EX2 R10, R245 ;  /* 0x000000f5000a7308 */ /* 0x0009e20000000800 */
[----:B-1----:R-:W-:Y:S01]  /*2fc0*/  FSEL R243, R14, -INF , P1 ;  /* 0xff8000000ef37808 */ /* 0x002fe20000800000 */
[----:B------:R-:W-:Y:S01]  /*2fd0*/  FFMA.FTZ R185, R28, c[0x0][0x29c], -R185 ;  /* 0x0000a7001cb97a23 */ /* 0x000fe200000108b9 */
[----:B------:R-:W1:Y:S01]  /*2fe0*/  LDS R14, [R182+0xc2a0] ;  /* 0x00c2a000b60e7984 */ /* 0x000e620000000800 */
[C---:B------:R-:W-:Y:S01]  /*2ff0*/  ISETP.GT.AND P0, PT, R203.reuse, 0x21, PT ;  /* 0x00000021cb00780c */ /* 0x040fe20003f04270 */
[-C--:B------:R-:W-:Y:S02]  /*3000*/  HMMA.16816.F32 R52, R140, R176.reuse, R52 ;  /* 0x000000b08c34723c */ /* 0x080fe40000001834 */
[----:B------:R-:W1:Y:S01]  /*3010*/  LDS R28, [R182+0xc300] ;  /* 0x00c30000b61c7984 */ /* 0x000e620000000800 */
[----:B------:R-:W-:Y:S01]  /*3020*/  ISETP.GT.AND P1, PT, R203, 0x60, PT ;  /* 0x00000060cb00780c */ /* 0x000fe20003f24270 */
[--C-:B------:R-:W-:Y:S01]  /*3030*/  FFMA.FTZ R29, R29, c[0x0][0x29c], -R184.reuse ;  /* 0x0000a7001d1d7a23 */ /* 0x100fe200000108b8 */
[----:B------:R-:W-:Y:S01]  /*3040*/  ISETP.GT.AND P6, PT, R203, 0x40, PT ;  /* 0x00000040cb00780c */ /* 0x000fe20003fc4270 */
[----:B------:R-:W1:Y:S01]  /*3050*/  LDS R182, [R182+0xc320] ;  /* 0x00c32000b6b67984 */ /* 0x000e620000000800 */
[----:B------:R-:W-:Y:S01]  /*3060*/  FSEL R15, R15, -INF , P0 ;  /* 0xff8000000f0f7808 */ /* 0x000fe20000000000 */
[C---:B------:R-:W-:Y:S01]  /*3070*/  HMMA.16816.F32 R56, R156.reuse, R176, R56 ;  /* 0x000000b09c38723c */ /* 0x040fe20000001838 */
[----:B------:R-:W1:Y:S03]  /*3080*/  MUFU.EX2 R13, R13 ;  /* 0x0000000d000d7308 */ /* 0x000e660000000800 */
[----:B------:R-:W-:Y:S01]  /*3090*/  ISETP.GT.AND P0, PT, R203, 0x61, PT ;  /* 0x00000061cb00780c */ /* 0x000fe20003f04270 */
[--C-:B------:R-:W-:Y:S01]  /*30a0*/  FFMA.FTZ R15, R15, c[0x0][0x29c], -R184.reuse ;  /* 0x0000a7000f0f7a23 */ /* 0x100fe200000108b8 */
[----:B------:R-:W-:Y:S01]  /*30b0*/  F2FP.PACK_AB R251, R19, R18 ;  /* 0x0000001213fb723e */ /* 0x000fe200000000ff */
[--C-:B--2---:R-:W-:Y:S01]  /*30c0*/  FADD.FTZ R203, R37, -R25.reuse ;  /* 0x8000001925cb7221 */ /* 0x104fe20000010000 */
[-C--:B------:R-:W-:Y:S03]  /*30d0*/  HMMA.16816.F32 R60, R156, R178.reuse, R60 ;  /* 0x000000b29c3c723c */ /* 0x080fe6000000183c */
[----:B------:R-:W-:Y:S01]  /*30e0*/  MUFU.EX2 R24, R24 ;  /* 0x0000001800187308 */ /* 0x000fe20000000800 */
[----:B------:R-:W-:Y:S01]  /*30f0*/  FMUL.FTZ R203, R186, R203 ;  /* 0x000000cbbacb7220 */ /* 0x000fe20000410000 */
[----:B------:R-:W-:Y:S01]  /*3100*/  FSEL R31, R31, -INF , P0 ;  /* 0xff8000001f1f7808 */ /* 0x000fe20000000000 */
[--C-:B------:R-:W-:Y:S01]  /*3110*/  FFMA.FTZ R243, R243, c[0x0][0x29c], -R184.reuse ;  /* 0x0000a700f3f37a23 */ /* 0x100fe200000108b8 */
[----:B------:R-:W-:Y:S01]  /*3120*/  FSEL R159, R30, -INF , P1 ;  /* 0xff8000001e9f7808 */ /* 0x000fe20000800000 */
[----:B------:R-:W-:Y:S04]  /*3130*/  HMMA.16816.F32 R64, R140, R178, R64 ;  /* 0x000000b28c40723c */ /* 0x000fe80000001840 */
[----:B------:R-:W-:Y:S01]  /*3140*/  FSEL R157, R26, -INF , P6 ;  /* 0xff8000001a9d7808 */ /* 0x000fe20003000000 */
[--C-:B------:R-:W-:Y:S01]  /*3150*/  FADD.FTZ R26, R36, -R25.reuse ;  /* 0x80000019241a7221 */ /* 0x100fe20000010000 */
[----:B------:R-:W-:Y:S01]  /*3160*/  MUFU.EX2 R30, R11 ;  /* 0x0000000b001e7308 */ /* 0x000fe20000000800 */
[--C-:B----4-:R-:W-:Y:S02]  /*3170*/  FADD.FTZ R245, R53, -R25.reuse ;  /* 0x8000001935f57221 */ /* 0x110fe40000010000 */
[----:B------:R-:W-:Y:S03]  /*3180*/  FMUL.FTZ R26, R183, R26 ;  /* 0x0000001ab71a7220 */ /* 0x000fe60000410000 */
[----:B------:R-:W-:Y:S01]  /*3190*/  F2FP.PACK_AB R183, R186, R183 ;  /* 0x000000b7bab7723e */ /* 0x000fe200000000ff */
[--C-:B------:R-:W-:Y:S01]  /*31a0*/  FADD.FTZ R158, R52, -R25.reuse ;  /* 0x80000019349e7221 */ /* 0x100fe20000010000 */
[----:B------:R-:W-:Y:S01]  /*31b0*/  F2FP.PACK_AB R203, R203, R26 ;  /* 0x0000001acbcb723e */ /* 0x000fe200000000ff */
[----:B------:R-:W-:Y:S01]  /*31c0*/  FMUL.FTZ R245, R190, R245 ;  /* 0x000000f5bef57220 */ /* 0x000fe20000410000 */
[----:B------:R5:W-:Y:S01]  /*31d0*/  MUFU.EX2 R186, R15 ;  /* 0x0000000f00ba7308 */ /* 0x000be20000000800 */
[----:B------:R2:W-:Y:S01]  /*31e0*/  STS [R222], R183 ;  /* 0x000000b7de007388 */ /* 0x0005e20000000800 */
[--C-:B------:R-:W-:Y:S02]  /*31f0*/  FFMA.FTZ R157, R157, c[0x0][0x29c], -R184.reuse ;  /* 0x0000a7009d9d7a23 */ /* 0x100fe400000108b8 */
[--C-:B------:R-:W-:Y:S02]  /*3200*/  FFMA.FTZ R159, R159, c[0x0][0x29c], -R184.reuse ;  /* 0x0000a7009f9f7a23 */ /* 0x100fe400000108b8 */
[----:B------:R-:W-:Y:S02]  /*3210*/  FFMA.FTZ R184, R31, c[0x0][0x29c], -R184 ;  /* 0x0000a7001fb87a23 */ /* 0x000fe400000108b8 */
[--C-:B------:R-:W-:Y:S02]  /*3220*/  FADD.FTZ R31, R49, -R25.reuse ;  /* 0x80000019311f7221 */ /* 0x100fe40000010000 */
[----:B------:R-:W-:Y:S01]  /*3230*/  FMUL.FTZ R158, R189, R158 ;  /* 0x0000009ebd9e7220 */ /* 0x000fe20000410000 */
[----:B------:R-:W4:Y:S01]  /*3240*/  MUFU.EX2 R35, R35 ;  /* 0x0000002300237308 */ /* 0x000f220000000800 */
[--C-:B------:R-:W-:Y:S01]  /*3250*/  FADD.FTZ R156, R48, -R25.reuse ;  /* 0x80000019309c7221 */ /* 0x100fe20000010000 */
[----:B------:R-:W-:Y:S01]  /*3260*/  F2FP.PACK_AB R189, R190, R189 ;  /* 0x000000bdbebd723e */ /* 0x000fe200000000ff */
[C---:B------:R-:W-:Y:S01]  /*3270*/  FMUL.FTZ R31, R188.reuse, R31 ;  /* 0x0000001fbc1f7220 */ /* 0x040fe20000410000 */
[----:B------:R-:W-:Y:S01]  /*3280*/  F2FP.PACK_AB R245, R245, R158 ;  /* 0x0000009ef5f5723e */ /* 0x000fe200000000ff */
[----:B------:R-:W-:Y:S01]  /*3290*/  FMUL.FTZ R156, R187, R156 ;  /* 0x0000009cbb9c7220 */ /* 0x000fe20000410000 */
[----:B------:R-:W-:Y:S01]  /*32a0*/  F2FP.PACK_AB R187, R188, R187 ;  /* 0x000000bbbcbb723e */ /* 0x000fe200000000ff */
[--C-:B-1----:R-:W-:Y:S02]  /*32b0*/  FADD.FTZ R158, R51, -R14.reuse ;  /* 0x8000000e339e7221 */ /* 0x102fe40000010000 */
[--C-:B------:R-:W-:Y:S01]  /*32c0*/  FADD.FTZ R247, R50, -R14.reuse ;  /* 0x8000000e32f77221 */ /* 0x100fe20000010000 */
[----:B------:R-:W-:Y:S01]  /*32d0*/  F2FP.PACK_AB R31, R31, R156 ;  /* 0x0000009c1f1f723e */ /* 0x000fe200000000ff */
[--C-:B------:R-:W-:Y:S01]  /*32e0*/  FADD.FTZ R249, R54, -R14.reuse ;  /* 0x8000000e36f97221 */ /* 0x100fe20000010000 */
[----:B------:R-:W1:Y:S01]  /*32f0*/  MUFU.EX2 R29, R29 ;  /* 0x0000001d001d7308 */ /* 0x000e620000000800 */
[----:B------:R-:W-:Y:S01]  /*3300*/  FMUL.FTZ R158, R19, R158 ;  /* 0x0000009e139e7220 */ /* 0x000fe20000410000 */
[----:B------:R-:W-:Y:S01]  /*3310*/  F2FP.PACK_AB R19, R23, R22 ;  /* 0x000000161713723e */ /* 0x000fe200000000ff */
[--C-:B------:R-:W-:Y:S01]  /*3320*/  FADD.FTZ R156, R38, -R14.reuse ;  /* 0x8000000e269c7221 */ /* 0x100fe20000010000 */
[----:B-----5:R-:W-:Y:S01]  /*3330*/  F2FP.PACK_AB R15, R191, R34 ;  /* 0x00000022bf0f723e */ /* 0x020fe200000000ff */
[----:B------:R-:W-:Y:S02]  /*3340*/  FMUL.FTZ R247, R18, R247 ;  /* 0x000000f712f77220 */ /* 0x000fe40000410000 */
[----:B------:R-:W-:Y:S02]  /*3350*/  FMUL.FTZ R249, R22, R249 ;  /* 0x000000f916f97220 */ /* 0x000fe40000410000 */
[--C-:B------:R-:W-:Y:S01]  /*3360*/  FADD.FTZ R11, R39, -R14.reuse ;  /* 0x8000000e270b7221 */ /* 0x100fe20000010000 */
[----:B------:R-:W5:Y:S01]  /*3370*/  MUFU.EX2 R185, R185 ;  /* 0x000000b900b97308 */ /* 0x000f620000000800 */
[--C-:B------:R-:W-:Y:S01]  /*3380*/  FADD.FTZ R18, R55, -R14.reuse ;  /* 0x8000000e37127221 */ /* 0x100fe20000010000 */
[----:B------:R-:W-:Y:S01]  /*3390*/  F2FP.PACK_AB R247, R158, R247 ;  /* 0x000000f79ef7723e */ /* 0x000fe200000000ff */
[--C-:B------:R-:W-:Y:S02]  /*33a0*/  FADD.FTZ R22, R66, -R14.reuse ;  /* 0x8000000e42167221 */ /* 0x100fe40000010000 */
[----:B------:R-:W-:Y:S02]  /*33b0*/  FADD.FTZ R14, R67, -R14 ;  /* 0x8000000e430e7221 */ /* 0x000fe40000010000 */
[--C-:B------:R-:W-:Y:S02]  /*33c0*/  FADD.FTZ R26, R64, -R25.reuse ;  /* 0x80000019401a7221 */ /* 0x100fe40000010000 */
[----:B------:R-:W-:Y:S01]  /*33d0*/  FMUL.FTZ R191, R191, R14 ;  /* 0x0000000ebfbf7220 */ /* 0x000fe20000410000 */
[----:B------:R-:W1:Y:S01]  /*33e0*/  MUFU.EX2 R243, R243 ;  /* 0x000000f300f37308 */ /* 0x000e620000000800 */
[----:B------:R-:W-:Y:S02]  /*33f0*/  FADD.FTZ R25, R65, -R25 ;  /* 0x8000001941197221 */ /* 0x000fe40000010000 */
[----:B------:R-:W-:Y:S01]  /*3400*/  FMUL.FTZ R26, R199, R26 ;  /* 0x0000001ac71a7220 */ /* 0x000fe20000410000 */
[C---:B------:R-:W-:Y:S01]  /*3410*/  F2FP.PACK_AB R199, R242.reuse, R199 ;  /* 0x000000c7f2c7723e */ /* 0x040fe200000000ff */
[----:B------:R-:W-:Y:S02]  /*3420*/  FMUL.FTZ R25, R242, R25 ;  /* 0x00000019f2197220 */ /* 0x000fe40000410000 */
[----:B------:R-:W-:Y:S02]  /*3430*/  FMUL.FTZ R18, R23, R18 ;  /* 0x0000001217127220 */ /* 0x000fe40000410000 */
[----:B------:R-:W-:Y:S01]  /*3440*/  FMUL.FTZ R22, R34, R22 ;  /* 0x0000001622167220 */ /* 0x000fe20000410000 */
[----:B------:R1:W-:Y:S01]  /*3450*/  MUFU.EX2 R14, R27 ;  /* 0x0000001b000e7308 */ /* 0x0003e20000000800 */
[----:B------:R-:W-:Y:S01]  /*3460*/  F2FP.PACK_AB R23, R25, R26 ;  /* 0x0000001a1917723e */ /* 0x000fe200000000ff */
[--C-:B------:R-:W-:Y:S01]  /*3470*/  FADD.FTZ R25, R40, -R28.reuse ;  /* 0x8000001c28197221 */ /* 0x100fe20000010000 */
[----:B------:R-:W-:Y:S01]  /*3480*/  F2FP.PACK_AB R249, R18, R249 ;  /* 0x000000f912f9723e */ /* 0x000fe200000000ff */
[--C-:B------:R-:W-:Y:S01]  /*3490*/  FADD.FTZ R18, R41, -R28.reuse ;  /* 0x8000001c29127221 */ /* 0x100fe20000010000 */
[----:B------:R-:W-:Y:S01]  /*34a0*/  F2FP.PACK_AB R191, R191, R22 ;  /* 0x00000016bfbf723e */ /* 0x000fe200000000ff */
[--C-:B------:R-:W-:Y:S02]  /*34b0*/  FADD.FTZ R22, R44, -R28.reuse ;  /* 0x8000001c2c167221 */ /* 0x100fe40000010000 */
[----:B------:R-:W-:Y:S01]  /*34c0*/  FMUL.FTZ R25, R8, R25 ;  /* 0x0000001908197220 */ /* 0x000fe20000410000 */
[----:B---3--:R-:W-:Y:S01]  /*34d0*/  F2FP.PACK_AB R8, R9, R8 ;  /* 0x000000080908723e */ /* 0x008fe200000000ff */
[--C-:B------:R-:W-:Y:S01]  /*34e0*/  FADD.FTZ R26, R45, -R28.reuse ;  /* 0x8000001c2d1a7221 */ /* 0x100fe20000010000 */
[----:B------:R-:W2:Y:S01]  /*34f0*/  MUFU.EX2 R157, R157 ;  /* 0x0000009d009d7308 */ /* 0x000ea20000000800 */
[----:B------:R-:W-:Y:S01]  /*3500*/  FMUL.FTZ R18, R9, R18 ;  /* 0x0000001209127220 */ /* 0x000fe20000410000 */
[----:B------:R-:W-:Y:S01]  /*3510*/  F2FP.PACK_AB R9, R13, R12 ;  /* 0x0000000c0d09723e */ /* 0x000fe200000000ff */
[----:B------:R-:W-:Y:S02]  /*3520*/  FMUL.FTZ R22, R12, R22 ;  /* 0x000000160c167220 */ /* 0x000fe40000410000 */
[--C-:B------:R-:W-:Y:S01]  /*3530*/  FADD.FTZ R12, R57, -R28.reuse ;  /* 0x8000001c390c7221 */ /* 0x100fe20000010000 */
[----:B------:R-:W-:Y:S01]  /*3540*/  F2FP.PACK_AB R25, R18, R25 ;  /* 0x000000191219723e */ /* 0x000fe200000000ff */
[----:B------:R-:W-:Y:S01]  /*3550*/  FMUL.FTZ R156, R205, R156 ;  /* 0x0000009ccd9c7220 */ /* 0x000fe20000410000 */
[----:B------:R-:W-:Y:S01]  /*3560*/  F2FP.PACK_AB R205, R244, R205 ;  /* 0x000000cdf4cd723e */ /* 0x000fe200000000ff */
[----:B------:R-:W-:Y:S01]  /*3570*/  FMUL.FTZ R13, R13, R26 ;  /* 0x0000001a0d0d7220 */ /* 0x000fe20000410000 */
[----:B------:R-:W-:Y:S01]  /*3580*/  MUFU.EX2 R159, R159 ;  /* 0x0000009f009f7308 */ /* 0x000fe20000000800 */
[----:B----4-:R-:W-:Y:S02]  /*3590*/  FMUL.FTZ R12, R35, R12 ;  /* 0x0000000c230c7220 */ /* 0x010fe40000410000 */
[----:B------:R3:W-:Y:S01]  /*35a0*/  STS [R222+0x400], R205 ;  /* 0x000400cdde007388 */ /* 0x0007e20000000800 */
[--C-:B-1----:R-:W-:Y:S01]  /*35b0*/  FADD.FTZ R27, R56, -R28.reuse ;  /* 0x8000001c381b7221 */ /* 0x102fe20000010000 */
[----:B------:R-:W-:Y:S01]  /*35c0*/  F2FP.PACK_AB R13, R13, R22 ;  /* 0x000000160d0d723e */ /* 0x000fe200000000ff */
[----:B------:R-:W-:Y:S01]  /*35d0*/  FADD.FTZ R26, R60, -R28 ;  /* 0x8000001c3c1a7221 */ /* 0x000fe20000010000 */
[----:B------:R1:W-:Y:S01]  /*35e0*/  STS [R232], R187 ;  /* 0x000000bbe8007388 */ /* 0x0003e20000000800 */
[----:B------:R-:W-:Y:S01]  /*35f0*/  FMUL.FTZ R27, R24, R27 ;  /* 0x0000001b181b7220 */ /* 0x000fe20000410000 */
[----:B------:R-:W-:Y:S01]  /*3600*/  F2FP.PACK_AB R24, R35, R24 ;  /* 0x000000182318723e */ /* 0x000fe200000000ff */
[----:B------:R-:W4:Y:S01]  /*3610*/  MUFU.EX2 R184, R184 ;  /* 0x000000b800b87308 */ /* 0x000f220000000800 */
[----:B------:R-:W-:Y:S01]  /*3620*/  STS [R232+0x400], R251 ;  /* 0x000400fbe8007388 */ /* 0x000fe20000000800 */
[----:B------:R-:W-:Y:S01]  /*3630*/  FMUL.FTZ R26, R10, R26 ;  /* 0x0000001a0a1a7220 */ /* 0x000fe20000410000 */
[----:B------:R-:W-:Y:S01]  /*3640*/  F2FP.PACK_AB R22, R12, R27 ;  /* 0x0000001b0c16723e */ /* 0x000fe200000000ff */
[----:B------:R-:W-:Y:S01]  /*3650*/  FADD.FTZ R12, R42, -R182 ;  /* 0x800000b62a0c7221 */ /* 0x000fe20000010000 */
[----:B------:R4:W-:Y:S01]  /*3660*/  STS [R222+0x1000], R8 ;  /* 0x00100008de007388 */ /* 0x0009e20000000800 */
[----:B------:R-:W-:Y:S01]  /*3670*/  F2FP.PACK_AB R27, R30, R29 ;  /* 0x0000001d1e1b723e */ /* 0x000fe200000000ff */
[----:B------:R-:W-:Y:S01]  /*3680*/  FADD.FTZ R28, R61, -R28 ;  /* 0x8000001c3d1c7221 */ /* 0x000fe20000010000 */
[----:B-----5:R-:W-:Y:S01]  /*3690*/  F2FP.PACK_AB R35, R185, R10 ;  /* 0x0000000ab923723e */ /* 0x020fe200000000ff */
[----:B------:R-:W-:Y:S01]  /*36a0*/  FMUL.FTZ R12, R29, R12 ;  /* 0x0000000c1d0c7220 */ /* 0x000fe20000410000 */
[----:B------:R-:W-:Y:S01]  /*36b0*/  F2FP.PACK_AB R10, R186, R243 ;  /* 0x000000f3ba0a723e */ /* 0x000fe200000000ff */
[----:B------:R-:W-:Y:S01]  /*36c0*/  STS [R222+0x1400], R27 ;  /* 0x0014001bde007388 */ /* 0x000fe20000000800 */
[----:B--2---:R-:W-:Y:S01]  /*36d0*/  F2FP.PACK_AB R183, R14, R157 ;  /* 0x0000009d0eb7723e */ /* 0x004fe200000000ff */
[----:B------:R-:W-:Y:S02]  /*36e0*/  FMUL.FTZ R185, R185, R28 ;  /* 0x0000001cb9b97220 */ /* 0x000fe40000410000 */
[----:B------:R2:W-:Y:S01]  /*36f0*/  STS [R232+0x1000], R9 ;  /* 0x00100009e8007388 */ /* 0x0005e20000000800 */
[----:B------:R-:W-:Y:S02]  /*3700*/  FMUL.FTZ R11, R244, R11 ;  /* 0x0000000bf40b7220 */ /* 0x000fe40000410000 */
[----:B------:R-:W-:Y:S01]  /*3710*/  F2FP.PACK_AB R185, R185, R26 ;  /* 0x0000001ab9b9723e */ /* 0x000fe200000000ff */
[----:B------:R5:W-:Y:S01]  /*3720*/  STS [R232+0x1400], R10 ;  /* 0x0014000ae8007388 */ /* 0x000be20000000800 */
[----:B---3--:R-:W-:Y:S01]  /*3730*/  IMAD.SHL.U32 R205, R202, 0x2, RZ ;  /* 0x00000002cacd7824 */ /* 0x008fe200078e00ff */
[----:B------:R-:W-:Y:S01]  /*3740*/  F2FP.PACK_AB R11, R11, R156 ;  /* 0x0000009c0b0b723e */ /* 0x000fe200000000ff */
[--C-:B-1----:R-:W-:Y:S01]  /*3750*/  FADD.FTZ R187, R43, -R182.reuse ;  /* 0x800000b62bbb7221 */ /* 0x102fe20000010000 */
[----:B------:R-:W-:Y:S03]  /*3760*/  STS [R222+0x2000], R189 ;  /* 0x002000bdde007388 */ /* 0x000fe60000000800 */
[----:B------:R-:W-:Y:S01]  /*3770*/  FMUL.FTZ R187, R30, R187 ;  /* 0x000000bb1ebb7220 */ /* 0x000fe20000410000 */
[----:B------:R1:W-:Y:S01]  /*3780*/  STS [R222+0x2400], R19 ;  /* 0x00240013de007388 */ /* 0x0003e20000000800 */
[--C-:B----4-:R-:W-:Y:S03]  /*3790*/  FADD.FTZ R8, R46, -R182.reuse ;  /* 0x800000b62e087221 */ /* 0x110fe60000010000 */
[----:B------:R3:W-:Y:S01]  /*37a0*/  STS [R232+0x2000], R199 ;  /* 0x002000c7e8007388 */ /* 0x0007e20000000800 */
[----:B------:R-:W-:Y:S01]  /*37b0*/  F2FP.PACK_AB R187, R187, R12 ;  /* 0x0000000cbbbb723e */ /* 0x000fe200000000ff */
[----:B------:R-:W-:Y:S02]  /*37c0*/  FMUL.FTZ R8, R243, R8 ;  /* 0x00000008f3087220 */ /* 0x000fe40000410000 */
[----:B------:R4:W-:Y:S04]  /*37d0*/  STS [R232+0x2400], R15 ;  /* 0x0024000fe8007388 */ /* 0x0009e80000000800 */
[----:B------:R-:W-:Y:S01]  /*37e0*/  STS [R222+0x3000], R24 ;  /* 0x00300018de007388 */ /* 0x000fe20000000800 */
[----:B--2---:R-:W-:Y:S03]  /*37f0*/  F2FP.PACK_AB R9, R184, R159 ;  /* 0x0000009fb809723e */ /* 0x004fe600000000ff */
[----:B------:R-:W-:Y:S01]  /*3800*/  STS [R222+0x3400], R183 ;  /* 0x003400b7de007388 */ /* 0x000fe20000000800 */
[--C-:B-----5:R-:W-:Y:S03]  /*3810*/  FADD.FTZ R10, R62, -R182.reuse ;  /* 0x800000b63e0a7221 */ /* 0x120fe60000010000 */
[----:B------:R2:W-:Y:S01]  /*3820*/  STS [R232+0x3000], R35 ;  /* 0x00300023e8007388 */ /* 0x0005e20000000800 */
[----:B------:R-:W-:Y:S03]  /*3830*/  FMUL.FTZ R10, R159, R10 ;  /* 0x0000000a9f0a7220 */ /* 0x000fe60000410000 */
[----:B------:R5:W-:Y:S01]  /*3840*/  STS [R232+0x3400], R9 ;  /* 0x00340009e8007388 */ /* 0x000be20000000800 */
[----:B-1----:R-:W-:Y:S03]  /*3850*/  FADD.FTZ R19, R47, -R182 ;  /* 0x800000b62f137221 */ /* 0x002fe60000010000 */
[----:B------:R-:W-:Y:S01]  /*3860*/  BAR.SYNC.DEFER_BLOCKING 0x0 ;  /* 0x0000000000007b1d */ /* 0x000fe20000010000 */
[----:B------:R-:W-:Y:S02]  /*3870*/  FMUL.FTZ R19, R186, R19 ;  /* 0x00000013ba137220 */ /* 0x000fe40000410000 */
[----:B---3--:R-:W-:Y:S02]  /*3880*/  IMAD R199, R193, 0x1000, R200 ;  /* 0x00001000c1c77824 */ /* 0x008fe400078e02c8 */
[--C-:B----4-:R-:W-:Y:S01]  /*3890*/  FADD.FTZ R15, R59, -R182.reuse ;  /* 0x800000b63b0f7221 */ /* 0x110fe20000010000 */
[----:B------:R-:W-:Y:S01]  /*38a0*/  F2FP.PACK_AB R19, R19, R8 ;  /* 0x000000081313723e */ /* 0x000fe200000000ff */
[--C-:B------:R-:W-:Y:S02]  /*38b0*/  FADD.FTZ R8, R58, -R182.reuse ;  /* 0x800000b63a087221 */ /* 0x100fe40000010000 */
[----:B------:R-:W-:Y:S02]  /*38c0*/  FMUL.FTZ R15, R14, R15 ;  /* 0x0000000f0e0f7220 */ /* 0x000fe40000410000 */
[----:B------:R-:W-:Y:S02]  /*38d0*/  FMUL.FTZ R8, R157, R8 ;  /* 0x000000089d087220 */ /* 0x000fe40000410000 */
[----:B------:R-:W-:Y:S03]  /*38e0*/  IMAD.SHL.U32 R199, R199, 0x2, RZ ;  /* 0x00000002c7c77824 */ /* 0x000fe600078e00ff */
[----:B--2---:R-:W-:Y:S01]  /*38f0*/  F2FP.PACK_AB R35, R15, R8 ;  /* 0x000000080f23723e */ /* 0x004fe200000000ff */
[----:B------:R-:W-:Y:S02]  /*3900*/  IMAD.IADD R18, R201, 0x1, R199 ;  /* 0x00000001c9127824 */ /* 0x000fe400078e02c7 */
[----:B-----5:R-:W-:Y:S01]  /*3910*/  FADD.FTZ R9, R63, -R182 ;  /* 0x800000b63f097221 */ /* 0x020fe20000010000 */
[----:B------:R1:W-:Y:S03]  /*3920*/  STS [R222+0x4000], R203 ;  /* 0x004000cbde007388 */ /* 0x0003e60000000800 */
[----:B------:R-:W-:Y:S01]  /*3930*/  FMUL.FTZ R9, R184, R9 ;  /* 0x00000009b8097220 */ /* 0x000fe20000410000 */
[----:B------:R-:W-:Y:S04]  /*3940*/  STS [R222+0x4400], R11 ;  /* 0x0044000bde007388 */ /* 0x000fe80000000800 */
[----:B------:R-:W-:Y:S01]  /*3950*/  F2FP.PACK_AB R183, R9, R10 ;  /* 0x0000000a09b7723e */ /* 0x000fe200000000ff */
[----:B------:R-:W-:Y:S04]  /*3960*/  STS [R232+0x4000], R31 ;  /* 0x0040001fe8007388 */ /* 0x000fe80000000800 */
[----:B------:R-:W-:Y:S04]  /*3970*/  STS [R232+0x4400], R247 ;  /* 0x004400f7e8007388 */ /* 0x000fe80000000800 */
[----:B------:R-:W-:Y:S04]  /*3980*/  STS [R222+0x5000], R25 ;  /* 0x00500019de007388 */ /* 0x000fe80000000800 */
[----:B------:R-:W-:Y:S04]  /*3990*/  STS [R222+0x5400], R187 ;  /* 0x005400bbde007388 */ /* 0x000fe80000000800 */
[----:B------:R-:W-:Y:S01]  /*39a0*/  STS [R232+0x5000], R13 ;  /* 0x0050000de8007388 */ /* 0x000fe20000000800 */
[----:B-1----:R-:W-:Y:S03]  /*39b0*/  IMAD.IADD R203, R192, 0x1, R205 ;  /* 0x00000001c0cb7824 */ /* 0x002fe600078e02cd */
        /* <DEDUP_REMOVED lines=53> */
[----:B------:R3:W3:Y:S06]  /*3d10*/  LDSM.16.MT88.4 R28, [R196] ;  /* 0x00000000c41c783b */ /* 0x0006ec0000004200 */
[----:B------:R-:W-:Y:S01]  /*3d20*/  IADD3 R8, R241, 0x2, RZ ;  /* 0x00000002f1087810 */ /* 0x000fe20007ffe0ff */
[-C--:B-1----:R-:W-:Y:S01]  /*3d30*/  HMMA.16816.F32 R68, R132, R136.reuse, R68 ;  /* 0x000000888444723c */ /* 0x082fe20000001844 */
[----:B------:R1:W1:Y:S04]  /*3d40*/  LDSM.16.M88.4 R188, [R203+0x11480] ;  /* 0x01148000cbbc783b */ /* 0x0002680000000200 */
[----:B------:R-:W-:Y:S03]  /*3d50*/  ISETP.GE.AND P0, PT, R8, UR11, PT ;  /* 0x0000000b08007c0c */ /* 0x000fe6000bf06270 */
        /* <DEDUP_REMOVED lines=9> */
[----:B-1-345:R-:W-:Y:S01]  /*3df0*/  SHF.R.S32.HI R5, RZ, 0x1f, R8 ;  /* 0x0000001fff057819 */ /* 0x03afe20000011408 */
[C---:B------:R-:W-:Y:S02]  /*3e00*/  IMAD.SHL.U32 R9, R8.reuse, 0x40, RZ ;  /* 0x0000004008097824 */ /* 0x040fe400078e00ff */
[----:B------:R-:W-:Y:S03]  /*3e10*/  IMAD.WIDE.U32 R10, R8, c[0x0][0x208], RZ ;  /* 0x00008200080a7a25 */ /* 0x000fe600078e00ff */
[----:B------:R-:W-:Y:S01]  /*3e20*/  IADD3 R7, -R216, c[0x0][0x168], -R9 ;  /* 0x00005a00d8077a10 */ /* 0x000fe20007ffe909 */
[----:B------:R-:W-:Y:S01]  /*3e30*/  IMAD R5, R5, c[0x0][0x208], RZ ;  /* 0x0000820005057a24 */ /* 0x000fe200078e02ff */
[----:B------:R-:W-:Y:S02]  /*3e40*/  LEA R4, P1, R10, R220, 0x6 ;  /* 0x000000dc0a047211 */ /* 0x000fe400078230ff */
[C---:B------:R-:W-:Y:S01]  /*3e50*/  ISETP.LT.OR P6, PT, R7.reuse, 0x1, P3 ;  /* 0x000000010700780c */ /* 0x040fe20001fc1670 */
[----:B------:R-:W-:Y:S01]  /*3e60*/  IMAD R5, R8, c[0x0][0x20c], R5 ;  /* 0x0000830008057a24 */ /* 0x000fe200078e0205 */
[----:B------:R-:W-:Y:S02]  /*3e70*/  ISETP.LT.OR P5, PT, R7, 0x21, P3 ;  /* 0x000000210700780c */ /* 0x000fe40001fa1670 */
[----:B------:R-:W-:Y:S01]  /*3e80*/  IADD3 R6, P0, R9, R226, RZ ;  /* 0x000000e209067210 */ /* 0x000fe20007f1e0ff */
[----:B------:R-:W-:Y:S03]  /*3e90*/  IMAD.IADD R5, R11, 0x1, R5 ;  /* 0x000000010b057824 */ /* 0x000fe600078e0205 */
[----:B------:R-:W-:Y:S02]  /*3ea0*/  LEA.HI.X.SX32 R9, R9, R214, 0x1, P0 ;  /* 0x000000d609097211 */ /* 0x000fe400000f0eff */
[----:B------:R-:W-:Y:S02]  /*3eb0*/  LEA.HI.X R5, R10, R239, R5, 0x6, P1 ;  /* 0x000000ef0a057211 */ /* 0x000fe400008f3405 */
[----:B------:R-:W-:Y:S02]  /*3ec0*/  LEA R10, P1, R4, c[0x0][0x1f0], 0x1 ;  /* 0x00007c00040a7a11 */ /* 0x000fe400078208ff */
[----:B------:R-:W-:Y:S02]  /*3ed0*/  LEA R16, P0, R6, c[0x0][0x280], 0x2 ;  /* 0x0000a00006107a11 */ /* 0x000fe400078010ff */
[----:B------:R-:W-:Y:S01]  /*3ee0*/  LEA.HI.X R11, R4, c[0x0][0x1f4], R5, 0x1, P1 ;  /* 0x00007d00040b7a11 */ /* 0x000fe200008f0c05 */
[----:B------:R-:W-:Y:S01]  /*3ef0*/  IMAD R5, R230, 0x2000, R223 ;  /* 0x00002000e6057824 */ /* 0x000fe200078e02df */
[----:B------:R-:W-:Y:S01]  /*3f00*/  IADD3 R18, P1, R10, UR10, RZ ;  /* 0x0000000a0a127c10 */ /* 0x000fe2000ff3e0ff */
[----:B------:R-:W-:Y:S01]  /*3f10*/  @!P2 IMAD R4, R230, 0x40, R218 ;  /* 0x00000040e604a824 */ /* 0x000fe200078e02da */
[----:B------:R-:W-:Y:S02]  /*3f20*/  LEA.HI.X R17, R6, c[0x0][0x284], R9, 0x2, P0 ;  /* 0x0000a10006117a11 */ /* 0x000fe400000f1409 */
[----:B------:R-:W-:Y:S01]  /*3f30*/  @!PT LDS RZ, [RZ] ;  /* 0x00000000fffff984 */ /* 0x000fe20000000800 */
[----:B------:R-:W-:Y:S01]  /*3f40*/  @!PT LDS RZ, [RZ] ;  /* 0x00000000fffff984 */ /* 0x000fe20000000800 */
[----:B------:R-:W-:Y:S01]  /*3f50*/  @!PT LDS RZ, [RZ] ;  /* 0x00000000fffff984 */ /* 0x000fe20000000800 */
[----:B------:R1:W-:Y:S01]  /*3f60*/  LDGSTS.E.BYPASS.LTC128B.128 [R5], [R10.64], !P6 ;  /* 0x000000000a057fae */ /* 0x0003e2000f101d4c */
[----:B------:R-:W-:Y:S01]  /*3f70*/  IADD3.X R19, R11, UR9, RZ, P1, !PT ;  /* 0x000000090b137c10 */ /* 0x000fe20008ffe4ff */
[----:B------:R-:W-:Y:S04]  /*3f80*/  @!P2 IMAD.SHL.U32 R6, R4, 0x4, RZ ;  /* 0x000000040406a824 */ /* 0x000fe800078e00ff */
[----:B------:R1:W-:Y:S06]  /*3f90*/  LDGSTS.E.BYPASS.LTC128B.128 [R5+0x1000], [R18.64], !P5 ;  /* 0x0100000012057fae */ /* 0x0003ec000e901d4c */
[----:B------:R1:W-:Y:S02]  /*3fa0*/  @!P2 LDGSTS.E.BYPASS.LTC128B.128 [R6+0xc280], [R16.64] ;  /* 0x0c2800001006afae */ /* 0x0003e4000b901d4c */
.L_x_606:
[-C--:B-1-345:R-:W-:Y:S01]  /*3fb0*/  HMMA.16816.F32 R4, R24, R28.reuse, RZ ;  /* 0x0000001c1804723c */ /* 0x0bafe200000018ff */
[----:B------:R-:W-:Y:S02]  /*3fc0*/  LDSM.16.MT88.4 R32, [R196+0x1000] ;  /* 0x00100000c420783b */ /* 0x000fe40000004200 */
[----:B------:R-:W-:Y:S01]  /*3fd0*/  ISETP.GE.AND P6, PT, R193, 0x1, PT ;  /* 0x00000001c100780c */ /* 0x000fe20003fc6270 */
[----:B------:R-:W-:Y:S01]  /*3fe0*/  IMAD.IADD R201, R201, 0x1, R203 ;  /* 0x00000001c9c97824 */ /* 0x000fe200078e02cb */
[----:B------:R-:W-:Y:S01]  /*3ff0*/  LDSM.16.MT88.4 R44, [R196+0x2000] ;  /* 0x00200000c42c783b */ /* 0x000fe20000004200 */
[----:B------:R-:W-:Y:S01]  /*4000*/  IMAD.MOV.U32 R156, RZ, RZ, R233 ;  /* 0x000000ffff9c7224 */ /* 0x000fe200078e00e9 */
[----:B------:R-:W-:Y:S01]  /*4010*/  ISETP.GE.AND P5, PT, R231, 0x1, PT ;  /* 0x00000001e700780c */ /* 0x000fe20003fa6270 */
[C---:B------:R-:W-:Y:S01]  /*4020*/  HMMA.16816.F32 R8, R12.reuse, R28, RZ ;  /* 0x0000001c0c08723c */ /* 0x040fe200000018ff */
[----:B------:R-:W-:Y:S01]  /*4030*/  LDSM.16.M88.4 R40, [R201+0x11480] ;  /* 0x01148000c928783b */ /* 0x000fe20000000200 */
[----:B------:R-:W-:Y:S02]  /*4040*/  ISETP.GE.AND P1, PT, R230, 0x1, PT ;  /* 0x00000001e600780c */ /* 0x000fe40003f26270 */
[----:B------:R-:W-:Y:S01]  /*4050*/  IMAD.IADD R53, R156, 0x1, R205 ;  /* 0x000000019c357824 */ /* 0x000fe200078e02cd */
[----:B------:R-:W-:Y:S01]  /*4060*/  LDSM.16.M88.4 R48, [R205+0x13480] ;  /* 0x01348000cd30783b */ /* 0x000fe20000000200 */
[----:B------:R-:W-:Y:S01]  /*4070*/  IMAD.SHL.U32 R241, R241, 0x1000, RZ ;  /* 0x00001000f1f17824 */ /* 0x000fe200078e00ff */
[----:B------:R-:W-:Y:S01]  /*4080*/  IADD3 R231, R231, 0x1, RZ ;  /* 0x00000001e7e77810 */ /* 0x000fe20007ffe0ff */
[-C--:B------:R-:W-:Y:S01]  /*4090*/  HMMA.16816.F32 R12, R12, R30.reuse, RZ ;  /* 0x0000001e0c0c723c */ /* 0x080fe200000018ff */
[----:B------:R-:W1:Y:S03]  /*40a0*/  LDSM.16.M88.4 R20, [R53+0x10480] ;  /* 0x010480003514783b */ /* 0x000e660000000200 */
[----:B------:R-:W-:Y:S01]  /*40b0*/  IADD3 R230, R230, 0x1, RZ ;  /* 0x00000001e6e67810 */ /* 0x000fe20007ffe0ff */
[----:B------:R-:W2:Y:S01]  /*40c0*/  LDSM.16.M88.4 R36, [R53+0x11480] ;  /* 0x011480003524783b */ /* 0x000ea20000000200 */
[----:B------:R-:W-:Y:S02]  /*40d0*/  SEL R231, R231, RZ, !P5 ;  /* 0x000000ffe7e77207 */ /* 0x000fe40006800000 */
[----:B------:R-:W-:Y:S01]  /*40e0*/  HMMA.16816.F32 R16, R24, R30, RZ ;  /* 0x0000001e1810723c */ /* 0x000fe200000018ff */
[----:B------:R-:W-:Y:S03]  /*40f0*/  LDSM.16.MT88.4 R28, [R196+0x1800] ;  /* 0x00180000c41c783b */ /* 0x000fe60000004200 */
[----:B------:R-:W-:Y:S01]  /*4100*/  SEL R230, R230, RZ, !P1 ;  /* 0x000000ffe6e67207 */ /* 0x000fe20004800000 */
[----:B------:R-:W3:Y:S03]  /*4110*/  LDSM.16.M88.4 R24, [R201+0x10480] ;  /* 0x01048000c918783b */ /* 0x000ee60000000200 */
[-C--:B------:R-:W-:Y:S01]  /*4120*/  HMMA.16816.F32 R4, R180, R184.reuse, R4 ;  /* 0x000000b8b404723c */ /* 0x080fe20000001804 */
[----:B------:R-:W0:Y:S07]  /*4130*/  LDGDEPBAR ;  /* 0x00000000000079af */ /* 0x000e2e0000000000 */
[C---:B------:R-:W-:Y:S08]  /*4140*/  HMMA.16816.F32 R8, R188.reuse, R184, R8 ;  /* 0x000000b8bc08723c */ /* 0x040ff00000001808 */
[-C--:B------:R-:W-:Y:S08]  /*4150*/  HMMA.16816.F32 R12, R188, R186.reuse, R12 ;  /* 0x000000babc0c723c */ /* 0x080ff0000000180c */
[----:B------:R-:W-:Y:S08]  /*4160*/  HMMA.16816.F32 R16, R180, R186, R16 ;  /* 0x000000bab410723c */ /* 0x000ff00000001810 */
[-C--:B-1----:R-:W-:Y:S08]  /*4170*/  HMMA.16816.F32 R4, R20, R32.reuse, R4 ;  /* 0x000000201404723c */ /* 0x082ff00000001804 */
[C---:B--2---:R-:W-:Y:S08]  /*4180*/  HMMA.16816.F32 R8, R36.reuse, R32, R8 ;  /* 0x000000202408723c */ /* 0x044ff00000001808 */
[-C--:B------:R-:W-:Y:S01]  /*4190*/  HMMA.16816.F32 R12, R36, R34.reuse, R12 ;  /* 0x00000022240c723c */ /* 0x080fe2000000180c */
[----:B------:R-:W1:Y:S07]  /*41a0*/  LDSM.16.M88.4 R36, [R205+0x12480] ;  /* 0x01248000cd24783b */ /* 0x000e6e0000000200 */
[----:B------:R-:W-:Y:S01]  /*41b0*/  HMMA.16816.F32 R16, R20, R34, R16 ;  /* 0x000000221410723c */ /* 0x000fe20000001810 */
[----:B------:R-:W-:Y:S04]  /*41c0*/  LDSM.16.M88.4 R20, [R203+0x12480] ;  /* 0x01248000cb14783b */ /* 0x000fe80000000200 */
[----:B------:R-:W2:Y:S03]  /*41d0*/  LDSM.16.MT88.4 R32, [R196+0x2800] ;  /* 0x00280000c420783b */ /* 0x000ea60000004200 */
[-C--:B---3--:R-:W-:Y:S08]  /*41e0*/  HMMA.16816.F32 R4, R24, R28.reuse, R4 ;  /* 0x0000001c1804723c */ /* 0x088ff00000001804 */
[C---:B------:R-:W-:Y:S08]  /*41f0*/  HMMA.16816.F32 R8, R40.reuse, R28, R8 ;  /* 0x0000001c2808723c */ /* 0x040ff00000001808 */
[-C--:B------:R-:W-:Y:S01]  /*4200*/  HMMA.16816.F32 R12, R40, R30.reuse, R12 ;  /* 0x0000001e280c723c */ /* 0x080fe2000000180c */
[----:B------:R-:W3:Y:S07]  /*4210*/  LDSM.16.M88.4 R40, [R203+0x13480] ;  /* 0x01348000cb28783b */ /* 0x000eee0000000200 */
[----:B------:R-:W-:Y:S01]  /*4220*/  HMMA.16816.F32 R16, R24, R30, R16 ;  /* 0x0000001e1810723c */ /* 0x000fe20000001810 */
[----:B------:R-:W-:Y:S04]  /*4230*/  LDSM.16.MT88.4 R28, [R196+0x3000] ;  /* 0x00300000c41c783b */ /* 0x000fe80000004200 */
[----:B------:R-:W4:Y:S03]  /*4240*/  LDSM.16.M88.4 R24, [R53+0x12480] ;  /* 0x012480003518783b */ /* 0x000f260000000200 */
[-C--:B-1----:R-:W-:Y:S08]  /*4250*/  HMMA.16816.F32 R4, R36, R44.reuse, R4 ;  /* 0x0000002c2404723c */ /* 0x082ff00000001804 */
[C---:B------:R-:W-:Y:S07]  /*4260*/  HMMA.16816.F32 R8, R48.reuse, R44, R8 ;  /* 0x0000002c3008723c */ /* 0x040fee0000001808 */
[----:B------:R-:W-:Y:S01]  /*4270*/  IMAD.IADD R44, R192, 0x1, R53 ;  /* 0x00000001c02c7824 */ /* 0x000fe200078e0235 */
[-C--:B------:R-:W-:Y:S01]  /*4280*/  HMMA.16816.F32 R12, R48, R46.reuse, R12 ;  /* 0x0000002e300c723c */ /* 0x080fe2000000180c */
[----:B------:R-:W1:Y:S07]  /*4290*/  LDSM.16.M88.4 R48, [R53+0x13480] ;  /* 0x013480003530783b */ /* 0x000e6e0000000200 */
[----:B------:R-:W-:Y:S01]  /*42a0*/  HMMA.16816.F32 R16, R36, R46, R16 ;  /* 0x0000002e2410723c */ /* 0x000fe20000001810 */
[----:B------:R-:W-:Y:S06]  /*42b0*/  LDSM.16.M88.4 R44, [R44+0x13480] ;  /* 0x013480002c2c783b */ /* 0x000fec0000000200 */
[----:B------:R-:W-:Y:S01]  /*42c0*/  IMAD.IADD R36, R156, 0x1, R203 ;  /* 0x000000019c247824 */ /* 0x000fe200078e02cb */
[-C--:B--2---:R-:W-:Y:S05]  /*42d0*/  HMMA.16816.F32 R4, R20, R32.reuse, R4 ;  /* 0x000000201404723c */ /* 0x084fea0000001804 */
[----:B------:R-:W-:Y:S03]  /*42e0*/  LDSM.16.M88.4 R36, [R36+0x12480] ;  /* 0x012480002424783b */ /* 0x000fe60000000200 */
[C---:B---3--:R-:W-:Y:S08]  /*42f0*/  HMMA.16816.F32 R8, R40.reuse, R32, R8 ;  /* 0x000000202808723c */ /* 0x048ff00000001808 */
[-C--:B------:R-:W-:Y:S01]  /*4300*/  HMMA.16816.F32 R12, R40, R34.reuse, R12 ;  /* 0x00000022280c723c */ /* 0x080fe2000000180c */
[----:B------:R-:W2:Y:S07]  /*4310*/  LDSM.16.MT88.4 R40, [R196+0x3800] ;  /* 0x00380000c428783b */ /* 0x000eae0000004200 */
[----:B------:R-:W-:Y:S01]  /*4320*/  HMMA.16816.F32 R16, R20, R34, R16 ;  /* 0x000000221410723c */ /* 0x000fe20000001810 */
[----:B------:R-:W-:Y:S06]  /*4330*/  LDSM.16.MT88.4 R32, [R199+0x4880] ;  /* 0x00488000c720783b */ /* 0x000fec0000004200 */
[C---:B------:R-:W-:Y:S01]  /*4340*/  IMAD R21, R208.reuse, c[0x0][0x244], R229 ;  /* 0x00009100d0157a24 */ /* 0x040fe200078e02e5 */
[-C--:B----4-:R-:W-:Y:S05]  /*4350*/  HMMA.16816.F32 R4, R24, R28.reuse, R4 ;  /* 0x0000001c1804723c */ /* 0x090fea0000001804 */
[C---:B------:R-:W-:Y:S03]  /*4360*/  IMAD.WIDE.U32 R22, R207.reuse, c[0x0][0x238], R212 ;  /* 0x00008e00cf167a25 */ /* 0x040fe600078e00d4 */
[C---:B-1----:R-:W-:Y:S04]  /*4370*/  HMMA.16816.F32 R8, R48.reuse, R28, R8 ;  /* 0x0000001c3008723c */ /* 0x042fe80000001808 */
[----:B------:R-:W-:Y:S04]  /*4380*/  IMAD R20, R207, c[0x0][0x23c], R228 ;  /* 0x00008f00cf147a24 */ /* 0x000fe800078e02e4 */
[-C--:B------:R-:W-:Y:S04]  /*4390*/  HMMA.16816.F32 R12, R48, R30.reuse, R12 ;  /* 0x0000001e300c723c */ /* 0x080fe8000000180c */
[----:B------:R-:W-:Y:S01]  /*43a0*/  IMAD.IADD R23, R23, 0x1, R20 ;  /* 0x0000000117177824 */ /* 0x000fe200078e0214 */
[----:B------:R-:W-:Y:S03]  /*43b0*/  SHF.R.S32.HI R20, RZ, 0x1f, R241 ;  /* 0x0000001fff147819 */ /* 0x000fe600000114f1 */
[----:B------:R-:W-:Y:S01]  /*43c0*/  HMMA.16816.F32 R16, R24, R30, R16 ;  /* 0x0000001e1810723c */ /* 0x000fe20000001810 */
[----:B------:R-:W-:Y:S03]  /*43d0*/  LDSM.16.MT88.4 R24, [R197+0x12480] ;  /* 0x01248000c518783b */ /* 0x000fe60000004200 */
[----:B------:R-:W-:Y:S04]  /*43e0*/  IMAD.WIDE.U32 R22, R208, c[0x0][0x240], R22 ;  /* 0x00009000d0167a25 */ /* 0x000fe800078e0016 */
[-C--:B--2---:R-:W-:Y:S05]  /*43f0*/  HMMA.16816.F32 R4, R36, R40.reuse, R4 ;  /* 0x000000282404723c */ /* 0x084fea0000001804 */
[----:B------:R-:W-:Y:S03]  /*4400*/  IADD3 R241, P0, R241, R22, RZ ;  /* 0x00000016f1f17210 */ /* 0x000fe60007f1e0ff */
[C---:B------:R-:W-:Y:S04]  /*4410*/  HMMA.16816.F32 R8, R44.reuse, R40, R8 ;  /* 0x000000282c08723c */ /* 0x040fe80000001808 */
[----:B------:R-:W-:Y:S04]  /*4420*/  IADD3.X R20, R20, R23, R21, P0, !PT ;  /* 0x0000001714147210 */ /* 0x000fe800007fe415 */
[-C--:B------:R-:W-:Y:S07]  /*4430*/  HMMA.16816.F32 R12, R44, R42.reuse, R12 ;  /* 0x0000002a2c0c723c */ /* 0x080fee000000180c */
[C---:B------:R-:W-:Y:S01]  /*4440*/  LEA R46, P0, R241.reuse, c[0x0][0x220], 0x2 ;  /* 0x00008800f12e7a11 */ /* 0x040fe200078010ff */
[----:B------:R-:W-:Y:S01]  /*4450*/  HMMA.16816.F32 R16, R36, R42, R16 ;  /* 0x0000002a2410723c */ /* 0x000fe20000001810 */
[----:B------:R-:W-:Y:S03]  /*4460*/  LDSM.16.MT88.4 R36, [R197+0x12c80] ;  /* 0x012c8000c524783b */ /* 0x000fe60000004200 */
[----:B------:R-:W-:Y:S01]  /*4470*/  LEA.HI.X R47, R241, c[0x0][0x224], R20, 0x2, P0 ;  /* 0x00008900f12f7a11 */ /* 0x000fe200000f1414 */
[----:B------:R-:W-:Y:S01]  /*4480*/  IMAD.MOV.U32 R241, RZ, RZ, R240 ;  /* 0x000000fffff17224 */ /* 0x000fe200078e00f0 */
[----:B------:R-:W-:Y:S01]  /*4490*/  LDSM.16.MT88.4 R20, [R197+0x10480] ;  /* 0x01048000c514783b */ /* 0x000fe20000004200 */
[----:B------:R-:W-:Y:S03]  /*44a0*/  ISETP.GE.AND P0, PT, R240, UR11, PT ;  /* 0x0000000bf0007c0c */ /* 0x000fe6000bf06270 */
        /* <DEDUP_REMOVED lines=22> */
[----:B------:R-:W3:Y:S04]  /*4610*/  LDSM.16.MT88.4 R16, [R197+0x10c80] ;  /* 0x010c8000c510783b */ /* 0x000ee80000004200 */
[----:B------:R-:W4:Y:S04]  /*4620*/  LDSM.16.MT88.4 R40, [R44+0x4880] ;  /* 0x004880002c28783b */ /* 0x000f280000004200 */
        /* <DEDUP_REMOVED lines=14> */
[C---:B------:R-:W-:Y:S08]  /*4710*/  HMMA.16816.F32 R104, R36.reuse, R32, R104 ;  /* 0x000000202468723c */ /* 0x040ff00000001868 */
[-C--:B------:R-:W-:Y:S08]  /*4720*/  HMMA.16816.F32 R108, R36, R34.reuse, R108 ;  /* 0x00000022246c723c */ /* 0x080ff0000000186c */
[C---:B------:R-:W-:Y:S01]  /*4730*/  HMMA.16816.F32 R112, R16.reuse, R34, R112 ;  /* 0x000000221070723c */ /* 0x040fe20000001870 */
[----:B------:R-:W-:Y:S07]  /*4740*/  LDSM.16.MT88.4 R32, [R197+0x13c80] ;  /* 0x013c8000c520783b */ /* 0x000fee0000004200 */
[-C--:B----4-:R-:W-:Y:S08]  /*4750*/  HMMA.16816.F32 R116, R16, R40.reuse, R116 ;  /* 0x000000281074723c */ /* 0x090ff00000001874 */
        /* <DEDUP_REMOVED lines=55> */
.L_x_602:
[----:B------:R-:W-:Y:S05]  /*4ad0*/  @P1 BRA `(.L_x_608) ;  /* 0x0000108000001947 */ /* 0x000fea0003800000 */
[----:B------:R-:W-:Y:S01]  /*4ae0*/  SHF.R.S32.HI R3, RZ, 0x1f, R212 ;  /* 0x0000001fff037819 */ /* 0x000fe200000114d4 */
[----:B------:R-:W-:Y:S01]  /*4af0*/  BAR.SYNC.DEFER_BLOCKING 0x1, 0x100 ;  /* 0x0044000000007b1d */ /* 0x000fe20000010000 */
[----:B------:R-:W-:-:S02]  /*4b00*/  F2FP.PACK_AB R68, R69, R68 ;  /* 0x000000444544723e */ /* 0x000fc400000000ff */
[CC--:B------:R-:W-:Y:S02]  /*4b10*/  LEA.HI R0, R3.reuse, R212.reuse, RZ, 0x2 ;  /* 0x000000d403007211 */ /* 0x0c0fe400078f10ff */
[----:B------:R-:W-:Y:S01]  /*4b20*/  LEA.HI R2, R3, R212, RZ, 0x5 ;  /* 0x000000d403027211 */ /* 0x000fe200078f28ff */
[----:B------:R-:W-:Y:S01]  /*4b30*/  BSSY B0, `(.L_x_609) ;  /* 0x000008f000007945 */ /* 0x000fe20003800000 */
[--C-:B------:R-:W-:Y:S02]  /*4b40*/  SHF.R.S32.HI R6, RZ, 0x2, R0.reuse ;  /* 0x00000002ff067819 */ /* 0x100fe40000011400 */
[----:B------:R-:W-:Y:S02]  /*4b50*/  SHF.R.S32.HI R5, RZ, 0x1f, R0 ;  /* 0x0000001fff057819 */ /* 0x000fe40000011400 */
[--C-:B------:R-:W-:Y:S02]  /*4b60*/  SHF.R.S32.HI R4, RZ, 0x5, R2.reuse ;  /* 0x00000005ff047819 */ /* 0x100fe40000011402 */
[----:B------:R-:W-:-:S02]  /*4b70*/  SHF.R.S32.HI R7, RZ, 0x1f, R2 ;  /* 0x0000001fff077819 */ /* 0x000fc40000011402 */
[----:B------:R-:W-:Y:S02]  /*4b80*/  LEA.HI R5, R5, R6, RZ, 0x3 ;  /* 0x0000000605057211 */ /* 0x000fe400078f18ff */
[----:B------:R-:W-:Y:S02]  /*4b90*/  LEA.HI R7, R7, R4, RZ, 0x2 ;  /* 0x0000000407077211 */ /* 0x000fe400078f10ff */
[----:B------:R-:W-:Y:S02]  /*4ba0*/  LOP3.LUT R5, R5, 0xfffffff8, RZ, 0xc0, !PT ;  /* 0xfffffff805057812 */ /* 0x000fe400078ec0ff */
        /* <DEDUP_REMOVED lines=83> */
[----:B------:R-:W-:Y:S02]  /*50e0*/  IADD3 R41, -R206, c[0x0][0x2f0], RZ ;  /* 0x0000bc00ce297a10 */ /* 0x000fe40007ffe1ff */
[----:B------:R-:W-:Y:S01]  /*50f0*/  SHF.R.S32.HI R0, RZ, 0x1f, R207 ;  /* 0x0000001fff007819 */ /* 0x000fe200000114cf */
[----:B------:R-:W-:Y:S01]  /*5100*/  STS [R5+0x80], R100 ;  /* 0x0000806405007388 */ /* 0x000fe20000000800 */
[----:B------:R-:W-:-:S03]  /*5110*/  IMNMX R41, R41, 0x80, PT ;  /* 0x0000008029297817 */ /* 0x000fc60003800200 */
[----:B------:R-:W-:Y:S01]  /*5120*/  STS [R5+0x480], R102 ;  /* 0x0004806605007388 */ /* 0x000fe20000000800 */
[----:B------:R-:W-:Y:S01]  /*5130*/  IMAD R36, R0, c[0x0][0x338], RZ ;  /* 0x0000ce0000247a24 */ /* 0x000fe200078e02ff */
[----:B------:R-:W-:Y:S02]  /*5140*/  ISETP.GE.AND P3, PT, R10, R41, PT ;  /* 0x000000290a00720c */ /* 0x000fe40003f66270 */
[----:B------:R-:W-:Y:S01]  /*5150*/  STS [R7+0x80], R112 ;  /* 0x0000807007007388 */ /* 0x000fe20000000800 */
[----:B------:R-:W-:Y:S01]  /*5160*/  IMAD R11, R207, c[0x0][0x33c], R36 ;  /* 0x0000cf00cf0b7a24 */ /* 0x000fe200078e0224 */
[----:B------:R-:W-:Y:S02]  /*5170*/  ISETP.GE.OR P0, PT, R8, c[0x0][0x324], P3 ;  /* 0x0000c90008007a0c */ /* 0x000fe40001f06670 */
        /* <DEDUP_REMOVED lines=14> */
[----:B-1----:R-:W-:-:S02]  /*5260*/  SHF.R.S32.HI R3, RZ, 0x1f, R208 ;  /* 0x0000001fff037819 */ /* 0x002fc400000114d0 */
[----:B--2---:R-:W-:-:S03]  /*5270*/  SHF.R.S32.HI R9, RZ, 0x1f, R8 ;  /* 0x0000001fff097819 */ /* 0x004fc60000011408 */
[----:B------:R1:W2:Y:S02]  /*5280*/  LDS.128 R32, [R2+0x5080] ;  /* 0x0050800002207984 */ /* 0x0002a40000000c00 */
[----:B------:R-:W-:Y:S02]  /*5290*/  IMAD.WIDE.U32 R36, R207, c[0x0][0x338], R8 ;  /* 0x0000ce00cf247a25 */ /* 0x000fe400078e0008 */
[----:B------:R1:W3:Y:S02]  /*52a0*/  LDS.128 R28, [R2+0x6080] ;  /* 0x00608000021c7984 */ /* 0x0002e40000000c00 */
[----:B------:R-:W-:Y:S02]  /*52b0*/  IMAD.IADD R43, R37, 0x1, R11 ;  /* 0x00000001252b7824 */ /* 0x000fe400078e020b */
[----:B------:R1:W4:Y:S01]  /*52c0*/  LDS.128 R24, [R2+0x7080] ;  /* 0x0070800002187984 */ /* 0x0003220000000c00 */
[----:B------:R-:W-:Y:S02]  /*52d0*/  IMAD R11, R3, c[0x0][0x340], RZ ;  /* 0x0000d000030b7a24 */ /* 0x000fe400078e02ff */
[----:B------:R-:W-:Y:S01]  /*52e0*/  IMAD.MOV.U32 R42, RZ, RZ, R36 ;  /* 0x000000ffff2a7224 */ /* 0x000fe200078e0024 */
[----:B------:R1:W5:Y:S01]  /*52f0*/  LDS.128 R20, [R2+0x80] ;  /* 0x0000800002147984 */ /* 0x0003620000000c00 */
[C---:B------:R-:W-:Y:S01]  /*5300*/  IMAD R36, R208.reuse, c[0x0][0x344], R11 ;  /* 0x0000d100d0247a24 */ /* 0x040fe200078e020b */
[----:B------:R-:W-:Y:S01]  /*5310*/  SHF.R.S32.HI R11, RZ, 0x1f, R10 ;  /* 0x0000001fff0b7819 */ /* 0x000fe2000001140a */
[----:B------:R-:W-:Y:S01]  /*5320*/  IMAD.WIDE.U32 R42, R208, c[0x0][0x340], R42 ;  /* 0x0000d000d02a7a25 */ /* 0x000fe200078e002a */
[----:B------:R1:W1:Y:S03]  /*5330*/  LDS.128 R16, [R2+0x1080] ;  /* 0x0010800002107984 */ /* 0x0002660000000c00 */
[----:B------:R-:W-:Y:S01]  /*5340*/  IMAD.WIDE R44, R209, 0x80, R10 ;  /* 0x00000080d12c7825 */ /* 0x000fe200078e020a */
[----:B------:R1:W1:Y:S03]  /*5350*/  LDS.128 R12, [R2+0x2080] ;  /* 0x00208000020c7984 */ /* 0x0002660000000c00 */
[----:B------:R-:W-:Y:S01]  /*5360*/  IMAD.IADD R47, R43, 0x1, R36 ;  /* 0x000000012b2f7824 */ /* 0x000fe200078e0224 */
[----:B------:R1:W1:Y:S01]  /*5370*/  LDS.128 R4, [R2+0x3080] ;  /* 0x0030800002047984 */ /* 0x0002620000000c00 */
[----:B------:R-:W-:Y:S05]  /*5380*/  @P0 BRA `(.L_x_610) ;  /* 0x0000009000000947 */ /* 0x000fea0003800000 */
[----:B------:R-:W5:Y:S01]  /*5390*/  LDS.128 R36, [R2+0x4080] ;  /* 0x0040800002247984 */ /* 0x000f620000000c00 */
        /* <DEDUP_REMOVED lines=8> */
.L_x_610:
[----:B------:R-:W-:Y:S05]  /*5420*/  BSYNC B0 ;  /* 0x0000000000007941 */ /* 0x000fea0003800000 */
.L_x_609:
[----:B-1----:R-:W-:Y:S01]  /*5430*/  IADD3 R2, R10, 0x20, RZ ;  /* 0x000000200a027810 */ /* 0x002fe20007ffe0ff */
[----:B------:R-:W-:Y:S03]  /*5440*/  BSSY B0, `(.L_x_611) ;  /* 0x000000f000007945 */ /* 0x000fe60003800000 */
[----:B------:R-:W-:-:S04]  /*5450*/  ISETP.GE.AND P2, PT, R2, R41, PT ;  /* 0x000000290200720c */ /* 0x000fc80003f46270 */
[----:B------:R-:W-:-:S13]  /*5460*/  ISETP.GE.OR P0, PT, R8, c[0x0][0x324], P2 ;  /* 0x0000c90008007a0c */ /* 0x000fda0001706670 */
[----:B------:R-:W-:Y:S05]  /*5470*/  @P0 BRA `(.L_x_612) ;  /* 0x000000b000000947 */ /* 0x000fea0003800000 */
[----:B-----5:R-:W-:Y:S01]  /*5480*/  IADD3 R37, P0, R44, 0x20, RZ ;  /* 0x000000202c257810 */ /* 0x020fe20007f1e0ff */
        /* <DEDUP_REMOVED lines=10> */
.L_x_612:
[----:B------:R-:W-:Y:S05]  /*5530*/  BSYNC B0 ;  /* 0x0000000000007941 */ /* 0x000fea0003800000 */
.L_x_611:
[----:B------:R-:W-:Y:S01]  /*5540*/  IADD3 R2, R10, 0x40, RZ ;  /* 0x000000400a027810 */ /* 0x000fe20007ffe0ff */
[----:B------:R-:W-:Y:S03]  /*5550*/  BSSY B0, `(.L_x_613) ;  /* 0x000000f000007945 */ /* 0x000fe60003800000 */
[----:B------:R-:W-:-:S04]  /*5560*/  ISETP.GE.AND P1, PT, R2, R41, PT ;  /* 0x000000290200720c */ /* 0x000fc80003f26270 */
[----:B------:R-:W-:-:S13]  /*5570*/  ISETP.GE.OR P0, PT, R8, c[0x0][0x324], P1 ;  /* 0x0000c90008007a0c */ /* 0x000fda0000f06670 */
[----:B------:R-:W-:Y:S05]  /*5580*/  @P0 BRA `(.L_x_614) ;  /* 0x000000b000000947 */ /* 0x000fea0003800000 */
[----:B-12---:R-:W-:Y:S01]  /*5590*/  IADD3 R33, P0, R44, 0x40, RZ ;  /* 0x000000402c217810 */ /* 0x006fe20007f1e0ff */
        /* <DEDUP_REMOVED lines=10> */
.L_x_614:
[----:B------:R-:W-:Y:S05]  /*5640*/  BSYNC B0 ;  /* 0x0000000000007941 */ /* 0x000fea0003800000 */
.L_x_613:
[----:B------:R-:W-:Y:S01]  /*5650*/  IADD3 R10, R10, 0x60, RZ ;  /* 0x000000600a0a7810 */ /* 0x000fe20007ffe0ff */
[----:B------:R-:W-:Y:S03]  /*5660*/  BSSY B0, `(.L_x_615) ;  /* 0x000000f000007945 */ /* 0x000fe60003800000 */
[----:B------:R-:W-:-:S04]  /*5670*/  ISETP.GE.AND P0, PT, R10, R41, PT ;  /* 0x000000290a00720c */ /* 0x000fc80003f06270 */
[----:B------:R-:W-:-:S13]  /*5680*/  ISETP.GE.OR P4, PT, R8, c[0x0][0x324], P0 ;  /* 0x0000c90008007a0c */ /* 0x000fda0000786670 */
[----:B------:R-:W-:Y:S05]  /*5690*/  @P4 BRA `(.L_x_616) ;  /* 0x000000b000004947 */ /* 0x000fea0003800000 */
[----:B------:R-:W-:Y:S01]  /*56a0*/  IADD3 R11, P4, R44, 0x60, RZ ;  /* 0x000000602c0b7810 */ /* 0x000fe20007f9e0ff */
[----:B-1-3--:R-:W-:Y:S01]  /*56b0*/  IMAD.MOV.U32 R28, RZ, RZ, R42 ;  /* 0x000000ffff1c7224 */ /* 0x00afe200078e002a */
        /* <DEDUP_REMOVED lines=9> */
.L_x_616:
[----:B------:R-:W-:Y:S05]  /*5750*/  BSYNC B0 ;  /* 0x0000000000007941 */ /* 0x000fea0003800000 */
.L_x_615:
        /* <DEDUP_REMOVED lines=13> */
[----:B----4-:R-:W-:-:S04]  /*5830*/  IMAD.WIDE.U32 R24, R44, c[0x0][0x300], R10 ;  /* 0x0000c0002c187a25 */ /* 0x010fc800078e000a */
[----:B------:R-:W-:Y:S01]  /*5840*/  IMAD R0, R44, c[0x0][0x304], R3 ;  /* 0x0000c1002c007a24 */ /* 0x000fe200078e0203 */
[----:B------:R-:W-:-:S04]  /*5850*/  LEA R2, P3, R24, c[0x0][0x2e8], 0x1 ;  /* 0x0000ba0018027a11 */ /* 0x000fc800078608ff */
[----:B------:R-:W-:-:S04]  /*5860*/  IADD3 R0, R25, R0, RZ ;  /* 0x0000000019007210 */ /* 0x000fc80007ffe0ff */
[----:B------:R-:W-:-:S05]  /*5870*/  LEA.HI.X R3, R24, c[0x0][0x2ec], R0, 0x1, P3 ;  /* 0x0000bb0018037a11 */ /* 0x000fca00018f0c00 */
[----:B-----5:R1:W-:Y:S02]  /*5880*/  STG.E.128 [R2.64], R20 ;  /* 0x0000001402007986 */ /* 0x0203e4000c101d0c */
.L_x_618:
[----:B------:R-:W-:Y:S05]  /*5890*/  BSYNC B0 ;  /* 0x0000000000007941 */ /* 0x000fea0003800000 */
.L_x_617:
[----:B------:R-:W-:Y:S01]  /*58a0*/  ISETP.GE.OR P2, PT, R8, c[0x0][0x2f4], P2 ;  /* 0x0000bd0008007a0c */ /* 0x000fe20001746670 */
[----:B------:R-:W-:-:S12]  /*58b0*/  BSSY B0, `(.L_x_619) ;  /* 0x000000d000007945 */ /* 0x000fd80003800000 */
[----:B------:R-:W-:Y:S05]  /*58c0*/  @P2 BRA `(.L_x_620) ;  /* 0x000000b000002947 */ /* 0x000fea0003800000 */
[----:B-1----:R-:W-:Y:S01]  /*58d0*/  IADD3 R2, P2, R44, 0x20, RZ ;  /* 0x000000202c027810 */ /* 0x002fe20007f5e0ff */
[----:B-----5:R-:W-:Y:S01]  /*58e0*/  IMAD.MOV.U32 R20, RZ, RZ, R208 ;  /* 0x000000ffff147224 */ /* 0x020fe200078e00d0 */
        /* <DEDUP_REMOVED lines=9> */
.L_x_620:
[----:B------:R-:W-:Y:S05]  /*5980*/  BSYNC B0 ;  /* 0x0000000000007941 */ /* 0x000fea0003800000 */
.L_x_619:
        /* <DEDUP_REMOVED lines=14> */
.L_x_622:
[----:B------:R-:W-:Y:S05]  /*5a70*/  BSYNC B0 ;  /* 0x0000000000007941 */ /* 0x000fea0003800000 */
.L_x_621:
[----:B------:R-:W-:-:S13]  /*5a80*/  ISETP.GE.OR P0, PT, R8, c[0x0][0x2f4], P0 ;  /* 0x0000bd0008007a0c */ /* 0x000fda0000706670 */
[----:B------:R-:W-:Y:S05]  /*5a90*/  @P0 EXIT ;  /* 0x000000000000094d */ /* 0x000fea0003800000 */
[----:B------:R-:W-:Y:S01]  /*5aa0*/  IADD3 R0, P0, R44, 0x60, RZ ;  /* 0x000000602c007810 */ /* 0x000fe20007f1e0ff */
[----:B------:R-:W-:Y:S01]  /*5ab0*/  IMAD.MOV.U32 R8, RZ, RZ, R208 ;  /* 0x000000ffff087224 */ /* 0x000fe200078e00d0 */
[----:B------:R-:W-:-:S03]  /*5ac0*/  MOV R9, R11 ;  /* 0x0000000b00097202 */ /* 0x000fc60000000f00 */
[----:B------:R-:W-:Y:S02]  /*5ad0*/  IMAD.X R44, RZ, RZ, R45, P0 ;  /* 0x000000ffff2c7224 */ /* 0x000fe400000e062d */
        /* <DEDUP_REMOVED lines=8> */
.L_x_608:
[----:B------:R-:W-:Y:S01]  /*5b60*/  SHF.R.S32.HI R3, RZ, 0x1f, R212 ;  /* 0x0000001fff037819 */ /* 0x000fe200000114d4 */
[----:B------:R-:W-:Y:S01]  /*5b70*/  BSSY B0, `(.L_x_623) ;  /* 0x000001f000007945 */ /* 0x000fe20003800000 */
[----:B------:R-:W-:Y:S02]  /*5b80*/  IADD3 R206, -R206, c[0x0][0x2f0], RZ ;  /* 0x0000bc00cece7a10 */ /* 0x000fe40007ffe1ff */
[----:B------:R-:W-:Y:S02]  /*5b90*/  LEA.HI R8, R3, R212, RZ, 0x3 ;  /* 0x000000d403087211 */ /* 0x000fe400078f18ff */
[----:B------:R-:W-:Y:S02]  /*5ba0*/  SHF.R.S32.HI R2, RZ, 0x1f, R207 ;  /* 0x0000001fff027819 */ /* 0x000fe400000114cf */
[----:B------:R-:W-:Y:S02]  /*5bb0*/  LOP3.LUT R3, R8, 0x1ffffff8, RZ, 0xc0, !PT ;  /* 0x1ffffff808037812 */ /* 0x000fe400078ec0ff */
[----:B------:R-:W-:Y:S01]  /*5bc0*/  SHF.R.S32.HI R8, RZ, 0x3, R8 ;  /* 0x00000003ff087819 */ /* 0x000fe20000011408 */
[----:B------:R-:W-:Y:S01]  /*5bd0*/  IMAD R6, R2, c[0x0][0x308], RZ ;  /* 0x0000c20002067a24 */ /* 0x000fe200078e02ff */
[----:B------:R-:W-:Y:S01]  /*5be0*/  SHF.R.S32.HI R0, RZ, 0x1f, R208 ;  /* 0x0000001fff007819 */ /* 0x000fe200000114d0 */
[----:B------:R-:W-:Y:S01]  /*5bf0*/  IMAD.IADD R3, R212, 0x1, -R3 ;  /* 0x00000001d4037824 */ /* 0x000fe200078e0a03 */
[----:B------:R-:W-:-:S02]  /*5c00*/  ISETP.GE.AND P3, PT, R8, R206, PT ;  /* 0x000000ce0800720c */ /* 0x000fc40003f66270 */
[----:B------:R-:W-:Y:S01]  /*5c10*/  SHF.R.S32.HI R9, RZ, 0x1f, R8 ;  /* 0x0000001fff097819 */ /* 0x000fe20000011408 */
[----:B------:R-:W-:Y:S02]  /*5c20*/  IMAD.SHL.U32 R4, R3, 0x8, RZ ;  /* 0x0000000803047824 */ /* 0x000fe400078e00ff */
[----:B------:R-:W-:Y:S02]  /*5c30*/  IMAD R3, R207, c[0x0][0x30c], R6 ;  /* 0x0000c300cf037a24 */ /* 0x000fe400078e0206 */
[----:B------:R-:W-:Y:S01]  /*5c40*/  IMAD R15, R0, c[0x0][0x310], RZ ;  /* 0x0000c400000f7a24 */ /* 0x000fe200078e02ff */
[----:B------:R-:W-:Y:S01]  /*5c50*/  SHF.R.S32.HI R5, RZ, 0x1f, R4 ;  /* 0x0000001fff057819 */ /* 0x000fe20000011404 */
[----:B------:R-:W-:Y:S01]  /*5c60*/  IMAD.WIDE R12, R209, 0x80, R8 ;  /* 0x00000080d10c7825 */ /* 0x000fe200078e0208 */
[----:B------:R-:W-:-:S03]  /*5c70*/  ISETP.GE.OR P0, PT, R4, c[0x0][0x2f4], P3 ;  /* 0x0000bd0004007a0c */ /* 0x000fc60001f06670 */
[----:B------:R-:W-:-:S04]  /*5c80*/  IMAD.WIDE.U32 R6, R207, c[0x0][0x308], R4 ;  /* 0x0000c200cf067a25 */ /* 0x000fc800078e0004 */
[----:B------:R-:W-:Y:S02]  /*5c90*/  IMAD.IADD R7, R7, 0x1, R3 ;  /* 0x0000000107077824 */ /* 0x000fe400078e0203 */
        /* <DEDUP_REMOVED lines=12> */
.L_x_624:
[----:B------:R-:W-:Y:S05]  /*5d60*/  BSYNC B0 ;  /* 0x0000000000007941 */ /* 0x000fea0003800000 */
.L_x_623:
        /* <DEDUP_REMOVED lines=16> */
.L_x_626:
[----:B------:R-:W-:Y:S05]  /*5e70*/  BSYNC B0 ;  /* 0x0000000000007941 */ /* 0x000fea0003800000 */
.L_x_625:
        /* <DEDUP_REMOVED lines=16> */
.L_x_628:
[----:B------:R-:W-:Y:S05]  /*5f80*/  BSYNC B0 ;  /* 0x0000000000007941 */ /* 0x000fea0003800000 */
.L_x_627:
        /* <DEDUP_REMOVED lines=16> */
.L_x_630:
[----:B------:R-:W-:Y:S05]  /*6090*/  BSYNC B0 ;  /* 0x0000000000007941 */ /* 0x000fea0003800000 */
.L_x_629:
[----:B------:R-:W-:Y:S01]  /*60a0*/  IMAD R2, R2, c[0x0][0x338], RZ ;  /* 0x0000ce0002027a24 */ /* 0x000fe200078e02ff */
[----:B------:R-:W-:Y:S01]  /*60b0*/  ISETP.GE.OR P3, PT, R4, c[0x0][0x324], P3 ;  /* 0x0000c90004007a0c */ /* 0x000fe20001f66670 */
[C---:B-1----:R-:W-:Y:S01]  /*60c0*/  IMAD.WIDE.U32 R6, R207.reuse, c[0x0][0x338], R4 ;  /* 0x0000ce00cf067a25 */ /* 0x042fe200078e0004 */
[----:B------:R-:W-:Y:S03]  /*60d0*/  BSSY B0, `(.L_x_631) ;  /* 0x0000011000007945 */ /* 0x000fe60003800000 */
[----:B------:R-:W-:Y:S01]  /*60e0*/  IMAD R207, R207, c[0x0][0x33c], R2 ;  /* 0x0000cf00cfcf7a24 */ /* 0x000fe200078e0202 */
[----:B------:R-:W-:Y:S01]  /*60f0*/  MOV R8, R6 ;  /* 0x0000000600087202 */ /* 0x000fe20000000f00 */
        /* <DEDUP_REMOVED lines=14> */
.L_x_632:
[----:B------:R-:W-:Y:S05]  /*61e0*/  BSYNC B0 ;  /* 0x0000000000007941 */ /* 0x000fea0003800000 */
.L_x_631:
        /* <DEDUP_REMOVED lines=14> */
.L_x_634:
[----:B------:R-:W-:Y:S05]  /*62d0*/  BSYNC B0 ;  /* 0x0000000000007941 */ /* 0x000fea0003800000 */
.L_x_633:
        /* <DEDUP_REMOVED lines=14> */
.L_x_636:
[----:B------:R-:W-:Y:S05]  /*63c0*/  BSYNC B0 ;  /* 0x0000000000007941 */ /* 0x000fea0003800000 */
.L_x_635:
        /* <DEDUP_REMOVED lines=14> */
.L_x_637:
        /* <DEDUP_REMOVED lines=13> */
.L_x_1812:


//--------------------- .text._ZN7cutlass13device_kernelIN5flash19enable_sm80_to_sm89INS1_16FlashAttnBwdSm80INS1_25CollectiveMainloopBwdSm80ILi2ELi2EN4cute5tupleIJNS5_1CILi64EEENS7_ILi128EEES8_EEENS_6half_tEfNS_4arch4Sm80ELb1ELb0ELb0ELb0ELb1ELb0ELb0ELb0ELi2ELi2ELi4ELi2ELb1EEENS1_21CollectiveEpilogueBwdISA_SB_SD_Li256ELb0ELb0ELi2EEENS1_25SingleTileBwdLPTSchedulerILb0ELi128ELb1EEEEEEEEEvNT_6ParamsE --------------------------
	.section	.text._ZN7cutlass13device_kernelIN5flash19enable_sm80_to_sm89INS1_16FlashAttnBwdSm80INS1_25CollectiveMainloopBwdSm80ILi2ELi2EN4cute5tupleIJNS5_1CILi64EEENS7_ILi128EEES8_EEENS_6half_tEfNS_4arch4Sm80ELb1ELb0ELb0ELb0ELb1ELb0ELb0ELb0ELi2ELi2ELi4ELi2ELb1EEENS1_21CollectiveEpilogueBwdISA_SB_SD_Li256ELb0ELb0ELi2EEENS1_25SingleTileBwdLPTSchedulerILb0ELi128ELb1EEEEEEEEEvNT_6ParamsE,"ax",@progbits
	.sectioninfo	@"SHI_REGISTERS=254"
	.align	128
.text._ZN7cutlass13device_kernelIN5flash19enable_sm80_to_sm89INS1_16FlashAttnBwdSm80INS1_25CollectiveMainloopBwdSm80ILi2ELi2EN4cute5tupleIJNS5_1CILi64EEENS7_ILi128EEES8_EEENS_6half_tEfNS_4arch4Sm80ELb1ELb0ELb0ELb0ELb1ELb0ELb0ELb0ELi2ELi2ELi4ELi2ELb1EEENS1_21CollectiveEpilogueBwdISA_SB_SD_Li256ELb0ELb0ELi2EEENS1_25SingleTileBwdLPTSchedulerILb0ELi128ELb1EEEEEEEEEvNT_6ParamsE:
        .type           _ZN7cutlass13device_kernelIN5flash19enable_sm80_to_sm89INS1_16FlashAttnBwdSm80INS1_25CollectiveMainloopBwdSm80ILi2ELi2EN4cute5tupleIJNS5_1CILi64EEENS7_ILi128EEES8_EEENS_6half_tEfNS_4arch4Sm80ELb1ELb0ELb0ELb0ELb1ELb0ELb0ELb0ELi2ELi2ELi4ELi2ELb1EEENS1_21CollectiveEpilogueBwdISA_SB_SD_Li256ELb0ELb0ELi2EEENS1_25SingleTileBwdLPTSchedulerILb0ELi128ELb1EEEEEEEEEvNT_6ParamsE,@function
        .size           _ZN7cutlass13device_kernelIN5flash19enable_sm80_to_sm89INS1_16FlashAttnBwdSm80INS1_25CollectiveMainloopBwdSm80ILi2ELi2EN4cute5tupleIJNS5_1CILi64EEENS7_ILi128EEES8_EEENS_6half_tEfNS_4arch4Sm80ELb1ELb0ELb0ELb0ELb1ELb0ELb0ELb0ELi2ELi2ELi4ELi2ELb1EEENS1_21CollectiveEpilogueBwdISA_SB_SD_Li256ELb0ELb0ELi2EEENS1_25SingleTileBwdLPTSchedulerILb0ELi128ELb1EEEEEEEEEvNT_6ParamsE,(.L_x_1813 - _ZN7cutlass13device_kernelIN5flash19enable_sm80_to_sm89INS1_16FlashAttnBwdSm80INS1_25CollectiveMainloopBwdSm80ILi2ELi2EN4cute5tupleIJNS5_1CILi64EEENS7_ILi128EEES8_EEENS_6half_tEfNS_4arch4Sm80ELb1ELb0ELb0ELb0ELb1ELb0ELb0ELb0ELi2ELi2ELi4ELi2ELb1EEENS1_21CollectiveEpilogueBwdISA_SB_SD_Li256ELb0ELb0ELi2EEENS1_25SingleTileBwdLPTSchedulerILb0ELi128ELb1EEEEEEEEEvNT_6ParamsE)
        .other          _ZN7cutlass13device_kernelIN5flash19enable_sm80_to_sm89INS1_16FlashAttnBwdSm80INS1_25CollectiveMainloopBwdSm80ILi2ELi2EN4cute5tupleIJNS5_1CILi64EEENS7_ILi128EEES8_EEENS_6half_tEfNS_4arch4Sm80ELb1ELb0ELb0ELb0ELb1ELb0ELb0ELb0ELi2ELi2ELi4ELi2ELb1EEENS1_21CollectiveEpilogueBwdISA_SB_SD_Li256ELb0ELb0ELi2EEENS1_25SingleTileBwdLPTSchedulerILb0ELi128ELb1EEEEEEEEEvNT_6ParamsE,@"STO_CUDA_ENTRY STV_DEFAULT"
_ZN7cutlass13device_kernelIN5flash19enable_sm80_to_sm89INS1_16FlashAttnBwdSm80INS1_25CollectiveMainloopBwdSm80ILi2ELi2EN4cute5tupleIJNS5_1CILi64EEENS7_ILi128EEES8_EEENS_6half_tEfNS_4arch4Sm80ELb1ELb0ELb0ELb0ELb1ELb0ELb0ELb0ELi2ELi2ELi4ELi2ELb1EEENS1_21CollectiveEpilogueBwdISA_SB_SD_Li256ELb0ELb0ELi2EEENS1_25SingleTileBwdLPTSchedulerILb0ELi128ELb1EEEEEEEEEvNT_6ParamsE:
        /* <DEDUP_REMOVED lines=16> */
[----:B------:R-:W-:-:S04]  /*0100*/  MOV R0, c[0x0][0x3c4] ;  /* 0x0000f10000007a02 */ /* 0x000fc80000000f00 */
[----:B------:R-:W-:Y:S02]  /*0110*/  ISETP.NE.AND P0, PT, R0, 0x1, PT ;  /* 0x000000010000780c */ /* 0x000fe40003f05270 */
[----:B------:R-:W-:-:S11]  /*0120*/  MOV R0, R2 ;  /* 0x0000000200007202 */ /* 0x000fd60000000f00 */
[----:B------:R-:W-:-:S05]  /*0130*/  @P0 IMAD.HI.U32 R3, R2, c[0x0][0x3c8], RZ ;  /* 0x0000f20002030a27 */ /* 0x000fca00078e00ff */
[----:B------:R-:W-:-:S05]  /*0140*/  @P0 SHF.R.U32.HI R0, RZ, c[0x0][0x3cc], R3 ;  /* 0x0000f300ff000a19 */ /* 0x000fca0000011603 */
[----:B------:R-:W-:Y:S01]  /*0150*/  IMAD R5, R0, c[0x0][0x3c4], RZ ;  /* 0x0000f10000057a24 */ /* 0x000fe200078e02ff */
[----:B------:R-:W-:Y:S05]  /*0160*/  BRA `(.L_x_640) ;  /* 0x0000006000007947 */ /* 0x000fea0003800000 */
.L_x_639:
[----:B------:R-:W-:-:S04]  /*0170*/  MOV R0, c[0x0][0x3ac] ;  /* 0x0000eb0000007a02 */ /* 0x000fc80000000f00 */
[----:B------:R-:W-:Y:S02]  /*0180*/  ISETP.NE.AND P0, PT, R0, 0x1, PT ;  /* 0x000000010000780c */ /* 0x000fe40003f05270 */
[----:B------:R-:W-:-:S11]  /*0190*/  MOV R0, R2 ;  /* 0x0000000200007202 */ /* 0x000fd60000000f00 */
[----:B------:R-:W-:-:S05]  /*01a0*/  @P0 IMAD.HI.U32 R3, R2, c[0x0][0x3b0], RZ ;  /* 0x0000ec0002030a27 */ /* 0x000fca00078e00ff */
[----:B------:R-:W-:-:S05]  /*01b0*/  @P0 SHF.R.U32.HI R0, RZ, c[0x0][0x3b4], R3 ;  /* 0x0000ed00ff000a19 */ /* 0x000fca0000011603 */
[----:B------:R-:W-:Y:S02]  /*01c0*/  IMAD R5, R0, c[0x0][0x3ac], RZ ;  /* 0x0000eb0000057a24 */ /* 0x000fe400078e02ff */
.L_x_640:
[----:B------:R-:W-:Y:S01]  /*01d0*/  IMAD.MOV.U32 R3, RZ, RZ, c[0x0][0x3a0] ;  /* 0x0000e800ff037624 */ /* 0x000fe200078e00ff */
[----:B------:R-:W-:Y:S01]  /*01e0*/  LOP3.LUT R0, RZ, R0, RZ, 0x33, !PT ;  /* 0x00000000ff007212 */ /* 0x000fe200078e33ff */
[----:B------:R-:W-:-:S03]  /*01f0*/  IMAD.IADD R5, R2, 0x1, -R5 ;  /* 0x0000000102057824 */ /* 0x000fc600078e0a05 */
[----:B------:R-:W-:Y:S01]  /*0200*/  ISETP.NE.AND P0, PT, R3, 0x1, PT ;  /* 0x000000010300780c */ /* 0x000fe20003f05270 */
[----:B------:R-:W-:Y:S01]  /*0210*/  IMAD R4, R4, c[0x0][0x3ac], R5 ;  /* 0x0000eb0004047a24 */ /* 0x000fe200078e0205 */
[----:B------:R-:W-:-:S04]  /*0220*/  IADD3 R207, R0, c[0x0][0x394], RZ ;  /* 0x0000e50000cf7a10 */ /* 0x000fc80007ffe0ff */
[----:B------:R-:W-:-:S07]  /*0230*/  MOV R209, R4 ;  /* 0x0000000400d17202 */ /* 0x000fce0000000f00 */
[----:B------:R-:W-:-:S05]  /*0240*/  @P0 IMAD.HI.U32 R2, R4, c[0x0][0x3a4], RZ ;  /* 0x0000e90004020a27 */ /* 0x000fca00078e00ff */
[----:B------:R-:W-:-:S04]  /*0250*/  @P0 SHF.R.U32.HI R209, RZ, c[0x0][0x3a8], R2 ;  /* 0x0000ea00ffd10a19 */ /* 0x000fc80000011602 */
[----:B------:R-:W-:-:S05]  /*0260*/  IADD3 R3, -R209, RZ, RZ ;  /* 0x000000ffd1037210 */ /* 0x000fca0007ffe1ff */
[----:B------:R-:W-:Y:S01]  /*0270*/  IMAD R208, R3, c[0x0][0x3a0], R4 ;  /* 0x0000e80003d07a24 */ /* 0x000fe200078e0204 */
[----:B------:R-:W-:Y:S05]  /*0280*/  BRA `(.L_x_641) ;  /* 0x0000021000007947 */ /* 0x000fea0003800000 */
.L_x_638:
        /* <DEDUP_REMOVED lines=16> */
.L_x_642:
[----:B------:R-:W-:-:S04]  /*0390*/  MOV R0, c[0x0][0x3ac] ;  /* 0x0000eb0000007a02 */ /* 0x000fc80000000f00 */
[----:B------:R-:W-:Y:S02]  /*03a0*/  ISETP.NE.AND P0, PT, R0, 0x1, PT ;  /* 0x000000010000780c */ /* 0x000fe40003f05270 */
[----:B------:R-:W-:-:S11]  /*03b0*/  MOV R0, R3 ;  /* 0x0000000300007202 */ /* 0x000fd60000000f00 */
[----:B------:R-:W-:-:S05]  /*03c0*/  @P0 IMAD.HI.U32 R2, R3, c[0x0][0x3b0], RZ ;  /* 0x0000ec0003020a27 */ /* 0x000fca00078e00ff */
[----:B------:R-:W-:-:S05]  /*03d0*/  @P0 SHF.R.U32.HI R0, RZ, c[0x0][0x3b4], R2 ;  /* 0x0000ed00ff000a19 */ /* 0x000fca0000011602 */
[----:B------:R-:W-:Y:S02]  /*03e0*/  IMAD R4, R0, c[0x0][0x3ac], RZ ;  /* 0x0000eb0000047a24 */ /* 0x000fe400078e02ff */
.L_x_643:
        /* <DEDUP_REMOVED lines=10> */
[----:B------:R-:W-:Y:S02]  /*0490*/  IMAD R208, R208, c[0x0][0x3a0], R5 ;  /* 0x0000e800d0d07a24 */ /* 0x000fe400078e0205 */
.L_x_641:
        /* <DEDUP_REMOVED lines=78> */
[----:B------:R-:W-:Y:S01]  /*0980*/  IMAD.IADD R7, R234, 0x1, -R216 ;  /* 0x00000001ea077824 */ /* 0x000fe200078e0ad8 */
[--C-:B------:R-:W-:Y:S01]  /*0990*/  SHF.R.S32.HI R27, RZ, 0x1f, R26.reuse ;  /* 0x0000001fff1b7819 */ /* 0x100fe2000001141a */
[----:B------:R-:W-:Y:S01]  /*09a0*/  IMAD R11, R21, c[0x0][0x1d8], RZ ;  /* 0x00007600150b7a24 */ /* 0x000fe200078e02ff */
[----:B------:R-:W-:Y:S01]  /*09b0*/  USHF.L.U32 UR10, UR6, 0x6, URZ ;  /* 0x00000006060a7899 */ /* 0x000fe2000800063f */
[----:B------:R-:W-:Y:S01]  /*09c0*/  IMAD R0, R2, c[0x0][0x1e0], RZ ;  /* 0x0000780002007a24 */ /* 0x000fe200078e02ff */
[----:B------:R-:W-:Y:S01]  /*09d0*/  ISETP.GE.AND P1, PT, R7, 0x1, PT ;  /* 0x000000010700780c */ /* 0x000fe20003f26270 */
[----:B------:R-:W-:Y:S01]  /*09e0*/  IMAD.WIDE.U32 R4, R3, c[0x0][0x1e0], R26 ;  /* 0x0000780003047a25 */ /* 0x000fe200078e001a */
[----:B------:R-:W-:Y:S02]  /*09f0*/  ISETP.GE.AND P6, PT, R7, 0x21, PT ;  /* 0x000000210700780c */ /* 0x000fe40003fc6270 */
[C---:B------:R-:W-:Y:S01]  /*0a00*/  ISETP.GE.OR P2, PT, R26.reuse, c[0x0][0x1cc], !P1 ;  /* 0x000073001a007a0c */ /* 0x040fe20004f46670 */
[----:B------:R-:W-:Y:S01]  /*0a10*/  IMAD R0, R3, c[0x0][0x1e4], R0 ;  /* 0x0000790003007a24 */ /* 0x000fe200078e0200 */
[----:B------:R-:W-:Y:S01]  /*0a20*/  ISETP.GE.AND P5, PT, R7, 0x41, PT ;  /* 0x000000410700780c */ /* 0x000fe20003fa6270 */
[----:B------:R-:W-:Y:S01]  /*0a30*/  IMAD.SHL.U32 R10, R9, 0x200, RZ ;  /* 0x00000200090a7824 */ /* 0x000fe200078e00ff */
[C---:B------:R-:W-:Y:S01]  /*0a40*/  ISETP.GE.OR P4, PT, R26.reuse, c[0x0][0x1cc], !P6 ;  /* 0x000073001a007a0c */ /* 0x040fe20007786670 */
[----:B------:R-:W-:Y:S01]  /*0a50*/  IMAD.IADD R5, R5, 0x1, R0 ;  /* 0x0000000105057824 */ /* 0x000fe200078e0200 */
[----:B------:R-:W-:Y:S01]  /*0a60*/  ISETP.GE.OR P3, PT, R26, c[0x0][0x1cc], !P5 ;  /* 0x000073001a007a0c */ /* 0x000fe20006f66670 */
[----:B------:R-:W-:Y:S01]  /*0a70*/  IMAD R0, R20, c[0x0][0x1dc], R11 ;  /* 0x0000770014007a24 */ /* 0x000fe200078e020b */
[----:B------:R-:W-:Y:S01]  /*0a80*/  LEA.HI R11, R17, R212, RZ, 0x2 ;  /* 0x000000d4110b7211 */ /* 0x000fe200078f10ff */
[----:B------:R-:W-:Y:S01]  /*0a90*/  IMAD.WIDE.U32 R4, R209, c[0x0][0x1e8], R4 ;  /* 0x00007a00d1047a25 */ /* 0x000fe200078e0004 */
[----:B------:R-:W-:-:S02]  /*0aa0*/  ISETP.GE.OR P1, PT, R26, c[0x0][0x19c], !P1 ;  /* 0x000067001a007a0c */ /* 0x000fc40004f26670 */
[----:B------:R-:W-:Y:S01]  /*0ab0*/  SHF.R.S32.HI R6, RZ, 0x1f, R11 ;  /* 0x0000001fff067819 */ /* 0x000fe2000001140b */
[----:B------:R-:W-:Y:S01]  /*0ac0*/  IMAD.IADD R13, R5, 0x1, R12 ;  /* 0x00000001050d7824 */ /* 0x000fe200078e020c */
[----:B------:R-:W-:Y:S01]  /*0ad0*/  ISETP.GE.OR P6, PT, R26, c[0x0][0x19c], !P6 ;  /* 0x000067001a007a0c */ /* 0x000fe200077c6670 */
[----:B------:R-:W-:Y:S01]  /*0ae0*/  IMAD.SHL.U32 R5, R216, 0x40, RZ ;  /* 0x00000040d8057824 */ /* 0x000fe200078e00ff */
[----:B------:R-:W-:Y:S01]  /*0af0*/  ISETP.GE.OR P5, PT, R26, c[0x0][0x19c], !P5 ;  /* 0x000067001a007a0c */ /* 0x000fe20006fa6670 */
[----:B------:R-:W-:Y:S02]  /*0b00*/  IMAD.MOV.U32 R12, RZ, RZ, R4 ;  /* 0x000000ffff0c7224 */ /* 0x000fe400078e0004 */
[----:B------:R-:W-:Y:S01]  /*0b10*/  IMAD R2, R2, c[0x0][0x1b0], RZ ;  /* 0x00006c0002027a24 */ /* 0x000fe200078e02ff */
[----:B------:R-:W-:Y:S01]  /*0b20*/  LOP3.LUT R5, R5, 0x1c0, RZ, 0xc0, !PT ;  /* 0x000001c005057812 */ /* 0x000fe200078ec0ff */
[----:B------:R-:W-:-:S03]  /*0b30*/  IMAD.WIDE.U32 R12, R20, c[0x0][0x1d8], R12 ;  /* 0x00007600140c7a25 */ /* 0x000fc600078e000c */
[----:B------:R-:W-:Y:S01]  /*0b40*/  LOP3.LUT R4, R5, 0x38, R26, 0xf8, !PT ;  /* 0x0000003805047812 */ /* 0x000fe200078ef81a */
[----:B------:R-:W-:Y:S01]  /*0b50*/  IMAD.IADD R0, R13, 0x1, R0 ;  /* 0x000000010d007824 */ /* 0x000fe200078e0200 */
[----:B------:R-:W-:Y:S01]  /*0b60*/  SHF.R.U32.HI R5, RZ, 0x3, R5 ;  /* 0x00000003ff057819 */ /* 0x000fe20000011605 */
[C---:B------:R-:W-:Y:S01]  /*0b70*/  IMAD R2, R3.reuse, c[0x0][0x1b4], R2 ;  /* 0x00006d0003027a24 */ /* 0x040fe200078e0202 */
[----:B------:R-:W-:Y:S01]  /*0b80*/  LEA R14, P0, R12, c[0x0][0x1c0], 0x1 ;  /* 0x000070000c0e7a11 */ /* 0x000fe200078008ff */
[----:B------:R-:W-:Y:S01]  /*0b90*/  IMAD.WIDE.U32 R24, R3, c[0x0][0x1b0], R26 ;  /* 0x00006c0003187a25 */ /* 0x000fe200078e001a */
[----:B------:R-:W-:Y:S02]  /*0ba0*/  LOP3.LUT R4, R10, R4, R5, 0xf6, !PT ;  /* 0x000000040a047212 */ /* 0x000fe400078ef605 */
[----:B------:R-:W-:Y:S01]  /*0bb0*/  LEA.HI.X R15, R12, c[0x0][0x1c4], R0, 0x1, P0 ;  /* 0x000071000c0f7a11 */ /* 0x000fe200000f0c00 */
[----:B------:R-:W-:Y:S01]  /*0bc0*/  IMAD.IADD R25, R25, 0x1, R2 ;  /* 0x0000000119197824 */ /* 0x000fe200078e0202 */
[----:B------:R-:W-:Y:S01]  /*0bd0*/  SHF.R.S32.HI R5, RZ, 0x2, R11 ;  /* 0x00000002ff057819 */ /* 0x000fe2000001140b */
[----:B------:R-:W-:Y:S01]  /*0be0*/  IMAD.SHL.U32 R4, R4, 0x2, RZ ;  /* 0x0000000204047824 */ /* 0x000fe200078e00ff */
[----:B------:R-:W-:Y:S01]  /*0bf0*/  LEA.HI R0, R17, R212, RZ, 0x4 ;  /* 0x000000d411007211 */ /* 0x000fe200078f20ff */
[----:B------:R-:W-:Y:S01]  /*0c00*/  IMAD R2, R228, c[0x0][0x1b8], RZ ;  /* 0x00006e00e4027a24 */ /* 0x000fe200078e02ff */
[----:B------:R-:W-:Y:S01]  /*0c10*/  LEA.HI R6, R6, R5, RZ, 0x3 ;  /* 0x0000000506067211 */ /* 0x000fe200078f18ff */
[----:B------:R-:W-:Y:S01]  /*0c20*/  IMAD.WIDE.U32 R24, R209, c[0x0][0x1b8], R24 ;  /* 0x00006e00d1187a25 */ /* 0x000fe200078e0018 */
[----:B------:R-:W-:Y:S01]  /*0c30*/  @!PT LDS RZ, [RZ] ;  /* 0x00000000fffff984 */ /* 0x000fe20000000800 */
[----:B------:R-:W-:Y:S01]  /*0c40*/  @!PT LDS RZ, [RZ] ;  /* 0x00000000fffff984 */ /* 0x000fe20000000800 */
[----:B------:R-:W-:Y:S01]  /*0c50*/  @!PT LDS RZ, [RZ] ;  /* 0x00000000fffff984 */ /* 0x000fe20000000800 */
[----:B------:R1:W-:Y:S01]  /*0c60*/  LDGSTS.E.BYPASS.LTC128B.128 [R4+0x4080], [R14.64], !P2 ;  /* 0x040800000e047fae */ /* 0x0003e2000d101d4c */
[----:B------:R-:W-:-:S02]  /*0c70*/  SHF.R.S32.HI R13, RZ, 0x4, R0 ;  /* 0x00000004ff0d7819 */ /* 0x000fc40000011400 */
[----:B------:R-:W-:Y:S01]  /*0c80*/  LOP3.LUT R6, R6, 0xfffffff8, RZ, 0xc0, !PT ;  /* 0xfffffff806067812 */ /* 0x000fe200078ec0ff */
[----:B------:R-:W-:Y:S01]  /*0c90*/  IMAD R2, R209, c[0x0][0x1bc], R2 ;  /* 0x00006f00d1027a24 */ /* 0x000fe200078e0202 */
[----:B------:R-:W-:Y:S01]  /*0ca0*/  ISETP.GE.AND P2, PT, R7, 0x61, PT ;  /* 0x000000610700780c */ /* 0x000fe20003f46270 */
[----:B------:R-:W-:Y:S01]  /*0cb0*/  IMAD.WIDE.U32 R28, R208, c[0x0][0x180], R26 ;  /* 0x00006000d01c7a25 */ /* 0x000fe200078e001a */
[----:B------:R-:W-:Y:S02]  /*0cc0*/  LEA.HI R8, R0, R13, RZ, 0x1 ;  /* 0x0000000d00087211 */ /* 0x000fe400078f08ff */
[----:B------:R-:W-:Y:S01]  /*0cd0*/  IADD3 R225, R4, 0x4080, RZ ;  /* 0x0000408004e17810 */ /* 0x000fe20007ffe0ff */
[----:B------:R-:W-:Y:S01]  /*0ce0*/  IMAD.IADD R6, R5, 0x1, -R6 ;  /* 0x0000000105067824 */ /* 0x000fe200078e0a06 */
[----:B------:R-:W-:Y:S01]  /*0cf0*/  LOP3.LUT R8, R8, 0xfffffffe, RZ, 0xc0, !PT ;  /* 0xfffffffe08087812 */ /* 0x000fe200078ec0ff */
[----:B------:R-:W-:Y:S01]  /*0d00*/  IMAD R5, R229, c[0x0][0x180], RZ ;  /* 0x00006000e5057a24 */ /* 0x000fe200078e02ff */
[----:B------:R-:W-:Y:S01]  /*0d10*/  IADD3 R223, R4, 0x8080, RZ ;  /* 0x0000808004df7810 */ /* 0x000fe20007ffe0ff */
[----:B------:R-:W-:-:S02]  /*0d20*/  IMAD.IADD R25, R25, 0x1, R2 ;  /* 0x0000000119197824 */ /* 0x000fc400078e0202 */
[----:B------:R-:W-:Y:S02]  /*0d30*/  IMAD R12, R208, c[0x0][0x184], R5 ;  /* 0x00006100d00c7a24 */ /* 0x000fe400078e0205 */
[----:B------:R-:W-:Y:S02]  /*0d40*/  IMAD R2, R21, c[0x0][0x1a8], RZ ;  /* 0x00006a0015027a24 */ /* 0x000fe400078e02ff */
[----:B------:R-:W-:Y:S01]  /*0d50*/  IMAD.IADD R7, R13, 0x1, -R8 ;  /* 0x000000010d077824 */ /* 0x000fe200078e0a08 */
[----:B------:R-:W-:Y:S01]  /*0d60*/  LEA.HI R8, R17, R212, RZ, 0x5 ;  /* 0x000000d411087211 */ /* 0x000fe200078f28ff */
[----:B------:R-:W-:Y:S02]  /*0d70*/  IMAD.IADD R13, R29, 0x1, R12 ;  /* 0x000000011d0d7824 */ /* 0x000fe400078e020c */
[----:B------:R-:W-:Y:S02]  /*0d80*/  IMAD R2, R20, c[0x0][0x1ac], R2 ;  /* 0x00006b0014027a24 */ /* 0x000fe400078e0202 */
[----:B------:R-:W-:Y:S01]  /*0d90*/  IMAD.MOV.U32 R12, RZ, RZ, R28 ;  /* 0x000000ffff0c7224 */ /* 0x000fe200078e001c */
[----:B-1----:R-:W-:Y:S01]  /*0da0*/  IADD3 R14, P0, R14, UR4, RZ ;  /* 0x000000040e0e7c10 */ /* 0x002fe2000ff1e0ff */
[----:B------:R-:W-:-:S03]  /*0db0*/  IMAD.WIDE.U32 R20, R20, c[0x0][0x1a8], R24 ;  /* 0x00006a0014147a25 */ /* 0x000fc600078e0018 */
[----:B------:R-:W-:Y:S01]  /*0dc0*/  IADD3.X R15, R15, UR5, RZ, P0, !PT ;  /* 0x000000050f0f7c10 */ /* 0x000fe200087fe4ff */
[----:B------:R-:W-:Y:S01]  /*0dd0*/  IMAD.WIDE.U32 R24, R209, c[0x0][0x188], R12 ;  /* 0x00006200d1187a25 */ /* 0x000fe200078e000c */
[----:B------:R-:W-:-:S03]  /*0de0*/  IADD3 R22, P0, R14, UR4, RZ ;  /* 0x000000040e167c10 */ /* 0x000fc6000ff1e0ff */
[----:B------:R1:W-:Y:S01]  /*0df0*/  LDGSTS.E.BYPASS.LTC128B.128 [R4+0x5080], [R14.64], !P4 ;  /* 0x050800000e047fae */ /* 0x0003e2000e101d4c */
[----:B------:R-:W-:Y:S01]  /*0e00*/  IADD3.X R23, R15, UR5, RZ, P0, !PT ;  /* 0x000000050f177c10 */ /* 0x000fe200087fe4ff */
[----:B------:R-:W-:Y:S01]  /*0e10*/  IMAD.IADD R2, R21, 0x1, R2 ;  /* 0x0000000115027824 */ /* 0x000fe200078e0202 */
[----:B------:R-:W-:Y:S01]  /*0e20*/  ISETP.GE.OR P0, PT, R26, c[0x0][0x1cc], !P2 ;  /* 0x000073001a007a0c */ /* 0x000fe20005706670 */
[----:B------:R-:W-:Y:S01]  /*0e30*/  IMAD R210, R228, c[0x0][0x188], RZ ;  /* 0x00006200e4d27a24 */ /* 0x000fe200078e02ff */
[----:B------:R-:W-:Y:S01]  /*0e40*/  ISETP.GE.OR P2, PT, R26, c[0x0][0x19c], !P2 ;  /* 0x000067001a007a0c */ /* 0x000fe20005746670 */
[----:B------:R2:W-:Y:S01]  /*0e50*/  LDGSTS.E.BYPASS.LTC128B.128 [R4+0x6080], [R22.64], !P3 ;  /* 0x0608000016047fae */ /* 0x0005e2000d901d4c */
[----:B------:R-:W-:Y:S01]  /*0e60*/  IMAD.SHL.U32 R218, R212, 0x4, RZ ;  /* 0x00000004d4da7824 */ /* 0x000fe200078e00ff */
[----:B------:R-:W-:Y:S01]  /*0e70*/  ISETP.GE.AND P4, PT, R26, c[0x0][0x16c], PT ;  /* 0x00005b001a007a0c */ /* 0x000fe20003f86270 */
[----:B------:R-:W-:Y:S02]  /*0e80*/  IMAD R210, R209, c[0x0][0x18c], R210 ;  /* 0x00006300d1d27a24 */ /* 0x000fe400078e02d2 */
[----:B------:R-:W-:Y:S01]  /*0e90*/  IMAD R3, R229, c[0x0][0x270], RZ ;  /* 0x00009c00e5037a24 */ /* 0x000fe200078e02ff */
[----:B------:R-:W-:Y:S01]  /*0ea0*/  SHF.R.S32.HI R219, RZ, 0x1f, R218 ;  /* 0x0000001fffdb7819 */ /* 0x000fe200000114da */
[----:B------:R-:W-:-:S02]  /*0eb0*/  IMAD.IADD R211, R25, 0x1, R210 ;  /* 0x0000000119d37824 */ /* 0x000fc400078e02d2 */
[----:B------:R-:W-:Y:S02]  /*0ec0*/  IMAD.MOV.U32 R210, RZ, RZ, R24 ;  /* 0x000000ffffd27224 */ /* 0x000fe400078e0018 */
[----:B------:R-:W-:Y:S02]  /*0ed0*/  IMAD R236, R208, c[0x0][0x274], R3 ;  /* 0x00009d00d0ec7a24 */ /* 0x000fe400078e0203 */
[----:B------:R-:W-:Y:S02]  /*0ee0*/  IMAD R5, R241, UR9, RZ ;  /* 0x00000009f1057c24 */ /* 0x000fe4000f8e02ff */
[----:B------:R-:W-:Y:S02]  /*0ef0*/  IMAD R3, R229, c[0x0][0x288], RZ ;  /* 0x0000a200e5037a24 */ /* 0x000fe400078e02ff */
[----:B------:R-:W-:Y:S01]  /*0f00*/  IMAD.WIDE.U32 R210, R216, c[0x0][0x178], R210 ;  /* 0x00005e00d8d27a25 */ /* 0x000fe200078e00d2 */
[----:B-1----:R-:W-:-:S03]  /*0f10*/  IADD3 R14, P3, R22, UR4, RZ ;  /* 0x00000004160e7c10 */ /* 0x002fc6000ff7e0ff */
[----:B------:R-:W-:Y:S02]  /*0f20*/  IMAD R226, R208, c[0x0][0x28c], R3 ;  /* 0x0000a300d0e27a24 */ /* 0x000fe400078e0203 */
[----:B------:R-:W-:Y:S01]  /*0f30*/  IMAD R3, R217, c[0x0][0x178], RZ ;  /* 0x00005e00d9037a24 */ /* 0x000fe200078e02ff */
[----:B------:R-:W-:Y:S01]  /*0f40*/  IADD3.X R15, R23, UR5, RZ, P3, !PT ;  /* 0x00000005170f7c10 */ /* 0x000fe20009ffe4ff */
[----:B------:R-:W-:Y:S01]  /*0f50*/  ULDC.64 UR4, c[0x0][0x1a8] ;  /* 0x00006a0000047ab9 */ /* 0x000fe20000000a00 */
[----:B------:R-:W-:Y:S01]  /*0f60*/  ISETP.GE.AND P3, PT, R26, c[0x0][0x1fc], PT ;  /* 0x00007f001a007a0c */ /* 0x000fe20003f66270 */
[----:B------:R-:W-:Y:S01]  /*0f70*/  USHF.L.U64.HI UR5, UR4, UR8, UR5 ;  /* 0x0000000804057299 */ /* 0x000fe20008010205 */
[----:B------:R-:W-:Y:S01]  /*0f80*/  IMAD.WIDE.U32 R26, R208, c[0x0][0x210], R26 ;  /* 0x00008400d01a7a25 */ /* 0x000fe200078e001a */
[----:B------:R1:W-:Y:S01]  /*0f90*/  LDGSTS.E.BYPASS.LTC128B.128 [R4+0x7080], [R14.64], !P0 ;  /* 0x070800000e047fae */ /* 0x0003e2000c101d4c */
[----:B------:R-:W-:Y:S01]  /*0fa0*/  LEA R12, P0, R20, c[0x0][0x190], 0x1 ;  /* 0x00006400140c7a11 */ /* 0x000fe200078008ff */
[----:B------:R-:W-:Y:S01]  /*0fb0*/  USHF.L.U32 UR4, UR4, 0x6, URZ ;  /* 0x0000000604047899 */ /* 0x000fe2000800063f */
[----:B--2---:R-:W-:Y:S01]  /*0fc0*/  IMAD.WIDE.U32 R22, R208, c[0x0][0x270], R218 ;  /* 0x00009c00d0167a25 */ /* 0x004fe200078e00da */
[----:B------:R-:W0:Y:S01]  /*0fd0*/  LDGDEPBAR ;  /* 0x00000000000079af */ /* 0x000e220000000000 */
[----:B------:R-:W-:-:S02]  /*0fe0*/  LEA.HI.X R13, R20, c[0x0][0x194], R2, 0x1, P0 ;  /* 0x00006500140d7a11 */ /* 0x000fc400000f0c02 */
[----:B------:R-:W-:Y:S01]  /*0ff0*/  SHF.R.S32.HI R2, RZ, 0x1f, R241 ;  /* 0x0000001fff027819 */ /* 0x000fe200000114f1 */
[----:B------:R-:W-:Y:S02]  /*1000*/  IMAD.IADD R237, R23, 0x1, R236 ;  /* 0x0000000117ed7824 */ /* 0x000fe400078e02ec */
[----:B------:R2:W-:Y:S01]  /*1010*/  LDGSTS.E.BYPASS.LTC128B.128 [R4+0x80], [R12.64], !P1 ;  /* 0x000800000c047fae */ /* 0x0005e2000c901d4c */
[----:B------:R-:W-:Y:S01]  /*1020*/  IADD3 R24, P1, R12, UR4, RZ ;  /* 0x000000040c187c10 */ /* 0x000fe2000ff3e0ff */
[----:B------:R-:W-:Y:S02]  /*1030*/  IMAD.MOV.U32 R236, RZ, RZ, R22 ;  /* 0x000000ffffec7224 */ /* 0x000fe400078e0016 */
[----:B------:R-:W-:Y:S01]  /*1040*/  IMAD.WIDE.U32 R22, R241, c[0x0][0x178], RZ ;  /* 0x00005e00f1167a25 */ /* 0x000fe200078e00ff */
[----:B------:R-:W-:-:S03]  /*1050*/  IADD3.X R25, R13, UR5, RZ, P1, !PT ;  /* 0x000000050d197c10 */ /* 0x000fc60008ffe4ff */
[----:B------:R-:W-:Y:S02]  /*1060*/  IMAD R3, R216, c[0x0][0x17c], R3 ;  /* 0x00005f00d8037a24 */ /* 0x000fe400078e0203 */
[----:B------:R3:W-:Y:S01]  /*1070*/  LDGSTS.E.BYPASS.LTC128B.128 [R4+0x1080], [R24.64], !P6 ;  /* 0x0108000018047fae */ /* 0x0007e2000f101d4c */
[----:B------:R-:W-:Y:S02]  /*1080*/  IMAD.MOV.U32 R156, RZ, RZ, 0x40 ;  /* 0x00000040ff9c7424 */ /* 0x000fe400078e00ff */
[----:B------:R-:W-:Y:S01]  /*1090*/  IMAD.IADD R204, R211, 0x1, R3 ;  /* 0x00000001d3cc7824 */ /* 0x000fe200078e0203 */
[----:B------:R-:W-:Y:S01]  /*10a0*/  LEA R3, P0, R22, R210, 0x6 ;  /* 0x000000d216037211 */ /* 0x000fe200078030ff */
[----:B------:R-:W-:Y:S02]  /*10b0*/  IMAD.MOV.U32 R192, RZ, RZ, 0x20 ;  /* 0x00000020ffc07424 */ /* 0x000fe400078e00ff */
[----:B-1----:R-:W-:Y:S02]  /*10c0*/  IMAD R15, R229, c[0x0][0x210], RZ ;  /* 0x00008400e50f7a24 */ /* 0x002fe400078e02ff */
[----:B------:R-:W-:-:S02]  /*10d0*/  IMAD R14, R2, UR10, R5 ;  /* 0x0000000a020e7c24 */ /* 0x000fc4000f8e0205 */
[----:B------:R-:W-:Y:S02]  /*10e0*/  IMAD R20, R208, c[0x0][0x214], R15 ;  /* 0x00008500d0147a24 */ /* 0x000fe400078e020f */
[----:B------:R-:W-:Y:S02]  /*10f0*/  IMAD R2, R2, c[0x0][0x178], RZ ;  /* 0x00005e0002027a24 */ /* 0x000fe400078e02ff */
[----:B------:R-:W-:Y:S01]  /*1100*/  IMAD.IADD R21, R27, 0x1, R20 ;  /* 0x000000011b157824 */ /* 0x000fe200078e0214 */
[----:B--2---:R-:W-:Y:S01]  /*1110*/  IADD3 R12, P1, R24, UR4, RZ ;  /* 0x00000004180c7c10 */ /* 0x004fe2000ff3e0ff */
[----:B------:R-:W-:Y:S02]  /*1120*/  IMAD.MOV.U32 R20, RZ, RZ, R26 ;  /* 0x000000ffff147224 */ /* 0x000fe400078e001a */
[----:B------:R-:W-:Y:S01]  /*1130*/  IMAD R5, R241, c[0x0][0x17c], R2 ;  /* 0x00005f00f1057a24 */ /* 0x000fe200078e0202 */
[----:B------:R-:W-:Y:S01]  /*1140*/  IADD3.X R13, R25, UR5, RZ, P1, !PT ;  /* 0x00000005190d7c10 */ /* 0x000fe20008ffe4ff */
[----:B------:R-:W-:Y:S01]  /*1150*/  IMAD.SHL.U32 R15, R241, 0x40, RZ ;  /* 0x00000040f10f7824 */ /* 0x000fe200078e00ff */
[----:B------:R-:W-:Y:S01]  /*1160*/  IADD3 R26, P1, R12, UR4, RZ ;  /* 0x000000040c1a7c10 */ /* 0x000fe2000ff3e0ff */
[----:B------:R-:W-:-:S02]  /*1170*/  IMAD.IADD R5, R23, 0x1, R5 ;  /* 0x0000000117057824 */ /* 0x000fc400078e0205 */
[----:B------:R1:W-:Y:S01]  /*1180*/  LDGSTS.E.BYPASS.LTC128B.128 [R4+0x2080], [R12.64], !P5 ;  /* 0x020800000c047fae */ /* 0x0003e2000e901d4c */
[----:B------:R-:W-:Y:S01]  /*1190*/  IADD3.X R27, R13, UR5, RZ, P1, !PT ;  /* 0x000000050d1b7c10 */ /* 0x000fe20008ffe4ff */
[----:B------:R-:W-:Y:S01]  /*11a0*/  IMAD R220, R228, c[0x0][0x218], RZ ;  /* 0x00008600e4dc7a24 */ /* 0x000fe200078e02ff */
[----:B------:R-:W-:Y:S01]  /*11b0*/  LEA.HI.X R2, R22, R204, R5, 0x6, P0 ;  /* 0x000000cc16027211 */ /* 0x000fe200000f3405 */
[----:B------:R-:W-:Y:S01]  /*11c0*/  IMAD R5, R7, 0x800, R10 ;  /* 0x0000080007057824 */ /* 0x000fe200078e020a */
[----:B------:R-:W-:Y:S01]  /*11d0*/  LEA R22, P0, R3, c[0x0][0x160], 0x1 ;  /* 0x0000580003167a11 */ /* 0x000fe200078008ff */
[----:B------:R2:W-:Y:S01]  /*11e0*/  LDGSTS.E.BYPASS.LTC128B.128 [R4+0x3080], [R26.64], !P2 ;  /* 0x030800001a047fae */ /* 0x0005e2000d101d4c */
[----:B------:R-:W-:Y:S01]  /*11f0*/  LOP3.LUT P1, RZ, R19, 0x4, RZ, 0xc0, !PT ;  /* 0x0000000413ff7812 */ /* 0x000fe2000782c0ff */
[----:B------:R-:W-:Y:S01]  /*1200*/  IMAD R220, R209, c[0x0][0x21c], R220 ;  /* 0x00008700d1dc7a24 */ /* 0x000fe200078e02dc */
[----:B------:R-:W-:Y:S01]  /*1210*/  LEA.HI.X R23, R3, c[0x0][0x164], R2, 0x1, P0 ;  /* 0x0000590003177a11 */ /* 0x000fe200000f0c02 */
[----:B------:R-:W0:Y:S01]  /*1220*/  LDGDEPBAR ;  /* 0x00000000000079af */ /* 0x000e220000000000 */
[----:B------:R-:W-:Y:S01]  /*1230*/  SHF.R.S32.HI R3, RZ, 0x5, R8 ;  /* 0x00000005ff037819 */ /* 0x000fe20000011408 */
[----:B------:R-:W-:Y:S01]  /*1240*/  IMAD.WIDE.U32 R20, R209, c[0x0][0x218], R20 ;  /* 0x00008600d1147a25 */ /* 0x000fe200078e0014 */
[C---:B------:R-:W-:Y:S01]  /*1250*/  LOP3.LUT P0, RZ, R19.reuse, 0x2, RZ, 0xc0, !PT ;  /* 0x0000000213ff7812 */ /* 0x040fe2000780c0ff */
[----:B------:R-:W-:Y:S01]  /*1260*/  ULDC.64 UR4, c[0x0][0x178] ;  /* 0x00005e0000047ab9 */ /* 0x000fe20000000a00 */
[----:B------:R-:W-:Y:S01]  /*1270*/  LEA.HI R224, R8, R3, RZ, 0x1 ;  /* 0x0000000308e07211 */ /* 0x000fe200078f08ff */
[----:B------:R-:W-:Y:S01]  /*1280*/  IMAD.SHL.U32 R19, R19, 0x40, RZ ;  /* 0x0000004013137824 */ /* 0x000fe200078e00ff */
[----:B------:R-:W-:Y:S01]  /*1290*/  IADD3 R2, -R216, c[0x0][0x168], -R15 ;  /* 0x00005a00d8027a10 */ /* 0x000fe20007ffe90f */
[----:B------:R-:W-:Y:S01]  /*12a0*/  IMAD.IADD R221, R21, 0x1, R220 ;  /* 0x0000000115dd7824 */ /* 0x000fe200078e02dc */
[----:B------:R-:W-:Y:S01]  /*12b0*/  LOP3.LUT R224, R224, 0xfffffffe, RZ, 0xc0, !PT ;  /* 0xfffffffee0e07812 */ /* 0x000fe200078ec0ff */
[----:B------:R-:W-:Y:S01]  /*12c0*/  IMAD.MOV.U32 R220, RZ, RZ, R20 ;  /* 0x000000ffffdc7224 */ /* 0x000fe200078e0014 */
[----:B------:R-:W-:Y:S01]  /*12d0*/  LOP3.LUT R19, R19, 0x1c0, RZ, 0xc0, !PT ;  /* 0x000001c013137812 */ /* 0x000fe200078ec0ff */
[----:B------:R-:W-:Y:S01]  /*12e0*/  IMAD R239, R217, c[0x0][0x208], RZ ;  /* 0x00008200d9ef7a24 */ /* 0x000fe200078e02ff */
[----:B------:R-:W-:Y:S01]  /*12f0*/  ISETP.LT.OR P2, PT, R2, 0x1, P4 ;  /* 0x000000010200780c */ /* 0x000fe20002741670 */
[----:B------:R-:W-:Y:S01]  /*1300*/  IMAD.IADD R224, R3, 0x1, -R224 ;  /* 0x0000000103e07824 */ /* 0x000fe200078e0ae0 */
[----:B------:R-:W-:Y:S01]  /*1310*/  LOP3.LUT R198, R19, 0x8, R18, 0xf8, !PT ;  /* 0x0000000813c67812 */ /* 0x000fe200078ef812 */
[----:B------:R-:W-:Y:S01]  /*1320*/  IMAD R239, R216, c[0x0][0x20c], R239 ;  /* 0x00008300d8ef7a24 */ /* 0x000fe200078e02ef */
[----:B------:R-:W-:Y:S01]  /*1330*/  ISETP.LT.OR P6, PT, R2, 0x1, P3 ;  /* 0x000000010200780c */ /* 0x000fe20001fc1670 */
[----:B-1----:R-:W-:Y:S01]  /*1340*/  IMAD.SHL.U32 R12, R3, 0x10, RZ ;  /* 0x00000010030c7824 */ /* 0x002fe200078e00ff */
[----:B------:R-:W-:Y:S01]  /*1350*/  SEL R3, R156, 0xffffffc0, !P1 ;  /* 0xffffffc09c037807 */ /* 0x000fe20004800000 */
[----:B------:R-:W-:Y:S01]  /*1360*/  IMAD.WIDE.U32 R220, R216, c[0x0][0x208], R220 ;  /* 0x00008200d8dc7a25 */ /* 0x000fe200078e00dc */
[----:B------:R-:W-:Y:S01]  /*1370*/  ISETP.LT.OR P1, PT, R2, 0x21, P4 ;  /* 0x000000210200780c */ /* 0x000fe20002721670 */
[----:B------:R-:W-:Y:S01]  /*1380*/  USHF.L.U32 UR14, UR4, 0x6, URZ ;  /* 0x00000006040e7899 */ /* 0x000fe2000800063f */
[----:B------:R-:W-:Y:S01]  /*1390*/  LOP3.LUT R13, R19, 0x30, R12, 0xf8, !PT ;  /* 0x00000030130d7812 */ /* 0x000fe200078ef80c */
[----:B------:R-:W-:-:S04]  /*13a0*/  DEPBAR.LE SB0, 0x1 ;  /* 0x000080400000791a */ /* 0x000fc80000000000 */
[----:B------:R-:W-:Y:S01]  /*13b0*/  SHF.R.U32.HI R19, RZ, 0x3, R19 ;  /* 0x00000003ff137819 */ /* 0x000fe20000011613 */
[----:B------:R-:W-:Y:S01]  /*13c0*/  IMAD.IADD R239, R221, 0x1, R239 ;  /* 0x00000001ddef7824 */ /* 0x000fe200078e02ef */
[----:B------:R-:W-:Y:S01]  /*13d0*/  ISETP.LT.OR P5, PT, R2, 0x21, P3 ;  /* 0x000000210200780c */ /* 0x000fe20001fa1670 */
[----:B------:R-:W-:Y:S01]  /*13e0*/  IMAD.MOV.U32 R238, RZ, RZ, R220 ;  /* 0x000000ffffee7224 */ /* 0x000fe200078e00dc */
[-C--:B------:R-:W-:Y:S01]  /*13f0*/  LOP3.LUT R198, R198, R19.reuse, RZ, 0x3c, !PT ;  /* 0x00000013c6c67212 */ /* 0x080fe200078e3cff */
[----:B------:R-:W-:Y:S01]  /*1400*/  USHF.L.U64.HI UR5, UR4, UR8, UR5 ;  /* 0x0000000804057299 */ /* 0x000fe20008010205 */
[----:B------:R-:W-:Y:S01]  /*1410*/  IMAD R12, R228, c[0x0][0x278], RZ ;  /* 0x00009e00e40c7a24 */ /* 0x000fe200078e02ff */
[----:B------:R-:W-:Y:S01]  /*1420*/  LOP3.LUT R18, R13, 0x8, R18, 0xf8, !PT ;  /* 0x000000080d127812 */ /* 0x000fe200078ef812 */
[----:B---3--:R-:W-:Y:S01]  /*1430*/  IMAD.WIDE.U32 R24, R241, UR10, R238 ;  /* 0x0000000af1187c25 */ /* 0x008fe2000f8e00ee */
[----:B------:R-:W-:Y:S02]  /*1440*/  UMOV UR4, 0x5 ;  /* 0x0000000500047882 */ /* 0x000fe40000000000 */
[----:B------:R-:W-:Y:S01]  /*1450*/  USHF.L.U64.HI UR4, UR6, UR4, UR7 ;  /* 0x0000000406047299 */ /* 0x000fe20008010207 */
[----:B------:R-:W-:Y:S01]  /*1460*/  IMAD.IADD R198, R5, 0x1, R198 ;  /* 0x0000000105c67824 */ /* 0x000fe200078e02c6 */
[----:B------:R-:W-:Y:S01]  /*1470*/  LOP3.LUT R5, R0, 0xfffffff0, RZ, 0xc0, !PT ;  /* 0xfffffff000057812 */ /* 0x000fe200078ec0ff */
[----:B------:R-:W-:Y:S01]  /*1480*/  IMAD.WIDE.U32 R236, R209, c[0x0][0x278], R236 ;  /* 0x00009e00d1ec7a25 */ /* 0x000fe200078e00ec */
[----:B------:R-:W-:Y:S01]  /*1490*/  USHF.L.U32 UR6, UR6, 0x5, URZ ;  /* 0x0000000506067899 */ /* 0x000fe2000800063f */
[----:B------:R-:W-:-:S02]  /*14a0*/  LOP3.LUT R18, R18, R19, RZ, 0x3c, !PT ;  /* 0x0000001312127212 */ /* 0x000fc400078e3cff */
[----:B------:R-:W-:Y:S01]  /*14b0*/  IMAD.SHL.U32 R198, R198, 0x2, RZ ;  /* 0x00000002c6c67824 */ /* 0x000fe200078e00ff */
[----:B------:R-:W-:Y:S01]  /*14c0*/  BAR.SYNC.DEFER_BLOCKING 0x0 ;  /* 0x0000000000007b1d */ /* 0x000fe20000010000 */
[----:B------:R-:W-:Y:S01]  /*14d0*/  IMAD.IADD R10, R212, 0x1, -R5 ;  /* 0x00000001d40a7824 */ /* 0x000fe200078e0a05 */
[----:B------:R-:W-:Y:S01]  /*14e0*/  SEL R5, R192, 0xffffffe0, !P0 ;  /* 0xffffffe0c0057807 */ /* 0x000fe20004000000 */
[----:B------:R-:W-:Y:S01]  /*14f0*/  IMAD.IADD R2, R198, 0x1, R3 ;  /* 0x00000001c6027824 */ /* 0x000fe200078e0203 */
[----:B--2---:R-:W-:Y:S01]  /*1500*/  IADD3 R26, P0, R22, UR14, RZ ;  /* 0x0000000e161a7c10 */ /* 0x004fe2000ff1e0ff */
[----:B------:R-:W-:Y:S01]  /*1510*/  IMAD R215, R209, c[0x0][0x27c], R12 ;  /* 0x00009f00d1d77a24 */ /* 0x000fe200078e020c */
[----:B------:R-:W-:Y:S01]  /*1520*/  SHF.R.S32.HI R13, RZ, 0x1f, R10 ;  /* 0x0000001fff0d7819 */ /* 0x000fe2000001140a */
[----:B------:R-:W-:Y:S01]  /*1530*/  IMAD.IADD R3, R198, 0x1, R5 ;  /* 0x00000001c6037824 */ /* 0x000fe200078e0205 */
[----:B------:R-:W-:Y:S01]  /*1540*/  IADD3.X R27, R23, UR5, RZ, P0, !PT ;  /* 0x00000005171b7c10 */ /* 0x000fe200087fe4ff */
[----:B------:R-:W-:Y:S01]  /*1550*/  IMAD.IADD R0, R5, 0x1, R2 ;  /* 0x0000000105007824 */ /* 0x000fe200078e0202 */
[----:B------:R-:W-:Y:S01]  /*1560*/  LEA.HI R13, R13, R10, RZ, 0x3 ;  /* 0x0000000a0d0d7211 */ /* 0x000fe200078f18ff */
[----:B------:R-:W-:Y:S01]  /*1570*/  IMAD.IADD R5, R25, 0x1, R14 ;  /* 0x0000000119057824 */ /* 0x000fe200078e020e */
[----:B------:R-:W-:Y:S01]  /*1580*/  SHF.R.S32.HI R14, RZ, 0x1f, R15 ;  /* 0x0000001fff0e7819 */ /* 0x000fe2000001140f */
[----:B------:R-:W-:Y:S01]  /*1590*/  IMAD.IADD R215, R237, 0x1, R215 ;  /* 0x00000001edd77824 */ /* 0x000fe200078e02d7 */
[----:B------:R-:W-:Y:S01]  /*15a0*/  LOP3.LUT R21, R13, 0xfffffff8, RZ, 0xc0, !PT ;  /* 0xfffffff80d157812 */ /* 0x000fe200078ec0ff */
[----:B------:R-:W-:Y:S01]  /*15b0*/  IMAD.WIDE.U32 R28, R208, c[0x0][0x288], R218 ;  /* 0x0000a200d01c7a25 */ /* 0x000fe200078e00da */
[----:B------:R-:W-:-:S02]  /*15c0*/  USHF.L.U64.HI UR4, UR6, 0x1, UR4 ;  /* 0x0000000106047899 */ /* 0x000fc40008010204 */
[----:B------:R-:W-:Y:S01]  /*15d0*/  USHF.L.U32 UR6, UR6, 0x1, URZ ;  /* 0x0000000106067899 */ /* 0x000fe2000800063f */
[----:B------:R-:W-:Y:S02]  /*15e0*/  IMAD.IADD R227, R29, 0x1, R226 ;  /* 0x000000011de37824 */ /* 0x000fe400078e02e2 */
[----:B------:R-:W-:Y:S02]  /*15f0*/  IMAD.MOV.U32 R226, RZ, RZ, R28 ;  /* 0x000000ffffe27224 */ /* 0x000fe400078e001c */
[----:B------:R-:W-:Y:S01]  /*1600*/  IMAD.IADD R10, R10, 0x1, -R21 ;  /* 0x000000010a0a7824 */ /* 0x000fe200078e0a15 */
[----:B------:R1:W2:Y:S01]  /*1610*/  LDSM.16.M88.4 R144, [R198+0x4080] ;  /* 0x00408000c690783b */ /* 0x0002a20000000200 */
[----:B------:R-:W-:-:S03]  /*1620*/  IMAD.WIDE.U32 R226, R209, c[0x0][0x290], R226 ;  /* 0x0000a400d1e27a25 */ /* 0x000fc600078e00e2 */
[----:B------:R1:W3:Y:S01]  /*1630*/  LDSM.16.M88.4 R148, [R198+0x6080] ;  /* 0x00608000c694783b */ /* 0x0002e20000000200 */
[C---:B------:R-:W-:Y:S02]  /*1640*/  IMAD.SHL.U32 R16, R7.reuse, 0x10, RZ ;  /* 0x0000001007107824 */ /* 0x040fe400078e00ff */
[----:B------:R-:W-:Y:S01]  /*1650*/  IMAD.SHL.U32 R19, R6, 0x40, RZ ;  /* 0x0000004006137824 */ /* 0x000fe200078e00ff */
[----:B------:R1:W4:Y:S01]  /*1660*/  LDSM.16.M88.4 R152, [R3+0x4080] ;  /* 0x004080000398783b */ /* 0x0003220000000200 */
[----:B------:R-:W-:Y:S01]  /*1670*/  IMAD R197, R7, 0x200, R18 ;  /* 0x0000020007c57824 */ /* 0x000fe200078e0212 */
[----:B------:R-:W-:Y:S01]  /*1680*/  LOP3.LUT R16, R16, 0x10, RZ, 0xc0, !PT ;  /* 0x0000001010107812 */ /* 0x000fe200078ec0ff */
[----:B------:R-:W-:Y:S01]  /*1690*/  IMAD.SHL.U32 R196, R13, 0x40, RZ ;  /* 0x000000400dc47824 */ /* 0x000fe200078e00ff */
[----:B------:R1:W5:Y:S01]  /*16a0*/  LDSM.16.M88.4 R160, [R3+0x6080] ;  /* 0x0060800003a0783b */ /* 0x0003620000000200 */
[----:B------:R-:W-:Y:S01]  /*16b0*/  LOP3.LUT R19, R19, 0x1c0, RZ, 0xc0, !PT ;  /* 0x000001c013137812 */ /* 0x000fe200078ec0ff */
[----:B------:R-:W-:-:S02]  /*16c0*/  IMAD.SHL.U32 R202, R224, 0x400, RZ ;  /* 0x00000400e0ca7824 */ /* 0x000fc400078e00ff */
[----:B------:R1:W1:Y:S01]  /*16d0*/  LDSM.16.M88.4 R164, [R2+0x4080] ;  /* 0x0040800002a4783b */ /* 0x0002620000000200 */
[----:B------:R-:W-:Y:S02]  /*16e0*/  SHF.R.U32.HI R222, RZ, 0x3, R19 ;  /* 0x00000003ffde7819 */ /* 0x000fe40000011613 */
[----:B------:R-:W-:Y:S01]  /*16f0*/  LOP3.LUT R196, R196, 0xfffffe00, RZ, 0xc0, !PT ;  /* 0xfffffe00c4c47812 */ /* 0x000fe200078ec0ff */
        /* <DEDUP_REMOVED lines=21> */
[----:B------:R-:W-:Y:S01]  /*1850*/  IMAD R12, R228, c[0x0][0x290], RZ ;  /* 0x0000a400e40c7a24 */ /* 0x000fe200078e02ff */
[----:B------:R-:W-:Y:S01]  /*1860*/  IADD3 R15, P0, R15, R226, RZ ;  /* 0x000000e20f0f7210 */ /* 0x000fe20007f1e0ff */
[----:B------:R-:W-:Y:S01]  /*1870*/  IMAD.SHL.U32 R17, R9, 0x8, RZ ;  /* 0x0000000809117824 */ /* 0x000fe200078e00ff */
[----:B------:R-:W-:Y:S01]  /*1880*/  IADD3.X R27, R23, UR4, RZ, P1, !PT ;  /* 0x00000004171b7c10 */ /* 0x000fe20008ffe4ff */
[----:B------:R-:W-:Y:S01]  /*1890*/  IMAD R21, R209, c[0x0][0x294], R12 ;  /* 0x0000a500d1157a24 */ /* 0x000fe200078e020c */
[----:B------:R1:W-:Y:S01]  /*18a0*/  @!P2 LDGSTS.E.BYPASS.LTC128B.128 [R16+0xc080], [R24.64] ;  /* 0x0c0800001810afae */ /* 0x0003e2000b901d4c */
[----:B------:R-:W-:Y:S01]  /*18b0*/  IMAD.SHL.U32 R12, R7, 0x20, RZ ;  /* 0x00000020070c7824 */ /* 0x000fe200078e00ff */
[----:B------:R-:W-:Y:S01]  /*18c0*/  LOP3.LUT R17, R17, 0x18, RZ, 0xc0, !PT ;  /* 0x0000001811117812 */ /* 0x000fe200078ec0ff */
[----:B------:R-:W-:Y:S01]  /*18d0*/  IMAD.IADD R214, R227, 0x1, R21 ;  /* 0x00000001e3d67824 */ /* 0x000fe200078e0215 */
[----:B------:R-:W0:Y:S01]  /*18e0*/  LDGDEPBAR ;  /* 0x00000000000079af */ /* 0x000e220000000000 */
[----:B------:R-:W-:Y:S01]  /*18f0*/  IMAD.SHL.U32 R7, R7, 0x8, RZ ;  /* 0x0000000807077824 */ /* 0x000fe200078e00ff */
[----:B------:R-:W-:Y:S01]  /*1900*/  LOP3.LUT R12, R17, 0x20, R12, 0xf8, !PT ;  /* 0x00000020110c7812 */ /* 0x000fe200078ef80c */
[----:B------:R-:W-:Y:S01]  /*1910*/  IMAD.X R14, R14, 0x1, R214, P0 ;  /* 0x000000010e0e7824 */ /* 0x000fe200000e06d6 */
[C---:B------:R-:W-:Y:S01]  /*1920*/  LEA R20, P0, R15.reuse, c[0x0][0x280], 0x2 ;  /* 0x0000a0000f147a11 */ /* 0x040fe200078010ff */
[----:B------:R2:W-:Y:S01]  /*1930*/  LDGSTS.E.BYPASS.LTC128B.128 [R4+0x8080], [R22.64], !P6 ;  /* 0x0808000016047fae */ /* 0x0005e2000f101d4c */
[----:B------:R-:W-:Y:S01]  /*1940*/  LOP3.LUT R222, R222, R19, R17, 0x1e, !PT ;  /* 0x00000013dede7212 */ /* 0x000fe200078e1e11 */
[----:B------:R-:W-:Y:S01]  /*1950*/  @!P2 IMAD.SHL.U32 R17, R212, 0x10, RZ ;  /* 0x00000010d411a824 */ /* 0x000fe200078e00ff */
[----:B------:R-:W-:Y:S01]  /*1960*/  LEA.HI.X R21, R15, c[0x0][0x284], R14, 0x2, P0 ;  /* 0x0000a1000f157a11 */ /* 0x000fe200000f140e */
[----:B------:R-:W-:Y:S01]  /*1970*/  IMAD.SHL.U32 R14, R10, 0x40, RZ ;  /* 0x000000400a0e7824 */ /* 0x000fe200078e00ff */
[----:B------:R-:W-:Y:S01]  /*1980*/  LOP3.LUT R15, R11, 0x7ffffffc, RZ, 0xc0, !PT ;  /* 0x7ffffffc0b0f7812 */ /* 0x000fe200078ec0ff */
[----:B------:R2:W-:Y:S01]  /*1990*/  LDGSTS.E.BYPASS.LTC128B.128 [R4+0x9080], [R26.64], !P5 ;  /* 0x090800001a047fae */ /* 0x0005e2000e901d4c */
[----:B------:R-:W-:-:S02]  /*19a0*/  IADD3 R11, R241, 0x1, RZ ;  /* 0x00000001f10b7810 */ /* 0x000fc40007ffe0ff */
[----:B------:R-:W-:Y:S01]  /*19b0*/  LOP3.LUT R14, R14, 0x1c0, RZ, 0xc0, !PT ;  /* 0x000001c00e0e7812 */ /* 0x000fe200078ec0ff */
[----:B------:R-:W-:Y:S01]  /*19c0*/  IMAD.IADD R15, R212, 0x1, -R15 ;  /* 0x00000001d40f7824 */ /* 0x000fe200078e0a0f */
[----:B------:R-:W-:Y:S01]  /*19d0*/  ISETP.GE.AND P0, PT, R11, UR11, PT ;  /* 0x0000000b0b007c0c */ /* 0x000fe2000bf06270 */
[----:B------:R2:W-:Y:S01]  /*19e0*/  @!P2 LDGSTS.E.BYPASS.LTC128B.128 [R17+0xc280], [R20.64] ;  /* 0x0c2800001411afae */ /* 0x0005e2000b901d4c */
[----:B------:R-:W-:Y:S01]  /*19f0*/  SHF.R.U32.HI R13, RZ, 0x3, R14 ;  /* 0x00000003ff0d7819 */ /* 0x000fe2000001160e */
[----:B------:R-:W-:Y:S02]  /*1a00*/  IMAD R15, R15, 0x2, R202 ;  /* 0x000000020f0f7824 */ /* 0x000fe400078e02ca */
[----:B------:R-:W0:Y:S01]  /*1a10*/  LDGDEPBAR ;  /* 0x00000000000079af */ /* 0x000e220000000000 */
[----:B------:R-:W-:Y:S01]  /*1a20*/  LOP3.LUT R5, R13, R5, R14, 0x1e, !PT ;  /* 0x000000050d057212 */ /* 0x000fe200078e1e0e */
[----:B------:R-:W-:Y:S01]  /*1a30*/  IMAD.IADD R222, R15, 0x1, R222 ;  /* 0x000000010fde7824 */ /* 0x000fe200078e02de */
[----:B-1----:R-:W-:Y:S01]  /*1a40*/  LOP3.LUT R16, R14, 0x8, R7, 0xf8, !PT ;  /* 0x000000080e107812 */ /* 0x002fe200078ef807 */
[----:B------:R-:W0:Y:S01]  /*1a50*/  LDGDEPBAR ;  /* 0x00000000000079af */ /* 0x000e220000000000 */
[----:B------:R-:W-:-:S02]  /*1a60*/  LOP3.LUT R200, R5, R196, RZ, 0xfc, !PT ;  /* 0x000000c405c87212 */ /* 0x000fc400078efcff */
[----:B------:R-:W-:Y:S02]  /*1a70*/  LOP3.LUT R7, R16, R13, RZ, 0x3c, !PT ;  /* 0x0000000d10077212 */ /* 0x000fe400078e3cff */
[----:B------:R-:W-:Y:S02]  /*1a80*/  LOP3.LUT R13, R13, R12, R14, 0x1e, !PT ;  /* 0x0000000c0d0d7212 */ /* 0x000fe400078e1e0e */
[----:B------:R-:W-:-:S03]  /*1a90*/  IADD3 R202, R7, R196, R202 ;  /* 0x000000c407ca7210 */ /* 0x000fc60007ffe0ca */
[----:B------:R-:W-:Y:S01]  /*1aa0*/  IMAD.IADD R196, R196, 0x1, R13 ;  /* 0x00000001c4c47824 */ /* 0x000fe200078e020d */
[----:B------:R-:W-:Y:S05]  /*1ab0*/  @P0 BRA `(.L_x_645) ;  /* 0x0000018000000947 */ /* 0x000fea0003800000 */
[----:B---345:R-:W-:Y:S01]  /*1ac0*/  SHF.R.S32.HI R12, RZ, 0x1f, R11 ;  /* 0x0000001fff0c7819 */ /* 0x038fe2000001140b */
        /* <DEDUP_REMOVED lines=10> */
[----:B--2---:R-:W-:Y:S02]  /*1b70*/  LEA.HI.X R17, R14, c[0x0][0x1f4], R5, 0x1, P0 ;  /* 0x00007d000e117a11 */ /* 0x004fe400000f0c05 */
        /* <DEDUP_REMOVED lines=11> */
.L_x_646:
[----:B------:R-:W-:Y:S05]  /*1c30*/  BSYNC B0 ;  /* 0x0000000000007941 */ /* 0x000fea0003800000 */
.L_x_645:
[----:B---345:R-:W-:Y:S01]  /*1c40*/  LOP3.LUT R5, R8, 0xffffffe0, RZ, 0xc0, !PT ;  /* 0xffffffe008057812 */ /* 0x038fe200078ec0ff */
[----:B------:R-:W0:Y:S01]  /*1c50*/  LDGDEPBAR ;  /* 0x00000000000079af */ /* 0x000e220000000000 */
[----:B-12---:R-:W-:Y:S01]  /*1c60*/  SHF.R.S32.HI R4, RZ, 0x1f, R9 ;  /* 0x0000001fff047819 */ /* 0x006fe20000011409 */
        /* <DEDUP_REMOVED lines=65> */
.L_x_649:
        /* <DEDUP_REMOVED lines=100> */
.L_x_647:
        /* <DEDUP_REMOVED lines=403> */
.L_x_648:
        /* <DEDUP_REMOVED lines=57> */
[----:B------:R-:W-:Y:S01]  /*4380*/  IMAD R21, R209, c[0x0][0x244], R228 ;  /* 0x00009100d1157a24 */ /* 0x000fe200078e02e4 */
        /* <DEDUP_REMOVED lines=120> */
.L_x_644:
        /* <DEDUP_REMOVED lines=102> */
[----:B------:R-:W-:Y:S01]  /*5170*/  ISETP.GE.AND P3, PT, R10, R41, PT ;  /* 0x000000290a00720c */ /* 0x000fe20003f66270 */
[----:B------:R-:W-:Y:S02]  /*5180*/  IMAD R11, R0, c[0x0][0x338], RZ ;  /* 0x0000ce00000b7a24 */ /* 0x000fe400078e02ff */
[----:B------:R-:W-:Y:S01]  /*5190*/  STS [R7+0x80], R112 ;  /* 0x0000807007007388 */ /* 0x000fe20000000800 */
[----:B------:R-:W-:Y:S01]  /*51a0*/  ISETP.GE.OR P0, PT, R8, c[0x0][0x324], P3 ;  /* 0x0000c90008007a0c */ /* 0x000fe20001f06670 */
[----:B------:R-:W-:Y:S02]  /*51b0*/  IMAD R11, R208, c[0x0][0x33c], R11 ;  /* 0x0000cf00d00b7a24 */ /* 0x000fe400078e020b */
        /* <DEDUP_REMOVED lines=14> */
[----:B-1----:R-:W-:-:S05]  /*52a0*/  SHF.R.S32.HI R3, RZ, 0x1f, R209 ;  /* 0x0000001fff037819 */ /* 0x002fca00000114d1 */
[----:B------:R-:W-:Y:S01]  /*52b0*/  IMAD R36, R3, c[0x0][0x340], RZ ;  /* 0x0000d00003247a24 */ /* 0x000fe200078e02ff */
[----:B--2---:R-:W-:-:S03]  /*52c0*/  SHF.R.S32.HI R9, RZ, 0x1f, R8 ;  /* 0x0000001fff097819 */ /* 0x004fc60000011408 */
[----:B------:R-:W-:Y:S01]  /*52d0*/  IMAD R36, R209, c[0x0][0x344], R36 ;  /* 0x0000d100d1247a24 */ /* 0x000fe200078e0224 */
[----:B------:R1:W2:Y:S01]  /*52e0*/  LDS.128 R32, [R2+0x5080] ;  /* 0x0050800002207984 */ /* 0x0002a20000000c00 */
[----:B------:R-:W-:-:S03]  /*52f0*/  IMAD.WIDE.U32 R38, R208, c[0x0][0x338], R8 ;  /* 0x0000ce00d0267a25 */ /* 0x000fc600078e0008 */
[----:B------:R1:W3:Y:S01]  /*5300*/  LDS.128 R28, [R2+0x6080] ;  /* 0x00608000021c7984 */ /* 0x0002e20000000c00 */
[----:B------:R-:W-:Y:S01]  /*5310*/  IMAD.IADD R39, R39, 0x1, R11 ;  /* 0x0000000127277824 */ /* 0x000fe200078e020b */
[----:B------:R-:W-:Y:S02]  /*5320*/  SHF.R.S32.HI R11, RZ, 0x1f, R10 ;  /* 0x0000001fff0b7819 */ /* 0x000fe4000001140a */
[----:B------:R1:W4:Y:S01]  /*5330*/  LDS.128 R24, [R2+0x7080] ;  /* 0x0070800002187984 */ /* 0x0003220000000c00 */
[----:B------:R-:W-:-:S03]  /*5340*/  IMAD.WIDE.U32 R42, R209, c[0x0][0x340], R38 ;  /* 0x0000d000d12a7a25 */ /* 0x000fc600078e0026 */
[----:B------:R1:W5:Y:S01]  /*5350*/  LDS.128 R20, [R2+0x80] ;  /* 0x0000800002147984 */ /* 0x0003620000000c00 */
[----:B------:R-:W-:-:S03]  /*5360*/  IMAD.WIDE R44, R207, 0x80, R10 ;  /* 0x00000080cf2c7825 */ /* 0x000fc600078e020a */
[----:B------:R1:W1:Y:S01]  /*5370*/  LDS.128 R16, [R2+0x1080] ;  /* 0x0010800002107984 */ /* 0x0002620000000c00 */
[----:B------:R-:W-:-:S03]  /*5380*/  IMAD.IADD R47, R43, 0x1, R36 ;  /* 0x000000012b2f7824 */ /* 0x000fc600078e0224 */
[----:B------:R1:W1:Y:S04]  /*5390*/  LDS.128 R12, [R2+0x2080] ;  /* 0x00208000020c7984 */ /* 0x0002680000000c00 */
        /* <DEDUP_REMOVED lines=11> */
.L_x_652:
[----:B------:R-:W-:Y:S05]  /*5450*/  BSYNC B0 ;  /* 0x0000000000007941 */ /* 0x000fea0003800000 */
.L_x_651:
        /* <DEDUP_REMOVED lines=16> */
.L_x_654:
[----:B------:R-:W-:Y:S05]  /*5560*/  BSYNC B0 ;  /* 0x0000000000007941 */ /* 0x000fea0003800000 */
.L_x_653:
        /* <DEDUP_REMOVED lines=16> */
.L_x_656:
[----:B------:R-:W-:Y:S05]  /*5670*/  BSYNC B0 ;  /* 0x0000000000007941 */ /* 0x000fea0003800000 */
.L_x_655:
        /* <DEDUP_REMOVED lines=16> */
.L_x_658:
[----:B------:R-:W-:Y:S05]  /*5780*/  BSYNC B0 ;  /* 0x0000000000007941 */ /* 0x000fea0003800000 */
.L_x_657:
[----:B-1----:R-:W-:Y:S01]  /*5790*/  IMAD R11, R0, c[0x0][0x308], RZ ;  /* 0x0000c200000b7a24 */ /* 0x002fe200078e02ff */
[----:B------:R-:W-:Y:S01]  /*57a0*/  ISETP.GE.OR P3, PT, R8, c[0x0][0x2f4], P3 ;  /* 0x0000bd0008007a0c */ /* 0x000fe20001f66670 */
[C---:B----4-:R-:W-:Y:S01]  /*57b0*/  IMAD.WIDE.U32 R24, R208.reuse, c[0x0][0x308], R8 ;  /* 0x0000c200d0187a25 */ /* 0x050fe200078e0008 */
        /* <DEDUP_REMOVED lines=16> */
.L_x_660:
[----:B------:R-:W-:Y:S05]  /*58c0*/  BSYNC B0 ;  /* 0x0000000000007941 */ /* 0x000fea0003800000 */
.L_x_659:
        /* <DEDUP_REMOVED lines=14> */
.L_x_662:
[----:B------:R-:W-:Y:S05]  /*59b0*/  BSYNC B0 ;  /* 0x0000000000007941 */ /* 0x000fea0003800000 */
.L_x_661:
        /* <DEDUP_REMOVED lines=14> */
.L_x_664:
[----:B------:R-:W-:Y:S05]  /*5aa0*/  BSYNC B0 ;  /* 0x0000000000007941 */ /* 0x000fea0003800000 */
.L_x_663:
        /* <DEDUP_REMOVED lines=14> */
.L_x_650:
[----:B------:R-:W-:Y:S01]  /*5b90*/  SHF.R.S32.HI R3, RZ, 0x1f, R212 ;  /* 0x0000001fff037819 */ /* 0x000fe200000114d4 */
[----:B------:R-:W-:Y:S01]  /*5ba0*/  BSSY B0, `(.L_x_665) ;  /* 0x000001f000007945 */ /* 0x000fe20003800000 */
[----:B------:R-:W-:Y:S02]  /*5bb0*/  IADD3 R206, -R206, c[0x0][0x2f0], RZ ;  /* 0x0000bc00cece7a10 */ /* 0x000fe40007ffe1ff */
[----:B------:R-:W-:Y:S02]  /*5bc0*/  LEA.HI R8, R3, R212, RZ, 0x3 ;  /* 0x000000d403087211 */ /* 0x000fe400078f18ff */
[----:B------:R-:W-:Y:S02]  /*5bd0*/  SHF.R.S32.HI R2, RZ, 0x1f, R208 ;  /* 0x0000001fff027819 */ /* 0x000fe400000114d0 */
[----:B------:R-:W-:Y:S02]  /*5be0*/  LOP3.LUT R3, R8, 0x1ffffff8, RZ, 0xc0, !PT ;  /* 0x1ffffff808037812 */ /* 0x000fe400078ec0ff */
[----:B------:R-:W-:-:S02]  /*5bf0*/  SHF.R.S32.HI R8, RZ, 0x3, R8 ;  /* 0x00000003ff087819 */ /* 0x000fc40000011408 */
[----:B------:R-:W-:Y:S01]  /*5c00*/  SHF.R.S32.HI R0, RZ, 0x1f, R209 ;  /* 0x0000001fff007819 */ /* 0x000fe200000114d1 */
[----:B------:R-:W-:Y:S01]  /*5c10*/  IMAD.IADD R3, R212, 0x1, -R3 ;  /* 0x00000001d4037824 */ /* 0x000fe200078e0a03 */
[----:B------:R-:W-:Y:S02]  /*5c20*/  ISETP.GE.AND P3, PT, R8, R206, PT ;  /* 0x000000ce0800720c */ /* 0x000fe40003f66270 */
[----:B------:R-:W-:Y:S01]  /*5c30*/  SHF.R.S32.HI R9, RZ, 0x1f, R8 ;  /* 0x0000001fff097819 */ /* 0x000fe20000011408 */
[----:B------:R-:W-:Y:S02]  /*5c40*/  IMAD.SHL.U32 R4, R3, 0x8, RZ ;  /* 0x0000000803047824 */ /* 0x000fe400078e00ff */
[----:B------:R-:W-:Y:S02]  /*5c50*/  IMAD R3, R2, c[0x0][0x308], RZ ;  /* 0x0000c20002037a24 */ /* 0x000fe400078e02ff */
[----:B------:R-:W-:Y:S01]  /*5c60*/  IMAD R6, R0, c[0x0][0x310], RZ ;  /* 0x0000c40000067a24 */ /* 0x000fe200078e02ff */
[----:B------:R-:W-:Y:S01]  /*5c70*/  SHF.R.S32.HI R5, RZ, 0x1f, R4 ;  /* 0x0000001fff057819 */ /* 0x000fe20000011404 */
[----:B------:R-:W-:Y:S01]  /*5c80*/  IMAD R3, R208, c[0x0][0x30c], R3 ;  /* 0x0000c300d0037a24 */ /* 0x000fe200078e0203 */
[----:B------:R-:W-:Y:S01]  /*5c90*/  ISETP.GE.OR P0, PT, R4, c[0x0][0x2f4], P3 ;  /* 0x0000bd0004007a0c */ /* 0x000fe20001f06670 */
[----:B------:R-:W-:-:S02]  /*5ca0*/  IMAD R15, R209, c[0x0][0x314], R6 ;  /* 0x0000c500d10f7a24 */ /* 0x000fc400078e0206 */
[----:B------:R-:W-:-:S04]  /*5cb0*/  IMAD.WIDE.U32 R10, R208, c[0x0][0x308], R4 ;  /* 0x0000c200d00a7a25 */ /* 0x000fc800078e0004 */
[----:B------:R-:W-:Y:S02]  /*5cc0*/  IMAD.IADD R11, R11, 0x1, R3 ;  /* 0x000000010b0b7824 */ /* 0x000fe400078e0203 */
[----:B------:R-:W-:-:S04]  /*5cd0*/  IMAD.WIDE R12, R207, 0x80, R8 ;  /* 0x00000080cf0c7825 */ /* 0x000fc800078e0208 */
        /* <DEDUP_REMOVED lines=11> */
.L_x_666:
[----:B------:R-:W-:Y:S05]  /*5d90*/  BSYNC B0 ;  /* 0x0000000000007941 */ /* 0x000fea0003800000 */
.L_x_665:
        /* <DEDUP_REMOVED lines=16> */
.L_x_668:
[----:B------:R-:W-:Y:S05]  /*5ea0*/  BSYNC B0 ;  /* 0x0000000000007941 */ /* 0x000fea0003800000 */
.L_x_667:
        /* <DEDUP_REMOVED lines=16> */
.L_x_670:
[----:B------:R-:W-:Y:S05]  /*5fb0*/  BSYNC B0 ;  /* 0x0000000000007941 */ /* 0x000fea0003800000 */
.L_x_669:
        /* <DEDUP_REMOVED lines=16> */
.L_x_672:
[----:B------:R-:W-:Y:S05]  /*60c0*/  BSYNC B0 ;  /* 0x0000000000007941 */ /* 0x000fea0003800000 */
.L_x_671:
        /* <DEDUP_REMOVED lines=19> */
.L_x_674:
[----:B------:R-:W-:Y:S05]  /*6200*/  BSYNC B0 ;  /* 0x0000000000007941 */ /* 0x000fea0003800000 */
.L_x_673:
        /* <DEDUP_REMOVED lines=14> */
.L_x_676:
[----:B------:R-:W-:Y:S05]  /*62f0*/  BSYNC B0 ;  /* 0x0000000000007941 */ /* 0x000fea0003800000 */
.L_x_675:
        /* <DEDUP_REMOVED lines=14> */
.L_x_678:
[----:B------:R-:W-:Y:S05]  /*63e0*/  BSYNC B0 ;  /* 0x0000000000007941 */ /* 0x000fea0003800000 */
.L_x_677:
        /* <DEDUP_REMOVED lines=14> */
.L_x_679:
        /* <DEDUP_REMOVED lines=11> */
.L_x_1813:


//--------------------- .text._ZN7cutlass13device_kernelIN5flash19enable_sm80_to_sm89INS1_16FlashAttnBwdSm80INS1_25CollectiveMainloopBwdSm80ILi2ELi2EN4cute5tupleIJNS5_1CILi64EEENS7_ILi128EEES8_EEENS_6half_tEfNS_4arch4Sm80ELb1ELb0ELb0ELb0ELb0ELb0ELb0ELb0ELi2ELi2ELi4ELi2ELb1EEENS1_24CollectiveEpilogueBwdGQAISA_fSD_Li256ELb0ELb0EEENS1_25SingleTileBwdLPTSchedulerILb0ELi128ELb0EEEEEEEEEvNT_6ParamsE --------------------------
	.section	.text._ZN7cutlass13device_kernelIN5flash19enable_sm80_to_sm89INS1_16FlashAttnBwdSm80INS1_25CollectiveMainloopBwdSm80ILi2ELi2EN4cute5tupleIJNS5_1CILi64EEENS7_ILi128EEES8_EEENS_6half_tEfNS_4arch4Sm80ELb1ELb0ELb0ELb0ELb0ELb0ELb0ELb0ELi2ELi2ELi4ELi2ELb1EEENS1_24CollectiveEpilogueBwdGQAISA_fSD_Li256ELb0ELb0EEENS1_25SingleTileBwdLPTSchedulerILb0ELi128ELb0EEEEEEEEEvNT_6ParamsE,"ax",@progbits
	.sectioninfo	@"SHI_REGISTERS=254"
	.align	128
.text._ZN7cutlass13device_kernelIN5flash19enable_sm80_to_sm89INS1_16FlashAttnBwdSm80INS1_25CollectiveMainloopBwdSm80ILi2ELi2EN4cute5tupleIJNS5_1CILi64EEENS7_ILi128EEES8_EEENS_6half_tEfNS_4arch4Sm80ELb1ELb0ELb0ELb0ELb0ELb0ELb0ELb0ELi2ELi2ELi4ELi2ELb1EEENS1_24CollectiveEpilogueBwdGQAISA_fSD_Li256ELb0ELb0EEENS1_25SingleTileBwdLPTSchedulerILb0ELi128ELb0EEEEEEEEEvNT_6ParamsE:
        .type           _ZN7cutlass13device_kernelIN5flash19enable_sm80_to_sm89INS1_16FlashAttnBwdSm80INS1_25CollectiveMainloopBwdSm80ILi2ELi2EN4cute5tupleIJNS5_1CILi64EEENS7_ILi128EEES8_EEENS_6half_tEfNS_4arch4Sm80ELb1ELb0ELb0ELb0ELb0ELb0ELb0ELb0ELi2ELi2ELi4ELi2ELb1EEENS1_24CollectiveEpilogueBwdGQAISA_fSD_Li256ELb0ELb0EEENS1_25SingleTileBwdLPTSchedulerILb0ELi128ELb0EEEEEEEEEvNT_6ParamsE,@function
        .size           _ZN7cutlass13device_kernelIN5flash19enable_sm80_to_sm89INS1_16FlashAttnBwdSm80INS1_25CollectiveMainloopBwdSm80ILi2ELi2EN4cute5tupleIJNS5_1CILi64EEENS7_ILi128EEES8_EEENS_6half_tEfNS_4arch4Sm80ELb1ELb0ELb0ELb0ELb0ELb0ELb0ELb0ELi2ELi2ELi4ELi2ELb1EEENS1_24CollectiveEpilogueBwdGQAISA_fSD_Li256ELb0ELb0EEENS1_25SingleTileBwdLPTSchedulerILb0ELi128ELb0EEEEEEEEEvNT_6ParamsE,(.L_x_1814 - _ZN7cutlass13device_kernelIN5flash19enable_sm80_to_sm89INS1_16FlashAttnBwdSm80INS1_25CollectiveMainloopBwdSm80ILi2ELi2EN4cute5tupleIJNS5_1CILi64EEENS7_ILi128EEES8_EEENS_6half_tEfNS_4arch4Sm80ELb1ELb0ELb0ELb0ELb0ELb0ELb0ELb0ELi2ELi2ELi4ELi2ELb1EEENS1_24CollectiveEpilogueBwdGQAISA_fSD_Li256ELb0ELb0EEENS1_25SingleTileBwdLPTSchedulerILb0ELi128ELb0EEEEEEEEEvNT_6ParamsE)
        .other          _ZN7cutlass13device_kernelIN5flash19enable_sm80_to_sm89INS1_16FlashAttnBwdSm80INS1_25CollectiveMainloopBwdSm80ILi2ELi2EN4cute5tupleIJNS5_1CILi64EEENS7_ILi128EEES8_EEENS_6half_tEfNS_4arch4Sm80ELb1ELb0ELb0ELb0ELb0ELb0ELb0ELb0ELi2ELi2ELi4ELi2ELb1EEENS1_24CollectiveEpilogueBwdGQAISA_fSD_Li256ELb0ELb0EEENS1_25SingleTileBwdLPTSchedulerILb0ELi128ELb0EEEEEEEEEvNT_6ParamsE,@"STO_CUDA_ENTRY STV_DEFAULT"
_ZN7cutlass13device_kernelIN5flash19enable_sm80_to_sm89INS1_16FlashAttnBwdSm80INS1_25CollectiveMainloopBwdSm80ILi2ELi2EN4cute5tupleIJNS5_1CILi64EEENS7_ILi128EEES8_EEENS_6half_tEfNS_4arch4Sm80ELb1ELb0ELb0ELb0ELb0ELb0ELb0ELb0ELi2ELi2ELi4ELi2ELb1EEENS1_24CollectiveEpilogueBwdGQAISA_fSD_Li256ELb0ELb0EEENS1_25SingleTileBwdLPTSchedulerILb0ELi128ELb0EEEEEEEEEvNT_6ParamsE:
        /* <DEDUP_REMOVED lines=23> */
.L_x_681:
[----:B------:R-:W-:Y:S02]  /*0170*/  MOV R2, c[0x0][0x3b4] ;  /* 0x0000ed0000027a02 */ /* 0x000fe40000000f00 */
[----:B------:R-:W-:Y:S02]  /*0180*/  MOV R209, R0 ;  /* 0x0000000000d17202 */ /* 0x000fe40000000f00 */
[----:B------:R-:W-:-:S13]  /*0190*/  ISETP.NE.AND P0, PT, R2, 0x1, PT ;  /* 0x000000010200780c */ /* 0x000fda0003f05270 */
[----:B------:R-:W-:-:S05]  /*01a0*/  @P0 IMAD.HI.U32 R2, R0, c[0x0][0x3b8], RZ ;  /* 0x0000ee0000020a27 */ /* 0x000fca00078e00ff */
[----:B------:R-:W-:-:S05]  /*01b0*/  @P0 SHF.R.U32.HI R209, RZ, c[0x0][0x3bc], R2 ;  /* 0x0000ef00ffd10a19 */ /* 0x000fca0000011602 */
[----:B------:R-:W-:-:S03]  /*01c0*/  IMAD R3, R209, c[0x0][0x3b4], RZ ;  /* 0x0000ed00d1037a24 */ /* 0x000fc600078e02ff */
.L_x_682:
        /* <DEDUP_REMOVED lines=10> */
.L_x_680:
        /* <DEDUP_REMOVED lines=16> */
.L_x_684:
[----:B------:R-:W-:Y:S02]  /*0370*/  MOV R0, c[0x0][0x3b4] ;  /* 0x0000ed0000007a02 */ /* 0x000fe40000000f00 */
[----:B------:R-:W-:Y:S02]  /*0380*/  MOV R209, R2 ;  /* 0x0000000200d17202 */ /* 0x000fe40000000f00 */
[----:B------:R-:W-:-:S13]  /*0390*/  ISETP.NE.AND P0, PT, R0, 0x1, PT ;  /* 0x000000010000780c */ /* 0x000fda0003f05270 */
[----:B------:R-:W-:-:S05]  /*03a0*/  @P0 IMAD.HI.U32 R0, R2, c[0x0][0x3b8], RZ ;  /* 0x0000ee0002000a27 */ /* 0x000fca00078e00ff */
[----:B------:R-:W-:-:S05]  /*03b0*/  @P0 SHF.R.U32.HI R209, RZ, c[0x0][0x3bc], R0 ;  /* 0x0000ef00ffd10a19 */ /* 0x000fca0000011600 */
[----:B------:R-:W-:-:S03]  /*03c0*/  IMAD R3, R209, c[0x0][0x3b4], RZ ;  /* 0x0000ed00d1037a24 */ /* 0x000fc600078e02ff */
.L_x_685:
        /* <DEDUP_REMOVED lines=9> */
.L_x_683:
        /* <DEDUP_REMOVED lines=377> */
.L_x_688:
[----:B------:R-:W-:Y:S05]  /*1bf0*/  BSYNC B0 ;  /* 0x0000000000007941 */ /* 0x000fea0003800000 */
.L_x_687:
        /* <DEDUP_REMOVED lines=68> */
.L_x_691:
        /* <DEDUP_REMOVED lines=100> */
.L_x_689:
        /* <DEDUP_REMOVED lines=403> */
.L_x_690:
        /* <DEDUP_REMOVED lines=178> */
.L_x_686:
[----:B------:R-:W-:Y:S05]  /*4ad0*/  @P1 EXIT ;  /* 0x000000000000194d */ /* 0x000fea0003800000 */
[----:B------:R-:W-:Y:S01]  /*4ae0*/  MOV R0, c[0x0][0x338] ;  /* 0x0000ce0000007a02 */ /* 0x000fe20000000f00 */
[----:B------:R-:W-:Y:S01]  /*4af0*/  BAR.SYNC.DEFER_BLOCKING 0x1, 0x100 ;  /* 0x0044000000007b1d */ /* 0x000fe20000010000 */
[----:B------:R-:W-:-:S02]  /*4b00*/  SHF.L.U32 R5, R209, 0xd, RZ ;  /* 0x0000000dd1057819 */ /* 0x000fc400000006ff */
[----:B------:R-:W-:Y:S02]  /*4b10*/  ISETP.NE.AND P1, PT, R0, 0x1, PT ;  /* 0x000000010000780c */ /* 0x000fe40003f25270 */
[----:B------:R-:W-:Y:S02]  /*4b20*/  SHF.R.S32.HI R3, RZ, 0x1f, R5 ;  /* 0x0000001fff037819 */ /* 0x000fe40000011405 */
[----:B------:R-:W-:-:S04]  /*4b30*/  IADD3 R4, P0, R5, R212, RZ ;  /* 0x000000d405047210 */ /* 0x000fc80007f1e0ff */
[----:B------:R-:W-:-:S05]  /*4b40*/  LEA.HI.X.SX32 R5, R212, R3, 0x1, P0 ;  /* 0x00000003d4057211 */ /* 0x000fca00000f0eff */
[----:B------:R-:W-:-:S05]  /*4b50*/  @P1 IMAD.HI.U32 R0, R207, c[0x0][0x33c], RZ ;  /* 0x0000cf00cf001a27 */ /* 0x000fca00078e00ff */
        /* <DEDUP_REMOVED lines=8> */
[----:B------:R-:W-:Y:S01]  /*4be0*/  SHF.R.S32.HI R2, RZ, 0x1f, R208 ;  /* 0x0000001fff027819 */ /* 0x000fe200000114d0 */
[----:B------:R-:W-:Y:S02]  /*4bf0*/  IMAD.IADD R7, R7, 0x1, R0 ;  /* 0x0000000107077824 */ /* 0x000fe400078e0200 */
[----:B------:R-:W-:Y:S01]  /*4c00*/  IMAD.MOV.U32 R8, RZ, RZ, R4 ;  /* 0x000000ffff087224 */ /* 0x000fe200078e0004 */
        /* <DEDUP_REMOVED lines=78> */
.L_x_692:
        /* <DEDUP_REMOVED lines=9> */
.L_x_1814:


//--------------------- .text._ZN7cutlass13device_kernelIN5flash19enable_sm80_to_sm89INS1_16FlashAttnBwdSm80INS1_25CollectiveMainloopBwdSm80ILi2ELi2EN4cute5tupleIJNS5_1CILi64EEENS7_ILi128EEES8_EEENS_6half_tEfNS_4arch4Sm80ELb1ELb0ELb0ELb0ELb1ELb0ELb0ELb0ELi2ELi2ELi4ELi2ELb1EEENS1_24CollectiveEpilogueBwdGQAISA_fSD_Li256ELb0ELb1EEENS1_25SingleTileBwdLPTSchedulerILb0ELi128ELb1EEEEEEEEEvNT_6ParamsE --------------------------
	.section	.text._ZN7cutlass13device_kernelIN5flash19enable_sm80_to_sm89INS1_16FlashAttnBwdSm80INS1_25CollectiveMainloopBwdSm80ILi2ELi2EN4cute5tupleIJNS5_1CILi64EEENS7_ILi128EEES8_EEENS_6half_tEfNS_4arch4Sm80ELb1ELb0ELb0ELb0ELb1ELb0ELb0ELb0ELi2ELi2ELi4ELi2ELb1EEENS1_24CollectiveEpilogueBwdGQAISA_fSD_Li256ELb0ELb1EEENS1_25SingleTileBwdLPTSchedulerILb0ELi128ELb1EEEEEEEEEvNT_6ParamsE,"ax",@progbits
	.sectioninfo	@"SHI_REGISTERS=254"
	.align	128
.text._ZN7cutlass13device_kernelIN5flash19enable_sm80_to_sm89INS1_16FlashAttnBwdSm80INS1_25CollectiveMainloopBwdSm80ILi2ELi2EN4cute5tupleIJNS5_1CILi64EEENS7_ILi128EEES8_EEENS_6half_tEfNS_4arch4Sm80ELb1ELb0ELb0ELb0ELb1ELb0ELb0ELb0ELi2ELi2ELi4ELi2ELb1EEENS1_24CollectiveEpilogueBwdGQAISA_fSD_Li256ELb0ELb1EEENS1_25SingleTileBwdLPTSchedulerILb0ELi128ELb1EEEEEEEEEvNT_6ParamsE:
        .type           _ZN7cutlass13device_kernelIN5flash19enable_sm80_to_sm89INS1_16FlashAttnBwdSm80INS1_25CollectiveMainloopBwdSm80ILi2ELi2EN4cute5tupleIJNS5_1CILi64EEENS7_ILi128EEES8_EEENS_6half_tEfNS_4arch4Sm80ELb1ELb0ELb0ELb0ELb1ELb0ELb0ELb0ELi2ELi2ELi4ELi2ELb1EEENS1_24CollectiveEpilogueBwdGQAISA_fSD_Li256ELb0ELb1EEENS1_25SingleTileBwdLPTSchedulerILb0ELi128ELb1EEEEEEEEEvNT_6ParamsE,@function
        .size           _ZN7cutlass13device_kernelIN5flash19enable_sm80_to_sm89INS1_16FlashAttnBwdSm80INS1_25CollectiveMainloopBwdSm80ILi2ELi2EN4cute5tupleIJNS5_1CILi64EEENS7_ILi128EEES8_EEENS_6half_tEfNS_4arch4Sm80ELb1ELb0ELb0ELb0ELb1ELb0ELb0ELb0ELi2ELi2ELi4ELi2ELb1EEENS1_24CollectiveEpilogueBwdGQAISA_fSD_Li256ELb0ELb1EEENS1_25SingleTileBwdLPTSchedulerILb0ELi128ELb1EEEEEEEEEvNT_6ParamsE,(.L_x_1815 - _ZN7cutlass13device_kernelIN5flash19enable_sm80_to_sm89INS1_16FlashAttnBwdSm80INS1_25CollectiveMainloopBwdSm80ILi2ELi2EN4cute5tupleIJNS5_1CILi64EEENS7_ILi128EEES8_EEENS_6half_tEfNS_4arch4Sm80ELb1ELb0ELb0ELb0ELb1ELb0ELb0ELb0ELi2ELi2ELi4ELi2ELb1EEENS1_24CollectiveEpilogueBwdGQAISA_fSD_Li256ELb0ELb1EEENS1_25SingleTileBwdLPTSchedulerILb0ELi128ELb1EEEEEEEEEvNT_6ParamsE)
        .other          _ZN7cutlass13device_kernelIN5flash19enable_sm80_to_sm89INS1_16FlashAttnBwdSm80INS1_25CollectiveMainloopBwdSm80ILi2ELi2EN4cute5tupleIJNS5_1CILi64EEENS7_ILi128EEES8_EEENS_6half_tEfNS_4arch4Sm80ELb1ELb0ELb0ELb0ELb1ELb0ELb0ELb0ELi2ELi2ELi4ELi2ELb1EEENS1_24CollectiveEpilogueBwdGQAISA_fSD_Li256ELb0ELb1EEENS1_25SingleTileBwdLPTSchedulerILb0ELi128ELb1EEEEEEEEEvNT_6ParamsE,@"STO_CUDA_ENTRY STV_DEFAULT"
_ZN7cutlass13device_kernelIN5flash19enable_sm80_to_sm89INS1_16FlashAttnBwdSm80INS1_25CollectiveMainloopBwdSm80ILi2ELi2EN4cute5tupleIJNS5_1CILi64EEENS7_ILi128EEES8_EEENS_6half_tEfNS_4arch4Sm80ELb1ELb0ELb0ELb0ELb1ELb0ELb0ELb0ELi2ELi2ELi4ELi2ELb1EEENS1_24CollectiveEpilogueBwdGQAISA_fSD_Li256ELb0ELb1EEENS1_25SingleTileBwdLPTSchedulerILb0ELi128ELb1EEEEEEEEEvNT_6ParamsE:
        /* <DEDUP_REMOVED lines=23> */
.L_x_694:
[----:B------:R-:W-:-:S04]  /*0170*/  MOV R0, c[0x0][0x3b4] ;  /* 0x0000ed0000007a02 */ /* 0x000fc80000000f00 */
[----:B------:R-:W-:Y:S02]  /*0180*/  ISETP.NE.AND P0, PT, R0, 0x1, PT ;  /* 0x000000010000780c */ /* 0x000fe40003f05270 */
[----:B------:R-:W-:-:S11]  /*0190*/  MOV R0, R2 ;  /* 0x0000000200007202 */ /* 0x000fd60000000f00 */
[----:B------:R-:W-:-:S05]  /*01a0*/  @P0 IMAD.HI.U32 R3, R2, c[0x0][0x3b8], RZ ;  /* 0x0000ee0002030a27 */ /* 0x000fca00078e00ff */
[----:B------:R-:W-:-:S05]  /*01b0*/  @P0 SHF.R.U32.HI R0, RZ, c[0x0][0x3bc], R3 ;  /* 0x0000ef00ff000a19 */ /* 0x000fca0000011603 */
[----:B------:R-:W-:Y:S02]  /*01c0*/  IMAD R5, R0, c[0x0][0x3b4], RZ ;  /* 0x0000ed0000057a24 */ /* 0x000fe400078e02ff */
.L_x_695:
        /* <DEDUP_REMOVED lines=12> */
.L_x_693:
        /* <DEDUP_REMOVED lines=16> */
.L_x_697:
[----:B------:R-:W-:-:S04]  /*0390*/  MOV R0, c[0x0][0x3b4] ;  /* 0x0000ed0000007a02 */ /* 0x000fc80000000f00 */
[----:B------:R-:W-:Y:S02]  /*03a0*/  ISETP.NE.AND P0, PT, R0, 0x1, PT ;  /* 0x000000010000780c */ /* 0x000fe40003f05270 */
[----:B------:R-:W-:-:S11]  /*03b0*/  MOV R0, R3 ;  /* 0x0000000300007202 */ /* 0x000fd60000000f00 */
[----:B------:R-:W-:-:S05]  /*03c0*/  @P0 IMAD.HI.U32 R2, R3, c[0x0][0x3b8], RZ ;  /* 0x0000ee0003020a27 */ /* 0x000fca00078e00ff */
[----:B------:R-:W-:-:S05]  /*03d0*/  @P0 SHF.R.U32.HI R0, RZ, c[0x0][0x3bc], R2 ;  /* 0x0000ef00ff000a19 */ /* 0x000fca0000011602 */
[----:B------:R-:W-:Y:S02]  /*03e0*/  IMAD R4, R0, c[0x0][0x3b4], RZ ;  /* 0x0000ed0000047a24 */ /* 0x000fe400078e02ff */
.L_x_698:
        /* <DEDUP_REMOVED lines=11> */
.L_x_696:
        /* <DEDUP_REMOVED lines=288> */
[----:B------:R1:W1:Y:S01]  /*16a0*/  LDSM.16.M88.4 R160, [R3+0x6080] ;  /* 0x0060800003a0783b */ /* 0x0002620000000200 */
        /* <DEDUP_REMOVED lines=15> */
[----:B-----5:R-:W-:-:S04]  /*17a0*/  LEA R22, P0, R24, c[0x0][0x1f0], 0x1 ;  /* 0x00007c0018167a11 */ /* 0x020fc800078008ff */
[----:B------:R-:W-:Y:S02]  /*17b0*/  LEA.HI.X R23, R24, c[0x0][0x1f4], R5, 0x1, P0 ;  /* 0x00007d0018177a11 */ /* 0x000fe400000f0c05 */
[----:B------:R-:W-:-:S03]  /*17c0*/  LEA.HI R5, R17, R212, RZ, 0x7 ;  /* 0x000000d411057211 */ /* 0x000fc600078f38ff */
[----:B------:R-:W-:Y:S02]  /*17d0*/  @!P2 IADD3 R17, P0, R15, R236, RZ ;  /* 0x000000ec0f11a210 */ /* 0x000fe40007f1e0ff */
[----:B------:R-:W-:Y:S02]  /*17e0*/  SHF.R.U32.HI R5, RZ, 0x4, R5 ;  /* 0x00000004ff057819 */ /* 0x000fe40000011605 */
[----:B-1----:R-:W-:Y:S01]  /*17f0*/  IADD3 R26, P1, R22, UR6, RZ ;  /* 0x00000006161a7c10 */ /* 0x002fe2000ff3e0ff */
        /* <DEDUP_REMOVED lines=44> */
[----:B---34-:R-:W-:Y:S01]  /*1ac0*/  SHF.R.S32.HI R12, RZ, 0x1f, R11 ;  /* 0x0000001fff0c7819 */ /* 0x018fe2000001140b */
        /* <DEDUP_REMOVED lines=22> */
.L_x_701:
[----:B------:R-:W-:Y:S05]  /*1c30*/  BSYNC B0 ;  /* 0x0000000000007941 */ /* 0x000fea0003800000 */
.L_x_700:
[----:B---34-:R-:W-:Y:S01]  /*1c40*/  LOP3.LUT R5, R8, 0xffffffe0, RZ, 0xc0, !PT ;  /* 0xffffffe008057812 */ /* 0x018fe200078ec0ff */
        /* <DEDUP_REMOVED lines=67> */
.L_x_704:
        /* <DEDUP_REMOVED lines=70> */
[----:B-1----:R-:W-:Y:S01]  /*24e0*/  SHF.R.S32.HI R37, RZ, 0x1f, R240 ;  /* 0x0000001fff257819 */ /* 0x002fe200000114f0 */
        /* <DEDUP_REMOVED lines=29> */
.L_x_702:
[-C--:B-1----:R-:W-:Y:S01]  /*26c0*/  HMMA.16816.F32 R36, R132, R144.reuse, RZ ;  /* 0x000000908424723c */ /* 0x082fe200000018ff */
        /* <DEDUP_REMOVED lines=402> */
.L_x_703:
[-C--:B-1-34-:R-:W-:Y:S01]  /*3ff0*/  HMMA.16816.F32 R4, R24, R28.reuse, RZ ;  /* 0x0000001c1804723c */ /* 0x09afe200000018ff */
        /* <DEDUP_REMOVED lines=177> */
.L_x_699:
[----:B------:R-:W-:Y:S05]  /*4b10*/  @P1 EXIT ;  /* 0x000000000000194d */ /* 0x000fea0003800000 */
[----:B------:R-:W-:Y:S01]  /*4b20*/  IMAD.MOV.U32 R0, RZ, RZ, c[0x0][0x338] ;  /* 0x0000ce00ff007624 */ /* 0x000fe200078e00ff */
[----:B------:R-:W-:Y:S01]  /*4b30*/  BAR.SYNC.DEFER_BLOCKING 0x1, 0x100 ;  /* 0x0044000000007b1d */ /* 0x000fe20000010000 */
[----:B------:R-:W-:-:S02]  /*4b40*/  IMAD R3, R207, c[0x0][0x358], RZ ;  /* 0x0000d600cf037a24 */ /* 0x000fc400078e02ff */
[----:B------:R-:W-:Y:S01]  /*4b50*/  IMAD R5, R209, c[0x0][0x2f4], RZ ;  /* 0x0000bd00d1057a24 */ /* 0x000fe200078e02ff */
[----:B------:R-:W-:Y:S01]  /*4b60*/  ISETP.NE.AND P0, PT, R0, 0x1, PT ;  /* 0x000000010000780c */ /* 0x000fe20003f05270 */
[----:B------:R-:W-:Y:S01]  /*4b70*/  IMAD.MOV.U32 R4, RZ, RZ, R208 ;  /* 0x000000ffff047224 */ /* 0x000fe200078e00d0 */
[----:B------:R-:W-:Y:S01]  /*4b80*/  BSSY B0, `(.L_x_705) ;  /* 0x0000017000007945 */ /* 0x000fe20003800000 */
[----:B------:R-:W-:-:S05]  /*4b90*/  IMAD R3, R3, c[0x0][0x2f4], RZ ;  /* 0x0000bd0003037a24 */ /* 0x000fca00078e02ff */
[----:B------:R-:W-:-:S05]  /*4ba0*/  SHF.R.S32.HI R2, RZ, 0x1f, R3 ;  /* 0x0000001fff027819 */ /* 0x000fca0000011403 */
[----:B------:R-:W-:-:S05]  /*4bb0*/  @P0 IMAD.HI.U32 R0, R208, c[0x0][0x33c], RZ ;  /* 0x0000cf00d0000a27 */ /* 0x000fca00078e00ff */
[----:B------:R-:W-:Y:S02]  /*4bc0*/  @P0 SHF.R.U32.HI R4, RZ, c[0x0][0x340], R0 ;  /* 0x0000d000ff040a19 */ /* 0x000fe40000011600 */
[----:B------:R-:W-:Y:S02]  /*4bd0*/  SHF.R.S32.HI R0, RZ, 0x1f, R5 ;  /* 0x0000001fff007819 */ /* 0x000fe40000011405 */
[--C-:B------:R-:W-:Y:S02]  /*4be0*/  IADD3 R5, P1, P0, R3, R5, R4.reuse ;  /* 0x0000000503057210 */ /* 0x100fe4000783e004 */
[----:B------:R-:W-:-:S04]  /*4bf0*/  SHF.R.S32.HI R3, RZ, 0x1f, R4 ;  /* 0x0000001fff037819 */ /* 0x000fc80000011404 */
[----:B------:R-:W-:Y:S01]  /*4c00*/  IADD3.X R2, R2, R0, R3, P1, P0 ;  /* 0x0000000002027210 */ /* 0x000fe20000fe0403 */
[C---:B------:R-:W-:Y:S01]  /*4c10*/  IMAD.SHL.U32 R0, R5.reuse, 0x4, RZ ;  /* 0x0000000405007824 */ /* 0x040fe200078e00ff */
        /* <DEDUP_REMOVED lines=8> */
.L_x_707:
[----:B------:R-:W2:Y:S01]  /*4ca0*/  LDG.E.STRONG.GPU R7, [R8.64] ;  /* 0x0000000c08077981 */ /* 0x000ea2000c1ef900 */
[----:B------:R-:W-:Y:S01]  /*4cb0*/  YIELD ;  /* 0x0000000000007946 */ /* 0x000fe20003800000 */
[----:B--2---:R-:W-:Y:S01]  /*4cc0*/  ISETP.NE.AND P0, PT, R7, R6, PT ;  /* 0x000000060700720c */ /* 0x004fe20003f05270 */
[----:B------:R-:W-:-:S12]  /*4cd0*/  CCTL.IVALL ;  /* 0x00000000ff00798f */ /* 0x000fd80002000000 */
[----:B------:R-:W-:Y:S05]  /*4ce0*/  @P0 BRA `(.L_x_707) ;  /* 0xffffffb000000947 */ /* 0x000fea000383ffff */
.L_x_706:
[----:B------:R-:W-:Y:S05]  /*4cf0*/  BSYNC B0 ;  /* 0x0000000000007941 */ /* 0x000fea0003800000 */
.L_x_705:
[----:B------:R-:W-:Y:S01]  /*4d00*/  MOV R7, 0xffffffff ;  /* 0xffffffff00077802 */ /* 0x000fe20000000f00 */
[----:B------:R-:W-:Y:S05]  /*4d10*/  BRA.CONV ~URZ, `(.L_x_708) ;  /* 0x000000237f007947 */ /* 0x000fea000b800000 */
[----:B------:R-:W-:Y:S02]  /*4d20*/  MOV R10, 0x4d40 ;  /* 0x00004d40000a7802 */ /* 0x000fe40000000f00 */
[----:B------:R-:W-:Y:S05]  /*4d30*/  CALL.REL.NOINC `($__internal_4_$__cuda_sm70_warpsync) ;  /* 0x0000088000007944 */ /* 0x000fea0003c00000 */
.L_x_708:
[----:B------:R-:W-:Y:S01]  /*4d40*/  SHF.L.U32 R207, R207, 0xd, RZ ;  /* 0x0000000dcfcf7819 */ /* 0x000fe200000006ff */
[----:B------:R-:W-:Y:S01]  /*4d50*/  IMAD R11, R3, c[0x0][0x328], RZ ;  /* 0x0000ca00030b7a24 */ /* 0x000fe200078e02ff */
[----:B------:R-:W-:-:S06]  /*4d60*/  NOP ;  /* 0x0000000000007918 */ /* 0x000fcc0000000000 */
[----:B------:R-:W-:Y:S01]  /*4d70*/  SHF.R.S32.HI R13, RZ, 0x1f, R207 ;  /* 0x0000001fff0d7819 */ /* 0x000fe200000114cf */
[----:B------:R-:W-:Y:S01]  /*4d80*/  IMAD R11, R4, c[0x0][0x32c], R11 ;  /* 0x0000cb00040b7a24 */ /* 0x000fe200078e020b */
[----:B------:R-:W-:Y:S01]  /*4d90*/  IADD3 R12, P0, R207, R212, RZ ;  /* 0x000000d4cf0c7210 */ /* 0x000fe20007f1e0ff */
[----:B------:R-:W-:-:S03]  /*4da0*/  IMAD R10, R5, c[0x0][0x330], RZ ;  /* 0x0000cc00050a7a24 */ /* 0x000fc600078e02ff */
[----:B------:R-:W-:Y:S01]  /*4db0*/  LEA.HI.X.SX32 R13, R212, R13, 0x1, P0 ;  /* 0x0000000dd40d7211 */ /* 0x000fe200000f0eff */
[----:B------:R-:W-:-:S04]  /*4dc0*/  IMAD R10, R209, c[0x0][0x334], R10 ;  /* 0x0000cd00d10a7a24 */ /* 0x000fc800078e020a */
        /* <DEDUP_REMOVED lines=40> */
[----:B-1----:R-:W-:Y:S05]  /*5050*/  CALL.REL.NOINC `($__internal_4_$__cuda_sm70_warpsync) ;  /* 0x0000056000007944 */ /* 0x002fea0003c00000 */
.L_x_709:
        /* <DEDUP_REMOVED lines=12> */
.L_x_711:
[----:B------:R-:W-:Y:S05]  /*5120*/  BSYNC B0 ;  /* 0x0000000000007941 */ /* 0x000fea0003800000 */
.L_x_710:
[----:B--2---:R-:W-:Y:S01]  /*5130*/  IADD3 R8, P0, R0, c[0x0][0x348], RZ ;  /* 0x0000d20000087a10 */ /* 0x004fe20007f1e0ff */
[----:B------:R-:W-:Y:S03]  /*5140*/  BSSY B0, `(.L_x_712) ;  /* 0x0000008000007945 */ /* 0x000fe60003800000 */
[----:B------:R-:W-:Y:S01]  /*5150*/  IADD3.X R9, R2, c[0x0][0x34c], RZ, P0, !PT ;  /* 0x0000d30002097a10 */ /* 0x000fe200007fe4ff */
[----:B------:R-:W-:Y:S05]  /*5160*/  @P1 BRA `(.L_x_713) ;  /* 0x0000005000001947 */ /* 0x000fea0003800000 */
.L_x_714:
[----:B------:R-:W2:Y:S01]  /*5170*/  LDG.E.STRONG.GPU R11, [R8.64] ;  /* 0x0000000c080b7981 */ /* 0x000ea2000c1ef900 */
[----:B------:R-:W-:Y:S01]  /*5180*/  YIELD ;  /* 0x0000000000007946 */ /* 0x000fe20003800000 */
[----:B--2---:R-:W-:Y:S01]  /*5190*/  ISETP.NE.AND P0, PT, R11, R6, PT ;  /* 0x000000060b00720c */ /* 0x004fe20003f05270 */
[----:B------:R-:W-:-:S12]  /*51a0*/  CCTL.IVALL ;  /* 0x00000000ff00798f */ /* 0x000fd80002000000 */
[----:B------:R-:W-:Y:S05]  /*51b0*/  @P0 BRA `(.L_x_714) ;  /* 0xffffffb000000947 */ /* 0x000fea000383ffff */
.L_x_713:
[----:B------:R-:W-:Y:S05]  /*51c0*/  BSYNC B0 ;  /* 0x0000000000007941 */ /* 0x000fea0003800000 */
.L_x_712:
[----:B------:R-:W-:Y:S05]  /*51d0*/  BRA.CONV ~URZ, `(.L_x_715) ;  /* 0x000000237f007947 */ /* 0x000fea000b800000 */
[----:B------:R-:W-:Y:S02]  /*51e0*/  MOV R10, 0x5200 ;  /* 0x00005200000a7802 */ /* 0x000fe40000000f00 */
[----:B-1----:R-:W-:Y:S05]  /*51f0*/  CALL.REL.NOINC `($__internal_4_$__cuda_sm70_warpsync) ;  /* 0x000003c000007944 */ /* 0x002fea0003c00000 */
.L_x_715:
        /* <DEDUP_REMOVED lines=47> */
[----:B-12---:R-:W-:Y:S05]  /*54f0*/  CALL.REL.NOINC `($__internal_4_$__cuda_sm70_warpsync) ;  /* 0x000000c000007944 */ /* 0x006fea0003c00000 */
.L_x_716:
        /* <DEDUP_REMOVED lines=12> */
        .weak           $__internal_4_$__cuda_sm70_warpsync
        .type           $__internal_4_$__cuda_sm70_warpsync,@function
        .size           $__internal_4_$__cuda_sm70_warpsync,(.L_x_1815 - $__internal_4_$__cuda_sm70_warpsync)
$__internal_4_$__cuda_sm70_warpsync:
[----:B------:R-:W-:Y:S01]  /*55c0*/  MOV R11, 0x0 ;  /* 0x00000000000b7802 */ /* 0x000fe20000000f00 */
[----:B------:R-:W-:Y:S04]  /*55d0*/  WARPSYNC R7 ;  /* 0x0000000700007348 */ /* 0x000fe80003800000 */
[----:B------:R-:W-:Y:S05]  /*55e0*/  RET.REL.NODEC R10 `(_ZN7cutlass13device_kernelIN5flash19enable_sm80_to_sm89INS1_16FlashAttnBwdSm80INS1_25CollectiveMainloopBwdSm80ILi2ELi2EN4cute5tupleIJNS5_1CILi64EEENS7_ILi128EEES8_EEENS_6half_tEfNS_4arch4Sm80ELb1ELb0ELb0ELb0ELb1ELb0ELb0ELb0ELi2ELi2ELi4ELi2ELb1EEENS1_24CollectiveEpilogueBwdGQAISA_fSD_Li256ELb0ELb1EEENS1_25SingleTileBwdLPTSchedulerILb0ELi128ELb1EEEEEEEEEvNT_6ParamsE) ;  /* 0xffffaa100a007950 */ /* 0x000fea0003c3ffff */
.L_x_717:
        /* <DEDUP_REMOVED lines=9> */
.L_x_1815:


//--------------------- .text._ZN7cutlass13device_kernelIN5flash22FlashAttnBwdPreprocessIN4cute5tupleIJNS3_1CILi64EEES6_EEENS_6half_tEfNS_4arch4Sm80ELb1ELb0EEEEEvNT_6ParamsE --------------------------
	.section	.text._ZN7cutlass13device_kernelIN5flash22FlashAttnBwdPreprocessIN4cute5tupleIJNS3_1CILi64EEES6_EEENS_6half_tEfNS_4arch4Sm80ELb1ELb0EEEEEvNT_6ParamsE,"ax",@progbits
	.sectioninfo	@"SHI_REGISTERS=39"
	.align	128
.text._ZN7cutlass13device_kernelIN5flash22FlashAttnBwdPreprocessIN4cute5tupleIJNS3_1CILi64EEES6_EEENS_6half_tEfNS_4arch4Sm80ELb1ELb0EEEEEvNT_6ParamsE:
        .type           _ZN7cutlass13device_kernelIN5flash22FlashAttnBwdPreprocessIN4cute5tupleIJNS3_1CILi64EEES6_EEENS_6half_tEfNS_4arch4Sm80ELb1ELb0EEEEEvNT_6ParamsE,@function
        .size           _ZN7cutlass13device_kernelIN5flash22FlashAttnBwdPreprocessIN4cute5tupleIJNS3_1CILi64EEES6_EEENS_6half_tEfNS_4arch4Sm80ELb1ELb0EEEEEvNT_6ParamsE,(.L_x_1817 - _ZN7cutlass13device_kernelIN5flash22FlashAttnBwdPreprocessIN4cute5tupleIJNS3_1CILi64EEES6_EEENS_6half_tEfNS_4arch4Sm80ELb1ELb0EEEEEvNT_6ParamsE)
        .other          _ZN7cutlass13device_kernelIN5flash22FlashAttnBwdPreprocessIN4cute5tupleIJNS3_1CILi64EEES6_EEENS_6half_tEfNS_4arch4Sm80ELb1ELb0EEEEEvNT_6ParamsE,@"STO_CUDA_ENTRY STV_DEFAULT"
_ZN7cutlass13device_kernelIN5flash22FlashAttnBwdPreprocessIN4cute5tupleIJNS3_1CILi64EEES6_EEENS_6half_tEfNS_4arch4Sm80ELb1ELb0EEEEEvNT_6ParamsE:
[----:B------:R-:W-:Y:S02]  /*0000*/  MOV R1, c[0x0][0x28] ;  /* 0x00000a0000017a02 */ /* 0x000fe40000000f00 */
[----:B------:R-:W0:Y:S01]  /*0010*/  S2R R0, SR_TID.X ;  /* 0x0000000000007919 */ /* 0x000e220000002100 */
[----:B------:R-:W-:-:S03]  /*0020*/  ULDC.64 UR6, c[0x0][0x118] ;  /* 0x0000460000067ab9 */ /* 0x000fc60000000a00 */
[----:B------:R-:W1:Y:S04]  /*0030*/  S2R R3, SR_CTAID.X ;  /* 0x0000000000037919 */ /* 0x000e680000002500 */
[----:B------:R-:W2:Y:S04]  /*0040*/  S2R R2, SR_CTAID.Y ;  /* 0x0000000000027919 */ /* 0x000ea80000002600 */
[----:B------:R-:W3:Y:S01]  /*0050*/  S2R R4, SR_CTAID.Z ;  /* 0x0000000000047919 */ /* 0x000ee20000002700 */
[----:B0-----:R-:W-:-:S04]  /*0060*/  SHF.R.S32.HI R5, RZ, 0x1f, R0 ;  /* 0x0000001fff057819 */ /* 0x001fc80000011400 */
[-C--:B------:R-:W-:Y:S02]  /*0070*/  LEA.HI R26, R5, R0.reuse, RZ, 0x3 ;  /* 0x00000000051a7211 */ /* 0x080fe400078f18ff */
[----:B-1----:R-:W-:Y:S02]  /*0080*/  SHF.L.U32 R24, R3, 0x6, RZ ;  /* 0x0000000603187819 */ /* 0x002fe400000006ff */
[----:B------:R-:W-:Y:S02]  /*0090*/  LOP3.LUT R7, R26, 0xfffffff8, RZ, 0xc0, !PT ;  /* 0xfffffff81a077812 */ /* 0x000fe400078ec0ff */
[----:B------:R-:W-:Y:S02]  /*00a0*/  SHF.R.S32.HI R26, RZ, 0x3, R26 ;  /* 0x00000003ff1a7819 */ /* 0x000fe4000001141a */
[----:B------:R-:W-:Y:S02]  /*00b0*/  IADD3 R7, -R7, R0, RZ ;  /* 0x0000000007077210 */ /* 0x000fe40007ffe1ff */
[----:B--2---:R-:W-:-:S02]  /*00c0*/  SHF.R.S32.HI R5, RZ, 0x1f, R2 ;  /* 0x0000001fff057819 */ /* 0x004fc40000011402 */
[----:B------:R-:W-:Y:S02]  /*00d0*/  SHF.L.U32 R8, R7, 0x3, RZ ;  /* 0x0000000307087819 */ /* 0x000fe400000006ff */
[----:B------:R-:W-:Y:S01]  /*00e0*/  IADD3 R25, -R24, c[0x0][0x168], RZ ;  /* 0x00005a0018197a10 */ /* 0x000fe20007ffe1ff */
[C---:B------:R-:W-:Y:S01]  /*00f0*/  IMAD R11, R5.reuse, c[0x0][0x180], RZ ;  /* 0x00006000050b7a24 */ /* 0x040fe200078e02ff */
[----:B------:R-:W-:Y:S01]  /*0100*/  IADD3 R6, R26, 0x20, RZ ;  /* 0x000000201a067810 */ /* 0x000fe20007ffe0ff */
[----:B------:R-:W-:Y:S01]  /*0110*/  IMAD R13, R5, c[0x0][0x1a0], RZ ;  /* 0x00006800050d7a24 */ /* 0x000fe200078e02ff */
[----:B------:R-:W-:Y:S01]  /*0120*/  SHF.R.S32.HI R9, RZ, 0x1f, R8 ;  /* 0x0000001fff097819 */ /* 0x000fe20000011408 */
[----:B------:R-:W-:Y:S01]  /*0130*/  IMAD R15, R2, c[0x0][0x184], R11 ;  /* 0x00006100020f7a24 */ /* 0x000fe200078e020b */
[----:B------:R-:W-:Y:S01]  /*0140*/  ISETP.GE.AND P4, PT, R6, R25, PT ;  /* 0x000000190600720c */ /* 0x000fe20003f86270 */
[C---:B------:R-:W-:Y:S01]  /*0150*/  IMAD R17, R2.reuse, c[0x0][0x1a4], R13 ;  /* 0x0000690002117a24 */ /* 0x040fe200078e020d */
[----:B---3--:R-:W-:Y:S01]  /*0160*/  SHF.R.S32.HI R6, RZ, 0x1f, R4 ;  /* 0x0000001fff067819 */ /* 0x008fe20000011404 */
[----:B------:R-:W-:Y:S01]  /*0170*/  IMAD.WIDE.U32 R10, R2, c[0x0][0x180], R8 ;  /* 0x00006000020a7a25 */ /* 0x000fe200078e0008 */
[----:B------:R-:W-:-:S02]  /*0180*/  ISETP.LT.AND P0, PT, R8, c[0x0][0x16c], !P4 ;  /* 0x00005b0008007a0c */ /* 0x000fc40006701270 */
[----:B------:R-:W-:Y:S01]  /*0190*/  ISETP.GE.AND P2, PT, R26, R25, PT ;  /* 0x000000191a00720c */ /* 0x000fe20003f46270 */
[----:B------:R-:W-:Y:S01]  /*01a0*/  IMAD.WIDE.U32 R12, R2, c[0x0][0x1a0], R8 ;  /* 0x00006800020c7a25 */ /* 0x000fe200078e0008 */
[--C-:B------:R-:W-:Y:S02]  /*01b0*/  SHF.R.S32.HI R27, RZ, 0x1f, R26.reuse ;  /* 0x0000001fff1b7819 */ /* 0x100fe4000001141a */
[----:B------:R-:W-:Y:S01]  /*01c0*/  IADD3 R11, R11, R15, RZ ;  /* 0x0000000f0b0b7210 */ /* 0x000fe20007ffe0ff */
[----:B------:R-:W-:Y:S01]  /*01d0*/  IMAD R9, R6, c[0x0][0x188], RZ ;  /* 0x0000620006097a24 */ /* 0x000fe200078e02ff */
[----:B------:R-:W-:Y:S01]  /*01e0*/  ISETP.LT.AND P1, PT, R8, c[0x0][0x16c], !P2 ;  /* 0x00005b0008007a0c */ /* 0x000fe20005721270 */
[----:B------:R-:W-:Y:S02]  /*01f0*/  IMAD.IADD R13, R13, 0x1, R17 ;  /* 0x000000010d0d7824 */ /* 0x000fe400078e0211 */
[----:B------:R-:W-:Y:S02]  /*0200*/  IMAD R15, R4, c[0x0][0x18c], R9 ;  /* 0x00006300040f7a24 */ /* 0x000fe400078e0209 */
[----:B------:R-:W-:-:S04]  /*0210*/  IMAD.WIDE R8, R3, 0x40, R26 ;  /* 0x0000004003087825 */ /* 0x000fc800078e021a */
[----:B------:R-:W-:Y:S01]  /*0220*/  IMAD R17, R6, c[0x0][0x1a8], RZ ;  /* 0x00006a0006117a24 */ /* 0x000fe200078e02ff */
[----:B------:R-:W-:Y:S01]  /*0230*/  @P0 IADD3 R23, P3, R8, 0x20, RZ ;  /* 0x0000002008170810 */ /* 0x000fe20007f7e0ff */
[----:B------:R-:W-:-:S04]  /*0240*/  IMAD.WIDE.U32 R10, R4, c[0x0][0x188], R10 ;  /* 0x00006200040a7a25 */ /* 0x000fc800078e000a */
[C---:B------:R-:W-:Y:S01]  /*0250*/  IMAD R17, R4.reuse, c[0x0][0x1ac], R17 ;  /* 0x00006b0004117a24 */ /* 0x040fe200078e0211 */
[----:B------:R-:W-:Y:S01]  /*0260*/  IADD3 R11, R11, R15, RZ ;  /* 0x0000000f0b0b7210 */ /* 0x000fe20007ffe0ff */
[----:B------:R-:W-:Y:S01]  /*0270*/  IMAD.WIDE.U32 R12, R4, c[0x0][0x1a8], R12 ;  /* 0x00006a00040c7a25 */ /* 0x000fe200078e000c */
[----:B------:R-:W-:Y:S02]  /*0280*/  @P0 MOV R18, R10 ;  /* 0x0000000a00120202 */ /* 0x000fe40000000f00 */
[----:B------:R-:W-:Y:S01]  /*0290*/  @P0 MOV R19, R11 ;  /* 0x0000000b00130202 */ /* 0x000fe20000000f00 */
[----:B------:R-:W-:Y:S01]  /*02a0*/  @P0 IMAD.X R14, RZ, RZ, R9, P3 ;  /* 0x000000ffff0e0224 */ /* 0x000fe200018e0609 */
[C---:B------:R-:W-:Y:S01]  /*02b0*/  @P0 IADD3 R15, P3, R8.reuse, 0x20, RZ ;  /* 0x00000020080f0810 */ /* 0x040fe20007f7e0ff */
[----:B------:R-:W-:Y:S01]  /*02c0*/  @P1 IMAD R29, R9, c[0x0][0x178], RZ ;  /* 0x00005e00091d1a24 */ /* 0x000fe200078e02ff */
[----:B------:R-:W-:Y:S01]  /*02d0*/  IADD3 R13, R13, R17, RZ ;  /* 0x000000110d0d7210 */ /* 0x000fe20007ffe0ff */
[----:B------:R-:W-:Y:S01]  /*02e0*/  @P1 IMAD R31, R9, c[0x0][0x198], RZ ;  /* 0x00006600091f1a24 */ /* 0x000fe200078e02ff */
[----:B------:R-:W-:Y:S01]  /*02f0*/  @P0 IADD3.X R20, RZ, R9, RZ, P3, !PT ;  /* 0x00000009ff140210 */ /* 0x000fe20001ffe4ff */
[C---:B------:R-:W-:Y:S01]  /*0300*/  @P1 IMAD R29, R8.reuse, c[0x0][0x17c], R29 ;  /* 0x00005f00081d1a24 */ /* 0x040fe200078e021d */
[----:B------:R-:W-:Y:S01]  /*0310*/  @P0 MOV R16, R12 ;  /* 0x0000000c00100202 */ /* 0x000fe20000000f00 */
[C---:B------:R-:W-:Y:S01]  /*0320*/  @P1 IMAD R31, R8.reuse, c[0x0][0x19c], R31 ;  /* 0x00006700081f1a24 */ /* 0x040fe200078e021f */
[----:B------:R-:W-:Y:S01]  /*0330*/  @P0 MOV R17, R13 ;  /* 0x0000000d00110202 */ /* 0x000fe20000000f00 */
[----:B------:R-:W-:-:S04]  /*0340*/  @P1 IMAD.WIDE.U32 R10, R8, c[0x0][0x178], R10 ;  /* 0x00005e00080a1a25 */ /* 0x000fc800078e000a */
[----:B------:R-:W-:Y:S01]  /*0350*/  @P1 IMAD.WIDE.U32 R8, R8, c[0x0][0x198], R12 ;  /* 0x0000660008081a25 */ /* 0x000fe200078e000c */
[----:B------:R-:W-:Y:S02]  /*0360*/  @P1 IADD3 R29, R11, R29, RZ ;  /* 0x0000001d0b1d1210 */ /* 0x000fe40007ffe0ff */
[----:B------:R-:W-:Y:S01]  /*0370*/  @P1 LEA R34, P3, R10, c[0x0][0x160], 0x1 ;  /* 0x000058000a221a11 */ /* 0x000fe200078608ff */
[----:B------:R-:W-:Y:S01]  /*0380*/  @P0 IMAD R14, R14, c[0x0][0x178], RZ ;  /* 0x00005e000e0e0a24 */ /* 0x000fe200078e02ff */
[----:B------:R-:W-:Y:S01]  /*0390*/  @P1 LEA R32, P5, R8, c[0x0][0x190], 0x1 ;  /* 0x0000640008201a11 */ /* 0x000fe200078a08ff */
[----:B------:R-:W-:Y:S01]  /*03a0*/  @P0 IMAD R12, R20, c[0x0][0x198], RZ ;  /* 0x00006600140c0a24 */ /* 0x000fe200078e02ff */
[----:B------:R-:W-:Y:S01]  /*03b0*/  @P1 LEA.HI.X R35, R10, c[0x0][0x164], R29, 0x1, P3 ;  /* 0x000059000a231a11 */ /* 0x000fe200018f0c1d */
[----:B------:R-:W-:Y:S01]  /*03c0*/  @P1 IMAD.IADD R31, R9, 0x1, R31 ;  /* 0x00000001091f1824 */ /* 0x000fe200078e021f */
[----:B------:R-:W-:Y:S01]  /*03d0*/  CS2R R10, SRZ ;  /* 0x00000000000a7805 */ /* 0x000fe2000001ff00 */
[----:B------:R-:W-:-:S02]  /*03e0*/  @P0 IMAD R21, R23, c[0x0][0x17c], R14 ;  /* 0x00005f0017150a24 */ /* 0x000fc400078e020e */
[----:B------:R-:W-:Y:S01]  /*03f0*/  @P0 IMAD.WIDE.U32 R18, R23, c[0x0][0x178], R18 ;  /* 0x00005e0017120a25 */ /* 0x000fe200078e0012 */
[----:B------:R-:W-:Y:S02]  /*0400*/  @P1 LEA.HI.X R33, R8, c[0x0][0x194], R31, 0x1, P5 ;  /* 0x0000650008211a11 */ /* 0x000fe400028f0c1f */
[----:B------:R-:W-:Y:S01]  /*0410*/  CS2R R8, SRZ ;  /* 0x0000000000087805 */ /* 0x000fe2000001ff00 */
[----:B------:R-:W-:Y:S01]  /*0420*/  @P0 IMAD R23, R15, c[0x0][0x19c], R12 ;  /* 0x000067000f170a24 */ /* 0x000fe200078e020c */
[----:B------:R-:W-:Y:S01]  /*0430*/  @P0 IADD3 R21, R19, R21, RZ ;  /* 0x0000001513150210 */ /* 0x000fe20007ffe0ff */
[----:B------:R-:W-:Y:S01]  /*0440*/  @P0 IMAD.WIDE.U32 R16, R15, c[0x0][0x198], R16 ;  /* 0x000066000f100a25 */ /* 0x000fe200078e0010 */
[----:B------:R-:W-:Y:S01]  /*0450*/  CS2R R12, SRZ ;  /* 0x00000000000c7805 */ /* 0x000fe2000001ff00 */
[----:B------:R-:W-:Y:S01]  /*0460*/  CS2R R14, SRZ ;  /* 0x00000000000e7805 */ /* 0x000fe2000001ff00 */
[----:B------:R-:W-:Y:S01]  /*0470*/  @P0 LEA R28, P3, R18, c[0x0][0x160], 0x1 ;  /* 0x00005800121c0a11 */ /* 0x000fe200078608ff */
[----:B------:R0:W2:Y:S01]  /*0480*/  @P1 LDG.E.128 R8, [R34.64] ;  /* 0x0000000622081981 */ /* 0x0000a2000c1e1d00 */
[----:B------:R-:W-:-:S02]  /*0490*/  @P0 IADD3 R23, R17, R23, RZ ;  /* 0x0000001711170210 */ /* 0x000fc40007ffe0ff */
[----:B------:R-:W-:Y:S01]  /*04a0*/  @P0 LEA R30, P5, R16, c[0x0][0x190], 0x1 ;  /* 0x00006400101e0a11 */ /* 0x000fe200078a08ff */
[----:B------:R1:W3:Y:S01]  /*04b0*/  @P1 LDG.E.128 R12, [R32.64] ;  /* 0x00000006200c1981 */ /* 0x0002e2000c1e1d00 */
[----:B------:R-:W-:Y:S02]  /*04c0*/  @P0 LEA.HI.X R29, R18, c[0x0][0x164], R21, 0x1, P3 ;  /* 0x00005900121d0a11 */ /* 0x000fe400018f0c15 */
[----:B------:R-:W-:Y:S01]  /*04d0*/  @P0 LEA.HI.X R31, R16, c[0x0][0x194], R23, 0x1, P5 ;  /* 0x00006500101f0a11 */ /* 0x000fe200028f0c17 */
[----:B------:R-:W-:Y:S01]  /*04e0*/  CS2R R18, SRZ ;  /* 0x0000000000127805 */ /* 0x000fe2000001ff00 */
[----:B------:R-:W-:Y:S01]  /*04f0*/  CS2R R16, SRZ ;  /* 0x0000000000107805 */ /* 0x000fe2000001ff00 */
[----:B------:R-:W-:Y:S01]  /*0500*/  CS2R R20, SRZ ;  /* 0x0000000000147805 */ /* 0x000fe2000001ff00 */
[----:B------:R-:W-:-:S04]  /*0510*/  CS2R R22, SRZ ;  /* 0x0000000000167805 */ /* 0x000fc8000001ff00 */
[----:B------:R4:W3:Y:S04]  /*0520*/  @P0 LDG.E.128 R16, [R28.64] ;  /* 0x000000061c100981 */ /* 0x0008e8000c1e1d00 */
[----:B------:R0:W3:Y:S01]  /*0530*/  @P0 LDG.E.128 R20, [R30.64] ;  /* 0x000000061e140981 */ /* 0x0000e2000c1e1d00 */
[----:B------:R-:W-:-:S04]  /*0540*/  ISETP.GT.AND P0, PT, R0, 0x3f, PT ;  /* 0x0000003f0000780c */ /* 0x000fc80003f04270 */
[----:B------:R-:W-:-:S13]  /*0550*/  ISETP.GE.OR P1, PT, R0, R25, P0 ;  /* 0x000000190000720c */ /* 0x000fda0000726670 */
[----:B------:R-:W-:Y:S02]  /*0560*/  @!P1 SHF.R.S32.HI R25, RZ, 0x1f, R0 ;  /* 0x0000001fff199819 */ /* 0x000fe40000011400 */
[----:B-1----:R-:W-:Y:S01]  /*0570*/  @!P1 IADD3 R32, P3, R24, R0, RZ ;  /* 0x0000000018209210 */ /* 0x002fe20007f7e0ff */
[----:B0-----:R-:W-:-:S03]  /*0580*/  @!P1 IMAD R35, R5, c[0x0][0x1e0], RZ ;  /* 0x0000780005239a24 */ /* 0x001fc600078e02ff */
[----:B------:R-:W-:Y:S01]  /*0590*/  @!P1 LEA.HI.X.SX32 R33, R24, R25, 0x1, P3 ;  /* 0x0000001918219211 */ /* 0x000fe200018f0eff */
[----:B------:R-:W-:-:S04]  /*05a0*/  @!P1 IMAD R35, R2, c[0x0][0x1e4], R35 ;  /* 0x0000790002239a24 */ /* 0x000fc800078e0223 */
[----:B------:R-:W-:-:S04]  /*05b0*/  @!P1 IMAD.WIDE.U32 R32, R2, c[0x0][0x1e0], R32 ;  /* 0x0000780002209a25 */ /* 0x000fc800078e0020 */
[----:B------:R-:W-:Y:S01]  /*05c0*/  @!P1 IMAD R25, R6, c[0x0][0x1e8], RZ ;  /* 0x00007a0006199a24 */ /* 0x000fe200078e02ff */
[----:B------:R-:W-:-:S03]  /*05d0*/  @!P1 IADD3 R33, R33, R35, RZ ;  /* 0x0000002321219210 */ /* 0x000fc60007ffe0ff */
[C---:B------:R-:W-:Y:S02]  /*05e0*/  @!P1 IMAD R25, R4.reuse, c[0x0][0x1ec], R25 ;  /* 0x00007b0004199a24 */ /* 0x040fe400078e0219 */
[----:B------:R-:W-:-:S05]  /*05f0*/  @!P1 IMAD.WIDE.U32 R30, R4, c[0x0][0x1e8], R32 ;  /* 0x00007a00041e9a25 */ /* 0x000fca00078e0020 */
[----:B------:R-:W-:Y:S02]  /*0600*/  @!P1 IADD3 R25, R31, R25, RZ ;  /* 0x000000191f199210 */ /* 0x000fe40007ffe0ff */
[----:B----4-:R-:W-:Y:S01]  /*0610*/  @!P1 LEA R28, P3, R30, c[0x0][0x1d8], 0x2 ;  /* 0x000076001e1c9a11 */ /* 0x010fe200078610ff */
[----:B------:R-:W-:-:S03]  /*0620*/  IMAD.MOV.U32 R32, RZ, RZ, 0x7f800000 ;  /* 0x7f800000ff207424 */ /* 0x000fc600078e00ff */
[----:B------:R-:W-:-:S05]  /*0630*/  @!P1 LEA.HI.X R29, R30, c[0x0][0x1dc], R25, 0x2, P3 ;  /* 0x000077001e1d9a11 */ /* 0x000fca00018f1419 */
[----:B------:R0:W5:Y:S01]  /*0640*/  @!P1 LDG.E R32, [R28.64] ;  /* 0x000000061c209981 */ /* 0x000162000c1e1900 */
[----:B------:R-:W-:Y:S02]  /*0650*/  ISETP.NE.AND P3, PT, R7, RZ, PT ;  /* 0x000000ff0700720c */ /* 0x000fe40003f65270 */
[----:B------:R-:W-:Y:S01]  /*0660*/  SHF.L.U32 R7, R3, 0xc, RZ ;  /* 0x0000000c03077819 */ /* 0x000fe200000006ff */
[----:B------:R-:W-:Y:S02]  /*0670*/  ULDC UR4, c[0x0][0x168] ;  /* 0x00005a0000047ab9 */ /* 0x000fe40000000800 */
[----:B------:R-:W-:-:S04]  /*0680*/  UIADD3 UR4, UR4, 0x3f, URZ ;  /* 0x0000003f04047890 */ /* 0x000fc8000fffe03f */
[----:B------:R-:W-:-:S04]  /*0690*/  USHF.R.S32.HI UR5, URZ, 0x1f, UR4 ;  /* 0x0000001f3f057899 */ /* 0x000fc80008011404 */
[----:B------:R-:W-:-:S04]  /*06a0*/  ULEA.HI UR5, UR5, UR4, URZ, 0x6 ;  /* 0x0000000405057291 */ /* 0x000fc8000f8f303f */
[----:B------:R-:W-:Y:S01]  /*06b0*/  ULOP3.LUT UR5, UR5, 0xffffffc0, URZ, 0xc0, !UPT ;  /* 0xffffffc005057892 */ /* 0x000fe2000f8ec03f */
[----:B------:R-:W-:Y:S01]  /*06c0*/  BSSY B0, `(.L_x_718) ;  /* 0x0000073000007945 */ /* 0x000fe20003800000 */
[----:B--2---:R-:W-:Y:S02]  /*06d0*/  HADD2.F32 R34, -RZ, R8.H1_H1 ;  /* 0x30000008ff227230 */ /* 0x004fe40000004100 */
[----:B---3--:R-:W-:Y:S02]  /*06e0*/  HADD2.F32 R33, -RZ, R12.H1_H1 ;  /* 0x3000000cff217230 */ /* 0x008fe40000004100 */
[----:B------:R-:W-:Y:S02]  /*06f0*/  HADD2.F32 R25, -RZ, R8.H0_H0 ;  /* 0x20000008ff197230 */ /* 0x000fe40000004100 */
[----:B------:R-:W-:Y:S01]  /*0700*/  HADD2.F32 R12, -RZ, R12.H0_H0 ;  /* 0x2000000cff0c7230 */ /* 0x000fe20000004100 */
[----:B------:R-:W-:Y:S01]  /*0710*/  FMUL.FTZ R34, R34, R33 ;  /* 0x0000002122227220 */ /* 0x000fe20000410000 */
[----:B------:R-:W-:-:S02]  /*0720*/  HADD2.F32 R8, -RZ, R9.H0_H0 ;  /* 0x20000009ff087230 */ /* 0x000fc40000004100 */
[----:B0-----:R-:W-:Y:S02]  /*0730*/  HADD2.F32 R29, -RZ, R13.H0_H0 ;  /* 0x2000000dff1d7230 */ /* 0x001fe40000004100 */
[----:B------:R-:W-:Y:S01]  /*0740*/  HADD2.F32 R36, -RZ, R16.H1_H1 ;  /* 0x30000010ff247230 */ /* 0x000fe20000004100 */
[----:B------:R-:W-:Y:S01]  /*0750*/  FFMA.FTZ R12, R25, R12, R34 ;  /* 0x0000000c190c7223 */ /* 0x000fe20000010022 */
[----:B------:R-:W-:Y:S02]  /*0760*/  HADD2.F32 R35, -RZ, R20.H1_H1 ;  /* 0x30000014ff237230 */ /* 0x000fe40000004100 */
[----:B------:R-:W-:Y:S02]  /*0770*/  HADD2.F32 R16, -RZ, R16.H0_H0 ;  /* 0x20000010ff107230 */ /* 0x000fe40000004100 */
[----:B------:R-:W-:Y:S01]  /*0780*/  HADD2.F32 R25, -RZ, R20.H0_H0 ;  /* 0x20000014ff197230 */ /* 0x000fe20000004100 */
[----:B------:R-:W-:Y:S01]  /*0790*/  FMUL.FTZ R35, R36, R35 ;  /* 0x0000002324237220 */ /* 0x000fe20000410000 */
[----:B------:R-:W-:Y:S01]  /*07a0*/  HADD2.F32 R30, -RZ, R9.H1_H1 ;  /* 0x30000009ff1e7230 */ /* 0x000fe20000004100 */
[----:B------:R-:W-:Y:S01]  /*07b0*/  FFMA.FTZ R12, R8, R29, R12 ;  /* 0x0000001d080c7223 */ /* 0x000fe2000001000c */
[----:B------:R-:W-:Y:S01]  /*07c0*/  HADD2.F32 R13, -RZ, R13.H1_H1 ;  /* 0x3000000dff0d7230 */ /* 0x000fe20000004100 */
[----:B------:R-:W-:Y:S01]  /*07d0*/  FFMA.FTZ R16, R16, R25, R35 ;  /* 0x0000001910107223 */ /* 0x000fe20000010023 */
[----:B------:R-:W-:-:S02]  /*07e0*/  HADD2.F32 R8, -RZ, R17.H0_H0 ;  /* 0x20000011ff087230 */ /* 0x000fc40000004100 */
[----:B------:R-:W-:Y:S01]  /*07f0*/  HADD2.F32 R29, -RZ, R21.H0_H0 ;  /* 0x20000015ff1d7230 */ /* 0x000fe20000004100 */
[----:B------:R-:W-:Y:S01]  /*0800*/  FFMA.FTZ R13, R30, R13, R12 ;  /* 0x0000000d1e0d7223 */ /* 0x000fe2000001000c */
[----:B------:R-:W-:Y:S02]  /*0810*/  HADD2.F32 R9, -RZ, R10.H0_H0 ;  /* 0x2000000aff097230 */ /* 0x000fe40000004100 */
[----:B------:R-:W-:Y:S01]  /*0820*/  HADD2.F32 R28, -RZ, R14.H0_H0 ;  /* 0x2000000eff1c7230 */ /* 0x000fe20000004100 */
[----:B------:R-:W-:Y:S01]  /*0830*/  FFMA.FTZ R16, R8, R29, R16 ;  /* 0x0000001d08107223 */ /* 0x000fe20000010010 */
[----:B------:R-:W-:Y:S02]  /*0840*/  HADD2.F32 R17, -RZ, R17.H1_H1 ;  /* 0x30000011ff117230 */ /* 0x000fe40000004100 */
[----:B------:R-:W-:Y:S01]  /*0850*/  HADD2.F32 R12, -RZ, R21.H1_H1 ;  /* 0x30000015ff0c7230 */ /* 0x000fe20000004100 */
[----:B------:R-:W-:Y:S01]  /*0860*/  FFMA.FTZ R13, R9, R28, R13 ;  /* 0x0000001c090d7223 */ /* 0x000fe2000001000d */
[----:B------:R-:W-:-:S02]  /*0870*/  HADD2.F32 R31, -RZ, R10.H1_H1 ;  /* 0x3000000aff1f7230 */ /* 0x000fc40000004100 */
[----:B------:R-:W-:Y:S01]  /*0880*/  HADD2.F32 R14, -RZ, R14.H1_H1 ;  /* 0x3000000eff0e7230 */ /* 0x000fe20000004100 */
[----:B------:R-:W-:Y:S01]  /*0890*/  FFMA.FTZ R12, R17, R12, R16 ;  /* 0x0000000c110c7223 */ /* 0x000fe20000010010 */
[----:B------:R-:W-:Y:S02]  /*08a0*/  HADD2.F32 R8, -RZ, R18.H0_H0 ;  /* 0x20000012ff087230 */ /* 0x000fe40000004100 */
[----:B------:R-:W-:Y:S01]  /*08b0*/  HADD2.F32 R9, -RZ, R22.H0_H0 ;  /* 0x20000016ff097230 */ /* 0x000fe20000004100 */
[----:B------:R-:W-:Y:S01]  /*08c0*/  FFMA.FTZ R14, R31, R14, R13 ;  /* 0x0000000e1f0e7223 */ /* 0x000fe2000001000d */
[----:B------:R-:W-:Y:S02]  /*08d0*/  HADD2.F32 R10, -RZ, R11.H0_H0 ;  /* 0x2000000bff0a7230 */ /* 0x000fe40000004100 */
[----:B------:R-:W-:Y:S01]  /*08e0*/  HADD2.F32 R33, -RZ, R15.H0_H0 ;  /* 0x2000000fff217230 */ /* 0x000fe20000004100 */
[----:B------:R-:W-:Y:S01]  /*08f0*/  FFMA.FTZ R12, R8, R9, R12 ;  /* 0x00000009080c7223 */ /* 0x000fe2000001000c */
[----:B------:R-:W-:-:S02]  /*0900*/  HADD2.F32 R18, -RZ, R18.H1_H1 ;  /* 0x30000012ff127230 */ /* 0x000fc40000004100 */
[----:B------:R-:W-:Y:S01]  /*0910*/  HADD2.F32 R13, -RZ, R22.H1_H1 ;  /* 0x30000016ff0d7230 */ /* 0x000fe20000004100 */
[----:B------:R-:W-:Y:S01]  /*0920*/  FFMA.FTZ R10, R10, R33, R14 ;  /* 0x000000210a0a7223 */ /* 0x000fe2000001000e */
[----:B------:R-:W-:Y:S02]  /*0930*/  HADD2.F32 R11, -RZ, R11.H1_H1 ;  /* 0x3000000bff0b7230 */ /* 0x000fe40000004100 */
[----:B------:R-:W-:Y:S01]  /*0940*/  HADD2.F32 R15, -RZ, R15.H1_H1 ;  /* 0x3000000fff0f7230 */ /* 0x000fe20000004100 */
[----:B------:R-:W-:Y:S01]  /*0950*/  FFMA.FTZ R12, R18, R13, R12 ;  /* 0x0000000d120c7223 */ /* 0x000fe2000001000c */
[----:B------:R-:W-:Y:S02]  /*0960*/  HADD2.F32 R8, -RZ, R19.H0_H0 ;  /* 0x20000013ff087230 */ /* 0x000fe40000004100 */
[----:B------:R-:W-:Y:S01]  /*0970*/  HADD2.F32 R9, -RZ, R23.H0_H0 ;  /* 0x20000017ff097230 */ /* 0x000fe20000004100 */
[----:B------:R-:W-:Y:S01]  /*0980*/  FFMA.FTZ R11, R11, R15, R10 ;  /* 0x0000000f0b0b7223 */ /* 0x000fe2000001000a */
[----:B------:R-:W-:-:S02]  /*0990*/  HADD2.F32 R19, -RZ, R19.H1_H1 ;  /* 0x30000013ff137230 */ /* 0x000fc40000004100 */
[----:B------:R-:W-:Y:S01]  /*09a0*/  HADD2.F32 R10, -RZ, R23.H1_H1 ;  /* 0x30000017ff0a7230 */ /* 0x000fe20000004100 */
[----:B------:R-:W-:-:S04]  /*09b0*/  FFMA.FTZ R8, R8, R9, R12 ;  /* 0x0000000908087223 */ /* 0x000fc8000001000c */
[----:B------:R-:W-:Y:S02]  /*09c0*/  FFMA.FTZ R19, R19, R10, R8 ;  /* 0x0000000a13137223 */ /* 0x000fe40000010008 */
[----:B------:R-:W0:Y:S04]  /*09d0*/  SHFL.BFLY PT, R8, R11, 0x4, 0x1f ;  /* 0x0c801f000b087f89 */ /* 0x000e2800000e0000 */
[----:B------:R-:W1:Y:S01]  /*09e0*/  SHFL.BFLY PT, R12, R19, 0x4, 0x1f ;  /* 0x0c801f00130c7f89 */ /* 0x000e6200000e0000 */
[----:B0-----:R-:W-:Y:S02]  /*09f0*/  FADD.FTZ R10, R11, R8 ;  /* 0x000000080b0a7221 */ /* 0x001fe40000010000 */
[----:B-1----:R-:W-:-:S03]  /*0a00*/  FADD.FTZ R12, R19, R12 ;  /* 0x0000000c130c7221 */ /* 0x002fc60000010000 */
[----:B------:R-:W0:Y:S04]  /*0a10*/  SHFL.BFLY PT, R13, R10, 0x2, 0x1f ;  /* 0x0c401f000a0d7f89 */ /* 0x000e2800000e0000 */
[----:B------:R-:W1:Y:S01]  /*0a20*/  SHFL.BFLY PT, R15, R12, 0x2, 0x1f ;  /* 0x0c401f000c0f7f89 */ /* 0x000e6200000e0000 */
[----:B------:R-:W-:-:S04]  /*0a30*/  SHF.L.U32 R8, R0, 0x2, RZ ;  /* 0x0000000200087819 */ /* 0x000fc800000006ff */
[----:B------:R-:W-:Y:S02]  /*0a40*/  SHF.R.S32.HI R14, RZ, 0x1f, R8 ;  /* 0x0000001fff0e7819 */ /* 0x000fe40000011408 */
[----:B------:R-:W-:-:S04]  /*0a50*/  IADD3 R8, P1, R7, R8, RZ ;  /* 0x0000000807087210 */ /* 0x000fc80007f3e0ff */
[----:B------:R-:W-:Y:S01]  /*0a60*/  LEA.HI.X.SX32 R9, R7, R14, 0x1, P1 ;  /* 0x0000000e07097211 */ /* 0x000fe200008f0eff */
[----:B------:R-:W-:Y:S01]  /*0a70*/  @!P3 IMAD R11, R5, c[0x0][0x1c8], RZ ;  /* 0x00007200050bba24 */ /* 0x000fe200078e02ff */
[----:B------:R-:W-:Y:S01]  /*0a80*/  @!P3 SHF.R.S32.HI R25, RZ, 0x1f, R24 ;  /* 0x0000001fff19b819 */ /* 0x000fe20000011418 */
[----:B0-----:R-:W-:Y:S02]  /*0a90*/  FADD.FTZ R7, R10, R13 ;  /* 0x0000000d0a077221 */ /* 0x001fe40000010000 */
[----:B-1----:R-:W-:-:S03]  /*0aa0*/  FADD.FTZ R14, R12, R15 ;  /* 0x0000000f0c0e7221 */ /* 0x002fc60000010000 */
[----:B------:R-:W0:Y:S01]  /*0ab0*/  SHFL.BFLY PT, R16, R7, 0x1, 0x1f ;  /* 0x0c201f0007107f89 */ /* 0x000e2200000e0000 */
[----:B------:R-:W-:-:S03]  /*0ac0*/  @!P3 IMAD R13, R2, c[0x0][0x1cc], R11 ;  /* 0x00007300020dba24 */ /* 0x000fc600078e020b */
[----:B------:R-:W1:Y:S01]  /*0ad0*/  SHFL.BFLY PT, R15, R14, 0x1, 0x1f ;  /* 0x0c201f000e0f7f89 */ /* 0x000e6200000e0000 */
[----:B------:R-:W-:-:S04]  /*0ae0*/  @!P3 IMAD.WIDE.U32 R10, R2, c[0x0][0x1c8], R24 ;  /* 0x00007200020aba25 */ /* 0x000fc800078e0018 */
[----:B------:R-:W-:Y:S01]  /*0af0*/  IMAD R17, R5, c[0x0][0x220], RZ ;  /* 0x0000880005117a24 */ /* 0x000fe200078e02ff */
[----:B------:R-:W-:Y:S01]  /*0b00*/  @!P3 IADD3 R11, R11, R13, RZ ;  /* 0x0000000d0b0bb210 */ /* 0x000fe20007ffe0ff */
[----:B------:R-:W-:-:S04]  /*0b10*/  IMAD.WIDE.U32 R8, R2, c[0x0][0x220], R8 ;  /* 0x0000880002087a25 */ /* 0x000fc800078e0008 */
[----:B------:R-:W-:Y:S01]  /*0b20*/  IMAD R21, R2, c[0x0][0x224], R17 ;  /* 0x0000890002157a24 */ /* 0x000fe200078e0211 */
[----:B------:R-:W-:Y:S01]  /*0b30*/  IADD3 R17, -R24, UR5, RZ ;  /* 0x0000000518117c10 */ /* 0x000fe2000fffe1ff */
[----:B------:R-:W-:Y:S02]  /*0b40*/  @!P3 IMAD R19, R6, c[0x0][0x1d0], RZ ;  /* 0x000074000613ba24 */ /* 0x000fe400078e02ff */
[----:B------:R-:W-:Y:S01]  /*0b50*/  @!P3 IMAD.WIDE.U32 R12, R4, c[0x0][0x1d0], R10 ;  /* 0x00007400040cba25 */ /* 0x000fe200078e000a */
[----:B------:R-:W-:Y:S02]  /*0b60*/  IADD3 R11, R9, R21, RZ ;  /* 0x00000015090b7210 */ /* 0x000fe40007ffe0ff */
[----:B------:R-:W-:Y:S01]  /*0b70*/  ISETP.GE.OR P0, PT, R0, R17, P0 ;  /* 0x000000110000720c */ /* 0x000fe20000706670 */
[----:B------:R-:W-:Y:S01]  /*0b80*/  @!P3 IMAD R19, R4, c[0x0][0x1d4], R19 ;  /* 0x000075000413ba24 */ /* 0x000fe200078e0213 */
[----:B------:R-:W-:Y:S01]  /*0b90*/  @!P3 IADD3 R9, P1, R26, R12, RZ ;  /* 0x0000000c1a09b210 */ /* 0x000fe20007f3e0ff */
[----:B------:R-:W-:-:S02]  /*0ba0*/  IMAD.MOV.U32 R10, RZ, RZ, R8 ;  /* 0x000000ffff0a7224 */ /* 0x000fc400078e0008 */
[----:B------:R-:W-:Y:S01]  /*0bb0*/  IMAD R17, R6, c[0x0][0x228], RZ ;  /* 0x00008a0006117a24 */ /* 0x000fe200078e02ff */
[----:B------:R-:W-:Y:S01]  /*0bc0*/  @!P3 IADD3.X R12, R27, R13, R19, P1, !PT ;  /* 0x0000000d1b0cb210 */ /* 0x000fe20000ffe413 */
[----:B------:R-:W-:Y:S01]  /*0bd0*/  IMAD.WIDE.U32 R10, R4, c[0x0][0x228], R10 ;  /* 0x00008a00040a7a25 */ /* 0x000fe200078e000a */
[----:B------:R-:W-:-:S03]  /*0be0*/  @!P3 LEA R8, P5, R9, c[0x0][0x1b0], 0x2 ;  /* 0x00006c000908ba11 */ /* 0x000fc600078a10ff */
[----:B------:R-:W-:Y:S02]  /*0bf0*/  IMAD R13, R4, c[0x0][0x22c], R17 ;  /* 0x00008b00040d7a24 */ /* 0x000fe400078e0211 */
[----:B0-----:R-:W-:Y:S02]  /*0c00*/  FADD.FTZ R7, R7, R16 ;  /* 0x0000001007077221 */ /* 0x001fe40000010000 */
[----:B-1----:R-:W-:Y:S01]  /*0c10*/  FADD.FTZ R15, R14, R15 ;  /* 0x0000000f0e0f7221 */ /* 0x002fe20000010000 */
[----:B------:R-:W-:Y:S02]  /*0c20*/  IADD3 R13, R11, R13, RZ ;  /* 0x0000000d0b0d7210 */ /* 0x000fe40007ffe0ff */
[----:B------:R-:W-:Y:S02]  /*0c30*/  @!P3 LEA.HI.X R9, R9, c[0x0][0x1b4], R12, 0x2, P5 ;  /* 0x00006d000909ba11 */ /* 0x000fe400028f140c */
[----:B------:R-:W-:Y:S02]  /*0c40*/  @!P3 FSEL R7, R7, RZ, !P2 ;  /* 0x000000ff0707b208 */ /* 0x000fe40005000000 */
[----:B------:R-:W-:-:S03]  /*0c50*/  @!P3 FSEL R11, R15, RZ, !P4 ;  /* 0x000000ff0f0bb208 */ /* 0x000fc60006000000 */
[----:B------:R0:W-:Y:S04]  /*0c60*/  @!P3 STG.E [R8.64], R7 ;  /* 0x000000070800b986 */ /* 0x0001e8000c101906 */
[----:B------:R0:W-:Y:S01]  /*0c70*/  @!P3 STG.E [R8.64+0x80], R11 ;  /* 0x0000800b0800b986 */ /* 0x0001e2000c101906 */
[----:B------:R-:W-:Y:S02]  /*0c80*/  ISETP.NE.U32.AND P1, PT, RZ, c[0x0][0x238], PT ;  /* 0x00008e00ff007a0c */ /* 0x000fe40003f25070 */
[C---:B------:R-:W-:Y:S02]  /*0c90*/  LEA R12, P5, R10.reuse, c[0x0][0x208], 0x2 ;  /* 0x000082000a0c7a11 */ /* 0x040fe400078a10ff */
[----:B------:R-:W-:Y:S02]  /*0ca0*/  ISETP.NE.AND.EX P1, PT, RZ, c[0x0][0x23c], PT, P1 ;  /* 0x00008f00ff007a0c */ /* 0x000fe40003f25310 */
[----:B------:R-:W-:-:S02]  /*0cb0*/  LEA.HI.X R13, R10, c[0x0][0x20c], R13, 0x2, P5 ;  /* 0x000083000a0d7a11 */ /* 0x000fc400028f140d */
[----:B------:R-:W-:Y:S01]  /*0cc0*/  ISETP.NE.OR P1, PT, R0, RZ, !P1 ;  /* 0x000000ff0000720c */ /* 0x000fe20004f25670 */
[----:B------:R-:W-:Y:S07]  /*0cd0*/  @P0 BRA `(.L_x_719) ;  /* 0x0000011000000947 */ /* 0x000fee0003800000 */
[----:B0-----:R-:W-:Y:S01]  /*0ce0*/  SHF.R.S32.HI R7, RZ, 0x1f, R0 ;  /* 0x0000001fff077819 */ /* 0x001fe20000011400 */
[----:B------:R-:W-:Y:S01]  /*0cf0*/  IMAD R5, R5, c[0x0][0x1f8], RZ ;  /* 0x00007e0005057a24 */ /* 0x000fe200078e02ff */
[----:B------:R-:W-:Y:S01]  /*0d00*/  IADD3 R8, P0, R24, R0, RZ ;  /* 0x0000000018087210 */ /* 0x000fe20007f1e0ff */
[----:B-----5:R-:W-:Y:S02]  /*0d10*/  FMUL.FTZ R0, R32, 1.4426950216293334961 ;  /* 0x3fb8aa3b20007820 */ /* 0x020fe40000410000 */
[----:B------:R-:W-:Y:S01]  /*0d20*/  IMAD R5, R2, c[0x0][0x1fc], R5 ;  /* 0x00007f0002057a24 */ /* 0x000fe200078e0205 */
[----:B------:R-:W-:Y:S01]  /*0d30*/  LEA.HI.X.SX32 R9, R24, R7, 0x1, P0 ;  /* 0x0000000718097211 */ /* 0x000fe200000f0eff */
[----:B------:R-:W-:Y:S01]  /*0d40*/  IMAD R7, R6, c[0x0][0x200], RZ ;  /* 0x0000800006077a24 */ /* 0x000fe200078e02ff */
[----:B------:R-:W-:-:S03]  /*0d50*/  FSETP.NEU.FTZ.AND P0, PT, R32, -INF , PT ;  /* 0xff8000002000780b */ /* 0x000fc60003f1d000 */
[----:B------:R-:W-:-:S05]  /*0d60*/  IMAD.WIDE.U32 R8, R2, c[0x0][0x1f8], R8 ;  /* 0x00007e0002087a25 */ /* 0x000fca00078e0008 */
[----:B------:R-:W-:Y:S01]  /*0d70*/  IADD3 R9, R9, R5, RZ ;  /* 0x0000000509097210 */ /* 0x000fe20007ffe0ff */
[----:B------:R-:W-:-:S04]  /*0d80*/  IMAD R5, R4, c[0x0][0x204], R7 ;  /* 0x0000810004057a24 */ /* 0x000fc800078e0207 */
[----:B------:R-:W-:-:S05]  /*0d90*/  IMAD.WIDE.U32 R6, R4, c[0x0][0x200], R8 ;  /* 0x0000800004067a25 */ /* 0x000fca00078e0008 */
[----:B------:R-:W-:Y:S02]  /*0da0*/  IADD3 R5, R7, R5, RZ ;  /* 0x0000000507057210 */ /* 0x000fe40007ffe0ff */
[----:B------:R-:W-:-:S04]  /*0db0*/  LEA R8, P2, R6, c[0x0][0x1f0], 0x2 ;  /* 0x00007c0006087a11 */ /* 0x000fc800078410ff */
[----:B------:R-:W-:Y:S02]  /*0dc0*/  LEA.HI.X R9, R6, c[0x0][0x1f4], R5, 0x2, P2 ;  /* 0x00007d0006097a11 */ /* 0x000fe400010f1405 */
[----:B------:R-:W-:-:S05]  /*0dd0*/  FSEL R5, R0, RZ, P0 ;  /* 0x000000ff00057208 */ /* 0x000fca0000000000 */
[----:B------:R0:W-:Y:S02]  /*0de0*/  STG.E [R8.64], R5 ;  /* 0x0000000508007986 */ /* 0x0001e4000c101906 */
.L_x_719:
[----:B------:R-:W-:Y:S05]  /*0df0*/  BSYNC B0 ;  /* 0x0000000000007941 */ /* 0x000fea0003800000 */
.L_x_718:
[----:B------:R1:W-:Y:S04]  /*0e00*/  STG.E.128 [R12.64], RZ ;  /* 0x000000ff0c007986 */ /* 0x0003e8000c101d06 */
[----:B------:R1:W-:Y:S04]  /*0e10*/  STG.E.128 [R12.64+0x1000], RZ ;  /* 0x001000ff0c007986 */ /* 0x0003e8000c101d06 */
[----:B------:R1:W-:Y:S04]  /*0e20*/  STG.E.128 [R12.64+0x2000], RZ ;  /* 0x002000ff0c007986 */ /* 0x0003e8000c101d06 */
[----:B------:R1:W-:Y:S01]  /*0e30*/  STG.E.128 [R12.64+0x3000], RZ ;  /* 0x003000ff0c007986 */ /* 0x0003e2000c101d06 */
[----:B------:R-:W-:Y:S05]  /*0e40*/  @P1 EXIT ;  /* 0x000000000000194d */ /* 0x000fea0003800000 */
[----:B------:R-:W-:Y:S01]  /*0e50*/  HFMA2.MMA R0, -RZ, RZ, 0, 2.384185791015625e-07 ;  /* 0x00000004ff007435 */ /* 0x000fe200000001ff */
[----:B------:R-:W-:-:S04]  /*0e60*/  IMAD R3, R3, c[0x0][0x230], R4 ;  /* 0x00008c0003037a24 */ /* 0x000fc800078e0204 */
[----:B------:R-:W-:-:S05]  /*0e70*/  IMAD R3, R3, c[0x0][0x170], R2 ;  /* 0x00005c0003037a24 */ /* 0x000fca00078e0202 */
[----:B------:R-:W-:-:S05]  /*0e80*/  IMAD.WIDE R2, R3, R0, c[0x0][0x238] ;  /* 0x00008e0003027625 */ /* 0x000fca00078e0200 */
[----:B------:R-:W-:Y:S01]  /*0e90*/  STG.E [R2.64], RZ ;  /* 0x000000ff02007986 */ /* 0x000fe2000c101906 */
[----:B------:R-:W-:Y:S05]  /*0ea0*/  EXIT ;  /* 0x000000000000794d */ /* 0x000fea0003800000 */
.L_x_720:
        /* <DEDUP_REMOVED lines=13> */
.L_x_1817:


//--------------------- .text._ZN7cutlass13device_kernelIN5flash19enable_sm80_to_sm89INS1_16FlashAttnBwdSm80INS1_25CollectiveMainloopBwdSm80ILi2ELi2EN4cute5tupleIJNS5_1CILi64EEENS7_ILi128EEES8_EEENS_6half_tEfNS_4arch4Sm80ELb1ELb0ELb0ELb1ELb0ELb0ELb0ELb0ELi2ELi2ELi4ELi2ELb1EEENS1_21CollectiveEpilogueBwdISA_SB_SD_Li256ELb1ELb0ELi2EEENS1_25SingleTileBwdLPTSchedulerILb1ELi128ELb0EEEEEEEEEvNT_6ParamsE --------------------------
	.section	.text._ZN7cutlass13device_kernelIN5flash19enable_sm80_to_sm89INS1_16FlashAttnBwdSm80INS1_25CollectiveMainloopBwdSm80ILi2ELi2EN4cute5tupleIJNS5_1CILi64EEENS7_ILi128EEES8_EEENS_6half_tEfNS_4arch4Sm80ELb1ELb0ELb0ELb1ELb0ELb0ELb0ELb0ELi2ELi2ELi4ELi2ELb1EEENS1_21CollectiveEpilogueBwdISA_SB_SD_Li256ELb1ELb0ELi2EEENS1_25SingleTileBwdLPTSchedulerILb1ELi128ELb0EEEEEEEEEvNT_6ParamsE,"ax",@progbits
	.sectioninfo	@"SHI_REGISTERS=254"
	.align	128
.text._ZN7cutlass13device_kernelIN5flash19enable_sm80_to_sm89INS1_16FlashAttnBwdSm80INS1_25CollectiveMainloopBwdSm80ILi2ELi2EN4cute5tupleIJNS5_1CILi64EEENS7_ILi128EEES8_EEENS_6half_tEfNS_4arch4Sm80ELb1ELb0ELb0ELb1ELb0ELb0ELb0ELb0ELi2ELi2ELi4ELi2ELb1EEENS1_21CollectiveEpilogueBwdISA_SB_SD_Li256ELb1ELb0ELi2EEENS1_25SingleTileBwdLPTSchedulerILb1ELi128ELb0EEEEEEEEEvNT_6ParamsE:
        .type           _ZN7cutlass13device_kernelIN5flash19enable_sm80_to_sm89INS1_16FlashAttnBwdSm80INS1_25CollectiveMainloopBwdSm80ILi2ELi2EN4cute5tupleIJNS5_1CILi64EEENS7_ILi128EEES8_EEENS_6half_tEfNS_4arch4Sm80ELb1ELb0ELb0ELb1ELb0ELb0ELb0ELb0ELi2ELi2ELi4ELi2ELb1EEENS1_21CollectiveEpilogueBwdISA_SB_SD_Li256ELb1ELb0ELi2EEENS1_25SingleTileBwdLPTSchedulerILb1ELi128ELb0EEEEEEEEEvNT_6ParamsE,@function
        .size           _ZN7cutlass13device_kernelIN5flash19enable_sm80_to_sm89INS1_16FlashAttnBwdSm80INS1_25CollectiveMainloopBwdSm80ILi2ELi2EN4cute5tupleIJNS5_1CILi64EEENS7_ILi128EEES8_EEENS_6half_tEfNS_4arch4Sm80ELb1ELb0ELb0ELb1ELb0ELb0ELb0ELb0ELi2ELi2ELi4ELi2ELb1EEENS1_21CollectiveEpilogueBwdISA_SB_SD_Li256ELb1ELb0ELi2EEENS1_25SingleTileBwdLPTSchedulerILb1ELi128ELb0EEEEEEEEEvNT_6ParamsE,(.L_x_1818 - _ZN7cutlass13device_kernelIN5flash19enable_sm80_to_sm89INS1_16FlashAttnBwdSm80INS1_25CollectiveMainloopBwdSm80ILi2ELi2EN4cute5tupleIJNS5_1CILi64EEENS7_ILi128EEES8_EEENS_6half_tEfNS_4arch4Sm80ELb1ELb0ELb0ELb1ELb0ELb0ELb0ELb0ELi2ELi2ELi4ELi2ELb1EEENS1_21CollectiveEpilogueBwdISA_SB_SD_Li256ELb1ELb0ELi2EEENS1_25SingleTileBwdLPTSchedulerILb1ELi128ELb0EEEEEEEEEvNT_6ParamsE)
        .other          _ZN7cutlass13device_kernelIN5flash19enable_sm80_to_sm89INS1_16FlashAttnBwdSm80INS1_25CollectiveMainloopBwdSm80ILi2ELi2EN4cute5tupleIJNS5_1CILi64EEENS7_ILi128EEES8_EEENS_6half_tEfNS_4arch4Sm80ELb1ELb0ELb0ELb1ELb0ELb0ELb0ELb0ELi2ELi2ELi4ELi2ELb1EEENS1_21CollectiveEpilogueBwdISA_SB_SD_Li256ELb1ELb0ELi2EEENS1_25SingleTileBwdLPTSchedulerILb1ELi128ELb0EEEEEEEEEvNT_6ParamsE,@"STO_CUDA_ENTRY STV_DEFAULT"
_ZN7cutlass13device_kernelIN5flash19enable_sm80_to_sm89INS1_16FlashAttnBwdSm80INS1_25CollectiveMainloopBwdSm80ILi2ELi2EN4cute5tupleIJNS5_1CILi64EEENS7_ILi128EEES8_EEENS_6half_tEfNS_4arch4Sm80ELb1ELb0ELb0ELb1ELb0ELb0ELb0ELb0ELi2ELi2ELi4ELi2ELb1EEENS1_21CollectiveEpilogueBwdISA_SB_SD_Li256ELb1ELb0ELi2EEENS1_25SingleTileBwdLPTSchedulerILb1ELi128ELb0EEEEEEEEEvNT_6ParamsE:
[----:B------:R-:W-:Y:S02]  /*0000*/  MOV R1, c[0x0][0x28] ;  /* 0x00000a0000017a02 */ /* 0x000fe40000000f00 */
[----:B------:R-:W1:Y:S01]  /*0010*/  S2R R6, SR_TID.X ;  /* 0x0000000000067919 */ /* 0x000e620000002100 */
[----:B------:R-:W-:-:S03]  /*0020*/  ULDC.64 UR10, c[0x0][0x118] ;  /* 0x00004600000a7ab9 */ /* 0x000fc60000000a00 */
        /* <DEDUP_REMOVED lines=21> */
.L_x_722:
[----:B------:R-:W-:Y:S02]  /*0180*/  MOV R2, c[0x0][0x3ac] ;  /* 0x0000eb0000027a02 */ /* 0x000fe40000000f00 */
[----:B------:R-:W-:Y:S02]  /*0190*/  MOV R218, R0 ;  /* 0x0000000000da7202 */ /* 0x000fe40000000f00 */
[----:B------:R-:W-:-:S13]  /*01a0*/  ISETP.NE.AND P0, PT, R2, 0x1, PT ;  /* 0x000000010200780c */ /* 0x000fda0003f05270 */
[----:B------:R-:W-:-:S05]  /*01b0*/  @P0 IMAD.HI.U32 R2, R0, c[0x0][0x3b0], RZ ;  /* 0x0000ec0000020a27 */ /* 0x000fca00078e00ff */
[----:B------:R-:W-:-:S05]  /*01c0*/  @P0 SHF.R.U32.HI R218, RZ, c[0x0][0x3b4], R2 ;  /* 0x0000ed00ffda0a19 */ /* 0x000fca0000011602 */
[----:B------:R-:W-:Y:S02]  /*01d0*/  IMAD R3, R218, c[0x0][0x3ac], RZ ;  /* 0x0000eb00da037a24 */ /* 0x000fe400078e02ff */
.L_x_723:
[----:B------:R-:W-:Y:S01]  /*01e0*/  IMAD.MOV.U32 R2, RZ, RZ, c[0x0][0x3a0] ;  /* 0x0000e800ff027624 */ /* 0x000fe200078e00ff */
[----:B------:R-:W-:Y:S01]  /*01f0*/  ISETP.NE.U32.AND P0, PT, RZ, c[0x0][0x3e0], PT ;  /* 0x0000f800ff007a0c */ /* 0x000fe20003f05070 */
[----:B------:R-:W-:-:S03]  /*0200*/  IMAD.IADD R3, R0, 0x1, -R3 ;  /* 0x0000000100037824 */ /* 0x000fc600078e0a03 */
[----:B------:R-:W-:Y:S01]  /*0210*/  ISETP.NE.AND P1, PT, R2, 0x1, PT ;  /* 0x000000010200780c */ /* 0x000fe20003f25270 */
[----:B------:R-:W-:Y:S01]  /*0220*/  IMAD R4, R4, c[0x0][0x3ac], R3 ;  /* 0x0000eb0004047a24 */ /* 0x000fe200078e0203 */
[----:B------:R-:W-:-:S04]  /*0230*/  ISETP.NE.AND.EX P0, PT, RZ, c[0x0][0x3e4], PT, P0 ;  /* 0x0000f900ff007a0c */ /* 0x000fc80003f05300 */
[----:B------:R-:W-:-:S07]  /*0240*/  MOV R215, R4 ;  /* 0x0000000400d77202 */ /* 0x000fce0000000f00 */
[----:B------:R-:W-:-:S05]  /*0250*/  @P1 IMAD.HI.U32 R0, R4, c[0x0][0x3a4], RZ ;  /* 0x0000e90004001a27 */ /* 0x000fca00078e00ff */
[----:B------:R-:W-:-:S04]  /*0260*/  @P1 SHF.R.U32.HI R215, RZ, c[0x0][0x3a8], R0 ;  /* 0x0000ea00ffd71a19 */ /* 0x000fc80000011600 */
[----:B------:R-:W-:-:S05]  /*0270*/  IADD3 R217, -R215, RZ, RZ ;  /* 0x000000ffd7d97210 */ /* 0x000fca0007ffe1ff */
[----:B------:R-:W-:Y:S01]  /*0280*/  IMAD R217, R217, c[0x0][0x3a0], R4 ;  /* 0x0000e800d9d97a24 */ /* 0x000fe200078e0204 */
[----:B------:R-:W-:Y:S05]  /*0290*/  @!P0 BRA `(.L_x_724) ;  /* 0x0000004000008947 */ /* 0x000fea0003800000 */
[----:B------:R-:W-:-:S05]  /*02a0*/  MOV R0, 0x4 ;  /* 0x0000000400007802 */ /* 0x000fca0000000f00 */
[----:B------:R-:W-:-:S06]  /*02b0*/  IMAD.WIDE R2, R215, R0, c[0x0][0x3e0] ;  /* 0x0000f800d7027625 */ /* 0x000fcc00078e0200 */
[----:B------:R1:W5:Y:S01]  /*02c0*/  LDG.E R3, [R2.64] ;  /* 0x0000000a02037981 */ /* 0x000362000c1e1900 */
[----:B------:R-:W-:Y:S05]  /*02d0*/  BRA `(.L_x_725) ;  /* 0x000000a000007947 */ /* 0x000fea0003800000 */
.L_x_724:
[----:B------:R-:W-:-:S04]  /*02e0*/  ISETP.NE.U32.AND P0, PT, RZ, c[0x0][0x3d8], PT ;  /* 0x0000f600ff007a0c */ /* 0x000fc80003f05070 */
[----:B------:R-:W-:-:S13]  /*02f0*/  ISETP.NE.AND.EX P0, PT, RZ, c[0x0][0x3dc], PT, P0 ;  /* 0x0000f700ff007a0c */ /* 0x000fda0003f05300 */
[----:B------:R-:W-:Y:S05]  /*0300*/  @!P0 BRA `(.L_x_726) ;  /* 0x0000006000008947 */ /* 0x000fea0003800000 */
[----:B------:R-:W-:-:S05]  /*0310*/  MOV R0, 0x4 ;  /* 0x0000000400007802 */ /* 0x000fca0000000f00 */
[----:B------:R-:W-:-:S05]  /*0320*/  IMAD.WIDE R4, R215, R0, c[0x0][0x3d8] ;  /* 0x0000f600d7047625 */ /* 0x000fca00078e0200 */
[----:B------:R-:W2:Y:S04]  /*0330*/  LDG.E R3, [R4.64] ;  /* 0x0000000a04037981 */ /* 0x000ea8000c1e1900 */
[----:B------:R-:W2:Y:S02]  /*0340*/  LDG.E R0, [R4.64+0x4] ;  /* 0x0000040a04007981 */ /* 0x000ea4000c1e1900 */
[----:B--2---:R-:W-:Y:S01]  /*0350*/  IADD3 R3, -R3, R0, RZ ;  /* 0x0000000003037210 */ /* 0x004fe20007ffe1ff */
[----:B------:R-:W-:Y:S05]  /*0360*/  BRA `(.L_x_725) ;  /* 0x0000001000007947 */ /* 0x000fea0003800000 */
.L_x_726:
[----:B------:R-:W-:-:S04]  /*0370*/  MOV R3, c[0x0][0x3d4] ;  /* 0x0000f50000037a02 */ /* 0x000fc80000000f00 */
.L_x_725:
[----:B-----5:R-:W-:-:S04]  /*0380*/  IADD3 R3, R3, 0x7f, RZ ;  /* 0x0000007f03037810 */ /* 0x020fc80007ffe0ff */
[----:B------:R-:W-:-:S04]  /*0390*/  SHF.R.S32.HI R0, RZ, 0x1f, R3 ;  /* 0x0000001fff007819 */ /* 0x000fc80000011403 */
[----:B------:R-:W-:-:S04]  /*03a0*/  LEA.HI R3, R0, R3, RZ, 0x7 ;  /* 0x0000000300037211 */ /* 0x000fc800078f38ff */
[----:B------:R-:W-:-:S04]  /*03b0*/  SHF.R.S32.HI R3, RZ, 0x7, R3 ;  /* 0x00000007ff037819 */ /* 0x000fc80000011403 */
[----:B------:R-:W-:-:S04]  /*03c0*/  ISETP.GE.AND P0, PT, R218, R3, PT ;  /* 0x00000003da00720c */ /* 0x000fc80003f06270 */
[----:B------:R-:W-:Y:S01]  /*03d0*/  SEL R215, R215, 0xffffffff, !P0 ;  /* 0xffffffffd7d77807 */ /* 0x000fe20004000000 */
[----:B------:R-:W-:Y:S05]  /*03e0*/  BRA `(.L_x_727) ;  /* 0x0000036000007947 */ /* 0x000fea0003800000 */
.L_x_721:
        /* <DEDUP_REMOVED lines=16> */
.L_x_728:
[----:B------:R-:W-:Y:S02]  /*04f0*/  MOV R0, c[0x0][0x3ac] ;  /* 0x0000eb0000007a02 */ /* 0x000fe40000000f00 */
[----:B------:R-:W-:Y:S02]  /*0500*/  MOV R218, R2 ;  /* 0x0000000200da7202 */ /* 0x000fe40000000f00 */
[----:B------:R-:W-:-:S13]  /*0510*/  ISETP.NE.AND P0, PT, R0, 0x1, PT ;  /* 0x000000010000780c */ /* 0x000fda0003f05270 */
[----:B------:R-:W-:-:S05]  /*0520*/  @P0 IMAD.HI.U32 R0, R2, c[0x0][0x3b0], RZ ;  /* 0x0000ec0002000a27 */ /* 0x000fca00078e00ff */
[----:B------:R-:W-:-:S05]  /*0530*/  @P0 SHF.R.U32.HI R218, RZ, c[0x0][0x3b4], R0 ;  /* 0x0000ed00ffda0a19 */ /* 0x000fca0000011600 */
[----:B------:R-:W-:Y:S02]  /*0540*/  IMAD R3, R218, c[0x0][0x3ac], RZ ;  /* 0x0000eb00da037a24 */ /* 0x000fe400078e02ff */
.L_x_729:
        /* <DEDUP_REMOVED lines=16> */
.L_x_730:
        /* <DEDUP_REMOVED lines=9> */
.L_x_732:
[----:B------:R-:W-:-:S04]  /*06e0*/  MOV R3, c[0x0][0x3d4] ;  /* 0x0000f50000037a02 */ /* 0x000fc80000000f00 */
.L_x_731:
[----:B-----5:R-:W-:-:S04]  /*06f0*/  IADD3 R3, R3, 0x7f, RZ ;  /* 0x0000007f03037810 */ /* 0x020fc80007ffe0ff */
[----:B------:R-:W-:-:S04]  /*0700*/  SHF.R.S32.HI R0, RZ, 0x1f, R3 ;  /* 0x0000001fff007819 */ /* 0x000fc80000011403 */
[----:B------:R-:W-:-:S04]  /*0710*/  LEA.HI R3, R0, R3, RZ, 0x7 ;  /* 0x0000000300037211 */ /* 0x000fc800078f38ff */
[----:B------:R-:W-:-:S04]  /*0720*/  SHF.R.S32.HI R3, RZ, 0x7, R3 ;  /* 0x00000007ff037819 */ /* 0x000fc80000011403 */
[----:B------:R-:W-:-:S04]  /*0730*/  ISETP.GE.AND P0, PT, R218, R3, PT ;  /* 0x00000003da00720c */ /* 0x000fc80003f06270 */
[----:B------:R-:W-:-:S04]  /*0740*/  SEL R215, R215, 0xffffffff, !P0 ;  /* 0xffffffffd7d77807 */ /* 0x000fc80004000000 */
.L_x_727:
[----:B------:R-:W-:-:S13]  /*0750*/  ISETP.GE.AND P0, PT, R215, RZ, PT ;  /* 0x000000ffd700720c */ /* 0x000fda0003f06270 */
[----:B------:R-:W-:Y:S05]  /*0760*/  @!P0 EXIT ;  /* 0x000000000000894d */ /* 0x000fea0003800000 */
[----:B------:R-:W-:Y:S01]  /*0770*/  ISETP.NE.U32.AND P3, PT, RZ, c[0x0][0x2c8], PT ;  /* 0x0000b200ff007a0c */ /* 0x000fe20003f65070 */
[----:B------:R-:W-:Y:S01]  /*0780*/  IMAD.MOV.U32 R4, RZ, RZ, 0x4 ;  /* 0x00000004ff047424 */ /* 0x000fe200078e00ff */
[----:B------:R-:W-:Y:S02]  /*0790*/  ISETP.NE.U32.AND P0, PT, RZ, c[0x0][0x2d8], PT ;  /* 0x0000b600ff007a0c */ /* 0x000fe40003f05070 */
[----:B------:R-:W-:Y:S01]  /*07a0*/  ISETP.NE.AND.EX P3, PT, RZ, c[0x0][0x2cc], PT, P3 ;  /* 0x0000b300ff007a0c */ /* 0x000fe20003f65330 */
[----:B------:R-:W-:Y:S01]  /*07b0*/  IMAD.WIDE R10, R215, R4, c[0x0][0x2c8] ;  /* 0x0000b200d70a7625 */ /* 0x000fe200078e0204 */
[----:B------:R-:W-:Y:S02]  /*07c0*/  ISETP.NE.AND.EX P0, PT, RZ, c[0x0][0x2dc], PT, P0 ;  /* 0x0000b700ff007a0c */ /* 0x000fe40003f05300 */
[----:B------:R-:W-:-:S04]  /*07d0*/  ISETP.NE.U32.AND P1, PT, RZ, c[0x0][0x2d0], PT ;  /* 0x0000b400ff007a0c */ /* 0x000fc80003f25070 */
[----:B------:R-:W-:-:S05]  /*07e0*/  ISETP.NE.AND.EX P1, PT, RZ, c[0x0][0x2d4], PT, P1 ;  /* 0x0000b500ff007a0c */ /* 0x000fca0003f25310 */
[----:B------:R-:W2:Y:S01]  /*07f0*/  @P3 LDG.E R12, [R10.64] ;  /* 0x0000000a0a0c3981 */ /* 0x000ea2000c1e1900 */
[----:B------:R-:W-:Y:S01]  /*0800*/  IMAD.MOV.U32 R216, RZ, RZ, c[0x0][0x168] ;  /* 0x00005a00ffd87624 */ /* 0x000fe200078e00ff */
[----:B-1----:R-:W-:Y:S01]  /*0810*/  MOV R2, RZ ;  /* 0x000000ff00027202 */ /* 0x002fe20000000f00 */
[----:B------:R-:W-:Y:S02]  /*0820*/  IMAD.MOV.U32 R0, RZ, RZ, RZ ;  /* 0x000000ffff007224 */ /* 0x000fe400078e00ff */
[----:B------:R-:W-:-:S04]  /*0830*/  @P0 IMAD.WIDE R14, R215, R4, c[0x0][0x2d8] ;  /* 0x0000b600d70e0625 */ /* 0x000fc800078e0204 */
[C---:B------:R-:W-:Y:S01]  /*0840*/  IMAD.WIDE R8, R215.reuse, R4, c[0x0][0x2d0] ;  /* 0x0000b400d7087625 */ /* 0x040fe200078e0204 */
[----:B------:R1:W5:Y:S04]  /*0850*/  @P0 LDG.E R216, [R14.64] ;  /* 0x0000000a0ed80981 */ /* 0x000368000c1e1900 */
[----:B------:R1:W5:Y:S04]  /*0860*/  @P3 LDG.E R0, [R10.64] ;  /* 0x0000000a0a003981 */ /* 0x000368000c1e1900 */
[----:B------:R1:W5:Y:S01]  /*0870*/  @P1 LDG.E R2, [R8.64] ;  /* 0x0000000a08021981 */ /* 0x000362000c1e1900 */
[----:B------:R-:W-:Y:S01]  /*0880*/  IMAD.MOV.U32 R208, RZ, RZ, RZ ;  /* 0x000000ffffd07224 */ /* 0x000fe200078e00ff */
[----:B------:R-:W-:Y:S01]  /*0890*/  MOV R214, c[0x0][0x198] ;  /* 0x0000660000d67a02 */ /* 0x000fe20000000f00 */
        /* <DEDUP_REMOVED lines=9> */
.L_x_733:
[----:B-1----:R-:W-:-:S04]  /*0930*/  ISETP.NE.U32.AND P0, PT, RZ, c[0x0][0x2e0], PT ;  /* 0x0000b800ff007a0c */ /* 0x002fc80003f05070 */
[----:B------:R-:W-:-:S13]  /*0940*/  ISETP.NE.AND.EX P0, PT, RZ, c[0x0][0x2e4], PT, P0 ;  /* 0x0000b900ff007a0c */ /* 0x000fda0003f05300 */
[----:B------:R-:W-:Y:S05]  /*0950*/  @!P0 BRA `(.L_x_734) ;  /* 0x0000003000008947 */ /* 0x000fea0003800000 */
[----:B------:R-:W-:-:S05]  /*0960*/  IMAD.WIDE R4, R215, R4, c[0x0][0x2e0] ;  /* 0x0000b800d7047625 */ /* 0x000fca00078e0204 */
[----:B------:R1:W5:Y:S01]  /*0970*/  LDG.E R214, [R4.64] ;  /* 0x0000000a04d67981 */ /* 0x000362000c1e1900 */
[----:B------:R-:W-:Y:S05]  /*0980*/  BRA `(.L_x_735) ;  /* 0x0000004000007947 */ /* 0x000fea0003800000 */
.L_x_734:
[----:B------:R-:W-:Y:S05]  /*0990*/  @!P1 BRA `(.L_x_735) ;  /* 0x0000003000009947 */ /* 0x000fea0003800000 */
[----:B------:R-:W2:Y:S04]  /*09a0*/  LDG.E R214, [R8.64] ;  /* 0x0000000a08d67981 */ /* 0x000ea8000c1e1900 */
[----:B------:R-:W2:Y:S02]  /*09b0*/  LDG.E R3, [R8.64+0x4] ;  /* 0x0000040a08037981 */ /* 0x000ea4000c1e1900 */
[----:B--2---:R-:W-:Y:S02]  /*09c0*/  IADD3 R214, -R214, R3, RZ ;  /* 0x00000003d6d67210 */ /* 0x004fe40007ffe1ff */
.L_x_735:
[----:B------:R-:W-:Y:S01]  /*09d0*/  IMAD.SHL.U32 R211, R218, 0x80, RZ ;  /* 0x00000080dad37824 */ /* 0x000fe200078e00ff */
[----:B-1---5:R-:W-:Y:S01]  /*09e0*/  IADD3 R5, R216, 0x3f, RZ ;  /* 0x0000003fd8057810 */ /* 0x022fe20007ffe0ff */
[----:B------:R-:W-:Y:S01]  /*09f0*/  CS2R R126, SRZ ;  /* 0x00000000007e7805 */ /* 0x000fe2000001ff00 */
[----:B------:R-:W-:Y:S01]  /*0a00*/  PLOP3.LUT P2, PT, PT, PT, PT, 0x80, 0x0 ;  /* 0x000000000000781c */ /* 0x000fe20003f4f070 */
[----:B------:R-:W-:Y:S01]  /*0a10*/  CS2R R124, SRZ ;  /* 0x00000000007c7805 */ /* 0x000fe2000001ff00 */
[----:B------:R-:W-:Y:S01]  /*0a20*/  IADD3 R3, R211, -c[0x0][0x2a4], -R214 ;  /* 0x8000a900d3037a10 */ /* 0x000fe20007ffe8d6 */
[----:B------:R-:W-:Y:S01]  /*0a30*/  CS2R R130, SRZ ;  /* 0x0000000000827805 */ /* 0x000fe2000001ff00 */
[----:B------:R-:W-:Y:S01]  /*0a40*/  SHF.R.S32.HI R212, RZ, 0x1f, R5 ;  /* 0x0000001fffd47819 */ /* 0x000fe20000011405 */
[----:B------:R-:W-:Y:S01]  /*0a50*/  CS2R R128, SRZ ;  /* 0x0000000000807805 */ /* 0x000fe2000001ff00 */
[----:B------:R-:W-:Y:S01]  /*0a60*/  CS2R R122, SRZ ;  /* 0x00000000007a7805 */ /* 0x000fe2000001ff00 */
[----:B------:R-:W-:Y:S01]  /*0a70*/  IMAD.IADD R3, R3, 0x1, R216 ;  /* 0x0000000103037824 */ /* 0x000fe200078e02d8 */
[----:B------:R-:W-:Y:S01]  /*0a80*/  LEA.HI R212, R212, R5, RZ, 0x6 ;  /* 0x00000005d4d47211 */ /* 0x000fe200078f30ff */
[----:B------:R-:W-:Y:S01]  /*0a90*/  CS2R R120, SRZ ;  /* 0x0000000000787805 */ /* 0x000fe2000001ff00 */
[----:B------:R-:W-:Y:S01]  /*0aa0*/  CS2R R118, SRZ ;  /* 0x0000000000767805 */ /* 0x000fe2000001ff00 */
[----:B------:R-:W-:Y:S01]  /*0ab0*/  CS2R R116, SRZ ;  /* 0x0000000000747805 */ /* 0x000fe2000001ff00 */
[----:B------:R-:W-:Y:S01]  /*0ac0*/  SHF.R.S32.HI R236, RZ, 0x1f, R3 ;  /* 0x0000001fffec7819 */ /* 0x000fe20000011403 */
[----:B------:R-:W-:Y:S01]  /*0ad0*/  CS2R R110, SRZ ;  /* 0x00000000006e7805 */ /* 0x000fe2000001ff00 */
[----:B------:R-:W-:Y:S01]  /*0ae0*/  SHF.R.S32.HI R212, RZ, 0x6, R212 ;  /* 0x00000006ffd47819 */ /* 0x000fe200000114d4 */
        /* <DEDUP_REMOVED lines=32> */
[----:B------:R-:W-:Y:S01]  /*0cf0*/  IMAD.IADD R235, R214, 0x1, -R211 ;  /* 0x00000001d6eb7824 */ /* 0x000fe200078e0ad3 */
[----:B------:R-:W-:Y:S01]  /*0d00*/  ISETP.NE.AND P0, PT, R3, 0x1, PT ;  /* 0x000000010300780c */ /* 0x000fe20003f05270 */
[----:B------:R-:W-:Y:S01]  /*0d10*/  IMAD.SHL.U32 R224, R6, 0x4, RZ ;  /* 0x0000000406e07824 */ /* 0x000fe200078e00ff */
[-C--:B------:R-:W-:Y:S01]  /*0d20*/  LEA.HI R12, R13, R6.reuse, RZ, 0x3 ;  /* 0x000000060d0c7211 */ /* 0x080fe200078f18ff */
[----:B------:R-:W-:Y:S01]  /*0d30*/  IMAD.WIDE.U32 R32, R217, c[0x0][0x238], R6 ;  /* 0x00008e00d9207a25 */ /* 0x000fe200078e0006 */
[----:B------:R-:W-:Y:S01]  /*0d40*/  SHF.R.S32.HI R3, RZ, 0x1f, R217 ;  /* 0x0000001fff037819 */ /* 0x000fe200000114d9 */
[----:B------:R-:W-:Y:S01]  /*0d50*/  ULDC.64 UR4, c[0x0][0x1d8] ;  /* 0x0000760000047ab9 */ /* 0x000fe20000000a00 */
[----:B------:R-:W-:Y:S01]  /*0d60*/  LOP3.LUT R5, R12, 0xfffffff8, RZ, 0xc0, !PT ;  /* 0xfffffff80c057812 */ /* 0x000fe200078ec0ff */
[----:B------:R-:W-:Y:S01]  /*0d70*/  IMAD.SHL.U32 R205, R208, 0x40, RZ ;  /* 0x00000040d0cd7824 */ /* 0x000fe200078e00ff */
[----:B------:R-:W-:Y:S01]  /*0d80*/  SHF.R.S32.HI R213, RZ, 0x3, R12 ;  /* 0x00000003ffd57819 */ /* 0x000fe2000001140c */
[----:B------:R-:W-:Y:S01]  /*0d90*/  IMAD R8, R3, c[0x0][0x238], RZ ;  /* 0x00008e0003087a24 */ /* 0x000fe200078e02ff */
[----:B------:R-:W-:Y:S01]  /*0da0*/  LEA.HI R18, R13, R6, RZ, 0x4 ;  /* 0x000000060d127211 */ /* 0x000fe200078f20ff */
[----:B------:R-:W-:Y:S01]  /*0db0*/  IMAD R28, R3, c[0x0][0x270], RZ ;  /* 0x00009c00031c7a24 */ /* 0x000fe200078e02ff */
[----:B------:R-:W-:Y:S01]  /*0dc0*/  SHF.R.S32.HI R9, RZ, 0x1f, R213 ;  /* 0x0000001fff097819 */ /* 0x000fe200000114d5 */
[----:B------:R-:W-:Y:S01]  /*0dd0*/  @P0 IMAD.HI.U32 R4, R217, c[0x0][0x24c], RZ ;  /* 0x00009300d9040a27 */ /* 0x000fe200078e00ff */
[----:B------:R-:W-:Y:S01]  /*0de0*/  IADD3 R222, P2, R213, R0, RZ ;  /* 0x00000000d5de7210 */ /* 0x000fe20007f5e0ff */
[----:B------:R-:W-:Y:S01]  /*0df0*/  USHF.L.U32 UR6, UR4, 0x6, URZ ;  /* 0x0000000604067899 */ /* 0x000fe2000800063f */
[----:B------:R-:W-:Y:S01]  /*0e00*/  SHF.R.S32.HI R225, RZ, 0x1f, R224 ;  /* 0x0000001fffe17819 */ /* 0x000fe200000114e0 */
[----:B------:R-:W-:Y:S01]  /*0e10*/  IMAD R26, R3, c[0x0][0x288], RZ ;  /* 0x0000a200031a7a24 */ /* 0x000fe200078e02ff */
[----:B------:R-:W-:Y:S01]  /*0e20*/  @P0 SHF.R.U32.HI R17, RZ, c[0x0][0x250], R4 ;  /* 0x00009400ff110a19 */ /* 0x000fe20000011604 */
[----:B------:R-:W-:Y:S01]  /*0e30*/  IMAD.IADD R4, R6, 0x1, -R5 ;  /* 0x0000000106047824 */ /* 0x000fe200078e0a05 */
[----:B------:R-:W-:Y:S01]  /*0e40*/  IADD3 R22, P0, R213, R2, RZ ;  /* 0x00000002d5167210 */ /* 0x000fe20007f1e0ff */
[----:B------:R-:W-:Y:S01]  /*0e50*/  IMAD R5, R217, c[0x0][0x23c], R8 ;  /* 0x00008f00d9057a24 */ /* 0x000fe200078e0208 */
[----:B------:R-:W-:Y:S01]  /*0e60*/  SHF.R.S32.HI R10, RZ, 0x1f, R17 ;  /* 0x0000001fff0a7819 */ /* 0x000fe20000011411 */
[----:B------:R-:W-:Y:S01]  /*0e70*/  IMAD.SHL.U32 R20, R4, 0x8, RZ ;  /* 0x0000000804147824 */ /* 0x000fe200078e00ff */
[-C--:B------:R-:W-:Y:S01]  /*0e80*/  LEA.HI.X.SX32 R0, R0, R9.reuse, 0x1, P2 ;  /* 0x0000000900007211 */ /* 0x080fe200010f0eff */
[----:B------:R-:W-:Y:S01]  /*0e90*/  IMAD.IADD R33, R33, 0x1, R5 ;  /* 0x0000000121217824 */ /* 0x000fe200078e0205 */
[----:B------:R-:W-:Y:S01]  /*0ea0*/  LEA.HI.X.SX32 R23, R2, R9, 0x1, P0 ;  /* 0x0000000902177211 */ /* 0x000fe200000f0eff */
[----:B------:R-:W-:Y:S01]  /*0eb0*/  IMAD.IADD R5, R235, 0x1, -R213 ;  /* 0x00000001eb057824 */ /* 0x000fe200078e0ad5 */
[----:B------:R-:W-:Y:S01]  /*0ec0*/  SHF.R.S32.HI R21, RZ, 0x1f, R20 ;  /* 0x0000001fff157819 */ /* 0x000fe20000011414 */
[----:B------:R-:W-:Y:S01]  /*0ed0*/  IMAD R24, R10, c[0x0][0x1e0], RZ ;  /* 0x000078000a187a24 */ /* 0x000fe200078e02ff */
[----:B------:R-:W-:Y:S01]  /*0ee0*/  SEL R8, R215, RZ, !P1 ;  /* 0x000000ffd7087207 */ /* 0x000fe20004800000 */
[----:B------:R-:W-:Y:S01]  /*0ef0*/  IMAD R28, R217, c[0x0][0x274], R28 ;  /* 0x00009d00d91c7a24 */ /* 0x000fe200078e021c */
[----:B------:R-:W-:Y:S01]  /*0f00*/  ISETP.GE.AND P2, PT, R5, 0x1, PT ;  /* 0x000000010500780c */ /* 0x000fe20003f46270 */
[----:B------:R-:W-:Y:S01]  /*0f10*/  IMAD R24, R17, c[0x0][0x1e4], R24 ;  /* 0x0000790011187a24 */ /* 0x000fe200078e0218 */
[----:B------:R-:W-:Y:S01]  /*0f20*/  ISETP.GE.AND P0, PT, R5, 0x21, PT ;  /* 0x000000210500780c */ /* 0x000fe20003f06270 */
[----:B------:R-:W-:Y:S01]  /*0f30*/  IMAD.WIDE.U32 R14, R17, c[0x0][0x1e0], R20 ;  /* 0x00007800110e7a25 */ /* 0x000fe200078e0014 */
[C---:B------:R-:W-:Y:S01]  /*0f40*/  ISETP.GE.AND P6, PT, R5.reuse, 0x41, PT ;  /* 0x000000410500780c */ /* 0x040fe20003fc6270 */
[----:B------:R-:W-:Y:S01]  /*0f50*/  UMOV UR8, 0x6 ;  /* 0x0000000600087882 */ /* 0x000fe20000000000 */
[----:B------:R-:W-:Y:S01]  /*0f60*/  ISETP.GE.AND P5, PT, R5, 0x61, PT ;  /* 0x000000610500780c */ /* 0x000fe20003fa6270 */
[----:B------:R-:W-:Y:S01]  /*0f70*/  IMAD.IADD R25, R15, 0x1, R24 ;  /* 0x000000010f197824 */ /* 0x000fe200078e0218 */
[----:B------:R-:W-:Y:S01]  /*0f80*/  SHF.R.S32.HI R5, RZ, 0x1f, R215 ;  /* 0x0000001fff057819 */ /* 0x000fe200000114d7 */
[----:B------:R-:W-:Y:S01]  /*0f90*/  IMAD.WIDE.U32 R36, R217, c[0x0][0x270], R224 ;  /* 0x00009c00d9247a25 */ /* 0x000fe200078e00e0 */
[----:B------:R-:W-:Y:S01]  /*0fa0*/  SHF.R.S32.HI R9, RZ, 0x4, R18 ;  /* 0x00000004ff097819 */ /* 0x000fe20000011412 */
[----:B------:R-:W-:Y:S01]  /*0fb0*/  USHF.L.U64.HI UR5, UR4, UR8, UR5 ;  /* 0x0000000804057299 */ /* 0x000fe20008010205 */
[----:B------:R-:W-:Y:S01]  /*0fc0*/  SEL R11, R5, RZ, !P3 ;  /* 0x000000ff050b7207 */ /* 0x000fe20005800000 */
[----:B------:R-:W-:Y:S01]  /*0fd0*/  IMAD R26, R217, c[0x0][0x28c], R26 ;  /* 0x0000a300d91a7a24 */ /* 0x000fe200078e021a */
[----:B------:R-:W-:Y:S01]  /*0fe0*/  SEL R5, R5, RZ, !P1 ;  /* 0x000000ff05057207 */ /* 0x000fe20004800000 */
[----:B------:R-:W-:Y:S01]  /*0ff0*/  IMAD.WIDE.U32 R34, R217, c[0x0][0x288], R224 ;  /* 0x0000a200d9227a25 */ /* 0x000fe200078e00e0 */
[----:B------:R-:W-:-:S02]  /*1000*/  SEL R2, R215, RZ, !P3 ;  /* 0x000000ffd7027207 */ /* 0x000fc40005800000 */
[C---:B------:R-:W-:Y:S01]  /*1010*/  ISETP.GE.OR P4, PT, R20.reuse, c[0x0][0x1cc], !P2 ;  /* 0x0000730014007a0c */ /* 0x040fe20005786670 */
[----:B------:R-:W-:Y:S01]  /*1020*/  IMAD R15, R5, c[0x0][0x1e8], RZ ;  /* 0x00007a00050f7a24 */ /* 0x000fe200078e02ff */
[----:B------:R-:W-:Y:S01]  /*1030*/  ISETP.GE.OR P2, PT, R20, c[0x0][0x19c], !P2 ;  /* 0x0000670014007a0c */ /* 0x000fe20005746670 */
[----:B------:R-:W-:Y:S01]  /*1040*/  IMAD.MOV.U32 R24, RZ, RZ, R14 ;  /* 0x000000ffff187224 */ /* 0x000fe200078e000e */
[----:B------:R-:W-:Y:S01]  /*1050*/  SHF.R.S32.HI R14, RZ, 0x1f, R205 ;  /* 0x0000001fff0e7819 */ /* 0x000fe200000114cd */
[----:B------:R-:W-:Y:S01]  /*1060*/  IMAD R30, R8, c[0x0][0x1ec], R15 ;  /* 0x00007b00081e7a24 */ /* 0x000fe200078e020f */
[----:B------:R-:W-:Y:S01]  /*1070*/  LEA.HI R15, R18, R9, RZ, 0x1 ;  /* 0x00000009120f7211 */ /* 0x000fe200078f08ff */
[----:B------:R-:W-:Y:S01]  /*1080*/  IMAD R203, R11, c[0x0][0x240], RZ ;  /* 0x000090000bcb7a24 */ /* 0x000fe200078e02ff */
[----:B------:R-:W-:Y:S01]  /*1090*/  LEA.HI R198, R13, R6, RZ, 0x7 ;  /* 0x000000060dc67211 */ /* 0x000fe200078f38ff */
[----:B------:R-:W-:Y:S01]  /*10a0*/  IMAD.WIDE.U32 R32, R2, c[0x0][0x240], R32 ;  /* 0x0000900002207a25 */ /* 0x000fe200078e0020 */
[----:B------:R-:W-:-:S02]  /*10b0*/  LOP3.LUT R15, R15, 0xfffffffe, RZ, 0xc0, !PT ;  /* 0xfffffffe0f0f7812 */ /* 0x000fc400078ec0ff */
[----:B------:R-:W-:Y:S01]  /*10c0*/  SHF.R.U32.HI R198, RZ, 0x4, R198 ;  /* 0x00000004ffc67819 */ /* 0x000fe200000116c6 */
[----:B------:R-:W-:Y:S01]  /*10d0*/  IMAD.IADD R29, R37, 0x1, R28 ;  /* 0x00000001251d7824 */ /* 0x000fe200078e021c */
[----:B------:R-:W-:Y:S01]  /*10e0*/  IADD3 R205, P1, R205, R32, RZ ;  /* 0x00000020cdcd7210 */ /* 0x000fe20007f3e0ff */
[----:B------:R-:W-:Y:S02]  /*10f0*/  IMAD.IADD R27, R35, 0x1, R26 ;  /* 0x00000001231b7824 */ /* 0x000fe400078e021a */
[----:B------:R-:W-:Y:S02]  /*1100*/  IMAD.MOV.U32 R28, RZ, RZ, R36 ;  /* 0x000000ffff1c7224 */ /* 0x000fe400078e0024 */
[----:B------:R-:W-:-:S04]  /*1110*/  IMAD.WIDE.U32 R24, R8, c[0x0][0x1e8], R24 ;  /* 0x00007a0008187a25 */ /* 0x000fc800078e0018 */
[----:B------:R-:W-:Y:S02]  /*1120*/  IMAD.MOV.U32 R26, RZ, RZ, R34 ;  /* 0x000000ffff1a7224 */ /* 0x000fe400078e0022 */
[----:B------:R-:W-:-:S04]  /*1130*/  IMAD.WIDE R22, R218, 0x80, R22 ;  /* 0x00000080da167825 */ /* 0x000fc800078e0216 */
[C---:B------:R-:W-:Y:S02]  /*1140*/  IMAD R203, R2.reuse, c[0x0][0x244], R203 ;  /* 0x0000910002cb7a24 */ /* 0x040fe400078e02cb */
[----:B------:R-:W-:Y:S01]  /*1150*/  IMAD.IADD R15, R9, 0x1, -R15 ;  /* 0x00000001090f7824 */ /* 0x000fe200078e0a0f */
[----:B------:R-:W-:Y:S01]  /*1160*/  LEA.HI R9, R13, R6, RZ, 0x6 ;  /* 0x000000060d097211 */ /* 0x000fe200078f30ff */
[----:B------:R-:W-:Y:S01]  /*1170*/  IMAD.WIDE.U32 R28, R2, c[0x0][0x278], R28 ;  /* 0x00009e00021c7a25 */ /* 0x000fe200078e001c */
[----:B------:R-:W-:Y:S02]  /*1180*/  IADD3.X R203, R14, R33, R203, P1, !PT ;  /* 0x000000210ecb7210 */ /* 0x000fe40000ffe4cb */
[----:B------:R-:W-:Y:S01]  /*1190*/  SHF.R.S32.HI R14, RZ, 0x1f, R208 ;  /* 0x0000001fff0e7819 */ /* 0x000fe200000114d0 */
[----:B------:R-:W-:Y:S01]  /*11a0*/  IMAD.IADD R31, R25, 0x1, R30 ;  /* 0x00000001191f7824 */ /* 0x000fe200078e021e */
[----:B------:R-:W-:Y:S01]  /*11b0*/  SHF.R.S32.HI R9, RZ, 0x6, R9 ;  /* 0x00000006ff097819 */ /* 0x000fe20000011409 */
[----:B------:R-:W-:Y:S01]  /*11c0*/  IMAD R207, R11, c[0x0][0x290], RZ ;  /* 0x0000a4000bcf7a24 */ /* 0x000fe200078e02ff */
[----:B------:R-:W-:Y:S01]  /*11d0*/  IADD3 R210, P3, R208, R28, RZ ;  /* 0x0000001cd0d27210 */ /* 0x000fe20007f7e0ff */
[----:B------:R-:W-:-:S02]  /*11e0*/  IMAD.SHL.U32 R19, R213, 0x40, RZ ;  /* 0x00000040d5137824 */ /* 0x000fc400078e00ff */
[----:B------:R-:W-:Y:S02]  /*11f0*/  IMAD R10, R10, c[0x0][0x1b0], RZ ;  /* 0x00006c000a0a7a24 */ /* 0x000fe400078e02ff */
[----:B------:R-:W-:Y:S01]  /*1200*/  IMAD.WIDE.U32 R26, R2, c[0x0][0x290], R26 ;  /* 0x0000a400021a7a25 */ /* 0x000fe200078e001a */
[----:B------:R-:W-:-:S03]  /*1210*/  LOP3.LUT R19, R19, 0x1c0, RZ, 0xc0, !PT ;  /* 0x000001c013137812 */ /* 0x000fc600078ec0ff */
[----:B------:R-:W-:Y:S01]  /*1220*/  IMAD.MOV.U32 R30, RZ, RZ, R24 ;  /* 0x000000ffff1e7224 */ /* 0x000fe200078e0018 */
[----:B------:R-:W-:Y:S01]  /*1230*/  IADD3 R208, P1, R208, R26, RZ ;  /* 0x0000001ad0d07210 */ /* 0x000fe20007f3e0ff */
[----:B------:R-:W-:Y:S01]  /*1240*/  IMAD R209, R11, c[0x0][0x278], RZ ;  /* 0x00009e000bd17a24 */ /* 0x000fe200078e02ff */
[----:B------:R-:W-:Y:S01]  /*1250*/  LOP3.LUT R24, R19, 0x38, R20, 0xf8, !PT ;  /* 0x0000003813187812 */ /* 0x000fe200078ef814 */
[----:B------:R-:W-:Y:S01]  /*1260*/  IMAD R25, R23, c[0x0][0x1d8], RZ ;  /* 0x0000760017197a24 */ /* 0x000fe200078e02ff */
[----:B------:R-:W-:Y:S01]  /*1270*/  SHF.R.U32.HI R19, RZ, 0x3, R19 ;  /* 0x00000003ff137819 */ /* 0x000fe20000011613 */
[----:B------:R-:W-:Y:S02]  /*1280*/  IMAD R207, R2, c[0x0][0x294], R207 ;  /* 0x0000a50002cf7a24 */ /* 0x000fe400078e02cf */
[C---:B------:R-:W-:Y:S02]  /*1290*/  IMAD R10, R17.reuse, c[0x0][0x1b4], R10 ;  /* 0x00006d00110a7a24 */ /* 0x040fe400078e020a */
[----:B------:R-:W-:Y:S01]  /*12a0*/  IMAD.WIDE.U32 R32, R17, c[0x0][0x1b0], R20 ;  /* 0x00006c0011207a25 */ /* 0x000fe200078e0014 */
[----:B------:R-:W-:-:S03]  /*12b0*/  IADD3.X R207, R14, R27, R207, P1, !PT ;  /* 0x0000001b0ecf7210 */ /* 0x000fc60000ffe4cf */
[----:B------:R-:W-:Y:S02]  /*12c0*/  IMAD R209, R2, c[0x0][0x27c], R209 ;  /* 0x00009f0002d17a24 */ /* 0x000fe400078e02d1 */
[C---:B------:R-:W-:Y:S02]  /*12d0*/  IMAD R17, R22.reuse, c[0x0][0x1dc], R25 ;  /* 0x0000770016117a24 */ /* 0x040fe400078e0219 */
[----:B------:R-:W-:Y:S01]  /*12e0*/  IMAD.WIDE.U32 R30, R22, c[0x0][0x1d8], R30 ;  /* 0x00007600161e7a25 */ /* 0x000fe200078e001e */
[----:B------:R-:W-:Y:S02]  /*12f0*/  IADD3.X R209, R14, R29, R209, P3, !PT ;  /* 0x0000001d0ed17210 */ /* 0x000fe40001ffe4d1 */
[----:B------:R-:W-:Y:S01]  /*1300*/  LEA.HI R14, R13, R6, RZ, 0x2 ;  /* 0x000000060d0e7211 */ /* 0x000fe200078f10ff */
[----:B------:R-:W-:Y:S01]  /*1310*/  IMAD.SHL.U32 R16, R9, 0x200, RZ ;  /* 0x0000020009107824 */ /* 0x000fe200078e00ff */
[----:B------:R-:W-:Y:S01]  /*1320*/  LEA R26, P1, R30, c[0x0][0x1c0], 0x1 ;  /* 0x000070001e1a7a11 */ /* 0x000fe200078208ff */
[----:B------:R-:W-:Y:S01]  /*1330*/  IMAD.IADD R17, R31, 0x1, R17 ;  /* 0x000000011f117824 */ /* 0x000fe200078e0211 */
[----:B------:R-:W-:Y:S01]  /*1340*/  ISETP.GE.OR P3, PT, R20, c[0x0][0x1cc], !P0 ;  /* 0x0000730014007a0c */ /* 0x000fe20004766670 */
[----:B------:R-:W-:Y:S01]  /*1350*/  IMAD.IADD R33, R33, 0x1, R10 ;  /* 0x0000000121217824 */ /* 0x000fe200078e020a */
[----:B------:R-:W-:Y:S01]  /*1360*/  LOP3.LUT R19, R16, R24, R19, 0xf6, !PT ;  /* 0x0000001810137212 */ /* 0x000fe200078ef613 */
[----:B------:R-:W-:Y:S01]  /*1370*/  IMAD R5, R5, c[0x0][0x1b8], RZ ;  /* 0x00006e0005057a24 */ /* 0x000fe200078e02ff */
[----:B------:R-:W-:Y:S01]  /*1380*/  LEA.HI.X R27, R30, c[0x0][0x1c4], R17, 0x1, P1 ;  /* 0x000071001e1b7a11 */ /* 0x000fe200008f0c11 */
[----:B------:R-:W-:Y:S01]  /*1390*/  IMAD.WIDE.U32 R32, R8, c[0x0][0x1b8], R32 ;  /* 0x00006e0008207a25 */ /* 0x000fe200078e0020 */
[----:B------:R-:W-:-:S02]  /*13a0*/  SHF.R.S32.HI R24, RZ, 0x2, R14 ;  /* 0x00000002ff187819 */ /* 0x000fc4000001140e */
[----:B------:R-:W-:Y:S01]  /*13b0*/  SHF.R.S32.HI R17, RZ, 0x1f, R14 ;  /* 0x0000001fff117819 */ /* 0x000fe2000001140e */
[----:B------:R-:W-:Y:S01]  /*13c0*/  IMAD R10, R8, c[0x0][0x1bc], R5 ;  /* 0x00006f00080a7a24 */ /* 0x000fe200078e0205 */
[----:B------:R-:W-:Y:S01]  /*13d0*/  IADD3 R28, P1, R26, UR6, RZ ;  /* 0x000000061a1c7c10 */ /* 0x000fe2000ff3e0ff */
[----:B------:R-:W-:Y:S01]  /*13e0*/  IMAD.SHL.U32 R5, R19, 0x2, RZ ;  /* 0x0000000213057824 */ /* 0x000fe200078e00ff */
[----:B------:R-:W-:Y:S01]  /*13f0*/  LEA.HI R17, R17, R24, RZ, 0x3 ;  /* 0x0000001811117211 */ /* 0x000fe200078f18ff */
[----:B------:R-:W-:Y:S01]  /*1400*/  IMAD.IADD R33, R33, 0x1, R10 ;  /* 0x0000000121217824 */ /* 0x000fe200078e020a */
[----:B------:R-:W-:Y:S01]  /*1410*/  IADD3.X R29, R27, UR5, RZ, P1, !PT ;  /* 0x000000051b1d7c10 */ /* 0x000fe20008ffe4ff */
[----:B------:R-:W-:Y:S01]  /*1420*/  IMAD R10, R3, c[0x0][0x180], RZ ;  /* 0x00006000030a7a24 */ /* 0x000fe200078e02ff */
[----:B------:R-:W-:Y:S01]  /*1430*/  LOP3.LUT R19, R17, 0xfffffff8, RZ, 0xc0, !PT ;  /* 0xfffffff811137812 */ /* 0x000fe200078ec0ff */
[----:B------:R-:W-:Y:S01]  /*1440*/  IMAD R17, R23, c[0x0][0x1a8], RZ ;  /* 0x00006a0017117a24 */ /* 0x000fe200078e02ff */
[----:B------:R-:W-:Y:S01]  /*1450*/  IADD3 R34, P1, R28, UR6, RZ ;  /* 0x000000061c227c10 */ /* 0x000fe2000ff3e0ff */
[----:B------:R-:W-:Y:S01]  /*1460*/  IMAD R10, R217, c[0x0][0x184], R10 ;  /* 0x00006100d90a7a24 */ /* 0x000fe200078e020a */
[----:B------:R-:W-:Y:S01]  /*1470*/  @!PT LDS RZ, [RZ] ;  /* 0x00000000fffff984 */ /* 0x000fe20000000800 */
[----:B------:R-:W-:Y:S01]  /*1480*/  @!PT LDS RZ, [RZ] ;  /* 0x00000000fffff984 */ /* 0x000fe20000000800 */
[----:B------:R-:W-:Y:S01]  /*1490*/  @!PT LDS RZ, [RZ] ;  /* 0x00000000fffff984 */ /* 0x000fe20000000800 */
[----:B------:R1:W-:Y:S01]  /*14a0*/  LDGSTS.E.BYPASS.LTC128B.128 [R5+0x4080], [R26.64], !P4 ;  /* 0x040800001a057fae */ /* 0x0003e2000e101d4a */
[C---:B------:R-:W-:Y:S01]  /*14b0*/  IMAD R17, R22.reuse, c[0x0][0x1ac], R17 ;  /* 0x00006b0016117a24 */ /* 0x040fe200078e0211 */
[----:B------:R-:W-:Y:S01]  /*14c0*/  IADD3.X R35, R29, UR5, RZ, P1, !PT ;  /* 0x000000051d237c10 */ /* 0x000fe20008ffe4ff */
[----:B------:R-:W-:Y:S01]  /*14d0*/  IMAD.WIDE.U32 R22, R22, c[0x0][0x1a8], R32 ;  /* 0x00006a0016167a25 */ /* 0x000fe200078e0020 */
[----:B------:R-:W-:Y:S01]  /*14e0*/  IADD3 R36, P1, R34, UR6, RZ ;  /* 0x0000000622247c10 */ /* 0x000fe2000ff3e0ff */
[----:B------:R2:W-:Y:S01]  /*14f0*/  LDGSTS.E.BYPASS.LTC128B.128 [R5+0x5080], [R28.64], !P3 ;  /* 0x050800001c057fae */ /* 0x0005e2000d901d4a */
[----:B------:R-:W-:Y:S01]  /*1500*/  ISETP.GE.OR P4, PT, R20, c[0x0][0x1cc], !P6 ;  /* 0x0000730014007a0c */ /* 0x000fe20007786670 */
[----:B------:R-:W-:Y:S01]  /*1510*/  IMAD.IADD R8, R24, 0x1, -R19 ;  /* 0x0000000118087824 */ /* 0x000fe200078e0a13 */
[----:B------:R-:W-:Y:S01]  /*1520*/  IADD3.X R37, R35, UR5, RZ, P1, !PT ;  /* 0x0000000523257c10 */ /* 0x000fe20008ffe4ff */
[----:B------:R-:W-:Y:S01]  /*1530*/  IMAD.WIDE.U32 R24, R217, c[0x0][0x180], R20 ;  /* 0x00006000d9187a25 */ /* 0x000fe200078e0014 */
[----:B------:R-:W-:Y:S01]  /*1540*/  LEA R30, P1, R22, c[0x0][0x190], 0x1 ;  /* 0x00006400161e7a11 */ /* 0x000fe200078208ff */
[----:B------:R-:W-:Y:S01]  /*1550*/  ULDC.64 UR4, c[0x0][0x1a8] ;  /* 0x00006a0000047ab9 */ /* 0x000fe20000000a00 */
[----:B------:R-:W-:Y:S01]  /*1560*/  ISETP.GE.OR P3, PT, R20, c[0x0][0x1cc], !P5 ;  /* 0x0000730014007a0c */ /* 0x000fe20006f66670 */
[----:B------:R-:W-:Y:S01]  /*1570*/  IMAD.IADD R17, R23, 0x1, R17 ;  /* 0x0000000117117824 */ /* 0x000fe200078e0211 */
[----:B------:R-:W-:Y:S01]  /*1580*/  USHF.L.U32 UR13, UR4, 0x6, URZ ;  /* 0x00000006040d7899 */ /* 0x000fe2000800063f */
[----:B------:R-:W-:Y:S01]  /*1590*/  IMAD.IADD R25, R25, 0x1, R10 ;  /* 0x0000000119197824 */ /* 0x000fe200078e020a */
[----:B------:R-:W-:Y:S01]  /*15a0*/  LEA.HI R10, R13, R6, RZ, 0x5 ;  /* 0x000000060d0a7211 */ /* 0x000fe200078f28ff */
[----:B------:R-:W-:Y:S01]  /*15b0*/  USHF.L.U64.HI UR5, UR4, UR8, UR5 ;  /* 0x0000000804057299 */ /* 0x000fe20008010205 */
[----:B------:R-:W-:Y:S01]  /*15c0*/  LEA.HI.X R31, R22, c[0x0][0x194], R17, 0x1, P1 ;  /* 0x00006500161f7a11 */ /* 0x000fe200008f0c11 */
[----:B------:R-:W-:Y:S01]  /*15d0*/  IMAD R22, R3, c[0x0][0x210], RZ ;  /* 0x0000840003167a24 */ /* 0x000fe200078e02ff */
[----:B------:R-:W-:Y:S01]  /*15e0*/  SHF.R.S32.HI R3, RZ, 0x5, R10 ;  /* 0x00000005ff037819 */ /* 0x000fe2000001140a */
[----:B------:R3:W-:Y:S01]  /*15f0*/  LDGSTS.E.BYPASS.LTC128B.128 [R5+0x6080], [R34.64], !P4 ;  /* 0x0608000022057fae */ /* 0x0007e2000e101d4a */
[C---:B------:R-:W-:Y:S01]  /*1600*/  ISETP.GE.OR P0, PT, R20.reuse, c[0x0][0x19c], !P0 ;  /* 0x0000670014007a0c */ /* 0x040fe20004706670 */
[----:B------:R-:W-:Y:S01]  /*1610*/  IMAD R17, R11, c[0x0][0x188], RZ ;  /* 0x000062000b117a24 */ /* 0x000fe200078e02ff */
[C---:B------:R-:W-:Y:S01]  /*1620*/  ISETP.GE.OR P6, PT, R20.reuse, c[0x0][0x19c], !P6 ;  /* 0x0000670014007a0c */ /* 0x040fe200077c6670 */
[----:B------:R3:W-:Y:S01]  /*1630*/  LDGSTS.E.BYPASS.LTC128B.128 [R5+0x7080], [R36.64], !P3 ;  /* 0x0708000024057fae */ /* 0x0007e2000d901d4a */
[----:B------:R-:W-:Y:S01]  /*1640*/  ISETP.GE.OR P5, PT, R20, c[0x0][0x19c], !P5 ;  /* 0x0000670014007a0c */ /* 0x000fe20006fa6670 */
[C---:B-1----:R-:W-:Y:S01]  /*1650*/  IMAD R27, R217.reuse, c[0x0][0x214], R22 ;  /* 0x00008500d91b7a24 */ /* 0x042fe200078e0216 */
[----:B------:R-:W-:Y:S01]  /*1660*/  LEA.HI R26, R10, R3, RZ, 0x1 ;  /* 0x000000030a1a7211 */ /* 0x000fe200078f08ff */
[----:B------:R-:W0:Y:S01]  /*1670*/  LDGDEPBAR ;  /* 0x00000000000079af */ /* 0x000e220000000000 */
[----:B------:R-:W-:Y:S01]  /*1680*/  IADD3 R22, P1, R30, UR13, RZ ;  /* 0x0000000d1e167c10 */ /* 0x000fe2000ff3e0ff */
[----:B------:R-:W-:Y:S01]  /*1690*/  ULDC.64 UR6, c[0x0][0x208] ;  /* 0x0000820000067ab9 */ /* 0x000fe20000000a00 */
[----:B------:R-:W-:Y:S01]  /*16a0*/  LOP3.LUT R26, R26, 0xfffffffe, RZ, 0xc0, !PT ;  /* 0xfffffffe1a1a7812 */ /* 0x000fe200078ec0ff */
[----:B--2---:R-:W-:Y:S01]  /*16b0*/  IMAD.WIDE.U32 R28, R217, c[0x0][0x210], R20 ;  /* 0x00008400d91c7a25 */ /* 0x004fe200078e0014 */
[----:B------:R-:W-:Y:S01]  /*16c0*/  IADD3.X R23, R31, UR5, RZ, P1, !PT ;  /* 0x000000051f177c10 */ /* 0x000fe20008ffe4ff */
[----:B------:R1:W-:Y:S01]  /*16d0*/  LDGSTS.E.BYPASS.LTC128B.128 [R5+0x80], [R30.64], !P2 ;  /* 0x000800001e057fae */ /* 0x0003e2000d101d4a */
[----:B------:R-:W-:Y:S01]  /*16e0*/  ISETP.GE.AND P4, PT, R20, c[0x0][0x16c], PT ;  /* 0x00005b0014007a0c */ /* 0x000fe20003f86270 */
[----:B------:R-:W-:Y:S01]  /*16f0*/  IMAD.SHL.U32 R21, R4, 0x40, RZ ;  /* 0x0000004004157824 */ /* 0x000fe200078e00ff */
[----:B------:R-:W-:Y:S01]  /*1700*/  ISETP.GE.AND P3, PT, R20, c[0x0][0x1fc], PT ;  /* 0x00007f0014007a0c */ /* 0x000fe20003f66270 */
[C---:B------:R-:W-:Y:S01]  /*1710*/  IMAD.SHL.U32 R20, R3.reuse, 0x10, RZ ;  /* 0x0000001003147824 */ /* 0x040fe200078e00ff */
[C---:B------:R-:W-:Y:S01]  /*1720*/  LOP3.LUT P2, RZ, R4.reuse, 0x4, RZ, 0xc0, !PT ;  /* 0x0000000404ff7812 */ /* 0x040fe2000784c0ff */
[----:B------:R2:W-:Y:S01]  /*1730*/  LDGSTS.E.BYPASS.LTC128B.128 [R5+0x1080], [R22.64], !P0 ;  /* 0x0108000016057fae */ /* 0x0005e2000c101d4a */
[----:B------:R-:W-:Y:S01]  /*1740*/  LOP3.LUT P1, RZ, R4, 0x2, RZ, 0xc0, !PT ;  /* 0x0000000204ff7812 */ /* 0x000fe2000782c0ff */
[----:B------:R-:W-:Y:S01]  /*1750*/  IMAD.IADD R4, R3, 0x1, -R26 ;  /* 0x0000000103047824 */ /* 0x000fe200078e0a1a */
[----:B------:R-:W-:Y:S01]  /*1760*/  LOP3.LUT R21, R21, 0x1c0, RZ, 0xc0, !PT ;  /* 0x000001c015157812 */ /* 0x000fe200078ec0ff */
[----:B------:R-:W-:Y:S01]  /*1770*/  IMAD.MOV.U32 R26, RZ, RZ, R28 ;  /* 0x000000ffff1a7224 */ /* 0x000fe200078e001c */
[----:B------:R-:W-:Y:S01]  /*1780*/  IADD3 R28, P0, R22, UR13, RZ ;  /* 0x0000000d161c7c10 */ /* 0x000fe2000ff1e0ff */
[----:B------:R-:W-:Y:S01]  /*1790*/  IMAD.IADD R27, R29, 0x1, R27 ;  /* 0x000000011d1b7824 */ /* 0x000fe200078e021b */
[----:B------:R-:W-:Y:S01]  /*17a0*/  LOP3.LUT R19, R21, 0x30, R20, 0xf8, !PT ;  /* 0x0000003015137812 */ /* 0x000fe200078ef814 */
[----:B------:R-:W-:Y:S01]  /*17b0*/  IMAD R3, R11, c[0x0][0x218], RZ ;  /* 0x000086000b037a24 */ /* 0x000fe200078e02ff */
[----:B------:R-:W-:Y:S01]  /*17c0*/  SHF.R.U32.HI R196, RZ, 0x3, R21 ;  /* 0x00000003ffc47819 */ /* 0x000fe20000011615 */
[C---:B------:R-:W-:Y:S01]  /*17d0*/  IMAD R11, R2.reuse, c[0x0][0x18c], R17 ;  /* 0x00006300020b7a24 */ /* 0x040fe200078e0211 */
[----:B------:R-:W-:Y:S01]  /*17e0*/  LOP3.LUT R17, R21, 0x8, R12, 0xf8, !PT ;  /* 0x0000000815117812 */ /* 0x000fe200078ef80c */
[----:B------:R-:W-:Y:S01]  /*17f0*/  IMAD.WIDE.U32 R20, R2, c[0x0][0x218], R26 ;  /* 0x0000860002147a25 */ /* 0x000fe200078e001a */
[----:B------:R-:W-:Y:S01]  /*1800*/  IADD3.X R29, R23, UR5, RZ, P0, !PT ;  /* 0x00000005171d7c10 */ /* 0x000fe200087fe4ff */
[----:B------:R-:W-:Y:S01]  /*1810*/  USHF.L.U64.HI UR9, UR6, UR8, UR7 ;  /* 0x0000000806097299 */ /* 0x000fe20008010207 */
[----:B------:R-:W-:Y:S01]  /*1820*/  IADD3 R26, P0, R28, UR13, RZ ;  /* 0x0000000d1c1a7c10 */ /* 0x000fe2000ff1e0ff */
[C---:B------:R-:W-:Y:S01]  /*1830*/  IMAD R3, R2.reuse, c[0x0][0x21c], R3 ;  /* 0x0000870002037a24 */ /* 0x040fe200078e0203 */
[----:B------:R-:W-:Y:S01]  /*1840*/  USHF.L.U32 UR12, UR6, 0x6, URZ ;  /* 0x00000006060c7899 */ /* 0x000fe2000800063f */
[----:B------:R4:W-:Y:S01]  /*1850*/  LDGSTS.E.BYPASS.LTC128B.128 [R5+0x2080], [R28.64], !P6 ;  /* 0x020800001c057fae */ /* 0x0009e2000f101d4a */
[----:B------:R-:W-:Y:S01]  /*1860*/  IADD3.X R27, R29, UR5, RZ, P0, !PT ;  /* 0x000000051d1b7c10 */ /* 0x000fe200087fe4ff */
[----:B------:R-:W-:Y:S01]  /*1870*/  IMAD.IADD R21, R21, 0x1, R3 ;  /* 0x0000000115157824 */ /* 0x000fe200078e0203 */
[----:B------:R-:W-:Y:S01]  /*1880*/  SHF.R.S32.HI R3, RZ, 0x1f, R236 ;  /* 0x0000001fff037819 */ /* 0x000fe200000114ec */
[----:B------:R-:W-:Y:S01]  /*1890*/  IMAD.WIDE.U32 R220, R2, c[0x0][0x188], R24 ;  /* 0x0000620002dc7a25 */ /* 0x000fe200078e0018 */
[----:B------:R-:W-:Y:S01]  /*18a0*/  ULDC.64 UR4, c[0x0][0x178] ;  /* 0x00005e0000047ab9 */ /* 0x000fe20000000a00 */
[----:B------:R5:W-:Y:S01]  /*18b0*/  LDGSTS.E.BYPASS.LTC128B.128 [R5+0x3080], [R26.64], !P5 ;  /* 0x030800001a057fae */ /* 0x000be2000e901d4a */
[----:B------:R-:W-:Y:S01]  /*18c0*/  USHF.L.U32 UR13, UR4, 0x6, URZ ;  /* 0x00000006040d7899 */ /* 0x000fe2000800063f */
[----:B------:R-:W-:Y:S01]  /*18d0*/  IMAD R2, R236, UR9, RZ ;  /* 0x00000009ec027c24 */ /* 0x000fe2000f8e02ff */
[----:B------:R-:W-:Y:S01]  /*18e0*/  USHF.L.U64.HI UR8, UR4, UR8, UR5 ;  /* 0x0000000804087299 */ /* 0x000fe20008010205 */
[----:B------:R-:W0:Y:S01]  /*18f0*/  LDGDEPBAR ;  /* 0x00000000000079af */ /* 0x000e220000000000 */
[----:B------:R-:W-:Y:S01]  /*1900*/  IMAD R197, R15, 0x800, R16 ;  /* 0x000008000fc57824 */ /* 0x000fe200078e0210 */
[-C--:B------:R-:W-:Y:S01]  /*1910*/  LOP3.LUT R16, R17, R196.reuse, RZ, 0x3c, !PT ;  /* 0x000000c411107212 */ /* 0x080fe200078e3cff */
[----:B------:R-:W-:Y:S01]  /*1920*/  IMAD.IADD R221, R221, 0x1, R11 ;  /* 0x00000001dddd7824 */ /* 0x000fe200078e020b */
[----:B------:R-:W-:Y:S01]  /*1930*/  LOP3.LUT R19, R19, 0x8, R12, 0xf8, !PT ;  /* 0x0000000813137812 */ /* 0x000fe200078ef80c */
[C---:B------:R-:W-:Y:S01]  /*1940*/  IMAD R17, R3.reuse, UR12, R2 ;  /* 0x0000000c03117c24 */ /* 0x040fe2000f8e0202 */
[----:B------:R-:W-:Y:S01]  /*1950*/  USHF.L.U32 UR5, UR6, 0x5, URZ ;  /* 0x0000000506057899 */ /* 0x000fe2000800063f */
[----:B------:R-:W-:Y:S01]  /*1960*/  IMAD R3, R3, c[0x0][0x178], RZ ;  /* 0x00005e0003037a24 */ /* 0x000fe200078e02ff */
[----:B------:R-:W-:Y:S01]  /*1970*/  LOP3.LUT R196, R19, R196, RZ, 0x3c, !PT ;  /* 0x000000c413c47212 */ /* 0x000fe200078e3cff */
[----:B------:R-:W-:Y:S01]  /*1980*/  IMAD R11, R0, c[0x0][0x178], RZ ;  /* 0x00005e00000b7a24 */ /* 0x000fe200078e02ff */
[----:B------:R-:W-:Y:S01]  /*1990*/  UMOV UR4, 0x5 ;  /* 0x0000000500047882 */ /* 0x000fe20000000000 */
[C---:B------:R-:W-:Y:S01]  /*19a0*/  IMAD.WIDE.U32 R24, R236.reuse, c[0x0][0x178], RZ ;  /* 0x00005e00ec187a25 */ /* 0x040fe200078e00ff */
[----:B------:R-:W-:Y:S01]  /*19b0*/  USHF.L.U64.HI UR4, UR6, UR4, UR7 ;  /* 0x0000000406047299 */ /* 0x000fe20008010207 */
[C---:B------:R-:W-:Y:S01]  /*19c0*/  IADD3 R230, R5.reuse, 0x4080, RZ ;  /* 0x0000408005e67810 */ /* 0x040fe20007ffe0ff */
[----:B------:R-:W-:Y:S01]  /*19d0*/  USHF.L.U32 UR6, UR5, 0x1, URZ ;  /* 0x0000000105067899 */ /* 0x000fe2000800063f */
[----:B------:R-:W-:Y:S01]  /*19e0*/  IMAD R3, R236, c[0x0][0x17c], R3 ;  /* 0x00005f00ec037a24 */ /* 0x000fe200078e0203 */
[----:B------:R-:W-:Y:S01]  /*19f0*/  USHF.L.U64.HI UR4, UR5, 0x1, UR4 ;  /* 0x0000000105047899 */ /* 0x000fe20008010204 */
[C---:B------:R-:W-:Y:S01]  /*1a00*/  IMAD R11, R222.reuse, c[0x0][0x17c], R11 ;  /* 0x00005f00de0b7a24 */ /* 0x040fe200078e020b */
[----:B------:R-:W-:Y:S01]  /*1a10*/  IADD3 R229, R5, 0x8080, RZ ;  /* 0x0000808005e57810 */ /* 0x000fe20007ffe0ff */
[----:B------:R-:W-:-:S04]  /*1a20*/  IMAD.WIDE.U32 R220, R222, c[0x0][0x178], R220 ;  /* 0x00005e00dedc7a25 */ /* 0x000fc800078e00dc */
[----:B------:R-:W-:Y:S01]  /*1a30*/  IMAD.IADD R3, R25, 0x1, R3 ;  /* 0x0000000119037824 */ /* 0x000fe200078e0203 */
[----:B------:R-:W-:-:S04]  /*1a40*/  DEPBAR.LE SB0, 0x1 ;  /* 0x000080400000791a */ /* 0x000fc80000000000 */
[----:B------:R-:W-:Y:S01]  /*1a50*/  IMAD.IADD R206, R221, 0x1, R11 ;  /* 0x00000001ddce7824 */ /* 0x000fe200078e020b */
[C---:B------:R-:W-:Y:S01]  /*1a60*/  LEA R2, P0, R24.reuse, R220, 0x6 ;  /* 0x000000dc18027211 */ /* 0x040fe200078030ff */
[----:B------:R-:W-:Y:S02]  /*1a70*/  IMAD.MOV.U32 R199, RZ, RZ, 0x40 ;  /* 0x00000040ffc77424 */ /* 0x000fe400078e00ff */
[----:B------:R-:W-:Y:S01]  /*1a80*/  IMAD.IADD R197, R197, 0x1, R16 ;  /* 0x00000001c5c57824 */ /* 0x000fe200078e0210 */
[----:B------:R-:W-:Y:S01]  /*1a90*/  LEA.HI.X R3, R24, R206, R3, 0x6, P0 ;  /* 0x000000ce18037211 */ /* 0x000fe200000f3403 */
[----:B------:R-:W-:Y:S01]  /*1aa0*/  IMAD.MOV.U32 R192, RZ, RZ, 0x20 ;  /* 0x00000020ffc07424 */ /* 0x000fe200078e00ff */
[----:B------:R-:W-:Y:S01]  /*1ab0*/  BAR.SYNC.DEFER_BLOCKING 0x0 ;  /* 0x0000000000007b1d */ /* 0x000fe20000010000 */
[----:B------:R-:W-:Y:S01]  /*1ac0*/  LEA R24, P0, R2, c[0x0][0x160], 0x1 ;  /* 0x0000580002187a11 */ /* 0x000fe200078008ff */
        /* <DEDUP_REMOVED lines=11> */
[----:B------:R-:W-:Y:S01]  /*1b80*/  ISETP.LT.OR P0, PT, R16, 0x1, P4 ;  /* 0x000000011000780c */ /* 0x000fe20002701670 */
[----:B------:R-:W-:Y:S01]  /*1b90*/  IMAD.IADD R3, R197, 0x1, R0 ;  /* 0x00000001c5037824 */ /* 0x000fe200078e0200 */
[----:B------:R-:W-:Y:S01]  /*1ba0*/  LOP3.LUT R21, R18, 0xfffffff0, RZ, 0xc0, !PT ;  /* 0xfffffff012157812 */ /* 0x000fe200078ec0ff */
[----:B------:R-:W-:Y:S01]  /*1bb0*/  IMAD.IADD R0, R0, 0x1, R2 ;  /* 0x0000000100007824 */ /* 0x000fe200078e0202 */
[C---:B------:R-:W-:Y:S01]  /*1bc0*/  ISETP.LT.OR P6, PT, R16.reuse, 0x21, P4 ;  /* 0x000000211000780c */ /* 0x040fe200027c1670 */
[----:B------:R-:W-:Y:S01]  /*1bd0*/  IMAD.IADD R227, R223, 0x1, R227 ;  /* 0x00000001dfe37824 */ /* 0x000fe200078e02e3 */
[C---:B------:R-:W-:Y:S01]  /*1be0*/  ISETP.LT.OR P5, PT, R16.reuse, 0x1, P3 ;  /* 0x000000011000780c */ /* 0x040fe20001fa1670 */
[----:B------:R-:W-:Y:S01]  /*1bf0*/  IMAD.MOV.U32 R226, RZ, RZ, R222 ;  /* 0x000000ffffe27224 */ /* 0x000fe200078e00de */
[----:B------:R-:W-:Y:S01]  /*1c00*/  ISETP.LT.OR P2, PT, R16, 0x21, P3 ;  /* 0x000000211000780c */ /* 0x000fe20001f41670 */
[----:B------:R3:W3:Y:S01]  /*1c10*/  LDSM.16.M88.4 R144, [R197+0x4080] ;  /* 0x00408000c590783b */ /* 0x0006e20000000200 */
[----:B------:R-:W-:-:S02]  /*1c20*/  IMAD.IADD R21, R6, 0x1, -R21 ;  /* 0x0000000106157824 */ /* 0x000fc400078e0a15 */
[----:B--2---:R-:W-:Y:S01]  /*1c30*/  IMAD.WIDE.U32 R22, R236, UR12, R226 ;  /* 0x0000000cec167c25 */ /* 0x004fe2000f8e00e2 */
[----:B------:R2:W2:Y:S02]  /*1c40*/  LDSM.16.M88.4 R148, [R197+0x6080] ;  /* 0x00608000c594783b */ /* 0x0004a40000000200 */
[----:B------:R-:W-:Y:S01]  /*1c50*/  SHF.R.S32.HI R16, RZ, 0x1f, R21 ;  /* 0x0000001fff107819 */ /* 0x000fe20000011415 */
[----:B------:R-:W-:Y:S01]  /*1c60*/  IMAD.IADD R17, R23, 0x1, R17 ;  /* 0x0000000117117824 */ /* 0x000fe200078e0211 */
[----:B------:R2:W2:Y:S01]  /*1c70*/  LDSM.16.M88.4 R152, [R3+0x4080] ;  /* 0x004080000398783b */ /* 0x0004a20000000200 */
[----:B------:R-:W-:Y:S01]  /*1c80*/  IMAD.SHL.U32 R20, R9, 0x8, RZ ;  /* 0x0000000809147824 */ /* 0x000fe200078e00ff */
[----:B------:R-:W-:Y:S01]  /*1c90*/  LEA.HI R16, R16, R21, RZ, 0x3 ;  /* 0x0000001510107211 */ /* 0x000fe200078f18ff */
[----:B------:R-:W-:Y:S01]  /*1ca0*/  IMAD.SHL.U32 R19, R8, 0x40, RZ ;  /* 0x0000004008137824 */ /* 0x000fe200078e00ff */
[----:B------:R2:W2:Y:S01]  /*1cb0*/  LDSM.16.M88.4 R160, [R3+0x6080] ;  /* 0x0060800003a0783b */ /* 0x0004a20000000200 */
[----:B------:R-:W-:Y:S01]  /*1cc0*/  IMAD R196, R15, 0x200, R196 ;  /* 0x000002000fc47824 */ /* 0x000fe200078e02c4 */
[----:B------:R-:W-:Y:S01]  /*1cd0*/  LOP3.LUT R12, R16, 0xfffffff8, RZ, 0xc0, !PT ;  /* 0xfffffff8100c7812 */ /* 0x000fe200078ec0ff */
[----:B-1----:R-:W-:Y:S01]  /*1ce0*/  @!P1 IMAD.SHL.U32 R31, R6, 0x10, RZ ;  /* 0x00000010061f9824 */ /* 0x002fe200078e00ff */
[----:B------:R1:W1:Y:S01]  /*1cf0*/  LDSM.16.M88.4 R164, [R2+0x4080] ;  /* 0x0040800002a4783b */ /* 0x0002620000000200 */
[----:B------:R-:W-:Y:S01]  /*1d00*/  LOP3.LUT R20, R20, 0x18, RZ, 0xc0, !PT ;  /* 0x0000001814147812 */ /* 0x000fe200078ec0ff */
[----:B------:R-:W-:Y:S01]  /*1d10*/  IMAD.SHL.U32 R195, R16, 0x40, RZ ;  /* 0x0000004010c37824 */ /* 0x000fe200078e00ff */
[----:B------:R-:W-:Y:S01]  /*1d20*/  LOP3.LUT R19, R19, 0x1c0, RZ, 0xc0, !PT ;  /* 0x000001c013137812 */ /* 0x000fe200078ec0ff */
[----:B------:R1:W1:Y:S01]  /*1d30*/  LDSM.16.M88.4 R168, [R2+0x6080] ;  /* 0x0060800002a8783b */ /* 0x0002620000000200 */
[----:B------:R-:W-:-:S02]  /*1d40*/  IMAD.IADD R12, R21, 0x1, -R12 ;  /* 0x00000001150c7824 */ /* 0x000fc400078e0a0c */
[----:B------:R-:W-:Y:S01]  /*1d50*/  LOP3.LUT R195, R195, 0xfffffe00, RZ, 0xc0, !PT ;  /* 0xfffffe00c3c37812 */ /* 0x000fe200078ec0ff */
[----:B------:R1:W1:Y:S01]  /*1d60*/  LDSM.16.M88.4 R172, [R0+0x4080] ;  /* 0x0040800000ac783b */ /* 0x0002620000000200 */
[----:B------:R-:W-:-:S03]  /*1d70*/  IMAD.SHL.U32 R21, R12, 0x40, RZ ;  /* 0x000000400c157824 */ /* 0x000fc600078e00ff */
[----:B------:R1:W1:Y:S02]  /*1d80*/  LDSM.16.M88.4 R176, [R0+0x6080] ;  /* 0x0060800000b0783b */ /* 0x0002640000000200 */
[----:B------:R-:W-:Y:S02]  /*1d90*/  LOP3.LUT R21, R21, 0x1c0, RZ, 0xc0, !PT ;  /* 0x000001c015157812 */ /* 0x000fe400078ec0ff */
[----:B------:R-:W-:Y:S02]  /*1da0*/  BAR.SYNC.DEFER_BLOCKING 0x0 ;  /* 0x0000000000007b1d */ /* 0x000fe40000010000 */
[----:B------:R-:W-:-:S04]  /*1db0*/  SHF.R.U32.HI R200, RZ, 0x3, R21 ;  /* 0x00000003ffc87819 */ /* 0x000fc80000011615 */
[----:B------:R-:W-:Y:S01]  /*1dc0*/  @!PT LDS RZ, [RZ] ;  /* 0x00000000fffff984 */ /* 0x000fe20000000800 */
[----:B------:R-:W-:Y:S01]  /*1dd0*/  @!PT LDS RZ, [RZ] ;  /* 0x00000000fffff984 */ /* 0x000fe20000000800 */
[----:B------:R-:W-:Y:S01]  /*1de0*/  @!PT LDS RZ, [RZ] ;  /* 0x00000000fffff984 */ /* 0x000fe20000000800 */
[----:B------:R1:W-:Y:S01]  /*1df0*/  LDGSTS.E.BYPASS.LTC128B.128 [R5+0x4080], [R24.64], !P0 ;  /* 0x0408000018057fae */ /* 0x0003e2000c101d4a */
[----:B----4-:R-:W-:-:S04]  /*1e00*/  IADD3 R28, P0, R24, UR13, RZ ;  /* 0x0000000d181c7c10 */ /* 0x010fc8000ff1e0ff */
[----:B------:R-:W-:-:S05]  /*1e10*/  IADD3.X R29, R25, UR8, RZ, P0, !PT ;  /* 0x00000008191d7c10 */ /* 0x000fca00087fe4ff */
[----:B------:R4:W-:Y:S01]  /*1e20*/  LDGSTS.E.BYPASS.LTC128B.128 [R5+0x5080], [R28.64], !P6 ;  /* 0x050800001c057fae */ /* 0x0009e2000f101d4a */
[----:B-1----:R-:W-:-:S04]  /*1e30*/  LEA R24, P0, R22, c[0x0][0x1f0], 0x1 ;  /* 0x00007c0016187a11 */ /* 0x002fc800078008ff */
[----:B------:R-:W-:Y:S01]  /*1e40*/  LEA.HI.X R25, R22, c[0x0][0x1f4], R17, 0x1, P0 ;  /* 0x00007d0016197a11 */ /* 0x000fe200000f0c11 */
[----:B------:R-:W-:Y:S01]  /*1e50*/  IMAD.SHL.U32 R17, R15, 0x10, RZ ;  /* 0x000000100f117824 */ /* 0x000fe200078e00ff */
[----:B------:R-:W-:Y:S02]  /*1e60*/  SHF.R.S32.HI R22, RZ, 0x1f, R11 ;  /* 0x0000001fff167819 */ /* 0x000fe4000001140b */
[----:B------:R-:W-:Y:S02]  /*1e70*/  @!P1 IADD3 R18, P0, R11, R210, RZ ;  /* 0x000000d20b129210 */ /* 0x000fe40007f1e0ff */
[----:B------:R-:W-:-:S03]  /*1e80*/  LOP3.LUT R17, R17, 0x10, RZ, 0xc0, !PT ;  /* 0x0000001011117812 */ /* 0x000fc600078ec0ff */
[----:B------:R-:W-:Y:S01]  /*1e90*/  @!P1 IMAD.X R13, R22, 0x1, R209, P0 ;  /* 0x00000001160d9824 */ /* 0x000fe200000e06d1 */
[C---:B-----5:R-:W-:Y:S02]  /*1ea0*/  @!P1 LEA R26, P0, R18.reuse, c[0x0][0x258], 0x2 ;  /* 0x00009600121a9a11 */ /* 0x060fe400078010ff */
[----:B------:R-:W-:Y:S01]  /*1eb0*/  LOP3.LUT R198, R17, 0x8, R198, 0xf8, !PT ;  /* 0x0000000811c67812 */ /* 0x000fe200078ef8c6 */
[----:B------:R-:W-:Y:S01]  /*1ec0*/  IMAD.SHL.U32 R17, R15, 0x20, RZ ;  /* 0x000000200f117824 */ /* 0x000fe200078e00ff */
[----:B------:R-:W-:Y:S02]  /*1ed0*/  @!P1 LEA.HI.X R27, R18, c[0x0][0x25c], R13, 0x2, P0 ;  /* 0x00009700121b9a11 */ /* 0x000fe400000f140d */
[----:B------:R-:W-:Y:S02]  /*1ee0*/  IADD3 R18, P0, R11, R208, RZ ;  /* 0x000000d00b127210 */ /* 0x000fe40007f1e0ff */
[----:B------:R-:W-:Y:S02]  /*1ef0*/  LOP3.LUT R17, R20, 0x20, R17, 0xf8, !PT ;  /* 0x0000002014117812 */ /* 0x000fe400078ef811 */
[----:B------:R-:W-:Y:S01]  /*1f00*/  SHF.R.U32.HI R13, RZ, 0x3, R19 ;  /* 0x00000003ff0d7819 */ /* 0x000fe20000011613 */
[----:B------:R-:W-:Y:S01]  /*1f10*/  IMAD.X R11, R22, 0x1, R207, P0 ;  /* 0x00000001160b7824 */ /* 0x000fe200000e06cf */
[----:B------:R-:W-:-:S02]  /*1f20*/  LEA R22, P0, R18, c[0x0][0x280], 0x2 ;  /* 0x0000a00012167a11 */ /* 0x000fc400078010ff */
[----:B------:R-:W-:Y:S01]  /*1f30*/  LOP3.LUT R13, R13, R19, R20, 0x1e, !PT ;  /* 0x000000130d0d7212 */ /* 0x000fe200078e1e14 */
[----:B------:R-:W-:Y:S01]  /*1f40*/  @!P1 IMAD.SHL.U32 R19, R6, 0x10, RZ ;  /* 0x0000001006139824 */ /* 0x000fe200078e00ff */
[----:B------:R-:W-:Y:S01]  /*1f50*/  LEA.HI.X R23, R18, c[0x0][0x284], R11, 0x2, P0 ;  /* 0x0000a10012177a11 */ /* 0x000fe200000f140b */
[----:B------:R-:W-:Y:S01]  /*1f60*/  IMAD.SHL.U32 R18, R15, 0x8, RZ ;  /* 0x000000080f127824 */ /* 0x000fe200078e00ff */
[----:B------:R-:W-:Y:S02]  /*1f70*/  LOP3.LUT R11, R10, 0xffffffe0, RZ, 0xc0, !PT ;  /* 0xffffffe00a0b7812 */ /* 0x000fe400078ec0ff */
[----:B------:R-:W-:Y:S01]  /*1f80*/  LOP3.LUT R15, R14, 0x7ffffffc, RZ, 0xc0, !PT ;  /* 0x7ffffffc0e0f7812 */ /* 0x000fe200078ec0ff */
[----:B------:R1:W-:Y:S01]  /*1f90*/  @!P1 LDGSTS.E.BYPASS.LTC128B.128 [R19+0xc080], [R26.64] ;  /* 0x0c0800001a139fae */ /* 0x0003e2000b901d4a */
[----:B------:R-:W-:Y:S01]  /*1fa0*/  LOP3.LUT R14, R200, R17, R21, 0x1e, !PT ;  /* 0x00000011c80e7212 */ /* 0x000fe200078e1e15 */
[----:B------:R-:W-:Y:S01]  /*1fb0*/  IMAD.IADD R11, R6, 0x1, -R11 ;  /* 0x00000001060b7824 */ /* 0x000fe200078e0a0b */
[----:B------:R-:W-:Y:S01]  /*1fc0*/  IADD3 R32, P0, R24, UR6, RZ ;  /* 0x0000000618207c10 */ /* 0x000fe2000ff1e0ff */
[----:B------:R-:W-:Y:S01]  /*1fd0*/  IMAD.IADD R17, R6, 0x1, -R15 ;  /* 0x0000000106117824 */ /* 0x000fe200078e0a0f */
[----:B------:R-:W-:Y:S01]  /*1fe0*/  IADD3 R15, R236, 0x1, RZ ;  /* 0x00000001ec0f7810 */ /* 0x000fe20007ffe0ff */
[----:B------:R-:W0:Y:S01]  /*1ff0*/  LDGDEPBAR ;  /* 0x00000000000079af */ /* 0x000e220000000000 */
[----:B------:R-:W-:-:S02]  /*2000*/  SHF.R.S32.HI R10, RZ, 0x1f, R11 ;  /* 0x0000001fff0a7819 */ /* 0x000fc4000001140b */
[----:B------:R-:W-:Y:S01]  /*2010*/  IADD3.X R33, R25, UR4, RZ, P0, !PT ;  /* 0x0000000419217c10 */ /* 0x000fe200087fe4ff */
[----:B------:R4:W-:Y:S01]  /*2020*/  LDGSTS.E.BYPASS.LTC128B.128 [R5+0x8080], [R24.64], !P5 ;  /* 0x0808000018057fae */ /* 0x0009e2000e901d4a */
[----:B------:R-:W-:Y:S02]  /*2030*/  LEA.HI R10, R10, R11, RZ, 0x2 ;  /* 0x0000000b0a0a7211 */ /* 0x000fe400078f10ff */
[----:B------:R-:W-:Y:S01]  /*2040*/  ISETP.GE.AND P0, PT, R15, R212, PT ;  /* 0x000000d40f00720c */ /* 0x000fe20003f06270 */
[----:B------:R4:W-:Y:S01]  /*2050*/  LDGSTS.E.BYPASS.LTC128B.128 [R5+0x9080], [R32.64], !P2 ;  /* 0x0908000020057fae */ /* 0x0009e2000d101d4a */
[----:B------:R-:W-:Y:S02]  /*2060*/  SHF.R.S32.HI R219, RZ, 0x2, R10 ;  /* 0x00000002ffdb7819 */ /* 0x000fe4000001140a */
[----:B------:R-:W-:Y:S01]  /*2070*/  LOP3.LUT R198, R200, R198, R21, 0x1e, !PT ;  /* 0x000000c6c8c67212 */ /* 0x000fe200078e1e15 */
[----:B------:R4:W-:Y:S01]  /*2080*/  @!P1 LDGSTS.E.BYPASS.LTC128B.128 [R31+0xc280], [R22.64] ;  /* 0x0c280000161f9fae */ /* 0x0009e2000b901d4a */
[----:B------:R-:W-:Y:S01]  /*2090*/  LOP3.LUT P2, RZ, R12, 0x4, RZ, 0xc0, !PT ;  /* 0x000000040cff7812 */ /* 0x000fe2000784c0ff */
[----:B------:R-:W-:Y:S01]  /*20a0*/  IMAD R219, R4, 0x10, R219 ;  /* 0x0000001004db7824 */ /* 0x000fe200078e02db */
[----:B------:R-:W-:Y:S01]  /*20b0*/  LOP3.LUT R198, R198, R195, RZ, 0xfc, !PT ;  /* 0x000000c3c6c67212 */ /* 0x000fe200078efcff */
[----:B------:R-:W-:Y:S01]  /*20c0*/  IMAD.SHL.U32 R4, R4, 0x400, RZ ;  /* 0x0000040004047824 */ /* 0x000fe200078e00ff */
[----:B------:R-:W0:Y:S03]  /*20d0*/  LDGDEPBAR ;  /* 0x00000000000079af */ /* 0x000e260000000000 */
[----:B------:R-:W-:Y:S01]  /*20e0*/  IMAD R16, R17, 0x2, R4 ;  /* 0x0000000211107824 */ /* 0x000fe200078e0204 */
[----:B-1----:R-:W-:Y:S01]  /*20f0*/  LOP3.LUT R19, R21, 0x8, R18, 0xf8, !PT ;  /* 0x0000000815137812 */ /* 0x002fe200078ef812 */
[----:B------:R-:W0:Y:S02]  /*2100*/  LDGDEPBAR ;  /* 0x00000000000079af */ /* 0x000e240000000000 */
[----:B------:R-:W-:Y:S01]  /*2110*/  IMAD.IADD R13, R16, 0x1, R13 ;  /* 0x00000001100d7824 */ /* 0x000fe200078e020d */
[----:B------:R-:W-:-:S04]  /*2120*/  LOP3.LUT R200, R19, R200, RZ, 0x3c, !PT ;  /* 0x000000c813c87212 */ /* 0x000fc800078e3cff */
[-C--:B------:R-:W-:Y:S02]  /*2130*/  IADD3 R200, R200, R195.reuse, R4 ;  /* 0x000000c3c8c87210 */ /* 0x080fe40007ffe004 */
        /* <DEDUP_REMOVED lines=10> */
[----:B------:R-:W-:Y:S01]  /*21e0*/  ISETP.LT.OR P6, PT, R15, 0x1, P3 ;  /* 0x000000010f00780c */ /* 0x000fe20001fc1670 */
        /* <DEDUP_REMOVED lines=14> */
.L_x_738:
[----:B------:R-:W-:Y:S05]  /*22d0*/  BSYNC B0 ;  /* 0x0000000000007941 */ /* 0x000fea0003800000 */
.L_x_737:
[----:B--23--:R-:W-:Y:S01]  /*22e0*/  SHF.R.S32.HI R4, RZ, 0x1f, R9 ;  /* 0x0000001fff047819 */ /* 0x00cfe20000011409 */
[----:B------:R-:W0:Y:S01]  /*22f0*/  LDGDEPBAR ;  /* 0x00000000000079af */ /* 0x000e220000000000 */
[----:B------:R-:W-:Y:S01]  /*2300*/  LOP3.LUT R10, R10, 0x7ffffffc, RZ, 0xc0, !PT ;  /* 0x7ffffffc0a0a7812 */ /* 0x000fe200078ec0ff */
[----:B------:R-:W-:Y:S01]  /*2310*/  IMAD.SHL.U32 R196, R196, 0x2, RZ ;  /* 0x00000002c4c47824 */ /* 0x000fe200078e00ff */
[----:B------:R-:W-:Y:S01]  /*2320*/  LEA.HI R4, R4, R9, RZ, 0x2 ;  /* 0x0000000904047211 */ /* 0x000fe200078f10ff */
[----:B------:R-:W-:Y:S01]  /*2330*/  IMAD.MOV.U32 R233, RZ, RZ, 0x1 ;  /* 0x00000001ffe97424 */ /* 0x000fe200078e00ff */
[----:B------:R-:W-:Y:S01]  /*2340*/  LOP3.LUT P5, RZ, R8, 0x4, RZ, 0xc0, !PT ;  /* 0x0000000408ff7812 */ /* 0x000fe200078ac0ff */
[----:B------:R-:W-:Y:S01]  /*2350*/  IMAD.IADD R10, R11, 0x1, -R10 ;  /* 0x000000010b0a7824 */ /* 0x000fe200078e0a0a */
[----:B------:R-:W-:Y:S01]  /*2360*/  LOP3.LUT R4, R4, 0x1ffffffc, RZ, 0xc0, !PT ;  /* 0x1ffffffc04047812 */ /* 0x000fe200078ec0ff */
[----:B------:R-:W-:Y:S01]  /*2370*/  IMAD.MOV.U32 R231, RZ, RZ, RZ ;  /* 0x000000ffffe77224 */ /* 0x000fe200078e00ff */
[----:B------:R-:W-:Y:S01]  /*2380*/  LEA R228, R13, 0xc480, 0x1 ;  /* 0x0000c4800de47811 */ /* 0x000fe200078e08ff */
[----:B------:R-:W-:Y:S01]  /*2390*/  IMAD.MOV.U32 R193, RZ, RZ, RZ ;  /* 0x000000ffffc17224 */ /* 0x000fe200078e00ff */
[----:B-1--4-:R-:W-:Y:S01]  /*23a0*/  SEL R5, R192, 0xffffffe0, !P2 ;  /* 0xffffffe0c0057807 */ /* 0x012fe20005000000 */
[----:B------:R-:W-:Y:S01]  /*23b0*/  IMAD.IADD R9, R9, 0x1, -R4 ;  /* 0x0000000109097824 */ /* 0x000fe200078e0a04 */
[----:B------:R-:W-:Y:S01]  /*23c0*/  LOP3.LUT P0, RZ, R12, 0x2, RZ, 0xc0, !PT ;  /* 0x000000020cff7812 */ /* 0x000fe2000780c0ff */
[----:B------:R-:W-:Y:S01]  /*23d0*/  CS2R R126, SRZ ;  /* 0x00000000007e7805 */ /* 0x000fe2000001ff00 */
[----:B------:R-:W-:Y:S01]  /*23e0*/  IADD3 R234, R228, 0x40, RZ ;  /* 0x00000040e4ea7810 */ /* 0x000fe20007ffe0ff */
[----:B------:R-:W-:Y:S01]  /*23f0*/  IMAD R232, R9, 0x4, R10 ;  /* 0x0000000409e87824 */ /* 0x000fe200078e020a */
[----:B------:R-:W-:Y:S01]  /*2400*/  LEA R195, R195, 0x80, 0x1 ;  /* 0x00000080c3c37811 */ /* 0x000fe200078e08ff */
[----:B------:R-:W-:Y:S01]  /*2410*/  CS2R R124, SRZ ;  /* 0x00000000007c7805 */ /* 0x000fe2000001ff00 */
[----:B------:R-:W-:Y:S01]  /*2420*/  SEL R199, R199, 0xffffffc0, !P2 ;  /* 0xffffffc0c7c77807 */ /* 0x000fe20005000000 */
        /* <DEDUP_REMOVED lines=34> */
[----:B------:R-:W-:-:S02]  /*2650*/  @P5 IADD3 R234, R228, -0x40, RZ ;  /* 0xffffffc0e4ea5810 */ /* 0x000fc40007ffe0ff */
.L_x_741:
        /* <DEDUP_REMOVED lines=71> */
[C---:B------:R-:W-:Y:S01]  /*2ad0*/  IMAD R40, R237.reuse, -0x40, R216 ;  /* 0xffffffc0ed287824 */ /* 0x040fe200078e02d8 */
[----:B------:R-:W-:Y:S01]  /*2ae0*/  @!P1 LEA R39, R236, 0x40, 0x6 ;  /* 0x00000040ec279811 */ /* 0x000fe200078e30ff */
[----:B------:R-:W-:Y:S03]  /*2af0*/  IMAD.WIDE.U32 R42, R237, c[0x0][0x178], RZ ;  /* 0x00005e00ed2a7a25 */ /* 0x000fe600078e00ff */
[C---:B------:R-:W-:Y:S01]  /*2b00*/  @!P1 IADD3 R38, P0, R39.reuse, R210, RZ ;  /* 0x000000d227269210 */ /* 0x040fe20007f1e0ff */
[----:B------:R-:W-:Y:S01]  /*2b10*/  IMAD R36, R36, c[0x0][0x178], RZ ;  /* 0x00005e0024247a24 */ /* 0x000fe200078e02ff */
[----:B------:R-:W-:Y:S01]  /*2b20*/  LEA R37, P5, R42, R220, 0x6 ;  /* 0x000000dc2a257211 */ /* 0x000fe200078a30ff */
[----:B------:R-:W-:Y:S01]  /*2b30*/  IMAD.IADD R40, R40, 0x1, -R213 ;  /* 0x0000000128287824 */ /* 0x000fe200078e0ad5 */
[----:B------:R-:W-:Y:S01]  /*2b40*/  @!P1 LEA.HI.X.SX32 R39, R39, R209, 0x1, P0 ;  /* 0x000000d127279211 */ /* 0x000fe200000f0eff */
[----:B------:R-:W-:Y:S01]  /*2b50*/  IMAD R36, R237, c[0x0][0x17c], R36 ;  /* 0x00005f00ed247a24 */ /* 0x000fe200078e0224 */
[----:B------:R-:W-:Y:S02]  /*2b60*/  @!P1 LEA R44, P0, R38, c[0x0][0x258], 0x2 ;  /* 0x00009600262c9a11 */ /* 0x000fe400078010ff */
[----:B------:R-:W-:Y:S01]  /*2b70*/  ISETP.LT.OR P6, PT, R40, 0x1, P4 ;  /* 0x000000012800780c */ /* 0x000fe200027c1670 */
[----:B------:R-:W-:Y:S01]  /*2b80*/  IMAD.IADD R41, R43, 0x1, R36 ;  /* 0x000000012b297824 */ /* 0x000fe200078e0224 */
[----:B------:R-:W-:Y:S01]  /*2b90*/  @!P1 LEA.HI.X R45, R38, c[0x0][0x25c], R39, 0x2, P0 ;  /* 0x00009700262d9a11 */ /* 0x000fe200000f1427 */
[C---:B------:R-:W-:Y:S01]  /*2ba0*/  IMAD R36, R233.reuse, 0x2000, R230 ;  /* 0x00002000e9247824 */ /* 0x040fe200078e02e6 */
[----:B------:R-:W-:Y:S01]  /*2bb0*/  ISETP.LT.OR P0, PT, R40, 0x21, P4 ;  /* 0x000000212800780c */ /* 0x000fe20002701670 */
[----:B------:R-:W-:Y:S01]  /*2bc0*/  @!P1 IMAD R38, R233, 0x40, R224 ;  /* 0x00000040e9269824 */ /* 0x000fe200078e02e0 */
[----:B------:R-:W-:Y:S02]  /*2bd0*/  LEA.HI.X R42, R42, R206, R41, 0x6, P5 ;  /* 0x000000ce2a2a7211 */ /* 0x000fe400028f3429 */
[C---:B------:R-:W-:Y:S04]  /*2be0*/  LEA R46, P5, R37.reuse, c[0x0][0x160], 0x1 ;  /* 0x00005800252e7a11 */ /* 0x040fe800078a08ff */
[----:B------:R-:W-:Y:S01]  /*2bf0*/  LEA.HI.X R47, R37, c[0x0][0x164], R42, 0x1, P5 ;  /* 0x00005900252f7a11 */ /* 0x000fe200028f0c2a */
[----:B------:R-:W-:Y:S01]  /*2c00*/  @!P1 IMAD.SHL.U32 R37, R38, 0x4, RZ ;  /* 0x0000000426259824 */ /* 0x000fe200078e00ff */
[----:B------:R-:W-:Y:S03]  /*2c10*/  IADD3 R40, P5, R46, UR13, RZ ;  /* 0x0000000d2e287c10 */ /* 0x000fe6000ffbe0ff */
[----:B------:R-:W-:Y:S01]  /*2c20*/  @!PT LDS RZ, [RZ] ;  /* 0x00000000fffff984 */ /* 0x000fe20000000800 */
[----:B------:R-:W-:Y:S01]  /*2c30*/  @!PT LDS RZ, [RZ] ;  /* 0x00000000fffff984 */ /* 0x000fe20000000800 */
[----:B------:R-:W-:Y:S01]  /*2c40*/  @!PT LDS RZ, [RZ] ;  /* 0x00000000fffff984 */ /* 0x000fe20000000800 */
[----:B------:R1:W-:Y:S01]  /*2c50*/  LDGSTS.E.BYPASS.LTC128B.128 [R36], [R46.64], !P6 ;  /* 0x000000002e247fae */ /* 0x0003e2000f101d4a */
[----:B------:R-:W-:Y:S05]  /*2c60*/  IADD3.X R41, R47, UR8, RZ, P5, !PT ;  /* 0x000000082f297c10 */ /* 0x000fea000affe4ff */
[----:B------:R1:W-:Y:S06]  /*2c70*/  LDGSTS.E.BYPASS.LTC128B.128 [R36+0x1000], [R40.64], !P0 ;  /* 0x0100000028247fae */ /* 0x0003ec000c101d4a */
[----:B------:R1:W-:Y:S02]  /*2c80*/  @!P1 LDGSTS.E.BYPASS.LTC128B.128 [R37+0xc080], [R44.64] ;  /* 0x0c0800002c259fae */ /* 0x0003e4000b901d4a */
.L_x_739:
[-C--:B-1----:R-:W-:Y:S01]  /*2c90*/  HMMA.16816.F32 R36, R132, R144.reuse, RZ ;  /* 0x000000908424723c */ /* 0x082fe200000018ff */
[----:B------:R-:W0:Y:S03]  /*2ca0*/  LDGDEPBAR ;  /* 0x00000000000079af */ /* 0x000e260000000000 */
[----:B------:R-:W-:Y:S04]  /*2cb0*/  LEA R187, R236, 0x1, 0x6 ;  /* 0x00000001ecbb7811 */ /* 0x000fe800078e30ff */
[C---:B------:R-:W-:Y:S04]  /*2cc0*/  HMMA.16816.F32 R40, R136.reuse, R144, RZ ;  /* 0x000000908828723c */ /* 0x040fe800000018ff */
[----:B------:R-:W-:Y:S04]  /*2cd0*/  IADD3 R187, R214, R187, -R211 ;  /* 0x000000bbd6bb7210 */ /* 0x000fe80007ffe8d3 */
[-C--:B------:R-:W-:Y:S01]  /*2ce0*/  HMMA.16816.F32 R44, R136, R146.reuse, RZ ;  /* 0x00000092882c723c */ /* 0x080fe200000018ff */
[----:B------:R-:W-:Y:S05]  /*2cf0*/  IADD3 R187, R219, R187, -R216 ;  /* 0x000000bbdbbb7210 */ /* 0x000fea0007ffe8d8 */
[----:B------:R-:W-:Y:S02]  /*2d00*/  IMAD.IADD R202, R187, 0x1, -R232 ;  /* 0x00000001bbca7824 */ /* 0x000fe400078e0ae8 */
[C---:B------:R-:W-:Y:S04]  /*2d10*/  HMMA.16816.F32 R48, R132.reuse, R146, RZ ;  /* 0x000000928430723c */ /* 0x040fe800000018ff */
[----:B------:R-:W-:Y:S02]  /*2d20*/  IMNMX R199, R235, R202, PT ;  /* 0x000000caebc77217 */ /* 0x000fe40003800200 */
[----:B------:R-:W-:Y:S02]  /*2d30*/  IADD3 R238, R202, 0x8, RZ ;  /* 0x00000008caee7810 */ /* 0x000fe40007ffe0ff */
[-C--:B------:R-:W-:Y:S01]  /*2d40*/  HMMA.16816.F32 R52, R132, R148.reuse, RZ ;  /* 0x000000948434723c */ /* 0x080fe200000018ff */
[----:B------:R-:W-:Y:S03]  /*2d50*/  ISETP.GT.AND P0, PT, R199, RZ, PT ;  /* 0x000000ffc700720c */ /* 0x000fe60003f04270 */
[----:B------:R-:W-:Y:S02]  /*2d60*/  IMNMX R238, R235, R238, PT ;  /* 0x000000eeebee7217 */ /* 0x000fe40003800200 */
[----:B------:R-:W-:Y:S02]  /*2d70*/  FSEL R189, R4, -INF , P0 ;  /* 0xff80000004bd7808 */ /* 0x000fe40000000000 */
[C---:B------:R-:W-:Y:S02]  /*2d80*/  HMMA.16816.F32 R56, R136.reuse, R148, RZ ;  /* 0x000000948838723c */ /* 0x040fe400000018ff */
[----:B------:R-:W-:Y:S02]  /*2d90*/  ISETP.GT.AND P0, PT, R199, 0x1, PT ;  /* 0x00000001c700780c */ /* 0x000fe40003f04270 */
[--C-:B------:R-:W-:Y:S02]  /*2da0*/  FFMA.FTZ R182, R189, c[0x0][0x29c], -R204.reuse ;  /* 0x0000a700bdb67a23 */ /* 0x100fe400000108cc */
[----:B------:R-:W-:Y:S02]  /*2db0*/  FSEL R189, R5, -INF , P0 ;  /* 0xff80000005bd7808 */ /* 0x000fe40000000000 */
[-C--:B------:R-:W-:Y:S01]  /*2dc0*/  HMMA.16816.F32 R60, R136, R150.reuse, RZ ;  /* 0x00000096883c723c */ /* 0x080fe200000018ff */
[----:B------:R-:W-:Y:S01]  /*2dd0*/  LDSM.16.M88.4 R136, [R181+0x9080] ;  /* 0x00908000b588783b */ /* 0x000fe20000000200 */
[----:B------:R-:W-:Y:S01]  /*2de0*/  MUFU.EX2 R182, R182 ;  /* 0x000000b600b67308 */ /* 0x000fe20000000800 */
[----:B------:R-:W-:Y:S01]  /*2df0*/  ISETP.GT.AND P0, PT, R199, 0x20, PT ;  /* 0x00000020c700780c */ /* 0x000fe20003f04270 */
[--C-:B------:R-:W-:Y:S03]  /*2e00*/  FFMA.FTZ R187, R189, c[0x0][0x29c], -R204.reuse ;  /* 0x0000a700bdbb7a23 */ /* 0x100fe600000108cc */
[----:B------:R-:W-:Y:S01]  /*2e10*/  FSEL R191, R16, -INF , P0 ;  /* 0xff80000010bf7808 */ /* 0x000fe20000000000 */
[----:B------:R-:W-:Y:S01]  /*2e20*/  HMMA.16816.F32 R64, R132, R150, RZ ;  /* 0x000000968440723c */ /* 0x000fe200000018ff */
[----:B------:R-:W1:Y:S01]  /*2e30*/  LDSM.16.M88.4 R132, [R181+0x8080] ;  /* 0x00808000b584783b */ /* 0x000e620000000200 */
[----:B------:R-:W-:Y:S02]  /*2e40*/  ISETP.GT.AND P0, PT, R199, 0x21, PT ;  /* 0x00000021c700780c */ /* 0x000fe40003f04270 */
[----:B------:R-:W-:Y:S01]  /*2e50*/  MUFU.EX2 R187, R187 ;  /* 0x000000bb00bb7308 */ /* 0x000fe20000000800 */
[--C-:B------:R-:W-:Y:S01]  /*2e60*/  FFMA.FTZ R186, R191, c[0x0][0x29c], -R204.reuse ;  /* 0x0000a700bfba7a23 */ /* 0x100fe200000108cc */
[----:B------:R-:W-:Y:S02]  /*2e70*/  FSEL R191, R17, -INF , P0 ;  /* 0xff80000011bf7808 */ /* 0x000fe40000000000 */
[-C--:B------:R-:W-:Y:S05]  /*2e80*/  HMMA.16816.F32 R36, R140, R152.reuse, R36 ;  /* 0x000000988c24723c */ /* 0x080fea0000001824 */
[--C-:B------:R-:W-:Y:S01]  /*2e90*/  FFMA.FTZ R189, R191, c[0x0][0x29c], -R204.reuse ;  /* 0x0000a700bfbd7a23 */ /* 0x100fe200000108cc */
[----:B------:R-:W-:Y:S01]  /*2ea0*/  MUFU.EX2 R186, R186 ;  /* 0x000000ba00ba7308 */ /* 0x000fe20000000800 */
[C---:B------:R-:W-:Y:S01]  /*2eb0*/  ISETP.GT.AND P0, PT, R199.reuse, 0x40, PT ;  /* 0x00000040c700780c */ /* 0x040fe20003f04270 */
[C---:B------:R-:W-:Y:S04]  /*2ec0*/  HMMA.16816.F32 R40, R156.reuse, R152, R40 ;  /* 0x000000989c28723c */ /* 0x040fe80000001828 */
[----:B------:R-:W-:Y:S02]  /*2ed0*/  FSEL R201, R20, -INF , P0 ;  /* 0xff80000014c97808 */ /* 0x000fe40000000000 */
[----:B------:R-:W-:Y:S02]  /*2ee0*/  ISETP.GT.AND P0, PT, R199, 0x41, PT ;  /* 0x00000041c700780c */ /* 0x000fe40003f04270 */
[-C--:B------:R-:W-:Y:S01]  /*2ef0*/  HMMA.16816.F32 R44, R156, R154.reuse, R44 ;  /* 0x0000009a9c2c723c */ /* 0x080fe2000000182c */
[----:B------:R-:W-:Y:S03]  /*2f00*/  MUFU.EX2 R189, R189 ;  /* 0x000000bd00bd7308 */ /* 0x000fe60000000800 */
[--C-:B------:R-:W-:Y:S01]  /*2f10*/  FFMA.FTZ R188, R201, c[0x0][0x29c], -R204.reuse ;  /* 0x0000a700c9bc7a23 */ /* 0x100fe200000108cc */
[----:B------:R-:W-:Y:S02]  /*2f20*/  FSEL R201, R21, -INF , P0 ;  /* 0xff80000015c97808 */ /* 0x000fe40000000000 */
[----:B------:R-:W-:Y:S01]  /*2f30*/  ISETP.GT.AND P0, PT, R199, 0x60, PT ;  /* 0x00000060c700780c */ /* 0x000fe20003f04270 */
[C---:B------:R-:W-:Y:S03]  /*2f40*/  HMMA.16816.F32 R48, R140.reuse, R154, R48 ;  /* 0x0000009a8c30723c */ /* 0x040fe60000001830 */
[----:B------:R-:W-:Y:S01]  /*2f50*/  MUFU.EX2 R188, R188 ;  /* 0x000000bc00bc7308 */ /* 0x000fe20000000800 */
[--C-:B------:R-:W-:Y:S01]  /*2f60*/  FFMA.FTZ R191, R201, c[0x0][0x29c], -R204.reuse ;  /* 0x0000a700c9bf7a23 */ /* 0x100fe200000108cc */
[----:B------:R-:W-:Y:S02]  /*2f70*/  FSEL R201, R32, -INF , P0 ;  /* 0xff80000020c97808 */ /* 0x000fe40000000000 */
[----:B------:R-:W-:Y:S01]  /*2f80*/  ISETP.GT.AND P0, PT, R199, 0x61, PT ;  /* 0x00000061c700780c */ /* 0x000fe20003f04270 */
[-C--:B------:R-:W-:Y:S04]  /*2f90*/  HMMA.16816.F32 R52, R140, R160.reuse, R52 ;  /* 0x000000a08c34723c */ /* 0x080fe80000001834 */
[--C-:B------:R-:W-:Y:S01]  /*2fa0*/  FFMA.FTZ R239, R201, c[0x0][0x29c], -R204.reuse ;  /* 0x0000a700c9ef7a23 */ /* 0x100fe200000108cc */
[----:B------:R-:W-:Y:S01]  /*2fb0*/  MUFU.EX2 R191, R191 ;  /* 0x000000bf00bf7308 */ /* 0x000fe20000000800 */
[----:B------:R-:W-:Y:S02]  /*2fc0*/  FSEL R199, R33, -INF , P0 ;  /* 0xff80000021c77808 */ /* 0x000fe40000000000 */
[C---:B------:R-:W-:Y:S04]  /*2fd0*/  HMMA.16816.F32 R56, R156.reuse, R160, R56 ;  /* 0x000000a09c38723c */ /* 0x040fe80000001838 */
[----:B------:R-:W-:Y:S01]  /*2fe0*/  FFMA.FTZ R204, R199, c[0x0][0x29c], -R204 ;  /* 0x0000a700c7cc7a23 */ /* 0x000fe200000108cc */
[----:B------:R-:W-:Y:S02]  /*2ff0*/  ISETP.GT.AND P0, PT, R238, RZ, PT ;  /* 0x000000ffee00720c */ /* 0x000fe40003f04270 */
[----:B------:R2:W-:Y:S01]  /*3000*/  MUFU.EX2 R201, R239 ;  /* 0x000000ef00c97308 */ /* 0x0005e20000000800 */
[-C--:B------:R-:W-:Y:S04]  /*3010*/  HMMA.16816.F32 R60, R156, R162.reuse, R60 ;  /* 0x000000a29c3c723c */ /* 0x080fe8000000183c */
[----:B------:R-:W-:Y:S02]  /*3020*/  FSEL R199, R6, -INF , P0 ;  /* 0xff80000006c77808 */ /* 0x000fe40000000000 */
[C---:B------:R-:W-:Y:S02]  /*3030*/  ISETP.GT.AND P0, PT, R238.reuse, 0x1, PT ;  /* 0x00000001ee00780c */ /* 0x040fe40003f04270 */
[----:B------:R-:W-:Y:S01]  /*3040*/  HMMA.16816.F32 R64, R140, R162, R64 ;  /* 0x000000a28c40723c */ /* 0x000fe20000001840 */
[----:B------:R-:W-:Y:S03]  /*3050*/  MUFU.EX2 R6, R204 ;  /* 0x000000cc00067308 */ /* 0x000fe60000000800 */
[----:B------:R-:W-:Y:S01]  /*3060*/  FSEL R7, R7, -INF , P0 ;  /* 0xff80000007077808 */ /* 0x000fe20000000000 */
[--C-:B------:R-:W-:Y:S01]  /*3070*/  FFMA.FTZ R240, R199, c[0x0][0x29c], -R190.reuse ;  /* 0x0000a700c7f07a23 */ /* 0x100fe200000108be */
[----:B------:R-:W-:Y:S02]  /*3080*/  ISETP.GT.AND P0, PT, R238, 0x20, PT ;  /* 0x00000020ee00780c */ /* 0x000fe40003f04270 */
[-C--:B-1----:R-:W-:Y:S03]  /*3090*/  HMMA.16816.F32 R36, R132, R164.reuse, R36 ;  /* 0x000000a48424723c */ /* 0x082fe60000001824 */
[----:B------:R1:W-:Y:S02]  /*30a0*/  MUFU.EX2 R204, R240 ;  /* 0x000000f000cc7308 */ /* 0x0003e40000000800 */
[----:B------:R-:W-:Y:S02]  /*30b0*/  FSEL R199, R18, -INF , P0 ;  /* 0xff80000012c77808 */ /* 0x000fe40000000000 */
[C---:B------:R-:W-:Y:S01]  /*30c0*/  ISETP.GT.AND P0, PT, R238.reuse, 0x21, PT ;  /* 0x00000021ee00780c */ /* 0x040fe20003f04270 */
[C---:B------:R-:W-:Y:S04]  /*30d0*/  HMMA.16816.F32 R40, R136.reuse, R164, R40 ;  /* 0x000000a48828723c */ /* 0x040fe80000001828 */
[----:B------:R-:W-:Y:S01]  /*30e0*/  FSEL R19, R19, -INF , P0 ;  /* 0xff80000013137808 */ /* 0x000fe20000000000 */
[--C-:B--2---:R-:W-:Y:S01]  /*30f0*/  FFMA.FTZ R239, R7, c[0x0][0x29c], -R190.reuse ;  /* 0x0000a70007ef7a23 */ /* 0x104fe200000108be */
[----:B------:R-:W-:Y:S01]  /*3100*/  ISETP.GT.AND P0, PT, R238, 0x40, PT ;  /* 0x00000040ee00780c */ /* 0x000fe20003f04270 */
[--C-:B------:R-:W-:Y:S01]  /*3110*/  FFMA.FTZ R18, R199, c[0x0][0x29c], -R190.reuse ;  /* 0x0000a700c7127a23 */ /* 0x100fe200000108be */
[-C--:B------:R-:W-:Y:S01]  /*3120*/  HMMA.16816.F32 R44, R136, R166.reuse, R44 ;  /* 0x000000a6882c723c */ /* 0x080fe2000000182c */
[----:B------:R2:W3:Y:S03]  /*3130*/  MUFU.EX2 R7, R239 ;  /* 0x000000ef00077308 */ /* 0x0004e60000000800 */
[----:B------:R-:W-:Y:S02]  /*3140*/  FSEL R199, R22, -INF , P0 ;  /* 0xff80000016c77808 */ /* 0x000fe40000000000 */
[C---:B------:R-:W-:Y:S02]  /*3150*/  ISETP.GT.AND P0, PT, R238.reuse, 0x41, PT ;  /* 0x00000041ee00780c */ /* 0x040fe40003f04270 */
[C---:B------:R-:W-:Y:S03]  /*3160*/  HMMA.16816.F32 R48, R132.reuse, R166, R48 ;  /* 0x000000a68430723c */ /* 0x040fe60000001830 */
[----:B------:R-:W4:Y:S01]  /*3170*/  MUFU.EX2 R18, R18 ;  /* 0x0000001200127308 */ /* 0x000f220000000800 */
[--C-:B------:R-:W-:Y:S01]  /*3180*/  FFMA.FTZ R22, R199, c[0x0][0x29c], -R190.reuse ;  /* 0x0000a700c7167a23 */ /* 0x100fe200000108be */
[----:B------:R-:W-:Y:S01]  /*3190*/  FSEL R23, R23, -INF , P0 ;  /* 0xff80000017177808 */ /* 0x000fe20000000000 */
[----:B------:R-:W-:Y:S01]  /*31a0*/  IMAD.MOV.U32 R199, RZ, RZ, 0x40 ;  /* 0x00000040ffc77424 */ /* 0x000fe200078e00ff */
[----:B------:R-:W-:Y:S01]  /*31b0*/  ISETP.GT.AND P0, PT, R238, 0x60, PT ;  /* 0x00000060ee00780c */ /* 0x000fe20003f04270 */
[-C--:B------:R-:W-:Y:S04]  /*31c0*/  HMMA.16816.F32 R52, R132, R168.reuse, R52 ;  /* 0x000000a88434723c */ /* 0x080fe80000001834 */
[----:B------:R-:W-:Y:S01]  /*31d0*/  SEL R199, R199, 0xffffffc0, !P2 ;  /* 0xffffffc0c7c77807 */ /* 0x000fe20005000000 */
[----:B-1----:R-:W-:Y:S01]  /*31e0*/  FFMA.FTZ R240, R19, c[0x0][0x29c], -R190 ;  /* 0x0000a70013f07a23 */ /* 0x002fe200000108be */
[----:B------:R-:W-:Y:S01]  /*31f0*/  FSEL R181, R34, -INF , P0 ;  /* 0xff80000022b57808 */ /* 0x000fe20000000000 */
[----:B------:R-:W-:Y:S01]  /*3200*/  MUFU.EX2 R22, R22 ;  /* 0x0000001600167308 */ /* 0x000fe20000000800 */
[----:B------:R-:W-:Y:S01]  /*3210*/  IADD3 R180, R199, R180, R192 ;  /* 0x000000b4c7b47210 */ /* 0x000fe20007ffe0c0 */
[C---:B------:R-:W-:Y:S04]  /*3220*/  HMMA.16816.F32 R56, R136.reuse, R168, R56 ;  /* 0x000000a88838723c */ /* 0x040fe80000001838 */
[----:B------:R-:W1:Y:S01]  /*3230*/  LDSM.16.M88.4 R140, [R180+0x8080] ;  /* 0x00808000b48c783b */ /* 0x000e620000000200 */
[----:B------:R-:W-:Y:S01]  /*3240*/  ISETP.GT.AND P0, PT, R238, 0x61, PT ;  /* 0x00000061ee00780c */ /* 0x000fe20003f04270 */
[--C-:B--2---:R-:W-:Y:S01]  /*3250*/  FFMA.FTZ R239, R23, c[0x0][0x29c], -R190.reuse ;  /* 0x0000a70017ef7a23 */ /* 0x104fe200000108be */
[----:B---3--:R-:W-:Y:S01]  /*3260*/  F2FP.PACK_AB R249, R7, R204 ;  /* 0x000000cc07f9723e */ /* 0x008fe200000000ff */
[-C--:B------:R-:W-:Y:S01]  /*3270*/  HMMA.16816.F32 R60, R136, R170.reuse, R60 ;  /* 0x000000aa883c723c */ /* 0x080fe2000000183c */
[----:B------:R-:W2:Y:S03]  /*3280*/  MUFU.EX2 R19, R240 ;  /* 0x000000f000137308 */ /* 0x000ea60000000800 */
[----:B------:R-:W3:Y:S01]  /*3290*/  LDSM.16.M88.4 R156, [R180+0x9080] ;  /* 0x00908000b49c783b */ /* 0x000ee20000000200 */
[----:B------:R-:W-:Y:S01]  /*32a0*/  FSEL R35, R35, -INF , P0 ;  /* 0xff80000023237808 */ /* 0x000fe20000000000 */
[--C-:B------:R-:W-:Y:S01]  /*32b0*/  FFMA.FTZ R34, R181, c[0x0][0x29c], -R190.reuse ;  /* 0x0000a700b5227a23 */ /* 0x100fe200000108be */
[----:B------:R-:W-:Y:S01]  /*32c0*/  IADD3 R238, R202, 0x20, RZ ;  /* 0x00000020caee7810 */ /* 0x000fe20007ffe0ff */
[----:B------:R-:W-:Y:S03]  /*32d0*/  HMMA.16816.F32 R64, R132, R170, R64 ;  /* 0x000000aa8440723c */ /* 0x000fe60000001840 */
[----:B------:R-:W5:Y:S01]  /*32e0*/  MUFU.EX2 R23, R239 ;  /* 0x000000ef00177308 */ /* 0x000f620000000800 */
[----:B------:R-:W-:Y:S01]  /*32f0*/  FFMA.FTZ R190, R35, c[0x0][0x29c], -R190 ;  /* 0x0000a70023be7a23 */ /* 0x000fe200000108be */
[----:B------:R-:W-:Y:S04]  /*3300*/  IMNMX R181, R235, R238, PT ;  /* 0x000000eeebb57217 */ /* 0x000fe80003800200 */
[C---:B------:R-:W-:Y:S02]  /*3310*/  ISETP.GT.AND P0, PT, R181.reuse, RZ, PT ;  /* 0x000000ffb500720c */ /* 0x040fe40003f04270 */
[C---:B------:R-:W-:Y:S02]  /*3320*/  ISETP.GT.AND P6, PT, R181.reuse, 0x60, PT ;  /* 0x00000060b500780c */ /* 0x040fe40003fc4270 */
[----:B------:R2:W-:Y:S01]  /*3330*/  MUFU.EX2 R35, R190 ;  /* 0x000000be00237308 */ /* 0x0005e20000000800 */
[----:B------:R-:W-:Y:S02]  /*3340*/  FSEL R238, R8, -INF , P0 ;  /* 0xff80000008ee7808 */ /* 0x000fe40000000000 */
[C---:B------:R-:W-:Y:S02]  /*3350*/  ISETP.GT.AND P0, PT, R181.reuse, 0x1, PT ;  /* 0x00000001b500780c */ /* 0x040fe40003f04270 */
[----:B------:R-:W-:Y:S01]  /*3360*/  ISETP.GT.AND P5, PT, R181, 0x61, PT ;  /* 0x00000061b500780c */ /* 0x000fe20003fa4270 */
[--C-:B------:R-:W-:Y:S01]  /*3370*/  FFMA.FTZ R8, R238, c[0x0][0x29c], -R185.reuse ;  /* 0x0000a700ee087a23 */ /* 0x100fe200000108b9 */
[----:B------:R-:W-:Y:S02]  /*3380*/  FSEL R238, R9, -INF , P0 ;  /* 0xff80000009ee7808 */ /* 0x000fe40000000000 */
[C---:B------:R-:W-:Y:S01]  /*3390*/  ISETP.GT.AND P0, PT, R181.reuse, 0x20, PT ;  /* 0x00000020b500780c */ /* 0x040fe20003f04270 */
[----:B------:R-:W4:Y:S02]  /*33a0*/  MUFU.EX2 R34, R34 ;  /* 0x0000002200227308 */ /* 0x000f240000000800 */
[--C-:B------:R-:W-:Y:S01]  /*33b0*/  FFMA.FTZ R9, R238, c[0x0][0x29c], -R185.reuse ;  /* 0x0000a700ee097a23 */ /* 0x100fe200000108b9 */
[----:B------:R-:W-:Y:S01]  /*33c0*/  FSEL R12, R12, -INF , P0 ;  /* 0xff8000000c0c7808 */ /* 0x000fe20000000000 */
[-C--:B-1----:R-:W-:Y:S05]  /*33d0*/  HMMA.16816.F32 R36, R140, R172.reuse, R36 ;  /* 0x000000ac8c24723c */ /* 0x082fea0000001824 */
[----:B------:R-:W-:Y:S01]  /*33e0*/  ISETP.GT.AND P0, PT, R181, 0x21, PT ;  /* 0x00000021b500780c */ /* 0x000fe20003f04270 */
[----:B------:R-:W-:Y:S02]  /*33f0*/  MUFU.EX2 R8, R8 ;  /* 0x0000000800087308 */ /* 0x000fe40000000800 */
[C---:B---3--:R-:W-:Y:S04]  /*3400*/  HMMA.16816.F32 R40, R156.reuse, R172, R40 ;  /* 0x000000ac9c28723c */ /* 0x048fe80000001828 */
[--C-:B--2---:R-:W-:Y:S01]  /*3410*/  FFMA.FTZ R190, R12, c[0x0][0x29c], -R185.reuse ;  /* 0x0000a7000cbe7a23 */ /* 0x104fe200000108b9 */
[----:B------:R-:W-:Y:S02]  /*3420*/  FSEL R180, R13, -INF , P0 ;  /* 0xff8000000db47808 */ /* 0x000fe40000000000 */
[C---:B------:R-:W-:Y:S01]  /*3430*/  ISETP.GT.AND P0, PT, R181.reuse, 0x40, PT ;  /* 0x00000040b500780c */ /* 0x040fe20003f04270 */
[----:B------:R1:W-:Y:S01]  /*3440*/  MUFU.EX2 R12, R190 ;  /* 0x000000be000c7308 */ /* 0x0003e20000000800 */
[-C--:B------:R-:W-:Y:S03]  /*3450*/  HMMA.16816.F32 R44, R156, R174.reuse, R44 ;  /* 0x000000ae9c2c723c */ /* 0x080fe6000000182c */
[--C-:B------:R-:W-:Y:S01]  /*3460*/  FFMA.FTZ R13, R180, c[0x0][0x29c], -R185.reuse ;  /* 0x0000a700b40d7a23 */ /* 0x100fe200000108b9 */
[----:B------:R-:W-:Y:S02]  /*3470*/  FSEL R180, R24, -INF , P0 ;  /* 0xff80000018b47808 */ /* 0x000fe40000000000 */
[----:B------:R-:W-:Y:S02]  /*3480*/  ISETP.GT.AND P0, PT, R181, 0x41, PT ;  /* 0x00000041b500780c */ /* 0x000fe40003f04270 */
[C---:B------:R-:W-:Y:S01]  /*3490*/  HMMA.16816.F32 R48, R140.reuse, R174, R48 ;  /* 0x000000ae8c30723c */ /* 0x040fe20000001830 */
[----:B------:R-:W2:Y:S03]  /*34a0*/  MUFU.EX2 R9, R9 ;  /* 0x0000000900097308 */ /* 0x000ea60000000800 */
[--C-:B------:R-:W-:Y:S01]  /*34b0*/  FFMA.FTZ R24, R180, c[0x0][0x29c], -R185.reuse ;  /* 0x0000a700b4187a23 */ /* 0x100fe200000108b9 */
[----:B------:R-:W-:Y:S01]  /*34c0*/  IADD3 R180, R202, 0x28, RZ ;  /* 0x00000028cab47810 */ /* 0x000fe20007ffe0ff */
[----:B------:R-:W-:Y:S02]  /*34d0*/  IMAD R202, R193, 0x1000, R198 ;  /* 0x00001000c1ca7824 */ /* 0x000fe400078e02c6 */
[-C--:B------:R-:W-:Y:S03]  /*34e0*/  HMMA.16816.F32 R52, R140, R176.reuse, R52 ;  /* 0x000000b08c34723c */ /* 0x080fe60000001834 */
[----:B------:R-:W3:Y:S01]  /*34f0*/  MUFU.EX2 R13, R13 ;  /* 0x0000000d000d7308 */ /* 0x000ee20000000800 */
[----:B------:R-:W-:Y:S01]  /*3500*/  IMNMX R180, R235, R180, PT ;  /* 0x000000b4ebb47217 */ /* 0x000fe20003800200 */
[----:B------:R-:W-:Y:S01]  /*3510*/  IMAD.SHL.U32 R202, R202, 0x2, RZ ;  /* 0x00000002caca7824 */ /* 0x000fe200078e00ff */
[----:B-1----:R-:W-:Y:S02]  /*3520*/  FSEL R190, R25, -INF , P0 ;  /* 0xff80000019be7808 */ /* 0x002fe40000000000 */
[C---:B------:R-:W-:Y:S01]  /*3530*/  HMMA.16816.F32 R56, R156.reuse, R176, R56 ;  /* 0x000000b09c38723c */ /* 0x040fe20000001838 */
[----:B------:R-:W1:Y:S03]  /*3540*/  LDS R25, [R183+0xc280] ;  /* 0x00c28000b7197984 */ /* 0x000e660000000800 */
[--C-:B------:R-:W-:Y:S01]  /*3550*/  FFMA.FTZ R181, R190, c[0x0][0x29c], -R185.reuse ;  /* 0x0000a700beb57a23 */ /* 0x100fe200000108b9 */
[----:B------:R-:W-:Y:S01]  /*3560*/  FSEL R190, R28, -INF , P6 ;  /* 0xff8000001cbe7808 */ /* 0x000fe20003000000 */
[----:B------:R-:W-:Y:S01]  /*3570*/  MUFU.EX2 R24, R24 ;  /* 0x0000001800187308 */ /* 0x000fe20000000800 */
[----:B------:R-:W-:Y:S01]  /*3580*/  FSEL R28, R29, -INF , P5 ;  /* 0xff8000001d1c7808 */ /* 0x000fe20002800000 */
[-C--:B------:R-:W-:Y:S03]  /*3590*/  HMMA.16816.F32 R60, R156, R178.reuse, R60 ;  /* 0x000000b29c3c723c */ /* 0x080fe6000000183c */
[C---:B------:R-:W-:Y:S02]  /*35a0*/  ISETP.GT.AND P5, PT, R180.reuse, 0x20, PT ;  /* 0x00000020b400780c */ /* 0x040fe40003fa4270 */
[----:B------:R-:W-:Y:S02]  /*35b0*/  ISETP.GT.AND P0, PT, R180, RZ, PT ;  /* 0x000000ffb400720c */ /* 0x000fe40003f04270 */
[----:B------:R-:W-:Y:S01]  /*35c0*/  FSEL R239, R14, -INF , P5 ;  /* 0xff8000000eef7808 */ /* 0x000fe20002800000 */
[----:B------:R-:W-:Y:S01]  /*35d0*/  HMMA.16816.F32 R64, R140, R178, R64 ;  /* 0x000000b28c40723c */ /* 0x000fe20000001840 */
[----:B------:R-:W2:Y:S01]  /*35e0*/  LDS R14, [R183+0xc2a0] ;  /* 0x00c2a000b70e7984 */ /* 0x000ea20000000800 */
[----:B------:R-:W-:Y:S02]  /*35f0*/  MUFU.EX2 R181, R181 ;  /* 0x000000b500b57308 */ /* 0x000fe40000000800 */
[----:B------:R-:W-:Y:S01]  /*3600*/  FSEL R29, R10, -INF , P0 ;  /* 0xff8000000a1d7808 */ /* 0x000fe20000000000 */
[--C-:B------:R-:W-:Y:S01]  /*3610*/  FFMA.FTZ R10, R190, c[0x0][0x29c], -R185.reuse ;  /* 0x0000a700be0a7a23 */ /* 0x100fe200000108b9 */
[----:B------:R-:W-:Y:S01]  /*3620*/  ISETP.GT.AND P0, PT, R180, 0x21, PT ;  /* 0x00000021b400780c */ /* 0x000fe20003f04270 */
[----:B------:R-:W-:Y:S01]  /*3630*/  FFMA.FTZ R185, R28, c[0x0][0x29c], -R185 ;  /* 0x0000a7001cb97a23 */ /* 0x000fe200000108b9 */
[C---:B------:R-:W-:Y:S01]  /*3640*/  ISETP.GT.AND P6, PT, R180.reuse, 0x1, PT ;  /* 0x00000001b400780c */ /* 0x040fe20003fc4270 */
[--C-:B------:R-:W-:Y:S01]  /*3650*/  FFMA.FTZ R29, R29, c[0x0][0x29c], -R184.reuse ;  /* 0x0000a7001d1d7a23 */ /* 0x100fe200000108b8 */
[C---:B------:R-:W-:Y:S02]  /*3660*/  ISETP.GT.AND P5, PT, R180.reuse, 0x60, PT ;  /* 0x00000060b400780c */ /* 0x040fe40003fa4270 */
[----:B------:R-:W-:Y:S01]  /*3670*/  FSEL R15, R15, -INF , P0 ;  /* 0xff8000000f0f7808 */ /* 0x000fe20000000000 */
[--C-:B------:R-:W-:Y:S01]  /*3680*/  FFMA.FTZ R239, R239, c[0x0][0x29c], -R184.reuse ;  /* 0x0000a700efef7a23 */ /* 0x100fe200000108b8 */
[----:B------:R-:W-:Y:S01]  /*3690*/  ISETP.GT.AND P0, PT, R180, 0x40, PT ;  /* 0x00000040b400780c */ /* 0x000fe20003f04270 */
[----:B------:R-:W-:Y:S01]  /*36a0*/  MUFU.EX2 R29, R29 ;  /* 0x0000001d001d7308 */ /* 0x000fe20000000800 */
[----:B------:R-:W-:Y:S01]  /*36b0*/  FSEL R11, R11, -INF , P6 ;  /* 0xff8000000b0b7808 */ /* 0x000fe20003000000 */
[--C-:B------:R-:W-:Y:S01]  /*36c0*/  FFMA.FTZ R15, R15, c[0x0][0x29c], -R184.reuse ;  /* 0x0000a7000f0f7a23 */ /* 0x100fe200000108b8 */
[----:B------:R-:W-:Y:S02]  /*36d0*/  FSEL R241, R26, -INF , P0 ;  /* 0xff8000001af17808 */ /* 0x000fe40000000000 */
[C---:B------:R-:W-:Y:S01]  /*36e0*/  ISETP.GT.AND P0, PT, R180.reuse, 0x61, PT ;  /* 0x00000061b400780c */ /* 0x040fe20003f04270 */
[--C-:B------:R-:W-:Y:S01]  /*36f0*/  FFMA.FTZ R11, R11, c[0x0][0x29c], -R184.reuse ;  /* 0x0000a7000b0b7a23 */ /* 0x100fe200000108b8 */
[----:B------:R-:W-:Y:S01]  /*3700*/  ISETP.GT.AND P6, PT, R180, 0x41, PT ;  /* 0x00000041b400780c */ /* 0x000fe20003fc4270 */
[--C-:B------:R-:W-:Y:S01]  /*3710*/  FFMA.FTZ R241, R241, c[0x0][0x29c], -R184.reuse ;  /* 0x0000a700f1f17a23 */ /* 0x100fe200000108b8 */
[----:B------:R-:W-:Y:S01]  /*3720*/  FSEL R243, R30, -INF , P5 ;  /* 0xff8000001ef37808 */ /* 0x000fe20002800000 */
[--C-:B-1----:R-:W-:Y:S01]  /*3730*/  FADD.FTZ R26, R37, -R25.reuse ;  /* 0x80000019251a7221 */ /* 0x102fe20000010000 */
[----:B------:R-:W-:Y:S01]  /*3740*/  FSEL R31, R31, -INF , P0 ;  /* 0xff8000001f1f7808 */ /* 0x000fe20000000000 */
[--C-:B------:R-:W-:Y:S01]  /*3750*/  FADD.FTZ R245, R36, -R25.reuse ;  /* 0x8000001924f57221 */ /* 0x100fe20000010000 */
[----:B------:R-:W-:Y:S01]  /*3760*/  FSEL R27, R27, -INF , P6 ;  /* 0xff8000001b1b7808 */ /* 0x000fe20003000000 */
[----:B------:R-:W-:Y:S01]  /*3770*/  FMUL.FTZ R28, R187, R26 ;  /* 0x0000001abb1c7220 */ /* 0x000fe20000410000 */
[----:B------:R1:W-:Y:S01]  /*3780*/  MUFU.EX2 R30, R11 ;  /* 0x0000000b001e7308 */ /* 0x0003e20000000800 */
[----:B------:R-:W1:Y:S01]  /*3790*/  LDS R26, [R183+0xc300] ;  /* 0x00c30000b71a7984 */ /* 0x000e620000000800 */
[--C-:B------:R-:W-:Y:S02]  /*37a0*/  FFMA.FTZ R243, R243, c[0x0][0x29c], -R184.reuse ;  /* 0x0000a700f3f37a23 */ /* 0x100fe400000108b8 */
[--C-:B------:R-:W-:Y:S01]  /*37b0*/  FFMA.FTZ R27, R27, c[0x0][0x29c], -R184.reuse ;  /* 0x0000a7001b1b7a23 */ /* 0x100fe200000108b8 */
[----:B------:R-:W1:Y:S01]  /*37c0*/  LDS R183, [R183+0xc320] ;  /* 0x00c32000b7b77984 */ /* 0x000e620000000800 */
[----:B------:R-:W-:Y:S01]  /*37d0*/  FFMA.FTZ R184, R31, c[0x0][0x29c], -R184 ;  /* 0x0000a7001fb87a23 */ /* 0x000fe200000108b8 */
[----:B------:R-:W-:Y:S01]  /*37e0*/  F2FP.PACK_AB R31, R187, R182 ;  /* 0x000000b6bb1f723e */ /* 0x000fe200000000ff */
[--C-:B------:R-:W-:Y:S01]  /*37f0*/  FADD.FTZ R187, R48, -R25.reuse ;  /* 0x8000001930bb7221 */ /* 0x100fe20000010000 */
[----:B------:R-:W-:Y:S01]  /*3800*/  STS [R228+0x400], R249 ;  /* 0x000400f9e4007388 */ /* 0x000fe20000000800 */
[--C-:B------:R-:W-:Y:S01]  /*3810*/  FADD.FTZ R180, R49, -R25.reuse ;  /* 0x8000001931b47221 */ /* 0x100fe20000010000 */
[----:B------:R-:W-:Y:S01]  /*3820*/  MUFU.EX2 R10, R10 ;  /* 0x0000000a000a7308 */ /* 0x000fe20000000800 */
[----:B------:R-:W-:Y:S01]  /*3830*/  FMUL.FTZ R245, R182, R245 ;  /* 0x000000f5b6f57220 */ /* 0x000fe20000410000 */
[----:B------:R1:W-:Y:S01]  /*3840*/  STS [R228], R31 ;  /* 0x0000001fe4007388 */ /* 0x0003e20000000800 */
[--C-:B------:R-:W-:Y:S02]  /*3850*/  FADD.FTZ R247, R52, -R25.reuse ;  /* 0x8000001934f77221 */ /* 0x100fe40000010000 */
[----:B------:R-:W-:Y:S01]  /*3860*/  FMUL.FTZ R187, R186, R187 ;  /* 0x000000bbbabb7220 */ /* 0x000fe20000410000 */
[----:B------:R-:W-:Y:S01]  /*3870*/  F2FP.PACK_AB R245, R28, R245 ;  /* 0x000000f51cf5723e */ /* 0x000fe200000000ff */
[C---:B------:R-:W-:Y:S01]  /*3880*/  FMUL.FTZ R180, R189.reuse, R180 ;  /* 0x000000b4bdb47220 */ /* 0x040fe20000410000 */
[----:B------:R-:W-:Y:S01]  /*3890*/  F2FP.PACK_AB R189, R189, R186 ;  /* 0x000000babdbd723e */ /* 0x000fe200000000ff */
[--C-:B------:R-:W-:Y:S01]  /*38a0*/  FADD.FTZ R182, R53, -R25.reuse ;  /* 0x8000001935b67221 */ /* 0x100fe20000010000 */
[----:B------:R-:W-:Y:S01]  /*38b0*/  MUFU.EX2 R185, R185 ;  /* 0x000000b900b97308 */ /* 0x000fe20000000800 */
[----:B------:R-:W-:Y:S01]  /*38c0*/  FMUL.FTZ R247, R188, R247 ;  /* 0x000000f7bcf77220 */ /* 0x000fe20000410000 */
[----:B------:R-:W-:Y:S01]  /*38d0*/  F2FP.PACK_AB R187, R180, R187 ;  /* 0x000000bbb4bb723e */ /* 0x000fe200000000ff */
[----:B------:R1:W-:Y:S01]  /*38e0*/  STS [R234], R189 ;  /* 0x000000bdea007388 */ /* 0x0003e20000000800 */
[C---:B------:R-:W-:Y:S01]  /*38f0*/  FMUL.FTZ R182, R191.reuse, R182 ;  /* 0x000000b6bfb67220 */ /* 0x040fe20000410000 */
[----:B------:R-:W-:Y:S01]  /*3900*/  F2FP.PACK_AB R191, R191, R188 ;  /* 0x000000bcbfbf723e */ /* 0x000fe200000000ff */
[--C-:B--2---:R-:W-:Y:S02]  /*3910*/  FADD.FTZ R180, R39, -R14.reuse ;  /* 0x8000000e27b47221 */ /* 0x104fe40000010000 */
[--C-:B------:R-:W-:Y:S01]  /*3920*/  FADD.FTZ R28, R64, -R25.reuse ;  /* 0x80000019401c7221 */ /* 0x100fe20000010000 */
[----:B------:R-:W-:Y:S01]  /*3930*/  F2FP.PACK_AB R247, R182, R247 ;  /* 0x000000f7b6f7723e */ /* 0x000fe200000000ff */
[----:B------:R-:W-:Y:S01]  /*3940*/  FADD.FTZ R25, R65, -R25 ;  /* 0x8000001941197221 */ /* 0x000fe20000010000 */
[----:B------:R2:W-:Y:S01]  /*3950*/  MUFU.EX2 R182, R15 ;  /* 0x0000000f00b67308 */ /* 0x0005e20000000800 */
[----:B------:R-:W-:Y:S02]  /*3960*/  FMUL.FTZ R180, R7, R180 ;  /* 0x000000b407b47220 */ /* 0x000fe40000410000 */
[----:B------:R-:W-:Y:S01]  /*3970*/  FMUL.FTZ R28, R201, R28 ;  /* 0x0000001cc91c7220 */ /* 0x000fe20000410000 */
[C---:B------:R-:W-:Y:S01]  /*3980*/  F2FP.PACK_AB R201, R6.reuse, R201 ;  /* 0x000000c906c9723e */ /* 0x040fe200000000ff */
[----:B------:R-:W-:Y:S02]  /*3990*/  FMUL.FTZ R25, R6, R25 ;  /* 0x0000001906197220 */ /* 0x000fe40000410000 */
[--C-:B------:R-:W-:Y:S02]  /*39a0*/  FADD.FTZ R7, R50, -R14.reuse ;  /* 0x8000000e32077221 */ /* 0x100fe40000010000 */
[--C-:B------:R-:W-:Y:S01]  /*39b0*/  FADD.FTZ R6, R51, -R14.reuse ;  /* 0x8000000e33067221 */ /* 0x100fe20000010000 */
[----:B------:R-:W-:Y:S01]  /*39c0*/  MUFU.EX2 R239, R239 ;  /* 0x000000ef00ef7308 */ /* 0x000fe20000000800 */
[----:B----4-:R-:W-:Y:S01]  /*39d0*/  FMUL.FTZ R7, R18, R7 ;  /* 0x0000000712077220 */ /* 0x010fe20000410000 */
[C---:B------:R-:W-:Y:S01]  /*39e0*/  F2FP.PACK_AB R18, R19.reuse, R18 ;  /* 0x000000121312723e */ /* 0x040fe200000000ff */
[----:B------:R-:W-:Y:S01]  /*39f0*/  FMUL.FTZ R6, R19, R6 ;  /* 0x0000000613067220 */ /* 0x000fe20000410000 */
[----:B-----5:R-:W-:Y:S01]  /*3a00*/  F2FP.PACK_AB R19, R23, R22 ;  /* 0x000000161713723e */ /* 0x020fe200000000ff */
[--C-:B------:R-:W-:Y:S02]  /*3a10*/  FADD.FTZ R251, R54, -R14.reuse ;  /* 0x8000000e36fb7221 */ /* 0x100fe40000010000 */
[----:B------:R-:W-:Y:S01]  /*3a20*/  STS [R234+0x400], R18 ;  /* 0x00040012ea007388 */ /* 0x000fe20000000800 */
[----:B------:R-:W-:Y:S01]  /*3a30*/  F2FP.PACK_AB R7, R6, R7 ;  /* 0x000000070607723e */ /* 0x000fe200000000ff */
[--C-:B------:R-:W-:Y:S01]  /*3a40*/  FADD.FTZ R186, R55, -R14.reuse ;  /* 0x8000000e37ba7221 */ /* 0x100fe20000010000 */
[----:B------:R4:W-:Y:S01]  /*3a50*/  MUFU.EX2 R6, R27 ;  /* 0x0000001b00067308 */ /* 0x0009e20000000800 */
[----:B------:R-:W-:Y:S02]  /*3a60*/  FMUL.FTZ R251, R22, R251 ;  /* 0x000000fb16fb7220 */ /* 0x000fe40000410000 */
[--C-:B-1----:R-:W-:Y:S01]  /*3a70*/  FADD.FTZ R11, R38, -R14.reuse ;  /* 0x8000000e260b7221 */ /* 0x102fe20000010000 */
[----:B--2---:R-:W-:Y:S01]  /*3a80*/  F2FP.PACK_AB R15, R35, R34 ;  /* 0x00000022230f723e */ /* 0x004fe200000000ff */
[--C-:B------:R-:W-:Y:S02]  /*3a90*/  FADD.FTZ R22, R66, -R14.reuse ;  /* 0x8000000e42167221 */ /* 0x100fe40000010000 */
[----:B------:R-:W-:Y:S02]  /*3aa0*/  FADD.FTZ R14, R67, -R14 ;  /* 0x8000000e430e7221 */ /* 0x000fe40000010000 */
[----:B------:R-:W-:Y:S01]  /*3ab0*/  FMUL.FTZ R22, R34, R22 ;  /* 0x0000001622167220 */ /* 0x000fe20000410000 */
[----:B------:R-:W1:Y:S01]  /*3ac0*/  MUFU.EX2 R241, R241 ;  /* 0x000000f100f17308 */ /* 0x000e620000000800 */
[----:B------:R-:W-:Y:S02]  /*3ad0*/  FMUL.FTZ R35, R35, R14 ;  /* 0x0000000e23237220 */ /* 0x000fe40000410000 */
[----:B------:R-:W-:Y:S01]  /*3ae0*/  FMUL.FTZ R186, R23, R186 ;  /* 0x000000ba17ba7220 */ /* 0x000fe20000410000 */
[----:B------:R-:W-:Y:S01]  /*3af0*/  F2FP.PACK_AB R23, R25, R28 ;  /* 0x0000001c1917723e */ /* 0x000fe200000000ff */
[--C-:B------:R-:W-:Y:S01]  /*3b00*/  FADD.FTZ R25, R40, -R26.reuse ;  /* 0x8000001a28197221 */ /* 0x100fe20000010000 */
[----:B------:R-:W-:Y:S01]  /*3b10*/  F2FP.PACK_AB R35, R35, R22 ;  /* 0x000000162323723e */ /* 0x000fe200000000ff */
[--C-:B------:R-:W-:Y:S01]  /*3b20*/  FADD.FTZ R14, R41, -R26.reuse ;  /* 0x8000001a290e7221 */ /* 0x100fe20000010000 */
[----:B------:R-:W-:Y:S01]  /*3b30*/  F2FP.PACK_AB R251, R186, R251 ;  /* 0x000000fbbafb723e */ /* 0x000fe200000000ff */
[--C-:B------:R-:W-:Y:S01]  /*3b40*/  FADD.FTZ R22, R44, -R26.reuse ;  /* 0x8000001a2c167221 */ /* 0x100fe20000010000 */
[----:B------:R-:W-:Y:S01]  /*3b50*/  MUFU.EX2 R184, R184 ;  /* 0x000000b800b87308 */ /* 0x000fe20000000800 */
[C---:B------:R-:W-:Y:S02]  /*3b60*/  FMUL.FTZ R14, R9.reuse, R14 ;  /* 0x0000000e090e7220 */ /* 0x040fe40000410000 */
[----:B------:R-:W-:Y:S01]  /*3b70*/  FMUL.FTZ R25, R8, R25 ;  /* 0x0000001908197220 */ /* 0x000fe20000410000 */
[----:B------:R-:W-:Y:S01]  /*3b80*/  F2FP.PACK_AB R8, R9, R8 ;  /* 0x000000080908723e */ /* 0x000fe200000000ff */
[--C-:B------:R-:W-:Y:S01]  /*3b90*/  FADD.FTZ R28, R45, -R26.reuse ;  /* 0x8000001a2d1c7221 */ /* 0x100fe20000010000 */
[----:B---3--:R-:W-:Y:S01]  /*3ba0*/  F2FP.PACK_AB R9, R13, R12 ;  /* 0x0000000c0d09723e */ /* 0x008fe200000000ff */
[----:B------:R-:W-:Y:S01]  /*3bb0*/  FMUL.FTZ R22, R12, R22 ;  /* 0x000000160c167220 */ /* 0x000fe20000410000 */
[----:B------:R-:W-:Y:S01]  /*3bc0*/  F2FP.PACK_AB R25, R14, R25 ;  /* 0x000000190e19723e */ /* 0x000fe200000000ff */
[----:B------:R2:W-:Y:S01]  /*3bd0*/  STS [R228+0x1000], R8 ;  /* 0x00100008e4007388 */ /* 0x0005e20000000800 */
[--C-:B----4-:R-:W-:Y:S01]  /*3be0*/  FADD.FTZ R27, R56, -R26.reuse ;  /* 0x8000001a381b7221 */ /* 0x110fe20000010000 */
[----:B------:R-:W3:Y:S01]  /*3bf0*/  MUFU.EX2 R243, R243 ;  /* 0x000000f300f37308 */ /* 0x000ee20000000800 */
[--C-:B------:R-:W-:Y:S02]  /*3c00*/  FADD.FTZ R12, R57, -R26.reuse ;  /* 0x8000001a390c7221 */ /* 0x100fe40000010000 */
[----:B------:R-:W-:Y:S01]  /*3c10*/  FMUL.FTZ R13, R13, R28 ;  /* 0x0000001c0d0d7220 */ /* 0x000fe20000410000 */
[----:B-1----:R-:W-:Y:S01]  /*3c20*/  F2FP.PACK_AB R31, R6, R241 ;  /* 0x000000f1061f723e */ /* 0x002fe200000000ff */
[----:B------:R-:W-:Y:S01]  /*3c30*/  FMUL.FTZ R27, R24, R27 ;  /* 0x0000001b181b7220 */ /* 0x000fe20000410000 */
[C---:B------:R-:W-:Y:S01]  /*3c40*/  F2FP.PACK_AB R24, R181.reuse, R24 ;  /* 0x00000018b518723e */ /* 0x040fe200000000ff */
[----:B------:R-:W-:Y:S01]  /*3c50*/  FMUL.FTZ R12, R181, R12 ;  /* 0x0000000cb50c7220 */ /* 0x000fe20000410000 */
[----:B------:R-:W-:Y:S01]  /*3c60*/  F2FP.PACK_AB R13, R13, R22 ;  /* 0x000000160d0d723e */ /* 0x000fe200000000ff */
[--C-:B------:R-:W-:Y:S01]  /*3c70*/  FADD.FTZ R28, R60, -R26.reuse ;  /* 0x8000001a3c1c7221 */ /* 0x100fe20000010000 */
[----:B------:R-:W-:Y:S01]  /*3c80*/  F2FP.PACK_AB R181, R185, R10 ;  /* 0x0000000ab9b5723e */ /* 0x000fe200000000ff */
[----:B------:R-:W-:Y:S01]  /*3c90*/  FMUL.FTZ R11, R204, R11 ;  /* 0x0000000bcc0b7220 */ /* 0x000fe20000410000 */
[----:B------:R-:W-:Y:S01]  /*3ca0*/  F2FP.PACK_AB R22, R12, R27 ;  /* 0x0000001b0c16723e */ /* 0x000fe200000000ff */
[----:B------:R-:W-:Y:S01]  /*3cb0*/  FMUL.FTZ R28, R10, R28 ;  /* 0x0000001c0a1c7220 */ /* 0x000fe20000410000 */
[----:B------:R-:W-:Y:S01]  /*3cc0*/  F2FP.PACK_AB R27, R30, R29 ;  /* 0x0000001d1e1b723e */ /* 0x000fe200000000ff */
[----:B------:R-:W-:Y:S01]  /*3cd0*/  FADD.FTZ R26, R61, -R26 ;  /* 0x8000001a3d1a7221 */ /* 0x000fe20000010000 */
[----:B------:R-:W-:Y:S01]  /*3ce0*/  F2FP.PACK_AB R10, R182, R239 ;  /* 0x000000efb60a723e */ /* 0x000fe200000000ff */
[--C-:B------:R-:W-:Y:S01]  /*3cf0*/  FADD.FTZ R12, R42, -R183.reuse ;  /* 0x800000b72a0c7221 */ /* 0x100fe20000010000 */
[----:B------:R-:W-:Y:S01]  /*3d00*/  F2FP.PACK_AB R11, R180, R11 ;  /* 0x0000000bb40b723e */ /* 0x000fe200000000ff */
[----:B------:R-:W-:Y:S01]  /*3d10*/  STS [R228+0x1400], R27 ;  /* 0x0014001be4007388 */ /* 0x000fe20000000800 */
[----:B------:R-:W-:Y:S02]  /*3d20*/  FMUL.FTZ R185, R185, R26 ;  /* 0x0000001ab9b97220 */ /* 0x000fe40000410000 */
[----:B------:R-:W-:Y:S01]  /*3d30*/  FMUL.FTZ R12, R29, R12 ;  /* 0x0000000c1d0c7220 */ /* 0x000fe20000410000 */
[----:B------:R3:W-:Y:S01]  /*3d40*/  STS [R234+0x1000], R9 ;  /* 0x00100009ea007388 */ /* 0x0007e20000000800 */
[--C-:B------:R-:W-:Y:S01]  /*3d50*/  FADD.FTZ R189, R43, -R183.reuse ;  /* 0x800000b72bbd7221 */ /* 0x100fe20000010000 */
[----:B------:R-:W-:Y:S01]  /*3d60*/  F2FP.PACK_AB R185, R185, R28 ;  /* 0x0000001cb9b9723e */ /* 0x000fe200000000ff */
[--C-:B--2---:R-:W-:Y:S01]  /*3d70*/  FADD.FTZ R8, R46, -R183.reuse ;  /* 0x800000b72e087221 */ /* 0x104fe20000010000 */
[----:B------:R1:W-:Y:S01]  /*3d80*/  STS [R234+0x1400], R10 ;  /* 0x0014000aea007388 */ /* 0x0003e20000000800 */
[----:B------:R-:W-:Y:S02]  /*3d90*/  FMUL.FTZ R189, R30, R189 ;  /* 0x000000bd1ebd7220 */ /* 0x000fe40000410000 */
[----:B------:R-:W-:Y:S01]  /*3da0*/  FMUL.FTZ R8, R239, R8 ;  /* 0x00000008ef087220 */ /* 0x000fe20000410000 */
[----:B------:R-:W-:Y:S02]  /*3db0*/  STS [R228+0x2000], R191 ;  /* 0x002000bfe4007388 */ /* 0x000fe40000000800 */
[----:B------:R-:W-:Y:S02]  /*3dc0*/  F2FP.PACK_AB R189, R189, R12 ;  /* 0x0000000cbdbd723e */ /* 0x000fe400000000ff */
[----:B------:R2:W-:Y:S04]  /*3dd0*/  STS [R228+0x2400], R19 ;  /* 0x00240013e4007388 */ /* 0x0005e80000000800 */
[----:B------:R4:W-:Y:S04]  /*3de0*/  STS [R234+0x2000], R201 ;  /* 0x002000c9ea007388 */ /* 0x0009e80000000800 */
[----:B------:R5:W-:Y:S04]  /*3df0*/  STS [R234+0x2400], R15 ;  /* 0x0024000fea007388 */ /* 0x000be80000000800 */
[----:B------:R-:W-:Y:S01]  /*3e00*/  STS [R228+0x3000], R24 ;  /* 0x00300018e4007388 */ /* 0x000fe20000000800 */
[----:B---3--:R-:W-:Y:S03]  /*3e10*/  F2FP.PACK_AB R9, R184, R243 ;  /* 0x000000f3b809723e */ /* 0x008fe600000000ff */
[----:B------:R-:W-:Y:S01]  /*3e20*/  STS [R228+0x3400], R31 ;  /* 0x0034001fe4007388 */ /* 0x000fe20000000800 */
[--C-:B-1----:R-:W-:Y:S03]  /*3e30*/  FADD.FTZ R10, R62, -R183.reuse ;  /* 0x800000b73e0a7221 */ /* 0x102fe60000010000 */
[----:B------:R1:W-:Y:S01]  /*3e40*/  STS [R234+0x3000], R181 ;  /* 0x003000b5ea007388 */ /* 0x0003e20000000800 */
[----:B------:R-:W-:Y:S03]  /*3e50*/  FMUL.FTZ R10, R243, R10 ;  /* 0x0000000af30a7220 */ /* 0x000fe60000410000 */
[----:B------:R-:W-:Y:S01]  /*3e60*/  STS [R234+0x3400], R9 ;  /* 0x00340009ea007388 */ /* 0x000fe20000000800 */
[--C-:B--2---:R-:W-:Y:S03]  /*3e70*/  FADD.FTZ R19, R47, -R183.reuse ;  /* 0x800000b72f137221 */ /* 0x104fe60000010000 */
[----:B------:R-:W-:Y:S01]  /*3e80*/  BAR.SYNC.DEFER_BLOCKING 0x0 ;  /* 0x0000000000007b1d */ /* 0x000fe20000010000 */
[----:B------:R-:W-:Y:S02]  /*3e90*/  FMUL.FTZ R19, R182, R19 ;  /* 0x00000013b6137220 */ /* 0x000fe40000410000 */
[----:B----4-:R-:W-:Y:S02]  /*3ea0*/  IMAD.SHL.U32 R201, R200, 0x2, RZ ;  /* 0x00000002c8c97824 */ /* 0x010fe400078e00ff */
[--C-:B-----5:R-:W-:Y:S01]  /*3eb0*/  FADD.FTZ R15, R59, -R183.reuse ;  /* 0x800000b73b0f7221 */ /* 0x120fe20000010000 */
[----:B------:R-:W-:Y:S01]  /*3ec0*/  F2FP.PACK_AB R19, R19, R8 ;  /* 0x000000081313723e */ /* 0x000fe200000000ff */
[--C-:B------:R-:W-:Y:S02]  /*3ed0*/  FADD.FTZ R8, R58, -R183.reuse ;  /* 0x800000b73a087221 */ /* 0x100fe40000010000 */
[----:B------:R-:W-:Y:S02]  /*3ee0*/  FMUL.FTZ R15, R6, R15 ;  /* 0x0000000f060f7220 */ /* 0x000fe40000410000 */
[----:B------:R-:W-:Y:S02]  /*3ef0*/  FMUL.FTZ R8, R241, R8 ;  /* 0x00000008f1087220 */ /* 0x000fe40000410000 */
[----:B------:R-:W-:Y:S02]  /*3f00*/  FADD.FTZ R183, R63, -R183 ;  /* 0x800000b73fb77221 */ /* 0x000fe40000010000 */
[----:B------:R-:W-:Y:S02]  /*3f10*/  IMAD.IADD R6, R199, 0x1, R202 ;  /* 0x00000001c7067824 */ /* 0x000fe400078e02ca */
[----:B------:R-:W-:Y:S01]  /*3f20*/  FMUL.FTZ R183, R184, R183 ;  /* 0x000000b7b8b77220 */ /* 0x000fe20000410000 */
[----:B-1----:R-:W-:Y:S01]  /*3f30*/  F2FP.PACK_AB R181, R15, R8 ;  /* 0x000000080fb5723e */ /* 0x002fe200000000ff */
[----:B------:R-:W-:Y:S03]  /*3f40*/  IMAD.IADD R204, R192, 0x1, R201 ;  /* 0x00000001c0cc7824 */ /* 0x000fe600078e02c9 */
[----:B------:R-:W-:Y:S01]  /*3f50*/  F2FP.PACK_AB R183, R183, R10 ;  /* 0x0000000ab7b7723e */ /* 0x000fe200000000ff */
        /* <DEDUP_REMOVED lines=77> */
[----:B------:R-:W-:Y:S01]  /*4430*/  IADD3 R8, -R213, R216, -R6 ;  /* 0x000000d8d5087210 */ /* 0x000fe20007ffe906 */
[----:B------:R-:W-:Y:S01]  /*4440*/  IMAD R5, R5, c[0x0][0x208], RZ ;  /* 0x0000820005057a24 */ /* 0x000fe200078e02ff */
[----:B------:R-:W-:Y:S02]  /*4450*/  LEA R4, P5, R16, R222, 0x6 ;  /* 0x000000de10047211 */ /* 0x000fe400078a30ff */
[----:B------:R-:W-:Y:S01]  /*4460*/  ISETP.LT.OR P6, PT, R8, 0x1, P3 ;  /* 0x000000010800780c */ /* 0x000fe20001fc1670 */
[----:B------:R-:W-:Y:S01]  /*4470*/  IMAD R5, R7, c[0x0][0x20c], R5 ;  /* 0x0000830007057a24 */ /* 0x000fe200078e0205 */
[C---:B------:R-:W-:Y:S03]  /*4480*/  IADD3 R7, P0, R6.reuse, R208, RZ ;  /* 0x000000d006077210 */ /* 0x040fe60007f1e0ff */
[----:B------:R-:W-:Y:S01]  /*4490*/  IMAD.IADD R5, R17, 0x1, R5 ;  /* 0x0000000111057824 */ /* 0x000fe200078e0205 */
[----:B------:R-:W-:Y:S02]  /*44a0*/  LEA.HI.X.SX32 R6, R6, R207, 0x1, P0 ;  /* 0x000000cf06067211 */ /* 0x000fe400000f0eff */
[C---:B------:R-:W-:Y:S02]  /*44b0*/  LEA R10, P0, R7.reuse, c[0x0][0x280], 0x2 ;  /* 0x0000a000070a7a11 */ /* 0x040fe400078010ff */
[----:B------:R-:W-:Y:S02]  /*44c0*/  LEA.HI.X R5, R16, R227, R5, 0x6, P5 ;  /* 0x000000e310057211 */ /* 0x000fe400028f3405 */
[----:B------:R-:W-:Y:S02]  /*44d0*/  LEA R16, P5, R4, c[0x0][0x1f0], 0x1 ;  /* 0x00007c0004107a11 */ /* 0x000fe400078a08ff */
[----:B------:R-:W-:Y:S01]  /*44e0*/  LEA.HI.X R11, R7, c[0x0][0x284], R6, 0x2, P0 ;  /* 0x0000a100070b7a11 */ /* 0x000fe200000f1406 */
[C---:B------:R-:W-:Y:S01]  /*44f0*/  @!P1 IMAD R6, R231.reuse, 0x40, R224 ;  /* 0x00000040e7069824 */ /* 0x040fe200078e02e0 */
[----:B------:R-:W-:Y:S02]  /*4500*/  ISETP.LT.OR P0, PT, R8, 0x21, P3 ;  /* 0x000000210800780c */ /* 0x000fe40001f01670 */
[----:B------:R-:W-:Y:S01]  /*4510*/  LEA.HI.X R17, R4, c[0x0][0x1f4], R5, 0x1, P5 ;  /* 0x00007d0004117a11 */ /* 0x000fe200028f0c05 */
[----:B------:R-:W-:Y:S01]  /*4520*/  IMAD R4, R231, 0x2000, R229 ;  /* 0x00002000e7047824 */ /* 0x000fe200078e02e5 */
[----:B------:R-:W-:Y:S01]  /*4530*/  IADD3 R8, P5, R16, UR12, RZ ;  /* 0x0000000c10087c10 */ /* 0x000fe2000ffbe0ff */
[----:B------:R-:W-:Y:S03]  /*4540*/  @!P1 IMAD.SHL.U32 R5, R6, 0x4, RZ ;  /* 0x0000000406059824 */ /* 0x000fe600078e00ff */
[----:B------:R-:W-:Y:S01]  /*4550*/  @!PT LDS RZ, [RZ] ;  /* 0x00000000fffff984 */ /* 0x000fe20000000800 */
[----:B------:R-:W-:Y:S01]  /*4560*/  @!PT LDS RZ, [RZ] ;  /* 0x00000000fffff984 */ /* 0x000fe20000000800 */
[----:B------:R-:W-:Y:S01]  /*4570*/  @!PT LDS RZ, [RZ] ;  /* 0x00000000fffff984 */ /* 0x000fe20000000800 */
[----:B------:R1:W-:Y:S01]  /*4580*/  LDGSTS.E.BYPASS.LTC128B.128 [R4], [R16.64], !P6 ;  /* 0x0000000010047fae */ /* 0x0003e2000f101d4a */
[----:B------:R-:W-:Y:S05]  /*4590*/  IADD3.X R9, R17, UR9, RZ, P5, !PT ;  /* 0x0000000911097c10 */ /* 0x000fea000affe4ff */
[----:B------:R1:W-:Y:S06]  /*45a0*/  LDGSTS.E.BYPASS.LTC128B.128 [R4+0x1000], [R8.64], !P0 ;  /* 0x0100000008047fae */ /* 0x0003ec000c101d4a */
[----:B------:R1:W-:Y:S02]  /*45b0*/  @!P1 LDGSTS.E.BYPASS.LTC128B.128 [R5+0xc280], [R10.64] ;  /* 0x0c2800000a059fae */ /* 0x0003e4000b901d4a */
.L_x_740:
[-C--:B-1-34-:R-:W-:Y:S01]  /*45c0*/  HMMA.16816.F32 R4, R24, R28.reuse, RZ ;  /* 0x0000001c1804723c */ /* 0x09afe200000018ff */
[----:B------:R-:W-:Y:S02]  /*45d0*/  LDSM.16.MT88.4 R36, [R195+0x1800] ;  /* 0x00180000c324783b */ /* 0x000fe40000004200 */
[----:B------:R-:W-:Y:S01]  /*45e0*/  ISETP.GE.AND P6, PT, R233, 0x1, PT ;  /* 0x00000001e900780c */ /* 0x000fe20003fc6270 */
[C---:B------:R-:W-:Y:S01]  /*45f0*/  IMAD.IADD R45, R199.reuse, 0x1, R201 ;  /* 0x00000001c72d7824 */ /* 0x040fe200078e02c9 */
[----:B------:R-:W0:Y:S01]  /*4600*/  LDGDEPBAR ;  /* 0x00000000000079af */ /* 0x000e220000000000 */
[----:B------:R-:W-:Y:S01]  /*4610*/  IMAD.IADD R44, R199, 0x1, R204 ;  /* 0x00000001c72c7824 */ /* 0x000fe200078e02cc */
[----:B------:R-:W-:Y:S01]  /*4620*/  ISETP.GE.AND P5, PT, R231, 0x1, PT ;  /* 0x00000001e700780c */ /* 0x000fe20003fa6270 */
[C---:B------:R-:W-:Y:S01]  /*4630*/  HMMA.16816.F32 R8, R12.reuse, R28, RZ ;  /* 0x0000001c0c08723c */ /* 0x040fe200000018ff */
[----:B------:R-:W-:Y:S03]  /*4640*/  LDSM.16.M88.4 R20, [R45+0x10480] ;  /* 0x010480002d14783b */ /* 0x000fe60000000200 */
        /* <DEDUP_REMOVED lines=51> */
[----:B------:R-:W-:Y:S01]  /*4980*/  LEA.HI.X.SX32 R21, R236, R203, 0x1, P0 ;  /* 0x000000cbec157211 */ /* 0x000fe200000f0eff */
[----:B------:R-:W-:Y:S01]  /*4990*/  IMAD.MOV.U32 R236, RZ, RZ, R237 ;  /* 0x000000ffffec7224 */ /* 0x000fe200078e00ed */
[C---:B------:R-:W-:Y:S01]  /*49a0*/  LEA R46, P0, R20.reuse, c[0x0][0x220], 0x2 ;  /* 0x00008800142e7a11 */ /* 0x040fe200078010ff */
[C---:B---3--:R-:W-:Y:S04]  /*49b0*/  HMMA.16816.F32 R8, R40.reuse, R36, R8 ;  /* 0x000000242808723c */ /* 0x048fe80000001808 */
[----:B------:R-:W-:Y:S02]  /*49c0*/  LEA.HI.X R47, R20, c[0x0][0x224], R21, 0x2, P0 ;  /* 0x00008900142f7a11 */ /* 0x000fe400000f1415 */
[----:B------:R-:W-:Y:S01]  /*49d0*/  LDSM.16.MT88.4 R20, [R196+0x10480] ;  /* 0x01048000c414783b */ /* 0x000fe20000004200 */
[C---:B------:R-:W-:Y:S01]  /*49e0*/  ISETP.GE.AND P0, PT, R193.reuse, 0x1, PT ;  /* 0x00000001c100780c */ /* 0x040fe20003f06270 */
        /* <DEDUP_REMOVED lines=103> */
.L_x_736:
[----:B------:R-:W-:Y:S05]  /*5060*/  @P2 BRA `(.L_x_742) ;  /* 0x000011d000002947 */ /* 0x000fea0003800000 */
[----:B------:R-:W1:Y:S01]  /*5070*/  S2R R0, SR_TID.X ;  /* 0x0000000000007919 */ /* 0x000e620000002100 */
[----:B------:R-:W-:-:S02]  /*5080*/  F2FP.PACK_AB R68, R69, R68 ;  /* 0x000000444544723e */ /* 0x000fc400000000ff */
[----:B------:R-:W-:Y:S01]  /*5090*/  F2FP.PACK_AB R70, R71, R70 ;  /* 0x000000464746723e */ /* 0x000fe200000000ff */
[----:B------:R-:W-:Y:S01]  /*50a0*/  BAR.SYNC.DEFER_BLOCKING 0x1, 0x100 ;  /* 0x0044000000007b1d */ /* 0x000fe20000010000 */
        /* <DEDUP_REMOVED lines=8> */
[----:B------:R-:W-:Y:S02]  /*5130*/  F2FP.PACK_AB R96, R97, R96 ;  /* 0x000000606160723e */ /* 0x000fe400000000ff */
[----:B------:R-:W-:Y:S02]  /*5140*/  F2FP.PACK_AB R98, R99, R98 ;  /* 0x000000626362723e */ /* 0x000fe400000000ff */
[----:B-1----:R-:W-:-:S02]  /*5150*/  SHF.R.S32.HI R3, RZ, 0x1f, R0 ;  /* 0x0000001fff037819 */ /* 0x002fc40000011400 */
[----:B------:R-:W-:Y:S02]  /*5160*/  F2FP.PACK_AB R88, R89, R88 ;  /* 0x000000585958723e */ /* 0x000fe400000000ff */
[----:B------:R-:W-:Y:S02]  /*5170*/  LEA.HI R2, R3, R0, RZ, 0x2 ;  /* 0x0000000003027211 */ /* 0x000fe400078f10ff */
[----:B------:R-:W-:Y:S02]  /*5180*/  F2FP.PACK_AB R90, R91, R90 ;  /* 0x0000005a5b5a723e */ /* 0x000fe400000000ff */
[--C-:B------:R-:W-:Y:S02]  /*5190*/  SHF.R.S32.HI R5, RZ, 0x2, R2.reuse ;  /* 0x00000002ff057819 */ /* 0x100fe40000011402 */
[----:B------:R-:W-:Y:S02]  /*51a0*/  SHF.R.S32.HI R4, RZ, 0x1f, R2 ;  /* 0x0000001fff047819 */ /* 0x000fe40000011402 */
[----:B------:R-:W-:-:S02]  /*51b0*/  LOP3.LUT R9, R2, 0x3ffffffc, RZ, 0xc0, !PT ;  /* 0x3ffffffc02097812 */ /* 0x000fc400078ec0ff */
[----:B------:R-:W-:Y:S02]  /*51c0*/  LEA.HI R6, R4, R5, RZ, 0x3 ;  /* 0x0000000504067211 */ /* 0x000fe400078f18ff */
[-C--:B------:R-:W-:Y:S01]  /*51d0*/  LEA.HI R4, R3, R0.reuse, RZ, 0x5 ;  /* 0x0000000003047211 */ /* 0x080fe200078f28ff */
[----:B------:R-:W-:Y:S01]  /*51e0*/  IMAD.IADD R2, R0, 0x1, -R9 ;  /* 0x0000000100027824 */ /* 0x000fe200078e0a09 */
[----:B------:R-:W-:Y:S02]  /*51f0*/  LOP3.LUT R8, R6, 0xfffffff8, RZ, 0xc0, !PT ;  /* 0xfffffff806087812 */ /* 0x000fe400078ec0ff */
[--C-:B------:R-:W-:Y:S02]  /*5200*/  SHF.R.S32.HI R6, RZ, 0x5, R4.reuse ;  /* 0x00000005ff067819 */ /* 0x100fe40000011404 */
[----:B------:R-:W-:Y:S01]  /*5210*/  SHF.R.S32.HI R7, RZ, 0x1f, R4 ;  /* 0x0000001fff077819 */ /* 0x000fe20000011404 */
[----:B------:R-:W-:Y:S01]  /*5220*/  IMAD.IADD R8, R5, 0x1, -R8 ;  /* 0x0000000105087824 */ /* 0x000fe200078e0a08 */
[----:B------:R-:W-:-:S02]  /*5230*/  LEA.HI R5, R3, R0, RZ, 0x7 ;  /* 0x0000000003057211 */ /* 0x000fc400078f38ff */
[----:B------:R-:W-:Y:S01]  /*5240*/  LEA.HI R7, R7, R6, RZ, 0x2 ;  /* 0x0000000607077211 */ /* 0x000fe200078f10ff */
[----:B------:R-:W-:Y:S01]  /*5250*/  IMAD.SHL.U32 R4, R8, 0x40, RZ ;  /* 0x0000004008047824 */ /* 0x000fe200078e00ff */
[----:B------:R-:W-:Y:S02]  /*5260*/  SHF.R.U32.HI R5, RZ, 0x4, R5 ;  /* 0x00000004ff057819 */ /* 0x000fe40000011605 */
[----:B------:R-:W-:Y:S02]  /*5270*/  LOP3.LUT R7, R7, 0x1ffffc, RZ, 0xc0, !PT ;  /* 0x001ffffc07077812 */ /* 0x000fe400078ec0ff */
[----:B------:R-:W-:Y:S02]  /*5280*/  LOP3.LUT R4, R4, 0x1c0, RZ, 0xc0, !PT ;  /* 0x000001c004047812 */ /* 0x000fe400078ec0ff */
[----:B------:R-:W-:Y:S01]  /*5290*/  R2P PR, R8, 0x6 ;  /* 0x0000000608007804 */ /* 0x000fe20000000000 */
[----:B------:R-:W-:Y:S01]  /*52a0*/  IMAD.IADD R7, R6, 0x1, -R7 ;  /* 0x0000000106077824 */ /* 0x000fe200078e0a07 */
[----:B------:R-:W-:-:S02]  /*52b0*/  LOP3.LUT R5, R4, 0x8, R5, 0xf8, !PT ;  /* 0x0000000804057812 */ /* 0x000fc400078ef805 */
[----:B------:R-:W-:Y:S01]  /*52c0*/  SHF.R.U32.HI R4, RZ, 0x3, R4 ;  /* 0x00000003ff047819 */ /* 0x000fe20000011604 */
[----:B------:R-:W-:Y:S01]  /*52d0*/  IMAD R2, R7, 0x200, R2 ;  /* 0x0000020007027824 */ /* 0x000fe200078e0202 */
[----:B------:R-:W-:Y:S02]  /*52e0*/  F2FP.PACK_AB R92, R93, R92 ;  /* 0x0000005c5d5c723e */ /* 0x000fe400000000ff */
[----:B------:R-:W-:Y:S01]  /*52f0*/  LOP3.LUT R5, R5, R4, RZ, 0x3c, !PT ;  /* 0x0000000405057212 */ /* 0x000fe200078e3cff */
[----:B------:R-:W-:Y:S01]  /*5300*/  IMAD.MOV.U32 R4, RZ, RZ, 0x20 ;  /* 0x00000020ff047424 */ /* 0x000fe200078e00ff */
[----:B------:R-:W-:Y:S02]  /*5310*/  F2FP.PACK_AB R94, R95, R94 ;  /* 0x0000005e5f5e723e */ /* 0x000fe400000000ff */
[----:B------:R-:W-:Y:S01]  /*5320*/  F2FP.PACK_AB R100, R101, R100 ;  /* 0x000000646564723e */ /* 0x000fe200000000ff */
[----:B------:R-:W-:Y:S01]  /*5330*/  IMAD.U32 R2, R2, 0x2, R5 ;  /* 0x0000000202027824 */ /* 0x000fe200078e0005 */
[----:B------:R-:W-:-:S02]  /*5340*/  SEL R4, R4, 0xffffffe0, !P1 ;  /* 0xffffffe004047807 */ /* 0x000fc40004800000 */
[----:B------:R-:W-:Y:S01]  /*5350*/  F2FP.PACK_AB R102, R103, R102 ;  /* 0x000000666766723e */ /* 0x000fe200000000ff */
[----:B------:R-:W-:Y:S01]  /*5360*/  IMAD.SHL.U32 R5, R2, 0x2, RZ ;  /* 0x0000000202057824 */ /* 0x000fe200078e00ff */
[----:B------:R-:W-:Y:S01]  /*5370*/  F2FP.PACK_AB R112, R113, R112 ;  /* 0x000000707170723e */ /* 0x000fe200000000ff */
[----:B------:R-:W-:Y:S01]  /*5380*/  IMAD.MOV.U32 R2, RZ, RZ, 0x4 ;  /* 0x00000004ff027424 */ /* 0x000fe200078e00ff */
[----:B------:R-:W-:Y:S01]  /*5390*/  F2FP.PACK_AB R114, R115, R114 ;  /* 0x000000727372723e */ /* 0x000fe200000000ff */
[C---:B------:R-:W-:Y:S01]  /*53a0*/  IMAD.IADD R9, R5.reuse, 0x1, R4 ;  /* 0x0000000105097824 */ /* 0x040fe200078e0204 */
[C---:B------:R-:W-:Y:S01]  /*53b0*/  IADD3 R7, R5.reuse, 0x40, RZ ;  /* 0x0000004005077810 */ /* 0x040fe20007ffe0ff */
[----:B------:R-:W-:Y:S01]  /*53c0*/  STS [R5+0x4080], R68 ;  /* 0x0040804405007388 */ /* 0x000fe20000000800 */
[----:B------:R-:W-:Y:S02]  /*53d0*/  @P2 IADD3 R7, R5, -0x40, RZ ;  /* 0xffffffc005072810 */ /* 0x000fe40007ffe0ff */
        /* <DEDUP_REMOVED lines=61> */
[----:B--2---:R-:W-:-:S02]  /*57b0*/  IADD3 R34, -R34, R7, RZ ;  /* 0x0000000722227210 */ /* 0x004fc40007ffe1ff */
.L_x_743:
[----:B---3--:R-:W-:Y:S01]  /*57c0*/  LEA.HI R2, R3, R0, RZ, 0x3 ;  /* 0x0000000003027211 */ /* 0x008fe200078f18ff */
[----:B------:R-:W-:Y:S03]  /*57d0*/  BSSY B0, `(.L_x_744) ;  /* 0x0000033000007945 */ /* 0x000fe60003800000 */
[----:B------:R-:W-:-:S02]  /*57e0*/  LOP3.LUT R5, R2, 0x1ffffff8, RZ, 0xc0, !PT ;  /* 0x1ffffff802057812 */ /* 0x000fc400078ec0ff */
[----:B------:R-:W-:-:S03]  /*57f0*/  SHF.R.S32.HI R2, RZ, 0x3, R2 ;  /* 0x00000003ff027819 */ /* 0x000fc60000011402 */
[----:B------:R-:W-:Y:S01]  /*5800*/  IMAD.IADD R38, R0, 0x1, -R5 ;  /* 0x0000000100267824 */ /* 0x000fe200078e0a05 */
[----:B------:R-:W-:Y:S01]  /*5810*/  LEA.HI R0, R3, R0, RZ, 0x6 ;  /* 0x0000000003007211 */ /* 0x000fe200078f30ff */
[C---:B------:R-:W-:Y:S01]  /*5820*/  IMAD.SHL.U32 R5, R2.reuse, 0x40, RZ ;  /* 0x0000004002057824 */ /* 0x040fe200078e00ff */
[----:B------:R-:W-:Y:S01]  /*5830*/  IADD3 R44, P0, R2, R40, RZ ;  /* 0x00000028022c7210 */ /* 0x000fe20007f1e0ff */
[----:B------:R-:W-:Y:S02]  /*5840*/  IMAD.SHL.U32 R38, R38, 0x8, RZ ;  /* 0x0000000826267824 */ /* 0x000fe400078e00ff */
[----:B------:R-:W-:Y:S01]  /*5850*/  IMAD.SHL.U32 R0, R0, 0x8, RZ ;  /* 0x0000000800007824 */ /* 0x000fe200078e00ff */
[----:B------:R-:W-:Y:S02]  /*5860*/  LOP3.LUT R5, R5, 0x1c0, RZ, 0xc0, !PT ;  /* 0x000001c005057812 */ /* 0x000fe400078ec0ff */
[--C-:B------:R-:W-:Y:S02]  /*5870*/  SHF.R.S32.HI R39, RZ, 0x1f, R38.reuse ;  /* 0x0000001fff277819 */ /* 0x100fe40000011426 */
[----:B------:R-:W-:-:S02]  /*5880*/  LOP3.LUT R3, R5, 0x38, R38, 0xf8, !PT ;  /* 0x0000003805037812 */ /* 0x000fc400078ef826 */
[----:B------:R-:W-:Y:S01]  /*5890*/  SHF.R.U32.HI R4, RZ, 0x3, R5 ;  /* 0x00000003ff047819 */ /* 0x000fe20000011605 */
[----:B------:R-:W-:Y:S01]  /*58a0*/  IMAD.WIDE.U32 R42, R217, c[0x0][0x338], R38 ;  /* 0x0000ce00d92a7a25 */ /* 0x000fe200078e0026 */
[----:B------:R-:W-:Y:S02]  /*58b0*/  LEA.HI.X.SX32 R45, R2, R41, 0x1, P0 ;  /* 0x00000029022d7211 */ /* 0x000fe400000f0eff */
[----:B------:R-:W-:-:S03]  /*58c0*/  LOP3.LUT R3, R3, R4, RZ, 0x3c, !PT ;  /* 0x0000000403037212 */ /* 0x000fc600078e3cff */
[----:B------:R-:W-:Y:S01]  /*58d0*/  IMAD.WIDE R218, R218, 0x80, R44 ;  /* 0x00000080dada7825 */ /* 0x000fe200078e022c */
[----:B------:R-:W-:-:S03]  /*58e0*/  LOP3.LUT R0, R3, 0x7ffffe00, R0, 0xf8, !PT ;  /* 0x7ffffe0003007812 */ /* 0x000fc600078ef800 */
[----:B-----5:R-:W-:Y:S01]  /*58f0*/  IMAD.IADD R3, R34, 0x1, -R211 ;  /* 0x0000000122037824 */ /* 0x020fe200078e0ad3 */
[----:B------:R-:W-:Y:S01]  /*5900*/  SHF.R.S32.HI R34, RZ, 0x1f, R215 ;  /* 0x0000001fff227819 */ /* 0x000fe200000114d7 */
[----:B------:R-:W-:Y:S01]  /*5910*/  IMAD.SHL.U32 R32, R0, 0x2, RZ ;  /* 0x0000000200207824 */ /* 0x000fe200078e00ff */
[----:B------:R-:W-:Y:S02]  /*5920*/  SHF.R.S32.HI R0, RZ, 0x1f, R217 ;  /* 0x0000001fff007819 */ /* 0x000fe400000114d9 */
[----:B------:R-:W-:Y:S02]  /*5930*/  IMNMX R3, R3, 0x80, PT ;  /* 0x0000008003037817 */ /* 0x000fe40003800200 */
[----:B------:R1:W2:Y:S01]  /*5940*/  LDS.128 R28, [R32+0x5080] ;  /* 0x00508000201c7984 */ /* 0x0002a20000000c00 */
[----:B------:R-:W-:Y:S01]  /*5950*/  IMAD R36, R0, c[0x0][0x338], RZ ;  /* 0x0000ce0000247a24 */ /* 0x000fe200078e02ff */
[----:B------:R-:W-:Y:S02]  /*5960*/  ISETP.GE.AND P3, PT, R2, R3, PT ;  /* 0x000000030200720c */ /* 0x000fe40003f66270 */
[----:B------:R1:W3:Y:S01]  /*5970*/  LDS.128 R24, [R32+0x6080] ;  /* 0x0060800020187984 */ /* 0x0002e20000000c00 */
[----:B------:R-:W-:Y:S01]  /*5980*/  IMAD R33, R217, c[0x0][0x33c], R36 ;  /* 0x0000cf00d9217a24 */ /* 0x000fe200078e0224 */
[----:B------:R-:W-:-:S02]  /*5990*/  ISETP.GE.OR P0, PT, R38, c[0x0][0x324], P3 ;  /* 0x0000c90026007a0c */ /* 0x000fc40001f06670 */
[----:B------:R1:W4:Y:S01]  /*59a0*/  LDS.128 R20, [R32+0x7080] ;  /* 0x0070800020147984 */ /* 0x0003220000000c00 */
[----:B------:R-:W-:Y:S01]  /*59b0*/  SEL R36, R34, RZ, !P1 ;  /* 0x000000ff22247207 */ /* 0x000fe20004800000 */
[----:B------:R-:W-:Y:S01]  /*59c0*/  IMAD.IADD R43, R43, 0x1, R33 ;  /* 0x000000012b2b7824 */ /* 0x000fe200078e0221 */
[----:B------:R-:W-:Y:S01]  /*59d0*/  SEL R215, R215, RZ, !P1 ;  /* 0x000000ffd7d77207 */ /* 0x000fe20004800000 */
[----:B------:R1:W1:Y:S02]  /*59e0*/  LDS.128 R16, [R32+0x80] ;  /* 0x0000800020107984 */ /* 0x0002640000000c00 */
[----:B------:R-:W-:Y:S02]  /*59f0*/  IMAD R34, R36, c[0x0][0x340], RZ ;  /* 0x0000d00024227a24 */ /* 0x000fe400078e02ff */
[----:B------:R1:W1:Y:S01]  /*5a00*/  LDS.128 R12, [R32+0x1080] ;  /* 0x00108000200c7984 */ /* 0x0002620000000c00 */
[----:B------:R-:W-:-:S03]  /*5a10*/  IMAD.WIDE.U32 R40, R215, c[0x0][0x340], R42 ;  /* 0x0000d000d7287a25 */ /* 0x000fc600078e002a */
[----:B------:R1:W1:Y:S01]  /*5a20*/  LDS.128 R8, [R32+0x2080] ;  /* 0x0020800020087984 */ /* 0x0002620000000c00 */
[----:B------:R-:W-:-:S03]  /*5a30*/  IMAD R33, R215, c[0x0][0x344], R34 ;  /* 0x0000d100d7217a24 */ /* 0x000fc600078e0222 */
[----:B------:R1:W1:Y:S01]  /*5a40*/  LDS.128 R4, [R32+0x3080] ;  /* 0x0030800020047984 */ /* 0x0002620000000c00 */
[----:B------:R-:W-:Y:S01]  /*5a50*/  IMAD.IADD R43, R41, 0x1, R33 ;  /* 0x00000001292b7824 */ /* 0x000fe200078e0221 */
        /* <DEDUP_REMOVED lines=10> */
.L_x_745:
[----:B------:R-:W-:Y:S05]  /*5b00*/  BSYNC B0 ;  /* 0x0000000000007941 */ /* 0x000fea0003800000 */
.L_x_744:
        /* <DEDUP_REMOVED lines=16> */
.L_x_747:
[----:B------:R-:W-:Y:S05]  /*5c10*/  BSYNC B0 ;  /* 0x0000000000007941 */ /* 0x000fea0003800000 */
.L_x_746:
        /* <DEDUP_REMOVED lines=16> */
.L_x_749:
[----:B------:R-:W-:Y:S05]  /*5d20*/  BSYNC B0 ;  /* 0x0000000000007941 */ /* 0x000fea0003800000 */
.L_x_748:
        /* <DEDUP_REMOVED lines=16> */
.L_x_751:
[----:B------:R-:W-:Y:S05]  /*5e30*/  BSYNC B0 ;  /* 0x0000000000007941 */ /* 0x000fea0003800000 */
.L_x_750:
        /* <DEDUP_REMOVED lines=8> */
[----:B-1--4-:R-:W-:-:S05]  /*5ec0*/  IMAD.WIDE.U32 R20, R215, c[0x0][0x310], R2 ;  /* 0x0000c400d7147a25 */ /* 0x012fca00078e0002 */
        /* <DEDUP_REMOVED lines=10> */
.L_x_753:
[----:B------:R-:W-:Y:S05]  /*5f70*/  BSYNC B0 ;  /* 0x0000000000007941 */ /* 0x000fea0003800000 */
.L_x_752:
        /* <DEDUP_REMOVED lines=14> */
.L_x_755:
[----:B------:R-:W-:Y:S05]  /*6060*/  BSYNC B0 ;  /* 0x0000000000007941 */ /* 0x000fea0003800000 */
.L_x_754:
        /* <DEDUP_REMOVED lines=14> */
.L_x_757:
[----:B------:R-:W-:Y:S05]  /*6150*/  BSYNC B0 ;  /* 0x0000000000007941 */ /* 0x000fea0003800000 */
.L_x_756:
        /* <DEDUP_REMOVED lines=14> */
.L_x_742:
        /* <DEDUP_REMOVED lines=18> */
.L_x_758:
[----:B-1----:R-:W1:Y:S01]  /*6360*/  S2R R3, SR_TID.X ;  /* 0x0000000000037919 */ /* 0x002e620000002100 */
[----:B-----5:R-:W-:Y:S01]  /*6370*/  IMAD.IADD R211, R10, 0x1, -R211 ;  /* 0x000000010ad37824 */ /* 0x020fe200078e0ad3 */
[----:B------:R-:W-:Y:S01]  /*6380*/  SHF.R.S32.HI R0, RZ, 0x1f, R217 ;  /* 0x0000001fff007819 */ /* 0x000fe200000114d9 */
[----:B------:R-:W-:Y:S04]  /*6390*/  BSSY B0, `(.L_x_759) ;  /* 0x0000021000007945 */ /* 0x000fe80003800000 */
[----:B------:R-:W-:-:S04]  /*63a0*/  IMAD R6, R0, c[0x0][0x308], RZ ;  /* 0x0000c20000067a24 */ /* 0x000fc800078e02ff */
[----:B------:R-:W-:Y:S01]  /*63b0*/  IMAD R6, R217, c[0x0][0x30c], R6 ;  /* 0x0000c300d9067a24 */ /* 0x000fe200078e0206 */
[----:B-1----:R-:W-:-:S04]  /*63c0*/  SHF.R.S32.HI R2, RZ, 0x1f, R3 ;  /* 0x0000001fff027819 */ /* 0x002fc80000011403 */
[----:B------:R-:W-:-:S04]  /*63d0*/  LEA.HI R2, R2, R3, RZ, 0x3 ;  /* 0x0000000302027211 */ /* 0x000fc800078f18ff */
[----:B------:R-:W-:Y:S02]  /*63e0*/  LOP3.LUT R4, R2, 0x1ffffff8, RZ, 0xc0, !PT ;  /* 0x1ffffff802047812 */ /* 0x000fe400078ec0ff */
[----:B------:R-:W-:-:S03]  /*63f0*/  SHF.R.S32.HI R2, RZ, 0x3, R2 ;  /* 0x00000003ff027819 */ /* 0x000fc60000011402 */
[----:B------:R-:W-:Y:S01]  /*6400*/  IMAD.IADD R4, R3, 0x1, -R4 ;  /* 0x0000000103047824 */ /* 0x000fe200078e0a04 */
[C---:B------:R-:W-:Y:S02]  /*6410*/  IADD3 R12, P0, R2.reuse, R12, RZ ;  /* 0x0000000c020c7210 */ /* 0x040fe40007f1e0ff */
[----:B------:R-:W-:Y:S01]  /*6420*/  ISETP.GE.AND P3, PT, R2, R211, PT ;  /* 0x000000d30200720c */ /* 0x000fe20003f66270 */
[----:B------:R-:W-:Y:S01]  /*6430*/  IMAD.SHL.U32 R4, R4, 0x8, RZ ;  /* 0x0000000804047824 */ /* 0x000fe200078e00ff */
[----:B------:R-:W-:Y:S02]  /*6440*/  SHF.R.S32.HI R3, RZ, 0x1f, R215 ;  /* 0x0000001fff037819 */ /* 0x000fe400000114d7 */
[----:B------:R-:W-:Y:S02]  /*6450*/  LEA.HI.X.SX32 R13, R2, R13, 0x1, P0 ;  /* 0x0000000d020d7211 */ /* 0x000fe400000f0eff */
[----:B------:R-:W-:Y:S02]  /*6460*/  SHF.R.S32.HI R5, RZ, 0x1f, R4 ;  /* 0x0000001fff057819 */ /* 0x000fe40000011404 */
[----:B------:R-:W-:Y:S01]  /*6470*/  ISETP.GE.OR P0, PT, R4, c[0x0][0x2f4], P3 ;  /* 0x0000bd0004007a0c */ /* 0x000fe20001f06670 */
[----:B------:R-:W-:Y:S01]  /*6480*/  IMAD.WIDE R218, R218, 0x80, R12 ;  /* 0x00000080dada7825 */ /* 0x000fe200078e020c */
[----:B------:R-:W-:-:S02]  /*6490*/  SEL R3, R3, RZ, !P1 ;  /* 0x000000ff03037207 */ /* 0x000fc40004800000 */
[----:B------:R-:W-:Y:S01]  /*64a0*/  SEL R215, R215, RZ, !P1 ;  /* 0x000000ffd7d77207 */ /* 0x000fe20004800000 */
[----:B------:R-:W-:-:S04]  /*64b0*/  IMAD.WIDE.U32 R8, R217, c[0x0][0x308], R4 ;  /* 0x0000c200d9087a25 */ /* 0x000fc800078e0004 */
[----:B------:R-:W-:Y:S02]  /*64c0*/  IMAD.IADD R9, R9, 0x1, R6 ;  /* 0x0000000109097824 */ /* 0x000fe400078e0206 */
[----:B------:R-:W-:Y:S02]  /*64d0*/  IMAD R6, R3, c[0x0][0x310], RZ ;  /* 0x0000c40003067a24 */ /* 0x000fe400078e02ff */
[----:B------:R-:W-:-:S04]  /*64e0*/  IMAD.WIDE.U32 R8, R215, c[0x0][0x310], R8 ;  /* 0x0000c400d7087a25 */ /* 0x000fc800078e0008 */
[----:B------:R-:W-:-:S04]  /*64f0*/  IMAD R11, R215, c[0x0][0x314], R6 ;  /* 0x0000c500d70b7a24 */ /* 0x000fc800078e0206 */
        /* <DEDUP_REMOVED lines=10> */
.L_x_760:
[----:B------:R-:W-:Y:S05]  /*65a0*/  BSYNC B0 ;  /* 0x0000000000007941 */ /* 0x000fea0003800000 */
.L_x_759:
[----:B------:R-:W-:Y:S01]  /*65b0*/  IADD3 R6, R2, 0x20, RZ ;  /* 0x0000002002067810 */ /* 0x000fe20007ffe0ff */
        /* <DEDUP_REMOVED lines=15> */
.L_x_762:
[----:B------:R-:W-:Y:S05]  /*66b0*/  BSYNC B0 ;  /* 0x0000000000007941 */ /* 0x000fea0003800000 */
.L_x_761:
        /* <DEDUP_REMOVED lines=16> */
.L_x_764:
[----:B------:R-:W-:Y:S05]  /*67c0*/  BSYNC B0 ;  /* 0x0000000000007941 */ /* 0x000fea0003800000 */
.L_x_763:
[----:B------:R-:W-:Y:S01]  /*67d0*/  IADD3 R2, R2, 0x60, RZ ;  /* 0x0000006002027810 */ /* 0x000fe20007ffe0ff */
[----:B------:R-:W-:Y:S03]  /*67e0*/  BSSY B0, `(.L_x_765) ;  /* 0x000000e000007945 */ /* 0x000fe60003800000 */
[----:B------:R-:W-:-:S04]  /*67f0*/  ISETP.GE.AND P0, PT, R2, R211, PT ;  /* 0x000000d30200720c */ /* 0x000fc80003f06270 */
        /* <DEDUP_REMOVED lines=12> */
.L_x_766:
[----:B------:R-:W-:Y:S05]  /*68c0*/  BSYNC B0 ;  /* 0x0000000000007941 */ /* 0x000fea0003800000 */
.L_x_765:
        /* <DEDUP_REMOVED lines=19> */
.L_x_768:
[----:B------:R-:W-:Y:S05]  /*6a00*/  BSYNC B0 ;  /* 0x0000000000007941 */ /* 0x000fea0003800000 */
.L_x_767:
        /* <DEDUP_REMOVED lines=14> */
.L_x_770:
[----:B------:R-:W-:Y:S05]  /*6af0*/  BSYNC B0 ;  /* 0x0000000000007941 */ /* 0x000fea0003800000 */
.L_x_769:
        /* <DEDUP_REMOVED lines=14> */
.L_x_772:
[----:B------:R-:W-:Y:S05]  /*6be0*/  BSYNC B0 ;  /* 0x0000000000007941 */ /* 0x000fea0003800000 */
.L_x_771:
[----:B------:R-:W-:-:S13]  /*6bf0*/  ISETP.GE.OR P0, PT, R4, c[0x0][0x324], P0 ;  /* 0x0000c90004007a0c */ /* 0x000fda0000706670 */
[----:B------:R-:W-:Y:S05]  /*6c00*/  @P0 EXIT ;  /* 0x000000000000094d */ /* 0x000fea0003800000 */
[----:B------:R-:W-:Y:S01]  /*6c10*/  IADD3 R0, P0, R218, 0x60, RZ ;  /* 0x00000060da007810 */ /* 0x000fe20007f1e0ff */
[----:B------:R-:W-:Y:S01]  /*6c20*/  IMAD.MOV.U32 R4, RZ, RZ, R6 ;  /* 0x000000ffff047224 */ /* 0x000fe200078e0006 */
        /* <DEDUP_REMOVED lines=8> */
[----:B------:R-:W-:Y:S01]  /*6cb0*/  STG.E.128 [R2.64], RZ ;  /* 0x000000ff02007986 */ /* 0x000fe2000c101d0a */
[----:B------:R-:W-:Y:S05]  /*6cc0*/  EXIT ;  /* 0x000000000000794d */ /* 0x000fea0003800000 */
.L_x_773:
        /* <DEDUP_REMOVED lines=11> */
.L_x_1818:


//--------------------- .text._ZN7cutlass13device_kernelIN5flash19enable_sm80_to_sm89INS1_16FlashAttnBwdSm80INS1_25CollectiveMainloopBwdSm80ILi2ELi2EN4cute5tupleIJNS5_1CILi64EEENS7_ILi128EEES8_EEENS_6half_tEfNS_4arch4Sm80ELb1ELb0ELb0ELb1ELb1ELb0ELb0ELb0ELi2ELi2ELi4ELi2ELb1EEENS1_21CollectiveEpilogueBwdISA_SB_SD_Li256ELb1ELb0ELi2EEENS1_25SingleTileBwdLPTSchedulerILb1ELi128ELb1EEEEEEEEEvNT_6ParamsE --------------------------
	.section	.text._ZN7cutlass13device_kernelIN5flash19enable_sm80_to_sm89INS1_16FlashAttnBwdSm80INS1_25CollectiveMainloopBwdSm80ILi2ELi2EN4cute5tupleIJNS5_1CILi64EEENS7_ILi128EEES8_EEENS_6half_tEfNS_4arch4Sm80ELb1ELb0ELb0ELb1ELb1ELb0ELb0ELb0ELi2ELi2ELi4ELi2ELb1EEENS1_21CollectiveEpilogueBwdISA_SB_SD_Li256ELb1ELb0ELi2EEENS1_25SingleTileBwdLPTSchedulerILb1ELi128ELb1EEEEEEEEEvNT_6ParamsE,"ax",@progbits
	.sectioninfo	@"SHI_REGISTERS=254"
	.align	128
.text._ZN7cutlass13device_kernelIN5flash19enable_sm80_to_sm89INS1_16FlashAttnBwdSm80INS1_25CollectiveMainloopBwdSm80ILi2ELi2EN4cute5tupleIJNS5_1CILi64EEENS7_ILi128EEES8_EEENS_6half_tEfNS_4arch4Sm80ELb1ELb0ELb0ELb1ELb1ELb0ELb0ELb0ELi2ELi2ELi4ELi2ELb1EEENS1_21CollectiveEpilogueBwdISA_SB_SD_Li256ELb1ELb0ELi2EEENS1_25SingleTileBwdLPTSchedulerILb1ELi128ELb1EEEEEEEEEvNT_6ParamsE:
        .type           _ZN7cutlass13device_kernelIN5flash19enable_sm80_to_sm89INS1_16FlashAttnBwdSm80INS1_25CollectiveMainloopBwdSm80ILi2ELi2EN4cute5tupleIJNS5_1CILi64EEENS7_ILi128EEES8_EEENS_6half_tEfNS_4arch4Sm80ELb1ELb0ELb0ELb1ELb1ELb0ELb0ELb0ELi2ELi2ELi4ELi2ELb1EEENS1_21CollectiveEpilogueBwdISA_SB_SD_Li256ELb1ELb0ELi2EEENS1_25SingleTileBwdLPTSchedulerILb1ELi128ELb1EEEEEEEEEvNT_6ParamsE,@function
        .size           _ZN7cutlass13device_kernelIN5flash19enable_sm80_to_sm89INS1_16FlashAttnBwdSm80INS1_25CollectiveMainloopBwdSm80ILi2ELi2EN4cute5tupleIJNS5_1CILi64EEENS7_ILi128EEES8_EEENS_6half_tEfNS_4arch4Sm80ELb1ELb0ELb0ELb1ELb1ELb0ELb0ELb0ELi2ELi2ELi4ELi2ELb1EEENS1_21CollectiveEpilogueBwdISA_SB_SD_Li256ELb1ELb0ELi2EEENS1_25SingleTileBwdLPTSchedulerILb1ELi128ELb1EEEEEEEEEvNT_6ParamsE,(.L_x_1819 - _ZN7cutlass13device_kernelIN5flash19enable_sm80_to_sm89INS1_16FlashAttnBwdSm80INS1_25CollectiveMainloopBwdSm80ILi2ELi2EN4cute5tupleIJNS5_1CILi64EEENS7_ILi128EEES8_EEENS_6half_tEfNS_4arch4Sm80ELb1ELb0ELb0ELb1ELb1ELb0ELb0ELb0ELi2ELi2ELi4ELi2ELb1EEENS1_21CollectiveEpilogueBwdISA_SB_SD_Li256ELb1ELb0ELi2EEENS1_25SingleTileBwdLPTSchedulerILb1ELi128ELb1EEEEEEEEEvNT_6ParamsE)
        .other          _ZN7cutlass13device_kernelIN5flash19enable_sm80_to_sm89INS1_16FlashAttnBwdSm80INS1_25CollectiveMainloopBwdSm80ILi2ELi2EN4cute5tupleIJNS5_1CILi64EEENS7_ILi128EEES8_EEENS_6half_tEfNS_4arch4Sm80ELb1ELb0ELb0ELb1ELb1ELb0ELb0ELb0ELi2ELi2ELi4ELi2ELb1EEENS1_21CollectiveEpilogueBwdISA_SB_SD_Li256ELb1ELb0ELi2EEENS1_25SingleTileBwdLPTSchedulerILb1ELi128ELb1EEEEEEEEEvNT_6ParamsE,@"STO_CUDA_ENTRY STV_DEFAULT"
_ZN7cutlass13device_kernelIN5flash19enable_sm80_to_sm89INS1_16FlashAttnBwdSm80INS1_25CollectiveMainloopBwdSm80ILi2ELi2EN4cute5tupleIJNS5_1CILi64EEENS7_ILi128EEES8_EEENS_6half_tEfNS_4arch4Sm80ELb1ELb0ELb0ELb1ELb1ELb0ELb0ELb0ELi2ELi2ELi4ELi2ELb1EEENS1_21CollectiveEpilogueBwdISA_SB_SD_Li256ELb1ELb0ELi2EEENS1_25SingleTileBwdLPTSchedulerILb1ELi128ELb1EEEEEEEEEvNT_6ParamsE:
        /* <DEDUP_REMOVED lines=24> */
.L_x_775:
[----:B------:R-:W-:-:S04]  /*0180*/  MOV R2, c[0x0][0x3ac] ;  /* 0x0000eb0000027a02 */ /* 0x000fc80000000f00 */
[----:B------:R-:W-:Y:S02]  /*0190*/  ISETP.NE.AND P0, PT, R2, 0x1, PT ;  /* 0x000000010200780c */ /* 0x000fe40003f05270 */
[----:B------:R-:W-:-:S11]  /*01a0*/  MOV R2, R0 ;  /* 0x0000000000027202 */ /* 0x000fd60000000f00 */
[----:B------:R-:W-:-:S05]  /*01b0*/  @P0 IMAD.HI.U32 R3, R0, c[0x0][0x3b0], RZ ;  /* 0x0000ec0000030a27 */ /* 0x000fca00078e00ff */
[----:B------:R-:W-:-:S05]  /*01c0*/  @P0 SHF.R.U32.HI R2, RZ, c[0x0][0x3b4], R3 ;  /* 0x0000ed00ff020a19 */ /* 0x000fca0000011603 */
[----:B------:R-:W-:Y:S02]  /*01d0*/  IMAD R5, R2, c[0x0][0x3ac], RZ ;  /* 0x0000eb0002057a24 */ /* 0x000fe400078e02ff */
.L_x_776:
        /* <DEDUP_REMOVED lines=13> */
[----:B------:R-:W-:-:S05]  /*02b0*/  IMAD.WIDE R4, R215, R0, c[0x0][0x3e0] ;  /* 0x0000f800d7047625 */ /* 0x000fca00078e0200 */
[----:B------:R1:W5:Y:S01]  /*02c0*/  LDG.E R3, [R4.64] ;  /* 0x0000000a04037981 */ /* 0x000362000c1e1900 */
[----:B------:R-:W-:Y:S05]  /*02d0*/  BRA `(.L_x_778) ;  /* 0x000000a000007947 */ /* 0x000fea0003800000 */
.L_x_777:
        /* <DEDUP_REMOVED lines=9> */
.L_x_779:
[----:B------:R-:W-:-:S04]  /*0370*/  MOV R3, c[0x0][0x3d4] ;  /* 0x0000f50000037a02 */ /* 0x000fc80000000f00 */
.L_x_778:
[----:B-----5:R-:W-:-:S04]  /*0380*/  IADD3 R3, R3, 0x7f, RZ ;  /* 0x0000007f03037810 */ /* 0x020fc80007ffe0ff */
[----:B------:R-:W-:-:S04]  /*0390*/  SHF.R.S32.HI R0, RZ, 0x1f, R3 ;  /* 0x0000001fff007819 */ /* 0x000fc80000011403 */
[----:B------:R-:W-:-:S04]  /*03a0*/  LEA.HI R0, R0, R3, RZ, 0x7 ;  /* 0x0000000300007211 */ /* 0x000fc800078f38ff */
[----:B------:R-:W-:-:S04]  /*03b0*/  SHF.R.S32.HI R217, RZ, 0x7, R0 ;  /* 0x00000007ffd97819 */ /* 0x000fc80000011400 */
[-C--:B------:R-:W-:Y:S02]  /*03c0*/  ISETP.GT.AND P0, PT, R217, R2.reuse, PT ;  /* 0x00000002d900720c */ /* 0x080fe40003f04270 */
[----:B------:R-:W-:Y:S02]  /*03d0*/  LOP3.LUT R2, RZ, R2, RZ, 0x33, !PT ;  /* 0x00000002ff027212 */ /* 0x000fe400078e33ff */
[----:B------:R-:W-:-:S03]  /*03e0*/  SEL R215, R215, 0xffffffff, P0 ;  /* 0xffffffffd7d77807 */ /* 0x000fc60000000000 */
[----:B------:R-:W-:Y:S01]  /*03f0*/  IMAD.IADD R217, R217, 0x1, R2 ;  /* 0x00000001d9d97824 */ /* 0x000fe200078e0202 */
[----:B------:R-:W-:Y:S05]  /*0400*/  BRA `(.L_x_780) ;  /* 0x0000038000007947 */ /* 0x000fea0003800000 */
.L_x_774:
        /* <DEDUP_REMOVED lines=16> */
.L_x_781:
[----:B------:R-:W-:Y:S02]  /*0510*/  MOV R0, c[0x0][0x3ac] ;  /* 0x0000eb0000007a02 */ /* 0x000fe40000000f00 */
[----:B------:R-:W-:Y:S02]  /*0520*/  MOV R2, R3 ;  /* 0x0000000300027202 */ /* 0x000fe40000000f00 */
[----:B------:R-:W-:-:S13]  /*0530*/  ISETP.NE.AND P0, PT, R0, 0x1, PT ;  /* 0x000000010000780c */ /* 0x000fda0003f05270 */
[----:B------:R-:W-:-:S05]  /*0540*/  @P0 IMAD.HI.U32 R0, R3, c[0x0][0x3b0], RZ ;  /* 0x0000ec0003000a27 */ /* 0x000fca00078e00ff */
[----:B------:R-:W-:-:S05]  /*0550*/  @P0 SHF.R.U32.HI R2, RZ, c[0x0][0x3b4], R0 ;  /* 0x0000ed00ff020a19 */ /* 0x000fca0000011600 */
[----:B------:R-:W-:Y:S02]  /*0560*/  IMAD R4, R2, c[0x0][0x3ac], RZ ;  /* 0x0000eb0002047a24 */ /* 0x000fe400078e02ff */
.L_x_782:
        /* <DEDUP_REMOVED lines=16> */
.L_x_783:
        /* <DEDUP_REMOVED lines=9> */
.L_x_785:
[----:B------:R-:W-:-:S04]  /*0700*/  MOV R3, c[0x0][0x3d4] ;  /* 0x0000f50000037a02 */ /* 0x000fc80000000f00 */
.L_x_784:
[----:B-----5:R-:W-:-:S04]  /*0710*/  IADD3 R3, R3, 0x7f, RZ ;  /* 0x0000007f03037810 */ /* 0x020fc80007ffe0ff */
[----:B------:R-:W-:-:S04]  /*0720*/  SHF.R.S32.HI R0, RZ, 0x1f, R3 ;  /* 0x0000001fff007819 */ /* 0x000fc80000011403 */
[----:B------:R-:W-:-:S04]  /*0730*/  LEA.HI R0, R0, R3, RZ, 0x7 ;  /* 0x0000000300007211 */ /* 0x000fc800078f38ff */
[----:B------:R-:W-:-:S04]  /*0740*/  SHF.R.S32.HI R217, RZ, 0x7, R0 ;  /* 0x00000007ffd97819 */ /* 0x000fc80000011400 */
[-C--:B------:R-:W-:Y:S02]  /*0750*/  ISETP.GT.AND P0, PT, R217, R2.reuse, PT ;  /* 0x00000002d900720c */ /* 0x080fe40003f04270 */
[----:B------:R-:W-:Y:S02]  /*0760*/  LOP3.LUT R2, RZ, R2, RZ, 0x33, !PT ;  /* 0x00000002ff027212 */ /* 0x000fe400078e33ff */
[----:B------:R-:W-:-:S03]  /*0770*/  SEL R215, R215, 0xffffffff, P0 ;  /* 0xffffffffd7d77807 */ /* 0x000fc60000000000 */
[----:B------:R-:W-:Y:S02]  /*0780*/  IMAD.IADD R217, R217, 0x1, R2 ;  /* 0x00000001d9d97824 */ /* 0x000fe400078e0202 */
.L_x_780:
[----:B------:R-:W-:-:S13]  /*0790*/  ISETP.GE.AND P0, PT, R215, RZ, PT ;  /* 0x000000ffd700720c */ /* 0x000fda0003f06270 */
[----:B------:R-:W-:Y:S05]  /*07a0*/  @!P0 EXIT ;  /* 0x000000000000894d */ /* 0x000fea0003800000 */
[----:B------:R-:W-:Y:S01]  /*07b0*/  ISETP.NE.U32.AND P3, PT, RZ, c[0x0][0x2c8], PT ;  /* 0x0000b200ff007a0c */ /* 0x000fe20003f65070 */
[----:B-1----:R-:W-:Y:S01]  /*07c0*/  IMAD.MOV.U32 R4, RZ, RZ, 0x4 ;  /* 0x00000004ff047424 */ /* 0x002fe200078e00ff */
        /* <DEDUP_REMOVED lines=8> */
[----:B------:R-:W-:Y:S01]  /*0850*/  MOV R2, RZ ;  /* 0x000000ff00027202 */ /* 0x000fe20000000f00 */
        /* <DEDUP_REMOVED lines=17> */
.L_x_786:
[----:B-1----:R-:W-:-:S04]  /*0970*/  ISETP.NE.U32.AND P0, PT, RZ, c[0x0][0x2e0], PT ;  /* 0x0000b800ff007a0c */ /* 0x002fc80003f05070 */
[----:B------:R-:W-:-:S13]  /*0980*/  ISETP.NE.AND.EX P0, PT, RZ, c[0x0][0x2e4], PT, P0 ;  /* 0x0000b900ff007a0c */ /* 0x000fda0003f05300 */
[----:B------:R-:W-:Y:S05]  /*0990*/  @!P0 BRA `(.L_x_787) ;  /* 0x0000003000008947 */ /* 0x000fea0003800000 */
[----:B------:R-:W-:-:S05]  /*09a0*/  IMAD.WIDE R4, R215, R4, c[0x0][0x2e0] ;  /* 0x0000b800d7047625 */ /* 0x000fca00078e0204 */
[----:B------:R1:W5:Y:S01]  /*09b0*/  LDG.E R214, [R4.64] ;  /* 0x0000000a04d67981 */ /* 0x000362000c1e1900 */
[----:B------:R-:W-:Y:S05]  /*09c0*/  BRA `(.L_x_788) ;  /* 0x0000004000007947 */ /* 0x000fea0003800000 */
.L_x_787:
[----:B------:R-:W-:Y:S05]  /*09d0*/  @!P1 BRA `(.L_x_788) ;  /* 0x0000003000009947 */ /* 0x000fea0003800000 */
[----:B------:R-:W2:Y:S04]  /*09e0*/  LDG.E R214, [R8.64] ;  /* 0x0000000a08d67981 */ /* 0x000ea8000c1e1900 */
[----:B------:R-:W2:Y:S02]  /*09f0*/  LDG.E R3, [R8.64+0x4] ;  /* 0x0000040a08037981 */ /* 0x000ea4000c1e1900 */
[----:B--2---:R-:W-:Y:S02]  /*0a00*/  IADD3 R214, -R214, R3, RZ ;  /* 0x00000003d6d67210 */ /* 0x004fe40007ffe1ff */
.L_x_788:
        /* <DEDUP_REMOVED lines=62> */
[----:B------:R-:W-:Y:S01]  /*0df0*/  USHF.L.U32 UR6, UR4, 0x6, URZ ;  /* 0x0000000604067899 */ /* 0x000fe2000800063f */
[----:B------:R-:W-:Y:S01]  /*0e00*/  IADD3 R222, P2, R213, R0, RZ ;  /* 0x00000000d5de7210 */ /* 0x000fe20007f5e0ff */
[C---:B------:R-:W-:Y:S01]  /*0e10*/  @P0 IMAD.HI.U32 R4, R218.reuse, c[0x0][0x24c], RZ ;  /* 0x00009300da040a27 */ /* 0x040fe200078e00ff */
[----:B------:R-:W-:Y:S01]  /*0e20*/  SEL R8, R215, RZ, !P1 ;  /* 0x000000ffd7087207 */ /* 0x000fe20004800000 */
[----:B------:R-:W-:Y:S01]  /*0e30*/  UMOV UR8, 0x6 ;  /* 0x0000000600087882 */ /* 0x000fe20000000000 */
[----:B------:R-:W-:Y:S01]  /*0e40*/  SHF.R.S32.HI R225, RZ, 0x1f, R224 ;  /* 0x0000001fffe17819 */ /* 0x000fe200000114e0 */
[----:B------:R-:W-:Y:S01]  /*0e50*/  IMAD R5, R218, c[0x0][0x23c], R5 ;  /* 0x00008f00da057a24 */ /* 0x000fe200078e0205 */
[----:B------:R-:W-:Y:S01]  /*0e60*/  @P0 SHF.R.U32.HI R17, RZ, c[0x0][0x250], R4 ;  /* 0x00009400ff110a19 */ /* 0x000fe20000011604 */
[----:B------:R-:W-:Y:S01]  /*0e70*/  IMAD.IADD R4, R6, 0x1, -R9 ;  /* 0x0000000106047824 */ /* 0x000fe200078e0a09 */
[----:B------:R-:W-:Y:S01]  /*0e80*/  SHF.R.S32.HI R9, RZ, 0x1f, R213 ;  /* 0x0000001fff097819 */ /* 0x000fe200000114d5 */
[----:B------:R-:W-:Y:S01]  /*0e90*/  IMAD.IADD R33, R33, 0x1, R5 ;  /* 0x0000000121217824 */ /* 0x000fe200078e0205 */
[----:B------:R-:W-:Y:S01]  /*0ea0*/  SHF.R.S32.HI R10, RZ, 0x1f, R17 ;  /* 0x0000001fff0a7819 */ /* 0x000fe20000011411 */
[----:B------:R-:W-:Y:S01]  /*0eb0*/  IMAD.SHL.U32 R20, R4, 0x8, RZ ;  /* 0x0000000804147824 */ /* 0x000fe200078e00ff */
[----:B------:R-:W-:Y:S01]  /*0ec0*/  IADD3 R22, P0, R213, R2, RZ ;  /* 0x00000002d5167210 */ /* 0x000fe20007f1e0ff */
[----:B------:R-:W-:Y:S01]  /*0ed0*/  IMAD.IADD R5, R235, 0x1, -R213 ;  /* 0x00000001eb057824 */ /* 0x000fe200078e0ad5 */
[-C--:B------:R-:W-:Y:S01]  /*0ee0*/  LEA.HI.X.SX32 R0, R0, R9.reuse, 0x1, P2 ;  /* 0x0000000900007211 */ /* 0x080fe200010f0eff */
[----:B------:R-:W-:Y:S01]  /*0ef0*/  IMAD R24, R10, c[0x0][0x1e0], RZ ;  /* 0x000078000a187a24 */ /* 0x000fe200078e02ff */
[----:B------:R-:W-:Y:S01]  /*0f00*/  SHF.R.S32.HI R21, RZ, 0x1f, R20 ;  /* 0x0000001fff157819 */ /* 0x000fe20000011414 */
[----:B------:R-:W-:Y:S01]  /*0f10*/  IMAD.WIDE.U32 R36, R218, c[0x0][0x270], R224 ;  /* 0x00009c00da247a25 */ /* 0x000fe200078e00e0 */
[----:B------:R-:W-:Y:S01]  /*0f20*/  LEA.HI.X.SX32 R23, R2, R9, 0x1, P0 ;  /* 0x0000000902177211 */ /* 0x000fe200000f0eff */
[----:B------:R-:W-:Y:S01]  /*0f30*/  USHF.L.U64.HI UR5, UR4, UR8, UR5 ;  /* 0x0000000804057299 */ /* 0x000fe20008010205 */
[----:B------:R-:W-:Y:S01]  /*0f40*/  ISETP.GE.AND P2, PT, R5, 0x1, PT ;  /* 0x000000010500780c */ /* 0x000fe20003f46270 */
[----:B------:R-:W-:Y:S01]  /*0f50*/  IMAD R24, R17, c[0x0][0x1e4], R24 ;  /* 0x0000790011187a24 */ /* 0x000fe200078e0218 */
[----:B------:R-:W-:Y:S01]  /*0f60*/  ISETP.GE.AND P0, PT, R5, 0x21, PT ;  /* 0x000000210500780c */ /* 0x000fe20003f06270 */
[----:B------:R-:W-:Y:S01]  /*0f70*/  IMAD.WIDE.U32 R14, R17, c[0x0][0x1e0], R20 ;  /* 0x00007800110e7a25 */ /* 0x000fe200078e0014 */
[----:B------:R-:W-:-:S02]  /*0f80*/  ISETP.GE.AND P6, PT, R5, 0x41, PT ;  /* 0x000000410500780c */ /* 0x000fc40003fc6270 */
[----:B------:R-:W-:Y:S01]  /*0f90*/  ISETP.GE.AND P5, PT, R5, 0x61, PT ;  /* 0x000000610500780c */ /* 0x000fe20003fa6270 */
[----:B------:R-:W-:Y:S01]  /*0fa0*/  IMAD.IADD R25, R15, 0x1, R24 ;  /* 0x000000010f197824 */ /* 0x000fe200078e0218 */
[----:B------:R-:W-:Y:S01]  /*0fb0*/  SHF.R.S32.HI R5, RZ, 0x1f, R215 ;  /* 0x0000001fff057819 */ /* 0x000fe200000114d7 */
[----:B------:R-:W-:Y:S01]  /*0fc0*/  IMAD R15, R3, c[0x0][0x270], RZ ;  /* 0x00009c00030f7a24 */ /* 0x000fe200078e02ff */
[----:B------:R-:W-:Y:S01]  /*0fd0*/  SEL R2, R215, RZ, !P3 ;  /* 0x000000ffd7027207 */ /* 0x000fe20005800000 */
[----:B------:R-:W-:Y:S01]  /*0fe0*/  IMAD R9, R3, c[0x0][0x288], RZ ;  /* 0x0000a20003097a24 */ /* 0x000fe200078e02ff */
[C---:B------:R-:W-:Y:S01]  /*0ff0*/  SEL R11, R5.reuse, RZ, !P3 ;  /* 0x000000ff050b7207 */ /* 0x040fe20005800000 */
[C---:B------:R-:W-:Y:S01]  /*1000*/  IMAD R28, R218.reuse, c[0x0][0x274], R15 ;  /* 0x00009d00da1c7a24 */ /* 0x040fe200078e020f */
[----:B------:R-:W-:Y:S01]  /*1010*/  SEL R5, R5, RZ, !P1 ;  /* 0x000000ff05057207 */ /* 0x000fe20004800000 */
[C---:B------:R-:W-:Y:S01]  /*1020*/  IMAD R26, R218.reuse, c[0x0][0x28c], R9 ;  /* 0x0000a300da1a7a24 */ /* 0x040fe200078e0209 */
[----:B------:R-:W-:Y:S01]  /*1030*/  SHF.R.S32.HI R9, RZ, 0x4, R18 ;  /* 0x00000004ff097819 */ /* 0x000fe20000011412 */
[----:B------:R-:W-:Y:S01]  /*1040*/  IMAD.WIDE.U32 R34, R218, c[0x0][0x288], R224 ;  /* 0x0000a200da227a25 */ /* 0x000fe200078e00e0 */
[----:B------:R-:W-:-:S02]  /*1050*/  ISETP.GE.OR P4, PT, R20, c[0x0][0x1cc], !P2 ;  /* 0x0000730014007a0c */ /* 0x000fc40005786670 */
[----:B------:R-:W-:Y:S01]  /*1060*/  ISETP.GE.OR P2, PT, R20, c[0x0][0x19c], !P2 ;  /* 0x0000670014007a0c */ /* 0x000fe20005746670 */
[----:B------:R-:W-:Y:S01]  /*1070*/  IMAD R15, R5, c[0x0][0x1e8], RZ ;  /* 0x00007a00050f7a24 */ /* 0x000fe200078e02ff */
[----:B------:R-:W-:Y:S01]  /*1080*/  LEA.HI R198, R13, R6, RZ, 0x7 ;  /* 0x000000060dc67211 */ /* 0x000fe200078f38ff */
[----:B------:R-:W-:Y:S01]  /*1090*/  IMAD.MOV.U32 R24, RZ, RZ, R14 ;  /* 0x000000ffff187224 */ /* 0x000fe200078e000e */
[----:B------:R-:W-:Y:S01]  /*10a0*/  SHF.R.S32.HI R14, RZ, 0x1f, R205 ;  /* 0x0000001fff0e7819 */ /* 0x000fe200000114cd */
[----:B------:R-:W-:Y:S01]  /*10b0*/  IMAD R30, R8, c[0x0][0x1ec], R15 ;  /* 0x00007b00081e7a24 */ /* 0x000fe200078e020f */
[----:B------:R-:W-:Y:S01]  /*10c0*/  LEA.HI R15, R18, R9, RZ, 0x1 ;  /* 0x00000009120f7211 */ /* 0x000fe200078f08ff */
[----:B------:R-:W-:Y:S01]  /*10d0*/  IMAD R203, R11, c[0x0][0x240], RZ ;  /* 0x000090000bcb7a24 */ /* 0x000fe200078e02ff */
[----:B------:R-:W-:Y:S01]  /*10e0*/  SHF.R.U32.HI R198, RZ, 0x4, R198 ;  /* 0x00000004ffc67819 */ /* 0x000fe200000116c6 */
[----:B------:R-:W-:Y:S01]  /*10f0*/  IMAD.WIDE.U32 R32, R2, c[0x0][0x240], R32 ;  /* 0x0000900002207a25 */ /* 0x000fe200078e0020 */
[----:B------:R-:W-:-:S03]  /*1100*/  LOP3.LUT R15, R15, 0xfffffffe, RZ, 0xc0, !PT ;  /* 0xfffffffe0f0f7812 */ /* 0x000fc600078ec0ff */
        /* <DEDUP_REMOVED lines=53> */
[----:B------:R-:W-:Y:S01]  /*1460*/  IMAD R197, R15, 0x800, R16 ;  /* 0x000008000fc57824 */ /* 0x000fe200078e0210 */
[----:B------:R-:W-:Y:S01]  /*1470*/  IADD3 R34, P1, R28, UR6, RZ ;  /* 0x000000061c227c10 */ /* 0x000fe2000ff3e0ff */
[----:B------:R-:W-:Y:S01]  /*1480*/  @!PT LDS RZ, [RZ] ;  /* 0x00000000fffff984 */ /* 0x000fe20000000800 */
[----:B------:R-:W-:Y:S01]  /*1490*/  @!PT LDS RZ, [RZ] ;  /* 0x00000000fffff984 */ /* 0x000fe20000000800 */
[----:B------:R-:W-:Y:S01]  /*14a0*/  @!PT LDS RZ, [RZ] ;  /* 0x00000000fffff984 */ /* 0x000fe20000000800 */
[----:B------:R1:W-:Y:S01]  /*14b0*/  LDGSTS.E.BYPASS.LTC128B.128 [R5+0x4080], [R26.64], !P4 ;  /* 0x040800001a057fae */ /* 0x0003e2000e101d4a */
[----:B------:R-:W-:Y:S01]  /*14c0*/  LOP3.LUT R19, R17, 0xfffffff8, RZ, 0xc0, !PT ;  /* 0xfffffff811137812 */ /* 0x000fe200078ec0ff */
[----:B------:R-:W-:Y:S01]  /*14d0*/  IMAD R17, R23, c[0x0][0x1a8], RZ ;  /* 0x00006a0017117a24 */ /* 0x000fe200078e02ff */
[----:B------:R-:W-:Y:S01]  /*14e0*/  IADD3.X R35, R29, UR5, RZ, P1, !PT ;  /* 0x000000051d237c10 */ /* 0x000fe20008ffe4ff */
[----:B------:R2:W-:Y:S01]  /*14f0*/  LDGSTS.E.BYPASS.LTC128B.128 [R5+0x5080], [R28.64], !P3 ;  /* 0x050800001c057fae */ /* 0x0005e2000d901d4a */
[----:B------:R-:W-:Y:S01]  /*1500*/  IADD3 R36, P1, R34, UR6, RZ ;  /* 0x0000000622247c10 */ /* 0x000fe2000ff3e0ff */
[----:B------:R-:W-:Y:S01]  /*1510*/  IMAD R17, R22, c[0x0][0x1ac], R17 ;  /* 0x00006b0016117a24 */ /* 0x000fe200078e0211 */
[----:B------:R-:W-:Y:S01]  /*1520*/  ISETP.GE.OR P4, PT, R20, c[0x0][0x1cc], !P6 ;  /* 0x0000730014007a0c */ /* 0x000fe20007786670 */
[----:B------:R-:W-:Y:S01]  /*1530*/  IMAD.WIDE.U32 R22, R22, c[0x0][0x1a8], R32 ;  /* 0x00006a0016167a25 */ /* 0x000fe200078e0020 */
[----:B------:R-:W-:Y:S01]  /*1540*/  ISETP.GE.OR P3, PT, R20, c[0x0][0x1cc], !P5 ;  /* 0x0000730014007a0c */ /* 0x000fe20006f66670 */
[----:B------:R-:W-:Y:S01]  /*1550*/  ULDC.64 UR6, c[0x0][0x208] ;  /* 0x0000820000067ab9 */ /* 0x000fe20000000a00 */
[----:B------:R-:W-:Y:S01]  /*1560*/  IADD3.X R37, R35, UR5, RZ, P1, !PT ;  /* 0x0000000523257c10 */ /* 0x000fe20008ffe4ff */
[----:B------:R-:W-:Y:S01]  /*1570*/  ULDC.64 UR4, c[0x0][0x1a8] ;  /* 0x00006a0000047ab9 */ /* 0x000fe20000000a00 */
[----:B------:R-:W-:Y:S01]  /*1580*/  LEA.HI R10, R13, R6, RZ, 0x5 ;  /* 0x000000060d0a7211 */ /* 0x000fe200078f28ff */
[----:B------:R-:W-:Y:S01]  /*1590*/  IMAD.IADD R8, R24, 0x1, -R19 ;  /* 0x0000000118087824 */ /* 0x000fe200078e0a13 */
[----:B------:R-:W-:Y:S01]  /*15a0*/  USHF.L.U32 UR13, UR4, 0x6, URZ ;  /* 0x00000006040d7899 */ /* 0x000fe2000800063f */
[----:B------:R-:W-:Y:S01]  /*15b0*/  IMAD R19, R3, c[0x0][0x180], RZ ;  /* 0x0000600003137a24 */ /* 0x000fe200078e02ff */
[----:B------:R-:W-:Y:S01]  /*15c0*/  LEA R30, P1, R22, c[0x0][0x190], 0x1 ;  /* 0x00006400161e7a11 */ /* 0x000fe200078208ff */
[----:B------:R-:W-:Y:S01]  /*15d0*/  IMAD.IADD R17, R23, 0x1, R17 ;  /* 0x0000000117117824 */ /* 0x000fe200078e0211 */
[----:B------:R-:W-:Y:S01]  /*15e0*/  ISETP.GE.OR P0, PT, R20, c[0x0][0x19c], !P0 ;  /* 0x0000670014007a0c */ /* 0x000fe20004706670 */
[----:B------:R-:W-:Y:S01]  /*15f0*/  USHF.L.U64.HI UR5, UR4, UR8, UR5 ;  /* 0x0000000804057299 */ /* 0x000fe20008010205 */
[----:B------:R3:W-:Y:S01]  /*1600*/  LDGSTS.E.BYPASS.LTC128B.128 [R5+0x6080], [R34.64], !P4 ;  /* 0x0608000022057fae */ /* 0x0007e2000e101d4a */
[----:B------:R-:W-:Y:S01]  /*1610*/  IMAD.WIDE.U32 R24, R218, c[0x0][0x180], R20 ;  /* 0x00006000da187a25 */ /* 0x000fe200078e0014 */
[----:B------:R-:W-:Y:S01]  /*1620*/  LEA.HI.X R31, R22, c[0x0][0x194], R17, 0x1, P1 ;  /* 0x00006500161f7a11 */ /* 0x000fe200008f0c11 */
[----:B------:R-:W-:Y:S01]  /*1630*/  USHF.L.U64.HI UR9, UR6, UR8, UR7 ;  /* 0x0000000806097299 */ /* 0x000fe20008010207 */
[----:B------:R-:W-:Y:S01]  /*1640*/  IADD3 R22, P1, R30, UR13, RZ ;  /* 0x0000000d1e167c10 */ /* 0x000fe2000ff3e0ff */
[----:B------:R3:W-:Y:S01]  /*1650*/  LDGSTS.E.BYPASS.LTC128B.128 [R5+0x7080], [R36.64], !P3 ;  /* 0x0708000024057fae */ /* 0x0007e2000d901d4a */
[----:B-1----:R-:W-:Y:S01]  /*1660*/  IMAD R27, R3, c[0x0][0x210], RZ ;  /* 0x00008400031b7a24 */ /* 0x002fe200078e02ff */
[----:B------:R-:W-:Y:S01]  /*1670*/  SHF.R.S32.HI R3, RZ, 0x5, R10 ;  /* 0x00000005ff037819 */ /* 0x000fe2000001140a */
[C---:B------:R-:W-:Y:S01]  /*1680*/  IMAD R19, R218.reuse, c[0x0][0x184], R19 ;  /* 0x00006100da137a24 */ /* 0x040fe200078e0213 */
[----:B------:R-:W-:Y:S01]  /*1690*/  IADD3.X R23, R31, UR5, RZ, P1, !PT ;  /* 0x000000051f177c10 */ /* 0x000fe20008ffe4ff */
[----:B--2---:R-:W-:Y:S01]  /*16a0*/  IMAD.WIDE.U32 R28, R218, c[0x0][0x210], R20 ;  /* 0x00008400da1c7a25 */ /* 0x004fe200078e0014 */
[----:B------:R-:W-:Y:S01]  /*16b0*/  LEA.HI R26, R10, R3, RZ, 0x1 ;  /* 0x000000030a1a7211 */ /* 0x000fe200078f08ff */
[----:B------:R-:W0:Y:S01]  /*16c0*/  LDGDEPBAR ;  /* 0x00000000000079af */ /* 0x000e220000000000 */
[----:B------:R-:W-:Y:S01]  /*16d0*/  ISETP.GE.OR P6, PT, R20, c[0x0][0x19c], !P6 ;  /* 0x0000670014007a0c */ /* 0x000fe200077c6670 */
[----:B------:R-:W-:Y:S01]  /*16e0*/  IMAD.SHL.U32 R21, R4, 0x40, RZ ;  /* 0x0000004004157824 */ /* 0x000fe200078e00ff */
[----:B------:R-:W-:Y:S01]  /*16f0*/  LOP3.LUT R26, R26, 0xfffffffe, RZ, 0xc0, !PT ;  /* 0xfffffffe1a1a7812 */ /* 0x000fe200078ec0ff */
[----:B------:R1:W-:Y:S01]  /*1700*/  LDGSTS.E.BYPASS.LTC128B.128 [R5+0x80], [R30.64], !P2 ;  /* 0x000800001e057fae */ /* 0x0003e2000d101d4a */
[----:B------:R-:W-:Y:S01]  /*1710*/  IMAD R27, R218, c[0x0][0x214], R27 ;  /* 0x00008500da1b7a24 */ /* 0x000fe200078e021b */
[C---:B------:R-:W-:Y:S01]  /*1720*/  ISETP.GE.OR P5, PT, R20.reuse, c[0x0][0x19c], !P5 ;  /* 0x0000670014007a0c */ /* 0x040fe20006fa6670 */
[----:B------:R-:W-:Y:S01]  /*1730*/  IMAD R17, R11, c[0x0][0x188], RZ ;  /* 0x000062000b117a24 */ /* 0x000fe200078e02ff */
[C---:B------:R-:W-:Y:S01]  /*1740*/  ISETP.GE.AND P4, PT, R20.reuse, c[0x0][0x16c], PT ;  /* 0x00005b0014007a0c */ /* 0x040fe20003f86270 */
[----:B------:R2:W-:Y:S01]  /*1750*/  LDGSTS.E.BYPASS.LTC128B.128 [R5+0x1080], [R22.64], !P0 ;  /* 0x0108000016057fae */ /* 0x0005e2000c101d4a */
[----:B------:R-:W-:Y:S01]  /*1760*/  ISETP.GE.AND P3, PT, R20, c[0x0][0x1fc], PT ;  /* 0x00007f0014007a0c */ /* 0x000fe20003f66270 */
[----:B------:R-:W-:Y:S01]  /*1770*/  IMAD.SHL.U32 R20, R3, 0x10, RZ ;  /* 0x0000001003147824 */ /* 0x000fe200078e00ff */
[C---:B------:R-:W-:Y:S01]  /*1780*/  LOP3.LUT P2, RZ, R4.reuse, 0x4, RZ, 0xc0, !PT ;  /* 0x0000000404ff7812 */ /* 0x040fe2000784c0ff */
[----:B------:R-:W-:Y:S01]  /*1790*/  IMAD.IADD R27, R29, 0x1, R27 ;  /* 0x000000011d1b7824 */ /* 0x000fe200078e021b */
[----:B------:R-:W-:Y:S01]  /*17a0*/  LOP3.LUT P1, RZ, R4, 0x2, RZ, 0xc0, !PT ;  /* 0x0000000204ff7812 */ /* 0x000fe2000782c0ff */
[----:B------:R-:W-:Y:S01]  /*17b0*/  IMAD.IADD R4, R3, 0x1, -R26 ;  /* 0x0000000103047824 */ /* 0x000fe200078e0a1a */
[----:B------:R-:W-:Y:S01]  /*17c0*/  LOP3.LUT R21, R21, 0x1c0, RZ, 0xc0, !PT ;  /* 0x000001c015157812 */ /* 0x000fe200078ec0ff */
[----:B------:R-:W-:Y:S01]  /*17d0*/  IMAD.MOV.U32 R26, RZ, RZ, R28 ;  /* 0x000000ffff1a7224 */ /* 0x000fe200078e001c */
[----:B------:R-:W-:Y:S01]  /*17e0*/  IADD3 R28, P0, R22, UR13, RZ ;  /* 0x0000000d161c7c10 */ /* 0x000fe2000ff1e0ff */
[----:B------:R-:W-:Y:S01]  /*17f0*/  IMAD R3, R11, c[0x0][0x218], RZ ;  /* 0x000086000b037a24 */ /* 0x000fe200078e02ff */
[----:B------:R-:W-:Y:S01]  /*1800*/  SHF.R.U32.HI R196, RZ, 0x3, R21 ;  /* 0x00000003ffc47819 */ /* 0x000fe20000011615 */
[----:B------:R-:W-:Y:S01]  /*1810*/  IMAD.IADD R25, R25, 0x1, R19 ;  /* 0x0000000119197824 */ /* 0x000fe200078e0213 */
[C---:B------:R-:W-:Y:S01]  /*1820*/  LOP3.LUT R19, R21.reuse, 0x30, R20, 0xf8, !PT ;  /* 0x0000003015137812 */ /* 0x040fe200078ef814 */
[C---:B------:R-:W-:Y:S01]  /*1830*/  IMAD R11, R2.reuse, c[0x0][0x18c], R17 ;  /* 0x00006300020b7a24 */ /* 0x040fe200078e0211 */
[----:B------:R-:W-:Y:S01]  /*1840*/  LOP3.LUT R17, R21, 0x8, R12, 0xf8, !PT ;  /* 0x0000000815117812 */ /* 0x000fe200078ef80c */
[----:B------:R-:W-:Y:S01]  /*1850*/  IMAD.WIDE.U32 R20, R2, c[0x0][0x218], R26 ;  /* 0x0000860002147a25 */ /* 0x000fe200078e001a */
[----:B------:R-:W-:Y:S01]  /*1860*/  IADD3.X R29, R23, UR5, RZ, P0, !PT ;  /* 0x00000005171d7c10 */ /* 0x000fe200087fe4ff */
[----:B------:R-:W-:Y:S01]  /*1870*/  USHF.L.U32 UR12, UR6, 0x6, URZ ;  /* 0x00000006060c7899 */ /* 0x000fe2000800063f */
[----:B------:R-:W-:Y:S01]  /*1880*/  IADD3 R26, P0, R28, UR13, RZ ;  /* 0x0000000d1c1a7c10 */ /* 0x000fe2000ff1e0ff */
[C---:B------:R-:W-:Y:S01]  /*1890*/  IMAD R3, R2.reuse, c[0x0][0x21c], R3 ;  /* 0x0000870002037a24 */ /* 0x040fe200078e0203 */
[-C--:B------:R-:W-:Y:S01]  /*18a0*/  LOP3.LUT R16, R17, R196.reuse, RZ, 0x3c, !PT ;  /* 0x000000c411107212 */ /* 0x080fe200078e3cff */
        /* <DEDUP_REMOVED lines=35> */
[C---:B------:R-:W-:Y:S01]  /*1ae0*/  LEA R24, P0, R2.reuse, c[0x0][0x160], 0x1 ;  /* 0x0000580002187a11 */ /* 0x040fe200078008ff */
[----:B------:R-:W-:Y:S02]  /*1af0*/  IMAD.IADD R197, R197, 0x1, R16 ;  /* 0x00000001c5c57824 */ /* 0x000fe400078e0210 */
[----:B------:R-:W-:Y:S01]  /*1b00*/  IMAD.MOV.U32 R192, RZ, RZ, 0x20 ;  /* 0x00000020ffc07424 */ /* 0x000fe200078e00ff */
[----:B------:R-:W-:Y:S01]  /*1b10*/  LEA.HI.X R25, R2, c[0x0][0x164], R3, 0x1, P0 ;  /* 0x0000590002197a11 */ /* 0x000fe200000f0c03 */
[----:B------:R-:W-:Y:S01]  /*1b20*/  IMAD.SHL.U32 R197, R197, 0x2, RZ ;  /* 0x00000002c5c57824 */ /* 0x000fe200078e00ff */
[----:B------:R-:W-:Y:S01]  /*1b30*/  SEL R2, R199, 0xffffffc0, !P2 ;  /* 0xffffffc0c7027807 */ /* 0x000fe20005000000 */
[----:B------:R-:W-:Y:S01]  /*1b40*/  IMAD R227, R0, c[0x0][0x208], RZ ;  /* 0x0000820000e37a24 */ /* 0x000fe200078e02ff */
[----:B------:R-:W-:Y:S01]  /*1b50*/  SEL R0, R192, 0xffffffe0, !P1 ;  /* 0xffffffe0c0007807 */ /* 0x000fe20004800000 */
[----:B------:R-:W-:Y:S01]  /*1b60*/  IMAD.SHL.U32 R11, R236, 0x40, RZ ;  /* 0x00000040ec0b7824 */ /* 0x000fe200078e00ff */
[----:B------:R-:W-:Y:S01]  /*1b70*/  ISETP.GT.AND P1, PT, R6, 0xf, PT ;  /* 0x0000000f0600780c */ /* 0x000fe20003f24270 */
[----:B------:R-:W-:-:S02]  /*1b80*/  IMAD.IADD R2, R197, 0x1, R2 ;  /* 0x00000001c5027824 */ /* 0x000fc400078e0202 */
[----:B------:R-:W-:Y:S01]  /*1b90*/  IMAD.IADD R3, R197, 0x1, R0 ;  /* 0x00000001c5037824 */ /* 0x000fe200078e0200 */
[----:B------:R-:W-:Y:S01]  /*1ba0*/  IADD3 R16, -R213, R216, -R11 ;  /* 0x000000d8d5107210 */ /* 0x000fe20007ffe90b */
[----:B------:R-:W-:Y:S02]  /*1bb0*/  IMAD.IADD R0, R0, 0x1, R2 ;  /* 0x0000000100007824 */ /* 0x000fe400078e0202 */
[----:B------:R-:W-:Y:S01]  /*1bc0*/  IMAD R227, R222, c[0x0][0x20c], R227 ;  /* 0x00008300dee37a24 */ /* 0x000fe200078e02e3 */
[----:B------:R-:W-:Y:S01]  /*1bd0*/  ISETP.LT.OR P0, PT, R16, 0x1, P4 ;  /* 0x000000011000780c */ /* 0x000fe20002701670 */
[----:B------:R-:W-:Y:S01]  /*1be0*/  IMAD.WIDE.U32 R222, R222, c[0x0][0x208], R20 ;  /* 0x00008200dede7a25 */ /* 0x000fe200078e0014 */
[----:B------:R-:W-:Y:S02]  /*1bf0*/  LOP3.LUT R21, R18, 0xfffffff0, RZ, 0xc0, !PT ;  /* 0xfffffff012157812 */ /* 0x000fe400078ec0ff */
[C---:B------:R-:W-:Y:S01]  /*1c00*/  ISETP.LT.OR P6, PT, R16.reuse, 0x21, P4 ;  /* 0x000000211000780c */ /* 0x040fe200027c1670 */
[----:B------:R3:W3:Y:S01]  /*1c10*/  LDSM.16.M88.4 R144, [R197+0x4080] ;  /* 0x00408000c590783b */ /* 0x0006e20000000200 */
[----:B------:R-:W-:Y:S01]  /*1c20*/  IMAD.IADD R227, R223, 0x1, R227 ;  /* 0x00000001dfe37824 */ /* 0x000fe200078e02e3 */
[----:B------:R-:W-:Y:S01]  /*1c30*/  ISETP.LT.OR P5, PT, R16, 0x1, P3 ;  /* 0x000000011000780c */ /* 0x000fe20001fa1670 */
[----:B------:R-:W-:Y:S01]  /*1c40*/  IMAD.MOV.U32 R226, RZ, RZ, R222 ;  /* 0x000000ffffe27224 */ /* 0x000fe200078e00de */
[----:B------:R3:W3:Y:S01]  /*1c50*/  LDSM.16.M88.4 R148, [R197+0x6080] ;  /* 0x00608000c594783b */ /* 0x0006e20000000200 */
[----:B------:R-:W-:Y:S01]  /*1c60*/  IMAD.IADD R21, R6, 0x1, -R21 ;  /* 0x0000000106157824 */ /* 0x000fe200078e0a15 */
[----:B------:R-:W-:Y:S01]  /*1c70*/  ISETP.LT.OR P2, PT, R16, 0x21, P3 ;  /* 0x000000211000780c */ /* 0x000fe20001f41670 */
        /* <DEDUP_REMOVED lines=21> */
[----:B------:R-:W-:Y:S02]  /*1dd0*/  BAR.SYNC.DEFER_BLOCKING 0x0 ;  /* 0x0000000000007b1d */ /* 0x000fe40000010000 */
[----:B------:R-:W-:-:S04]  /*1de0*/  LOP3.LUT R21, R21, 0x1c0, RZ, 0xc0, !PT ;  /* 0x000001c015157812 */ /* 0x000fc800078ec0ff */
[----:B------:R-:W-:Y:S01]  /*1df0*/  SHF.R.U32.HI R200, RZ, 0x3, R21 ;  /* 0x00000003ffc87819 */ /* 0x000fe20000011615 */
        /* <DEDUP_REMOVED lines=81> */
.L_x_791:
[----:B------:R-:W-:Y:S05]  /*2310*/  BSYNC B0 ;  /* 0x0000000000007941 */ /* 0x000fea0003800000 */
.L_x_790:
        /* <DEDUP_REMOVED lines=56> */
.L_x_794:
        /* <DEDUP_REMOVED lines=99> */
.L_x_792:
        /* <DEDUP_REMOVED lines=403> */
.L_x_793:
        /* <DEDUP_REMOVED lines=170> */
.L_x_789:
        /* <DEDUP_REMOVED lines=118> */
.L_x_796:
[----:B---3--:R-:W-:Y:S01]  /*5800*/  LEA.HI R2, R3, R0, RZ, 0x3 ;  /* 0x0000000003027211 */ /* 0x008fe200078f18ff */
[----:B------:R-:W-:Y:S01]  /*5810*/  BSSY B0, `(.L_x_797) ;  /* 0x0000033000007945 */ /* 0x000fe20003800000 */
[----:B------:R-:W-:-:S02]  /*5820*/  SHF.R.S32.HI R36, RZ, 0x1f, R215 ;  /* 0x0000001fff247819 */ /* 0x000fc400000114d7 */
[----:B------:R-:W-:Y:S02]  /*5830*/  LOP3.LUT R5, R2, 0x1ffffff8, RZ, 0xc0, !PT ;  /* 0x1ffffff802057812 */ /* 0x000fe400078ec0ff */
[----:B------:R-:W-:Y:S02]  /*5840*/  SHF.R.S32.HI R2, RZ, 0x3, R2 ;  /* 0x00000003ff027819 */ /* 0x000fe40000011402 */
[----:B------:R-:W-:Y:S01]  /*5850*/  SEL R36, R36, RZ, !P1 ;  /* 0x000000ff24247207 */ /* 0x000fe20004800000 */
[----:B------:R-:W-:Y:S01]  /*5860*/  IMAD.IADD R38, R0, 0x1, -R5 ;  /* 0x0000000100267824 */ /* 0x000fe200078e0a05 */
[----:B------:R-:W-:Y:S01]  /*5870*/  LEA.HI R0, R3, R0, RZ, 0x6 ;  /* 0x0000000003007211 */ /* 0x000fe200078f30ff */
[C---:B------:R-:W-:Y:S01]  /*5880*/  IMAD.SHL.U32 R5, R2.reuse, 0x40, RZ ;  /* 0x0000004002057824 */ /* 0x040fe200078e00ff */
[----:B------:R-:W-:Y:S01]  /*5890*/  IADD3 R44, P0, R2, R40, RZ ;  /* 0x00000028022c7210 */ /* 0x000fe20007f1e0ff */
[----:B------:R-:W-:Y:S01]  /*58a0*/  IMAD.SHL.U32 R38, R38, 0x8, RZ ;  /* 0x0000000826267824 */ /* 0x000fe200078e00ff */
[----:B------:R-:W-:Y:S01]  /*58b0*/  SEL R215, R215, RZ, !P1 ;  /* 0x000000ffd7d77207 */ /* 0x000fe20004800000 */
[----:B------:R-:W-:Y:S01]  /*58c0*/  IMAD.SHL.U32 R0, R0, 0x8, RZ ;  /* 0x0000000800007824 */ /* 0x000fe200078e00ff */
[----:B------:R-:W-:-:S02]  /*58d0*/  LOP3.LUT R5, R5, 0x1c0, RZ, 0xc0, !PT ;  /* 0x000001c005057812 */ /* 0x000fc400078ec0ff */
[--C-:B------:R-:W-:Y:S02]  /*58e0*/  SHF.R.S32.HI R39, RZ, 0x1f, R38.reuse ;  /* 0x0000001fff277819 */ /* 0x100fe40000011426 */
[--C-:B------:R-:W-:Y:S02]  /*58f0*/  LOP3.LUT R3, R5, 0x38, R38.reuse, 0xf8, !PT ;  /* 0x0000003805037812 */ /* 0x100fe400078ef826 */
[----:B------:R-:W-:Y:S01]  /*5900*/  SHF.R.U32.HI R4, RZ, 0x3, R5 ;  /* 0x00000003ff047819 */ /* 0x000fe20000011605 */
[----:B------:R-:W-:Y:S01]  /*5910*/  IMAD.WIDE.U32 R42, R218, c[0x0][0x338], R38 ;  /* 0x0000ce00da2a7a25 */ /* 0x000fe200078e0026 */
[----:B------:R-:W-:Y:S02]  /*5920*/  LEA.HI.X.SX32 R45, R2, R41, 0x1, P0 ;  /* 0x00000029022d7211 */ /* 0x000fe400000f0eff */
[----:B------:R-:W-:-:S04]  /*5930*/  LOP3.LUT R3, R3, R4, RZ, 0x3c, !PT ;  /* 0x0000000403037212 */ /* 0x000fc800078e3cff */
[----:B------:R-:W-:Y:S01]  /*5940*/  LOP3.LUT R0, R3, 0x7ffffe00, R0, 0xf8, !PT ;  /* 0x7ffffe0003007812 */ /* 0x000fe200078ef800 */
[----:B-----5:R-:W-:Y:S02]  /*5950*/  IMAD.IADD R3, R34, 0x1, -R211 ;  /* 0x0000000122037824 */ /* 0x020fe400078e0ad3 */
[----:B------:R-:W-:Y:S02]  /*5960*/  IMAD R34, R36, c[0x0][0x340], RZ ;  /* 0x0000d00024227a24 */ /* 0x000fe400078e02ff */
[----:B------:R-:W-:Y:S01]  /*5970*/  IMAD.SHL.U32 R32, R0, 0x2, RZ ;  /* 0x0000000200207824 */ /* 0x000fe200078e00ff */
[----:B------:R-:W-:Y:S02]  /*5980*/  IMNMX R3, R3, 0x80, PT ;  /* 0x0000008003037817 */ /* 0x000fe40003800200 */
[----:B------:R-:W-:Y:S02]  /*5990*/  SHF.R.S32.HI R0, RZ, 0x1f, R218 ;  /* 0x0000001fff007819 */ /* 0x000fe400000114da */
[----:B------:R1:W2:Y:S01]  /*59a0*/  LDS.128 R28, [R32+0x5080] ;  /* 0x00508000201c7984 */ /* 0x0002a20000000c00 */
[----:B------:R-:W-:-:S02]  /*59b0*/  ISETP.GE.AND P3, PT, R2, R3, PT ;  /* 0x000000030200720c */ /* 0x000fc40003f66270 */
[----:B------:R-:W-:Y:S01]  /*59c0*/  IMAD R33, R0, c[0x0][0x338], RZ ;  /* 0x0000ce0000217a24 */ /* 0x000fe200078e02ff */
[----:B------:R1:W3:Y:S01]  /*59d0*/  LDS.128 R24, [R32+0x6080] ;  /* 0x0060800020187984 */ /* 0x0002e20000000c00 */
[----:B------:R-:W-:Y:S02]  /*59e0*/  ISETP.GE.OR P0, PT, R38, c[0x0][0x324], P3 ;  /* 0x0000c90026007a0c */ /* 0x000fe40001f06670 */
[----:B------:R-:W-:Y:S01]  /*59f0*/  IMAD R33, R218, c[0x0][0x33c], R33 ;  /* 0x0000cf00da217a24 */ /* 0x000fe200078e0221 */
[----:B------:R1:W4:Y:S03]  /*5a00*/  LDS.128 R20, [R32+0x7080] ;  /* 0x0070800020147984 */ /* 0x0003260000000c00 */
[----:B------:R-:W-:Y:S01]  /*5a10*/  IMAD.IADD R43, R43, 0x1, R33 ;  /* 0x000000012b2b7824 */ /* 0x000fe200078e0221 */
[----:B------:R1:W1:Y:S01]  /*5a20*/  LDS.128 R16, [R32+0x80] ;  /* 0x0000800020107984 */ /* 0x0002620000000c00 */
[----:B------:R-:W-:-:S02]  /*5a30*/  IMAD R33, R215, c[0x0][0x344], R34 ;  /* 0x0000d100d7217a24 */ /* 0x000fc400078e0222 */
[----:B------:R-:W-:Y:S01]  /*5a40*/  IMAD.WIDE.U32 R40, R215, c[0x0][0x340], R42 ;  /* 0x0000d000d7287a25 */ /* 0x000fe200078e002a */
[----:B------:R1:W1:Y:S03]  /*5a50*/  LDS.128 R12, [R32+0x1080] ;  /* 0x00108000200c7984 */ /* 0x0002660000000c00 */
[----:B------:R-:W-:Y:S01]  /*5a60*/  IMAD.WIDE R42, R217, 0x80, R44 ;  /* 0x00000080d92a7825 */ /* 0x000fe200078e022c */
[----:B------:R1:W1:Y:S03]  /*5a70*/  LDS.128 R8, [R32+0x2080] ;  /* 0x0020800020087984 */ /* 0x0002660000000c00 */
[----:B------:R-:W-:Y:S01]  /*5a80*/  IMAD.IADD R45, R41, 0x1, R33 ;  /* 0x00000001292d7824 */ /* 0x000fe200078e0221 */
        /* <DEDUP_REMOVED lines=11> */
.L_x_798:
[----:B------:R-:W-:Y:S05]  /*5b40*/  BSYNC B0 ;  /* 0x0000000000007941 */ /* 0x000fea0003800000 */
.L_x_797:
        /* <DEDUP_REMOVED lines=16> */
.L_x_800:
[----:B------:R-:W-:Y:S05]  /*5c50*/  BSYNC B0 ;  /* 0x0000000000007941 */ /* 0x000fea0003800000 */
.L_x_799:
        /* <DEDUP_REMOVED lines=16> */
.L_x_802:
[----:B------:R-:W-:Y:S05]  /*5d60*/  BSYNC B0 ;  /* 0x0000000000007941 */ /* 0x000fea0003800000 */
.L_x_801:
        /* <DEDUP_REMOVED lines=16> */
.L_x_804:
[----:B------:R-:W-:Y:S05]  /*5e70*/  BSYNC B0 ;  /* 0x0000000000007941 */ /* 0x000fea0003800000 */
.L_x_803:
        /* <DEDUP_REMOVED lines=19> */
.L_x_806:
[----:B------:R-:W-:Y:S05]  /*5fb0*/  BSYNC B0 ;  /* 0x0000000000007941 */ /* 0x000fea0003800000 */
.L_x_805:
        /* <DEDUP_REMOVED lines=14> */
.L_x_808:
[----:B------:R-:W-:Y:S05]  /*60a0*/  BSYNC B0 ;  /* 0x0000000000007941 */ /* 0x000fea0003800000 */
.L_x_807:
        /* <DEDUP_REMOVED lines=14> */
.L_x_810:
[----:B------:R-:W-:Y:S05]  /*6190*/  BSYNC B0 ;  /* 0x0000000000007941 */ /* 0x000fea0003800000 */
.L_x_809:
        /* <DEDUP_REMOVED lines=14> */
.L_x_795:
        /* <DEDUP_REMOVED lines=18> */
.L_x_811:
        /* <DEDUP_REMOVED lines=36> */
.L_x_813:
[----:B------:R-:W-:Y:S05]  /*65e0*/  BSYNC B0 ;  /* 0x0000000000007941 */ /* 0x000fea0003800000 */
.L_x_812:
        /* <DEDUP_REMOVED lines=16> */
.L_x_815:
[----:B------:R-:W-:Y:S05]  /*66f0*/  BSYNC B0 ;  /* 0x0000000000007941 */ /* 0x000fea0003800000 */
.L_x_814:
        /* <DEDUP_REMOVED lines=16> */
.L_x_817:
[----:B------:R-:W-:Y:S05]  /*6800*/  BSYNC B0 ;  /* 0x0000000000007941 */ /* 0x000fea0003800000 */
.L_x_816:
        /* <DEDUP_REMOVED lines=15> */
.L_x_819:
[----:B------:R-:W-:Y:S05]  /*6900*/  BSYNC B0 ;  /* 0x0000000000007941 */ /* 0x000fea0003800000 */
.L_x_818:
[----:B--2---:R-:W-:Y:S01]  /*6910*/  IMAD R7, R0, c[0x0][0x338], RZ ;  /* 0x0000ce0000077a24 */ /* 0x004fe200078e02ff */
[----:B------:R-:W-:Y:S01]  /*6920*/  ISETP.GE.OR P3, PT, R4, c[0x0][0x324], P3 ;  /* 0x0000c90004007a0c */ /* 0x000fe20001f66670 */
[C---:B------:R-:W-:Y:S01]  /*6930*/  IMAD.WIDE.U32 R8, R218.reuse, c[0x0][0x338], R4 ;  /* 0x0000ce00da087a25 */ /* 0x040fe200078e0004 */
        /* <DEDUP_REMOVED lines=17> */
.L_x_821:
[----:B------:R-:W-:Y:S05]  /*6a50*/  BSYNC B0 ;  /* 0x0000000000007941 */ /* 0x000fea0003800000 */
.L_x_820:
        /* <DEDUP_REMOVED lines=14> */
.L_x_823:
[----:B------:R-:W-:Y:S05]  /*6b40*/  BSYNC B0 ;  /* 0x0000000000007941 */ /* 0x000fea0003800000 */
.L_x_822:
        /* <DEDUP_REMOVED lines=14> */
.L_x_825:
[----:B------:R-:W-:Y:S05]  /*6c30*/  BSYNC B0 ;  /* 0x0000000000007941 */ /* 0x000fea0003800000 */
.L_x_824:
        /* <DEDUP_REMOVED lines=14> */
.L_x_826:
        /* <DEDUP_REMOVED lines=14> */
.L_x_1819:


//--------------------- .text._ZN7cutlass13device_kernelIN5flash19enable_sm80_to_sm89INS1_16FlashAttnBwdSm80INS1_25CollectiveMainloopBwdSm80ILi2ELi2EN4cute5tupleIJNS5_1CILi64EEENS7_ILi128EEES8_EEENS_6half_tEfNS_4arch4Sm80ELb1ELb0ELb0ELb1ELb0ELb0ELb0ELb0ELi2ELi2ELi4ELi2ELb1EEENS1_24CollectiveEpilogueBwdGQAISA_fSD_Li256ELb1ELb0EEENS1_25SingleTileBwdLPTSchedulerILb1ELi128ELb0EEEEEEEEEvNT_6ParamsE --------------------------
	.section	.text._ZN7cutlass13device_kernelIN5flash19enable_sm80_to_sm89INS1_16FlashAttnBwdSm80INS1_25CollectiveMainloopBwdSm80ILi2ELi2EN4cute5tupleIJNS5_1CILi64EEENS7_ILi128EEES8_EEENS_6half_tEfNS_4arch4Sm80ELb1ELb0ELb0ELb1ELb0ELb0ELb0ELb0ELi2ELi2ELi4ELi2ELb1EEENS1_24CollectiveEpilogueBwdGQAISA_fSD_Li256ELb1ELb0EEENS1_25SingleTileBwdLPTSchedulerILb1ELi128ELb0EEEEEEEEEvNT_6ParamsE,"ax",@progbits
	.sectioninfo	@"SHI_REGISTERS=254"
	.align	128
.text._ZN7cutlass13device_kernelIN5flash19enable_sm80_to_sm89INS1_16FlashAttnBwdSm80INS1_25CollectiveMainloopBwdSm80ILi2ELi2EN4cute5tupleIJNS5_1CILi64EEENS7_ILi128EEES8_EEENS_6half_tEfNS_4arch4Sm80ELb1ELb0ELb0ELb1ELb0ELb0ELb0ELb0ELi2ELi2ELi4ELi2ELb1EEENS1_24CollectiveEpilogueBwdGQAISA_fSD_Li256ELb1ELb0EEENS1_25SingleTileBwdLPTSchedulerILb1ELi128ELb0EEEEEEEEEvNT_6ParamsE:
        .type           _ZN7cutlass13device_kernelIN5flash19enable_sm80_to_sm89INS1_16FlashAttnBwdSm80INS1_25CollectiveMainloopBwdSm80ILi2ELi2EN4cute5tupleIJNS5_1CILi64EEENS7_ILi128EEES8_EEENS_6half_tEfNS_4arch4Sm80ELb1ELb0ELb0ELb1ELb0ELb0ELb0ELb0ELi2ELi2ELi4ELi2ELb1EEENS1_24CollectiveEpilogueBwdGQAISA_fSD_Li256ELb1ELb0EEENS1_25SingleTileBwdLPTSchedulerILb1ELi128ELb0EEEEEEEEEvNT_6ParamsE,@function
        .size           _ZN7cutlass13device_kernelIN5flash19enable_sm80_to_sm89INS1_16FlashAttnBwdSm80INS1_25CollectiveMainloopBwdSm80ILi2ELi2EN4cute5tupleIJNS5_1CILi64EEENS7_ILi128EEES8_EEENS_6half_tEfNS_4arch4Sm80ELb1ELb0ELb0ELb1ELb0ELb0ELb0ELb0ELi2ELi2ELi4ELi2ELb1EEENS1_24CollectiveEpilogueBwdGQAISA_fSD_Li256ELb1ELb0EEENS1_25SingleTileBwdLPTSchedulerILb1ELi128ELb0EEEEEEEEEvNT_6ParamsE,(.L_x_1820 - _ZN7cutlass13device_kernelIN5flash19enable_sm80_to_sm89INS1_16FlashAttnBwdSm80INS1_25CollectiveMainloopBwdSm80ILi2ELi2EN4cute5tupleIJNS5_1CILi64EEENS7_ILi128EEES8_EEENS_6half_tEfNS_4arch4Sm80ELb1ELb0ELb0ELb1ELb0ELb0ELb0ELb0ELi2ELi2ELi4ELi2ELb1EEENS1_24CollectiveEpilogueBwdGQAISA_fSD_Li256ELb1ELb0EEENS1_25SingleTileBwdLPTSchedulerILb1ELi128ELb0EEEEEEEEEvNT_6ParamsE)
        .other          _ZN7cutlass13device_kernelIN5flash19enable_sm80_to_sm89INS1_16FlashAttnBwdSm80INS1_25CollectiveMainloopBwdSm80ILi2ELi2EN4cute5tupleIJNS5_1CILi64EEENS7_ILi128EEES8_EEENS_6half_tEfNS_4arch4Sm80ELb1ELb0ELb0ELb1ELb0ELb0ELb0ELb0ELi2ELi2ELi4ELi2ELb1EEENS1_24CollectiveEpilogueBwdGQAISA_fSD_Li256ELb1ELb0EEENS1_25SingleTileBwdLPTSchedulerILb1ELi128ELb0EEEEEEEEEvNT_6ParamsE,@"STO_CUDA_ENTRY STV_DEFAULT"
_ZN7cutlass13device_kernelIN5flash19enable_sm80_to_sm89INS1_16FlashAttnBwdSm80INS1_25CollectiveMainloopBwdSm80ILi2ELi2EN4cute5tupleIJNS5_1CILi64EEENS7_ILi128EEES8_EEENS_6half_tEfNS_4arch4Sm80ELb1ELb0ELb0ELb1ELb0ELb0ELb0ELb0ELi2ELi2ELi4ELi2ELb1EEENS1_24CollectiveEpilogueBwdGQAISA_fSD_Li256ELb1ELb0EEENS1_25SingleTileBwdLPTSchedulerILb1ELi128ELb0EEEEEEEEEvNT_6ParamsE:
        /* <DEDUP_REMOVED lines=24> */
.L_x_828:
[----:B------:R-:W-:Y:S02]  /*0180*/  MOV R2, c[0x0][0x3b4] ;  /* 0x0000ed0000027a02 */ /* 0x000fe40000000f00 */
[----:B------:R-:W-:Y:S02]  /*0190*/  MOV R218, R0 ;  /* 0x0000000000da7202 */ /* 0x000fe40000000f00 */
[----:B------:R-:W-:-:S13]  /*01a0*/  ISETP.NE.AND P0, PT, R2, 0x1, PT ;  /* 0x000000010200780c */ /* 0x000fda0003f05270 */
[----:B------:R-:W-:-:S05]  /*01b0*/  @P0 IMAD.HI.U32 R2, R0, c[0x0][0x3b8], RZ ;  /* 0x0000ee0000020a27 */ /* 0x000fca00078e00ff */
[----:B------:R-:W-:-:S05]  /*01c0*/  @P0 SHF.R.U32.HI R218, RZ, c[0x0][0x3bc], R2 ;  /* 0x0000ef00ffda0a19 */ /* 0x000fca0000011602 */
[----:B------:R-:W-:Y:S02]  /*01d0*/  IMAD R3, R218, c[0x0][0x3b4], RZ ;  /* 0x0000ed00da037a24 */ /* 0x000fe400078e02ff */
.L_x_829:
        /* <DEDUP_REMOVED lines=16> */
.L_x_830:
        /* <DEDUP_REMOVED lines=9> */
.L_x_832:
[----:B------:R-:W-:-:S04]  /*0370*/  MOV R3, c[0x0][0x3dc] ;  /* 0x0000f70000037a02 */ /* 0x000fc80000000f00 */
.L_x_831:
[----:B-----5:R-:W-:-:S04]  /*0380*/  IADD3 R3, R3, 0x7f, RZ ;  /* 0x0000007f03037810 */ /* 0x020fc80007ffe0ff */
[----:B------:R-:W-:-:S04]  /*0390*/  SHF.R.S32.HI R0, RZ, 0x1f, R3 ;  /* 0x0000001fff007819 */ /* 0x000fc80000011403 */
[----:B------:R-:W-:-:S04]  /*03a0*/  LEA.HI R3, R0, R3, RZ, 0x7 ;  /* 0x0000000300037211 */ /* 0x000fc800078f38ff */
[----:B------:R-:W-:-:S04]  /*03b0*/  SHF.R.S32.HI R3, RZ, 0x7, R3 ;  /* 0x00000007ff037819 */ /* 0x000fc80000011403 */
[----:B------:R-:W-:-:S04]  /*03c0*/  ISETP.GE.AND P0, PT, R218, R3, PT ;  /* 0x00000003da00720c */ /* 0x000fc80003f06270 */
[----:B------:R-:W-:Y:S01]  /*03d0*/  SEL R215, R215, 0xffffffff, !P0 ;  /* 0xffffffffd7d77807 */ /* 0x000fe20004000000 */
[----:B------:R-:W-:Y:S05]  /*03e0*/  BRA `(.L_x_833) ;  /* 0x0000036000007947 */ /* 0x000fea0003800000 */
.L_x_827:
        /* <DEDUP_REMOVED lines=16> */
.L_x_834:
[----:B------:R-:W-:Y:S02]  /*04f0*/  MOV R0, c[0x0][0x3b4] ;  /* 0x0000ed0000007a02 */ /* 0x000fe40000000f00 */
[----:B------:R-:W-:Y:S02]  /*0500*/  MOV R218, R2 ;  /* 0x0000000200da7202 */ /* 0x000fe40000000f00 */
[----:B------:R-:W-:-:S13]  /*0510*/  ISETP.NE.AND P0, PT, R0, 0x1, PT ;  /* 0x000000010000780c */ /* 0x000fda0003f05270 */
[----:B------:R-:W-:-:S05]  /*0520*/  @P0 IMAD.HI.U32 R0, R2, c[0x0][0x3b8], RZ ;  /* 0x0000ee0002000a27 */ /* 0x000fca00078e00ff */
[----:B------:R-:W-:-:S05]  /*0530*/  @P0 SHF.R.U32.HI R218, RZ, c[0x0][0x3bc], R0 ;  /* 0x0000ef00ffda0a19 */ /* 0x000fca0000011600 */
[----:B------:R-:W-:Y:S02]  /*0540*/  IMAD R3, R218, c[0x0][0x3b4], RZ ;  /* 0x0000ed00da037a24 */ /* 0x000fe400078e02ff */
.L_x_835:
        /* <DEDUP_REMOVED lines=16> */
.L_x_836:
        /* <DEDUP_REMOVED lines=9> */
.L_x_838:
[----:B------:R-:W-:-:S04]  /*06e0*/  MOV R3, c[0x0][0x3dc] ;  /* 0x0000f70000037a02 */ /* 0x000fc80000000f00 */
.L_x_837:
[----:B-----5:R-:W-:-:S04]  /*06f0*/  IADD3 R3, R3, 0x7f, RZ ;  /* 0x0000007f03037810 */ /* 0x020fc80007ffe0ff */
[----:B------:R-:W-:-:S04]  /*0700*/  SHF.R.S32.HI R0, RZ, 0x1f, R3 ;  /* 0x0000001fff007819 */ /* 0x000fc80000011403 */
[----:B------:R-:W-:-:S04]  /*0710*/  LEA.HI R3, R0, R3, RZ, 0x7 ;  /* 0x0000000300037211 */ /* 0x000fc800078f38ff */
[----:B------:R-:W-:-:S04]  /*0720*/  SHF.R.S32.HI R3, RZ, 0x7, R3 ;  /* 0x00000007ff037819 */ /* 0x000fc80000011403 */
[----:B------:R-:W-:-:S04]  /*0730*/  ISETP.GE.AND P0, PT, R218, R3, PT ;  /* 0x00000003da00720c */ /* 0x000fc80003f06270 */
[----:B------:R-:W-:-:S04]  /*0740*/  SEL R215, R215, 0xffffffff, !P0 ;  /* 0xffffffffd7d77807 */ /* 0x000fc80004000000 */
.L_x_833:
[----:B------:R-:W-:-:S13]  /*0750*/  ISETP.GE.AND P0, PT, R215, RZ, PT ;  /* 0x000000ffd700720c */ /* 0x000fda0003f06270 */
[----:B------:R-:W-:Y:S05]  /*0760*/  @!P0 EXIT ;  /* 0x000000000000894d */ /* 0x000fea0003800000 */
[----:B------:R-:W-:Y:S01]  /*0770*/  ISETP.NE.U32.AND P3, PT, RZ, c[0x0][0x2c8], PT ;  /* 0x0000b200ff007a0c */ /* 0x000fe20003f65070 */
[----:B------:R-:W-:Y:S01]  /*0780*/  IMAD.MOV.U32 R0, RZ, RZ, 0x4 ;  /* 0x00000004ff007424 */ /* 0x000fe200078e00ff */
[----:B------:R-:W-:Y:S02]  /*0790*/  ISETP.NE.U32.AND P1, PT, RZ, c[0x0][0x2d0], PT ;  /* 0x0000b400ff007a0c */ /* 0x000fe40003f25070 */
[----:B------:R-:W-:Y:S01]  /*07a0*/  ISETP.NE.AND.EX P3, PT, RZ, c[0x0][0x2cc], PT, P3 ;  /* 0x0000b300ff007a0c */ /* 0x000fe20003f65330 */
[----:B------:R-:W-:Y:S01]  /*07b0*/  IMAD.WIDE R14, R215, R0, c[0x0][0x2c8] ;  /* 0x0000b200d70e7625 */ /* 0x000fe200078e0200 */
        /* <DEDUP_REMOVED lines=27> */
.L_x_839:
[----:B-1----:R-:W-:-:S04]  /*0970*/  ISETP.NE.U32.AND P0, PT, RZ, c[0x0][0x2e0], PT ;  /* 0x0000b800ff007a0c */ /* 0x002fc80003f05070 */
[----:B------:R-:W-:-:S13]  /*0980*/  ISETP.NE.AND.EX P0, PT, RZ, c[0x0][0x2e4], PT, P0 ;  /* 0x0000b900ff007a0c */ /* 0x000fda0003f05300 */
[----:B------:R-:W-:Y:S05]  /*0990*/  @!P0 BRA `(.L_x_840) ;  /* 0x0000003000008947 */ /* 0x000fea0003800000 */
[----:B------:R-:W-:-:S05]  /*09a0*/  IMAD.WIDE R8, R215, R0, c[0x0][0x2e0] ;  /* 0x0000b800d7087625 */ /* 0x000fca00078e0200 */
[----:B------:R1:W5:Y:S01]  /*09b0*/  LDG.E R214, [R8.64] ;  /* 0x0000000a08d67981 */ /* 0x000362000c1e1900 */
[----:B------:R-:W-:Y:S05]  /*09c0*/  BRA `(.L_x_841) ;  /* 0x0000004000007947 */ /* 0x000fea0003800000 */
.L_x_840:
[----:B------:R-:W-:Y:S05]  /*09d0*/  @!P1 BRA `(.L_x_841) ;  /* 0x0000003000009947 */ /* 0x000fea0003800000 */
[----:B------:R-:W2:Y:S04]  /*09e0*/  LDG.E R214, [R12.64] ;  /* 0x0000000a0cd67981 */ /* 0x000ea8000c1e1900 */
[----:B------:R-:W2:Y:S02]  /*09f0*/  LDG.E R9, [R12.64+0x4] ;  /* 0x0000040a0c097981 */ /* 0x000ea4000c1e1900 */
[----:B--2---:R-:W-:Y:S02]  /*0a00*/  IADD3 R214, -R214, R9, RZ ;  /* 0x00000009d6d67210 */ /* 0x004fe40007ffe1ff */
.L_x_841:
[----:B------:R-:W-:Y:S01]  /*0a10*/  IMAD.SHL.U32 R211, R218, 0x80, RZ ;  /* 0x00000080dad37824 */ /* 0x000fe200078e00ff */
[----:B-----5:R-:W-:Y:S01]  /*0a20*/  IADD3 R11, R216, 0x3f, RZ ;  /* 0x0000003fd80b7810 */ /* 0x020fe20007ffe0ff */
[----:B------:R-:W-:Y:S01]  /*0a30*/  CS2R R126, SRZ ;  /* 0x00000000007e7805 */ /* 0x000fe2000001ff00 */
[----:B------:R-:W-:Y:S01]  /*0a40*/  PLOP3.LUT P2, PT, PT, PT, PT, 0x80, 0x0 ;  /* 0x000000000000781c */ /* 0x000fe20003f4f070 */
[----:B------:R-:W-:Y:S01]  /*0a50*/  CS2R R124, SRZ ;  /* 0x00000000007c7805 */ /* 0x000fe2000001ff00 */
[----:B-1----:R-:W-:Y:S01]  /*0a60*/  IADD3 R9, R211, -c[0x0][0x2a4], -R214 ;  /* 0x8000a900d3097a10 */ /* 0x002fe20007ffe8d6 */
        /* <DEDUP_REMOVED lines=47> */
[----:B------:R-:W-:Y:S01]  /*0d60*/  SHF.R.S32.HI R0, RZ, 0x1f, R217 ;  /* 0x0000001fff007819 */ /* 0x000fe200000114d9 */
[----:B------:R-:W-:Y:S01]  /*0d70*/  IMAD.WIDE.U32 R26, R217, c[0x0][0x238], R6 ;  /* 0x00008e00d91a7a25 */ /* 0x000fe200078e0006 */
[CC--:B------:R-:W-:Y:S01]  /*0d80*/  LEA.HI R12, R13.reuse, R6.reuse, RZ, 0x3 ;  /* 0x000000060d0c7211 */ /* 0x0c0fe200078f18ff */
[----:B------:R-:W-:Y:S01]  /*0d90*/  ULDC.64 UR4, c[0x0][0x1d8] ;  /* 0x0000760000047ab9 */ /* 0x000fe20000000a00 */
[----:B------:R-:W-:Y:S01]  /*0da0*/  LEA.HI R18, R13, R6, RZ, 0x4 ;  /* 0x000000060d127211 */ /* 0x000fe200078f20ff */
[----:B------:R-:W-:Y:S01]  /*0db0*/  IMAD R8, R0, c[0x0][0x238], RZ ;  /* 0x00008e0000087a24 */ /* 0x000fe200078e02ff */
[----:B------:R-:W-:Y:S01]  /*0dc0*/  LOP3.LUT R11, R12, 0xfffffff8, RZ, 0xc0, !PT ;  /* 0xfffffff80c0b7812 */ /* 0x000fe200078ec0ff */
[C---:B------:R-:W-:Y:S01]  /*0dd0*/  IMAD R30, R0.reuse, c[0x0][0x270], RZ ;  /* 0x00009c00001e7a24 */ /* 0x040fe200078e02ff */
[----:B------:R-:W-:Y:S01]  /*0de0*/  SHF.R.S32.HI R213, RZ, 0x3, R12 ;  /* 0x00000003ffd57819 */ /* 0x000fe2000001140c */
[----:B------:R-:W-:Y:S01]  /*0df0*/  IMAD R28, R0, c[0x0][0x288], RZ ;  /* 0x0000a200001c7a24 */ /* 0x000fe200078e02ff */
[----:B------:R-:W-:Y:S01]  /*0e00*/  SHF.R.S32.HI R225, RZ, 0x1f, R224 ;  /* 0x0000001fffe17819 */ /* 0x000fe200000114e0 */
[----:B------:R-:W-:Y:S01]  /*0e10*/  @P0 IMAD.HI.U32 R9, R217, c[0x0][0x24c], RZ ;  /* 0x00009300d9090a27 */ /* 0x000fe200078e00ff */
[----:B------:R-:W-:Y:S01]  /*0e20*/  IADD3 R222, P2, R213, R2, RZ ;  /* 0x00000002d5de7210 */ /* 0x000fe20007f5e0ff */
[----:B------:R-:W-:Y:S01]  /*0e30*/  USHF.L.U32 UR6, UR4, 0x6, URZ ;  /* 0x0000000604067899 */ /* 0x000fe2000800063f */
[----:B------:R-:W-:Y:S01]  /*0e40*/  LEA.HI R198, R13, R6, RZ, 0x7 ;  /* 0x000000060dc67211 */ /* 0x000fe200078f38ff */
[----:B------:R-:W-:Y:S01]  /*0e50*/  IMAD.IADD R11, R6, 0x1, -R11 ;  /* 0x00000001060b7824 */ /* 0x000fe200078e0a0b */
[----:B------:R-:W-:Y:S01]  /*0e60*/  @P0 SHF.R.U32.HI R19, RZ, c[0x0][0x250], R9 ;  /* 0x00009400ff130a19 */ /* 0x000fe20000011609 */
[----:B------:R-:W-:Y:S01]  /*0e70*/  IMAD R9, R217, c[0x0][0x23c], R8 ;  /* 0x00008f00d9097a24 */ /* 0x000fe200078e0208 */
[----:B------:R-:W-:Y:S01]  /*0e80*/  IADD3 R22, P0, R213, R4, RZ ;  /* 0x00000004d5167210 */ /* 0x000fe20007f1e0ff */
[----:B------:R-:W-:Y:S01]  /*0e90*/  IMAD.SHL.U32 R20, R11, 0x8, RZ ;  /* 0x000000080b147824 */ /* 0x000fe200078e00ff */
[----:B------:R-:W-:Y:S01]  /*0ea0*/  SHF.R.S32.HI R8, RZ, 0x1f, R19 ;  /* 0x0000001fff087819 */ /* 0x000fe20000011413 */
[----:B------:R-:W-:Y:S01]  /*0eb0*/  IMAD.IADD R27, R27, 0x1, R9 ;  /* 0x000000011b1b7824 */ /* 0x000fe200078e0209 */
[----:B------:R-:W-:Y:S01]  /*0ec0*/  SHF.R.S32.HI R9, RZ, 0x1f, R213 ;  /* 0x0000001fff097819 */ /* 0x000fe200000114d5 */
[----:B------:R-:W-:Y:S01]  /*0ed0*/  IMAD.SHL.U32 R205, R208, 0x40, RZ ;  /* 0x00000040d0cd7824 */ /* 0x000fe200078e00ff */
[----:B------:R-:W-:Y:S01]  /*0ee0*/  SHF.R.S32.HI R21, RZ, 0x1f, R20 ;  /* 0x0000001fff157819 */ /* 0x000fe20000011414 */
[----:B------:R-:W-:Y:S01]  /*0ef0*/  IMAD R24, R8, c[0x0][0x1e0], RZ ;  /* 0x0000780008187a24 */ /* 0x000fe200078e02ff */
[----:B------:R-:W-:Y:S01]  /*0f00*/  SEL R4, R215, RZ, !P1 ;  /* 0x000000ffd7047207 */ /* 0x000fe20004800000 */
[C---:B------:R-:W-:Y:S01]  /*0f10*/  IMAD.X R23, R9.reuse, 0x1, R5, P0 ;  /* 0x0000000109177824 */ /* 0x040fe200000e0605 */
[----:B------:R-:W-:Y:S01]  /*0f20*/  SHF.R.S32.HI R5, RZ, 0x1f, R215 ;  /* 0x0000001fff057819 */ /* 0x000fe200000114d7 */
[----:B------:R-:W-:Y:S01]  /*0f30*/  IMAD.X R2, R9, 0x1, R3, P2 ;  /* 0x0000000109027824 */ /* 0x000fe200010e0603 */
[----:B------:R-:W-:Y:S01]  /*0f40*/  SHF.R.S32.HI R9, RZ, 0x4, R18 ;  /* 0x00000004ff097819 */ /* 0x000fe20000011412 */
[----:B------:R-:W-:Y:S01]  /*0f50*/  IMAD.IADD R3, R235, 0x1, -R213 ;  /* 0x00000001eb037824 */ /* 0x000fe200078e0ad5 */
[----:B------:R-:W-:Y:S01]  /*0f60*/  SEL R17, R5, RZ, !P3 ;  /* 0x000000ff05117207 */ /* 0x000fe20005800000 */
[----:B------:R-:W-:Y:S01]  /*0f70*/  IMAD R24, R19, c[0x0][0x1e4], R24 ;  /* 0x0000790013187a24 */ /* 0x000fe200078e0218 */
[----:B------:R-:W-:Y:S01]  /*0f80*/  SEL R5, R5, RZ, !P1 ;  /* 0x000000ff05057207 */ /* 0x000fe20004800000 */
[----:B------:R-:W-:Y:S01]  /*0f90*/  IMAD.WIDE.U32 R14, R19, c[0x0][0x1e0], R20 ;  /* 0x00007800130e7a25 */ /* 0x000fe200078e0014 */
[C---:B------:R-:W-:Y:S01]  /*0fa0*/  ISETP.GE.AND P2, PT, R3.reuse, 0x1, PT ;  /* 0x000000010300780c */ /* 0x040fe20003f46270 */
[----:B------:R-:W-:Y:S01]  /*0fb0*/  UMOV UR8, 0x6 ;  /* 0x0000000600087882 */ /* 0x000fe20000000000 */
[----:B------:R-:W-:Y:S01]  /*0fc0*/  ISETP.GE.AND P0, PT, R3, 0x21, PT ;  /* 0x000000210300780c */ /* 0x000fe20003f06270 */
[----:B------:R-:W-:Y:S01]  /*0fd0*/  IMAD.IADD R25, R15, 0x1, R24 ;  /* 0x000000010f197824 */ /* 0x000fe200078e0218 */
[----:B------:R-:W-:Y:S01]  /*0fe0*/  ISETP.GE.AND P6, PT, R3, 0x41, PT ;  /* 0x000000410300780c */ /* 0x000fe20003fc6270 */
[----:B------:R-:W-:Y:S01]  /*0ff0*/  IMAD R15, R5, c[0x0][0x1e8], RZ ;  /* 0x00007a00050f7a24 */ /* 0x000fe200078e02ff */
[----:B------:R-:W-:Y:S01]  /*1000*/  ISETP.GE.AND P5, PT, R3, 0x61, PT ;  /* 0x000000610300780c */ /* 0x000fe20003fa6270 */
[----:B------:R-:W-:Y:S01]  /*1010*/  IMAD.MOV.U32 R24, RZ, RZ, R14 ;  /* 0x000000ffff187224 */ /* 0x000fe200078e000e */
[----:B------:R-:W-:Y:S01]  /*1020*/  SEL R3, R215, RZ, !P3 ;  /* 0x000000ffd7037207 */ /* 0x000fe20005800000 */
[C---:B------:R-:W-:Y:S01]  /*1030*/  IMAD R30, R217.reuse, c[0x0][0x274], R30 ;  /* 0x00009d00d91e7a24 */ /* 0x040fe200078e021e */
[----:B------:R-:W-:Y:S01]  /*1040*/  SHF.R.S32.HI R10, RZ, 0x1f, R205 ;  /* 0x0000001fff0a7819 */ /* 0x000fe200000114cd */
[C---:B------:R-:W-:Y:S01]  /*1050*/  IMAD.WIDE.U32 R36, R217.reuse, c[0x0][0x270], R224 ;  /* 0x00009c00d9247a25 */ /* 0x040fe200078e00e0 */
[C---:B------:R-:W-:Y:S01]  /*1060*/  ISETP.GE.OR P4, PT, R20.reuse, c[0x0][0x1cc], !P2 ;  /* 0x0000730014007a0c */ /* 0x040fe20005786670 */
[----:B------:R-:W-:Y:S01]  /*1070*/  USHF.L.U64.HI UR5, UR4, UR8, UR5 ;  /* 0x0000000804057299 */ /* 0x000fe20008010205 */
[----:B------:R-:W-:Y:S01]  /*1080*/  ISETP.GE.OR P2, PT, R20, c[0x0][0x19c], !P2 ;  /* 0x0000670014007a0c */ /* 0x000fe20005746670 */
[----:B------:R-:W-:Y:S01]  /*1090*/  IMAD R32, R4, c[0x0][0x1ec], R15 ;  /* 0x00007b0004207a24 */ /* 0x000fe200078e020f */
[----:B------:R-:W-:Y:S01]  /*10a0*/  LEA.HI R15, R18, R9, RZ, 0x1 ;  /* 0x00000009120f7211 */ /* 0x000fe200078f08ff */
[----:B------:R-:W-:Y:S01]  /*10b0*/  IMAD R28, R217, c[0x0][0x28c], R28 ;  /* 0x0000a300d91c7a24 */ /* 0x000fe200078e021c */
[----:B------:R-:W-:Y:S01]  /*10c0*/  SHF.R.U32.HI R198, RZ, 0x4, R198 ;  /* 0x00000004ffc67819 */ /* 0x000fe200000116c6 */
[----:B------:R-:W-:Y:S01]  /*10d0*/  IMAD R14, R17, c[0x0][0x240], RZ ;  /* 0x00009000110e7a24 */ /* 0x000fe200078e02ff */
[----:B------:R-:W-:Y:S01]  /*10e0*/  LOP3.LUT R15, R15, 0xfffffffe, RZ, 0xc0, !PT ;  /* 0xfffffffe0f0f7812 */ /* 0x000fe200078ec0ff */
[----:B------:R-:W-:-:S04]  /*10f0*/  IMAD.WIDE.U32 R34, R217, c[0x0][0x288], R224 ;  /* 0x0000a200d9227a25 */ /* 0x000fc800078e00e0 */
[----:B------:R-:W-:-:S04]  /*1100*/  IMAD.WIDE.U32 R26, R3, c[0x0][0x240], R26 ;  /* 0x00009000031a7a25 */ /* 0x000fc800078e001a */
[----:B------:R-:W-:Y:S01]  /*1110*/  IMAD.IADD R31, R37, 0x1, R30 ;  /* 0x00000001251f7824 */ /* 0x000fe200078e021e */
[----:B------:R-:W-:Y:S01]  /*1120*/  IADD3 R205, P1, R205, R26, RZ ;  /* 0x0000001acdcd7210 */ /* 0x000fe20007f3e0ff */
[----:B------:R-:W-:Y:S02]  /*1130*/  IMAD R203, R3, c[0x0][0x244], R14 ;  /* 0x0000910003cb7a24 */ /* 0x000fe400078e020e */
[----:B------:R-:W-:Y:S02]  /*1140*/  IMAD.IADD R29, R35, 0x1, R28 ;  /* 0x00000001231d7824 */ /* 0x000fe400078e021c */
[----:B------:R-:W-:Y:S01]  /*1150*/  IMAD.MOV.U32 R30, RZ, RZ, R36 ;  /* 0x000000ffff1e7224 */ /* 0x000fe200078e0024 */
[----:B------:R-:W-:Y:S01]  /*1160*/  IADD3.X R203, R10, R27, R203, P1, !PT ;  /* 0x0000001b0acb7210 */ /* 0x000fe20000ffe4cb */
[----:B------:R-:W-:Y:S01]  /*1170*/  IMAD.WIDE.U32 R24, R4, c[0x0][0x1e8], R24 ;  /* 0x00007a0004187a25 */ /* 0x000fe200078e0018 */
[----:B------:R-:W-:-:S03]  /*1180*/  SHF.R.S32.HI R10, RZ, 0x1f, R208 ;  /* 0x0000001fff0a7819 */ /* 0x000fc600000114d0 */
[----:B------:R-:W-:Y:S02]  /*1190*/  IMAD.MOV.U32 R28, RZ, RZ, R34 ;  /* 0x000000ffff1c7224 */ /* 0x000fe400078e0022 */
[----:B------:R-:W-:-:S04]  /*11a0*/  IMAD.WIDE R22, R218, 0x80, R22 ;  /* 0x00000080da167825 */ /* 0x000fc800078e0216 */
[----:B------:R-:W-:-:S04]  /*11b0*/  IMAD.WIDE.U32 R30, R3, c[0x0][0x278], R30 ;  /* 0x00009e00031e7a25 */ /* 0x000fc800078e001e */
[----:B------:R-:W-:Y:S01]  /*11c0*/  IMAD.IADD R33, R25, 0x1, R32 ;  /* 0x0000000119217824 */ /* 0x000fe200078e0220 */
[----:B------:R-:W-:Y:S01]  /*11d0*/  IADD3 R210, P3, R208, R30, RZ ;  /* 0x0000001ed0d27210 */ /* 0x000fe20007f7e0ff */
[----:B------:R-:W-:Y:S01]  /*11e0*/  IMAD.IADD R15, R9, 0x1, -R15 ;  /* 0x00000001090f7824 */ /* 0x000fe200078e0a0f */
[----:B------:R-:W-:Y:S01]  /*11f0*/  LEA.HI R9, R13, R6, RZ, 0x6 ;  /* 0x000000060d097211 */ /* 0x000fe200078f30ff */
[----:B------:R-:W-:Y:S02]  /*1200*/  IMAD R14, R17, c[0x0][0x290], RZ ;  /* 0x0000a400110e7a24 */ /* 0x000fe400078e02ff */
[----:B------:R-:W-:Y:S01]  /*1210*/  IMAD.WIDE.U32 R28, R3, c[0x0][0x290], R28 ;  /* 0x0000a400031c7a25 */ /* 0x000fe200078e001c */
[----:B------:R-:W-:-:S03]  /*1220*/  SHF.R.S32.HI R9, RZ, 0x6, R9 ;  /* 0x00000006ff097819 */ /* 0x000fc60000011409 */
[----:B------:R-:W-:Y:S01]  /*1230*/  IMAD.MOV.U32 R32, RZ, RZ, R24 ;  /* 0x000000ffff207224 */ /* 0x000fe200078e0018 */
[----:B------:R-:W-:Y:S01]  /*1240*/  IADD3 R208, P1, R208, R28, RZ ;  /* 0x0000001cd0d07210 */ /* 0x000fe20007f3e0ff */
[----:B------:R-:W-:Y:S02]  /*1250*/  IMAD.SHL.U32 R25, R213, 0x40, RZ ;  /* 0x00000040d5197824 */ /* 0x000fe400078e00ff */
[----:B------:R-:W-:Y:S02]  /*1260*/  IMAD R27, R23, c[0x0][0x1d8], RZ ;  /* 0x00007600171b7a24 */ /* 0x000fe400078e02ff */
[----:B------:R-:W-:Y:S01]  /*1270*/  IMAD R16, R17, c[0x0][0x278], RZ ;  /* 0x00009e0011107a24 */ /* 0x000fe200078e02ff */
[----:B------:R-:W-:Y:S01]  /*1280*/  LOP3.LUT R25, R25, 0x1c0, RZ, 0xc0, !PT ;  /* 0x000001c019197812 */ /* 0x000fe200078ec0ff */
[----:B------:R-:W-:Y:S02]  /*1290*/  IMAD R207, R3, c[0x0][0x294], R14 ;  /* 0x0000a50003cf7a24 */ /* 0x000fe400078e020e */
[----:B------:R-:W-:Y:S01]  /*12a0*/  IMAD R8, R8, c[0x0][0x1b0], RZ ;  /* 0x00006c0008087a24 */ /* 0x000fe200078e02ff */
[----:B------:R-:W-:Y:S01]  /*12b0*/  LOP3.LUT R24, R25, 0x38, R20, 0xf8, !PT ;  /* 0x0000003819187812 */ /* 0x000fe200078ef814 */
[----:B------:R-:W-:Y:S01]  /*12c0*/  IMAD R14, R22, c[0x0][0x1dc], R27 ;  /* 0x00007700160e7a24 */ /* 0x000fe200078e021b */
[----:B------:R-:W-:Y:S01]  /*12d0*/  IADD3.X R207, R10, R29, R207, P1, !PT ;  /* 0x0000001d0acf7210 */ /* 0x000fe20000ffe4cf */
[----:B------:R-:W-:Y:S01]  /*12e0*/  IMAD.WIDE.U32 R32, R22, c[0x0][0x1d8], R32 ;  /* 0x0000760016207a25 */ /* 0x000fe200078e0020 */
[----:B------:R-:W-:-:S03]  /*12f0*/  SHF.R.U32.HI R25, RZ, 0x3, R25 ;  /* 0x00000003ff197819 */ /* 0x000fc60000011619 */
[----:B------:R-:W-:Y:S01]  /*1300*/  IMAD R209, R3, c[0x0][0x27c], R16 ;  /* 0x00009f0003d17a24 */ /* 0x000fe200078e0210 */
[----:B------:R-:W-:Y:S01]  /*1310*/  LEA R26, P1, R32, c[0x0][0x1c0], 0x1 ;  /* 0x00007000201a7a11 */ /* 0x000fe200078208ff */
[C---:B------:R-:W-:Y:S02]  /*1320*/  IMAD R8, R19.reuse, c[0x0][0x1b4], R8 ;  /* 0x00006d0013087a24 */ /* 0x040fe400078e0208 */
[----:B------:R-:W-:Y:S01]  /*1330*/  IMAD.WIDE.U32 R34, R19, c[0x0][0x1b0], R20 ;  /* 0x00006c0013227a25 */ /* 0x000fe200078e0014 */
[----:B------:R-:W-:Y:S02]  /*1340*/  IADD3.X R209, R10, R31, R209, P3, !PT ;  /* 0x0000001f0ad17210 */ /* 0x000fe40001ffe4d1 */
[C---:B------:R-:W-:Y:S01]  /*1350*/  ISETP.GE.OR P3, PT, R20.reuse, c[0x0][0x1cc], !P0 ;  /* 0x0000730014007a0c */ /* 0x040fe20004766670 */
[----:B------:R-:W-:Y:S01]  /*1360*/  IMAD.IADD R19, R33, 0x1, R14 ;  /* 0x0000000121137824 */ /* 0x000fe200078e020e */
[----:B------:R-:W-:Y:S01]  /*1370*/  LEA.HI R14, R13, R6, RZ, 0x2 ;  /* 0x000000060d0e7211 */ /* 0x000fe200078f10ff */
[----:B------:R-:W-:Y:S01]  /*1380*/  IMAD.SHL.U32 R16, R9, 0x200, RZ ;  /* 0x0000020009107824 */ /* 0x000fe200078e00ff */
[----:B------:R-:W-:Y:S01]  /*1390*/  ISETP.GE.OR P0, PT, R20, c[0x0][0x19c], !P0 ;  /* 0x0000670014007a0c */ /* 0x000fe20004706670 */
[----:B------:R-:W-:Y:S01]  /*13a0*/  IMAD R5, R5, c[0x0][0x1b8], RZ ;  /* 0x00006e0005057a24 */ /* 0x000fe200078e02ff */
[----:B------:R-:W-:Y:S01]  /*13b0*/  LEA.HI.X R27, R32, c[0x0][0x1c4], R19, 0x1, P1 ;  /* 0x00007100201b7a11 */ /* 0x000fe200008f0c13 */
[----:B------:R-:W-:Y:S01]  /*13c0*/  IMAD.IADD R35, R35, 0x1, R8 ;  /* 0x0000000123237824 */ /* 0x000fe200078e0208 */
[----:B------:R-:W-:Y:S01]  /*13d0*/  LOP3.LUT R24, R16, R24, R25, 0xf6, !PT ;  /* 0x0000001810187212 */ /* 0x000fe200078ef619 */
[----:B------:R-:W-:Y:S01]  /*13e0*/  IMAD R8, R4, c[0x0][0x1bc], R5 ;  /* 0x00006f0004087a24 */ /* 0x000fe200078e0205 */
[----:B------:R-:W-:Y:S01]  /*13f0*/  IADD3 R28, P1, R26, UR6, RZ ;  /* 0x000000061a1c7c10 */ /* 0x000fe2000ff3e0ff */
[----:B------:R-:W-:Y:S01]  /*1400*/  IMAD.WIDE.U32 R34, R4, c[0x0][0x1b8], R34 ;  /* 0x00006e0004227a25 */ /* 0x000fe200078e0022 */
[----:B------:R-:W-:-:S02]  /*1410*/  SHF.R.S32.HI R19, RZ, 0x2, R14 ;  /* 0x00000002ff137819 */ /* 0x000fc4000001140e */
[----:B------:R-:W-:Y:S01]  /*1420*/  SHF.R.S32.HI R10, RZ, 0x1f, R14 ;  /* 0x0000001fff0a7819 */ /* 0x000fe2000001140e */
[----:B------:R-:W-:Y:S01]  /*1430*/  IMAD.SHL.U32 R5, R24, 0x2, RZ ;  /* 0x0000000218057824 */ /* 0x000fe200078e00ff */
[----:B------:R-:W-:Y:S01]  /*1440*/  IADD3.X R29, R27, UR5, RZ, P1, !PT ;  /* 0x000000051b1d7c10 */ /* 0x000fe20008ffe4ff */
[----:B------:R-:W-:Y:S01]  /*1450*/  IMAD.IADD R35, R35, 0x1, R8 ;  /* 0x0000000123237824 */ /* 0x000fe200078e0208 */
[----:B------:R-:W-:Y:S01]  /*1460*/  IADD3 R30, P1, R28, UR6, RZ ;  /* 0x000000061c1e7c10 */ /* 0x000fe2000ff3e0ff */
[----:B------:R-:W-:Y:S01]  /*1470*/  IMAD R23, R23, c[0x0][0x1a8], RZ ;  /* 0x00006a0017177a24 */ /* 0x000fe200078e02ff */
[----:B------:R-:W-:Y:S01]  /*1480*/  LEA.HI R10, R10, R19, RZ, 0x3 ;  /* 0x000000130a0a7211 */ /* 0x000fe200078f18ff */
[----:B------:R-:W-:Y:S01]  /*1490*/  @!PT LDS RZ, [RZ] ;  /* 0x00000000fffff984 */ /* 0x000fe20000000800 */
[----:B------:R-:W-:Y:S01]  /*14a0*/  @!PT LDS RZ, [RZ] ;  /* 0x00000000fffff984 */ /* 0x000fe20000000800 */
[----:B------:R-:W-:Y:S01]  /*14b0*/  @!PT LDS RZ, [RZ] ;  /* 0x00000000fffff984 */ /* 0x000fe20000000800 */
[----:B------:R1:W-:Y:S01]  /*14c0*/  LDGSTS.E.BYPASS.LTC128B.128 [R5+0x4080], [R26.64], !P4 ;  /* 0x040800001a057fae */ /* 0x0003e2000e101d4a */
[----:B------:R-:W-:Y:S01]  /*14d0*/  IADD3.X R31, R29, UR5, RZ, P1, !PT ;  /* 0x000000051d1f7c10 */ /* 0x000fe20008ffe4ff */
[----:B------:R-:W-:Y:S01]  /*14e0*/  IMAD R23, R22, c[0x0][0x1ac], R23 ;  /* 0x00006b0016177a24 */ /* 0x000fe200078e0217 */
[----:B------:R-:W-:Y:S01]  /*14f0*/  IADD3 R32, P1, R30, UR6, RZ ;  /* 0x000000061e207c10 */ /* 0x000fe2000ff3e0ff */
[----:B------:R2:W-:Y:S01]  /*1500*/  LDGSTS.E.BYPASS.LTC128B.128 [R5+0x5080], [R28.64], !P3 ;  /* 0x050800001c057fae */ /* 0x0005e2000d901d4a */
[----:B------:R-:W-:Y:S01]  /*1510*/  ISETP.GE.OR P4, PT, R20, c[0x0][0x1cc], !P6 ;  /* 0x0000730014007a0c */ /* 0x000fe20007786670 */
[----:B------:R-:W-:Y:S01]  /*1520*/  IMAD.WIDE.U32 R34, R22, c[0x0][0x1a8], R34 ;  /* 0x00006a0016227a25 */ /* 0x000fe200078e0022 */
[----:B------:R-:W-:Y:S01]  /*1530*/  LOP3.LUT R10, R10, 0xfffffff8, RZ, 0xc0, !PT ;  /* 0xfffffff80a0a7812 */ /* 0x000fe200078ec0ff */
[----:B------:R-:W-:Y:S01]  /*1540*/  ULDC.64 UR6, c[0x0][0x208] ;  /* 0x0000820000067ab9 */ /* 0x000fe20000000a00 */
[----:B------:R-:W-:Y:S01]  /*1550*/  ISETP.GE.OR P3, PT, R20, c[0x0][0x1cc], !P5 ;  /* 0x0000730014007a0c */ /* 0x000fe20006f66670 */
[----:B------:R-:W-:Y:S01]  /*1560*/  IMAD R4, R0, c[0x0][0x180], RZ ;  /* 0x0000600000047a24 */ /* 0x000fe200078e02ff */
[----:B------:R-:W-:Y:S01]  /*1570*/  IADD3.X R33, R31, UR5, RZ, P1, !PT ;  /* 0x000000051f217c10 */ /* 0x000fe20008ffe4ff */
[----:B------:R-:W-:Y:S01]  /*1580*/  ULDC.64 UR4, c[0x0][0x1a8] ;  /* 0x00006a0000047ab9 */ /* 0x000fe20000000a00 */
[----:B------:R-:W-:Y:S01]  /*1590*/  IMAD.IADD R8, R19, 0x1, -R10 ;  /* 0x0000000113087824 */ /* 0x000fe200078e0a0a */
[----:B------:R-:W-:Y:S01]  /*15a0*/  USHF.L.U32 UR13, UR4, 0x6, URZ ;  /* 0x00000006040d7899 */ /* 0x000fe2000800063f */
[----:B------:R-:W-:Y:S01]  /*15b0*/  IMAD.IADD R23, R35, 0x1, R23 ;  /* 0x0000000123177824 */ /* 0x000fe200078e0217 */
[----:B------:R-:W-:Y:S01]  /*15c0*/  LEA.HI R10, R13, R6, RZ, 0x5 ;  /* 0x000000060d0a7211 */ /* 0x000fe200078f28ff */
[C---:B------:R-:W-:Y:S01]  /*15d0*/  IMAD R4, R217.reuse, c[0x0][0x184], R4 ;  /* 0x00006100d9047a24 */ /* 0x040fe200078e0204 */
[----:B------:R-:W-:Y:S01]  /*15e0*/  USHF.L.U64.HI UR5, UR4, UR8, UR5 ;  /* 0x0000000804057299 */ /* 0x000fe20008010205 */
[----:B------:R-:W-:Y:S01]  /*15f0*/  IMAD.WIDE.U32 R24, R217, c[0x0][0x180], R20 ;  /* 0x00006000d9187a25 */ /* 0x000fe200078e0014 */
[----:B------:R-:W-:Y:S01]  /*1600*/  SHF.R.S32.HI R19, RZ, 0x5, R10 ;  /* 0x00000005ff137819 */ /* 0x000fe2000001140a */
[----:B------:R3:W-:Y:S01]  /*1610*/  LDGSTS.E.BYPASS.LTC128B.128 [R5+0x6080], [R30.64], !P4 ;  /* 0x060800001e057fae */ /* 0x0007e2000e101d4a */
[----:B------:R-:W-:Y:S01]  /*1620*/  ISETP.GE.OR P6, PT, R20, c[0x0][0x19c], !P6 ;  /* 0x0000670014007a0c */ /* 0x000fe200077c6670 */
[----:B------:R-:W-:Y:S01]  /*1630*/  IMAD.IADD R25, R25, 0x1, R4 ;  /* 0x0000000119197824 */ /* 0x000fe200078e0204 */
[----:B------:R-:W-:Y:S01]  /*1640*/  LEA.HI R4, R10, R19, RZ, 0x1 ;  /* 0x000000130a047211 */ /* 0x000fe200078f08ff */
[----:B------:R4:W-:Y:S01]  /*1650*/  LDGSTS.E.BYPASS.LTC128B.128 [R5+0x7080], [R32.64], !P3 ;  /* 0x0708000020057fae */ /* 0x0009e2000d901d4a */
[----:B------:R-:W-:Y:S01]  /*1660*/  ISETP.GE.OR P5, PT, R20, c[0x0][0x19c], !P5 ;  /* 0x0000670014007a0c */ /* 0x000fe20006fa6670 */
[----:B-1----:R-:W-:Y:S01]  /*1670*/  IMAD R26, R0, c[0x0][0x210], RZ ;  /* 0x00008400001a7a24 */ /* 0x002fe200078e02ff */
[C---:B------:R-:W-:Y:S01]  /*1680*/  ISETP.GE.AND P4, PT, R20.reuse, c[0x0][0x16c], PT ;  /* 0x00005b0014007a0c */ /* 0x040fe20003f86270 */
[----:B------:R-:W0:Y:S01]  /*1690*/  LDGDEPBAR ;  /* 0x00000000000079af */ /* 0x000e220000000000 */
[----:B------:R-:W-:Y:S01]  /*16a0*/  ISETP.GE.AND P3, PT, R20, c[0x0][0x1fc], PT ;  /* 0x00007f0014007a0c */ /* 0x000fe20003f66270 */
[----:B------:R-:W-:Y:S01]  /*16b0*/  IMAD R26, R217, c[0x0][0x214], R26 ;  /* 0x00008500d91a7a24 */ /* 0x000fe200078e021a */
[----:B--2---:R-:W-:Y:S01]  /*16c0*/  LEA R28, P1, R34, c[0x0][0x190], 0x1 ;  /* 0x00006400221c7a11 */ /* 0x004fe200078208ff */
[----:B------:R-:W-:Y:S01]  /*16d0*/  IMAD R0, R17, c[0x0][0x218], RZ ;  /* 0x0000860011007a24 */ /* 0x000fe200078e02ff */
[----:B------:R-:W-:Y:S01]  /*16e0*/  LOP3.LUT R4, R4, 0xfffffffe, RZ, 0xc0, !PT ;  /* 0xfffffffe04047812 */ /* 0x000fe200078ec0ff */
[----:B------:R-:W-:Y:S01]  /*16f0*/  USHF.L.U64.HI UR9, UR6, UR8, UR7 ;  /* 0x0000000806097299 */ /* 0x000fe20008010207 */
[----:B------:R-:W-:Y:S01]  /*1700*/  LEA.HI.X R29, R34, c[0x0][0x194], R23, 0x1, P1 ;  /* 0x00006500221d7a11 */ /* 0x000fe200008f0c17 */
[----:B------:R-:W-:Y:S01]  /*1710*/  IMAD R0, R3, c[0x0][0x21c], R0 ;  /* 0x0000870003007a24 */ /* 0x000fe200078e0200 */
[----:B------:R-:W-:Y:S01]  /*1720*/  IADD3 R22, P1, R28, UR13, RZ ;  /* 0x0000000d1c167c10 */ /* 0x000fe2000ff3e0ff */
[----:B------:R-:W-:Y:S01]  /*1730*/  IMAD.IADD R4, R19, 0x1, -R4 ;  /* 0x0000000113047824 */ /* 0x000fe200078e0a04 */
[----:B------:R-:W-:Y:S01]  /*1740*/  USHF.L.U32 UR12, UR6, 0x6, URZ ;  /* 0x00000006060c7899 */ /* 0x000fe2000800063f */
[----:B------:R1:W-:Y:S01]  /*1750*/  LDGSTS.E.BYPASS.LTC128B.128 [R5+0x80], [R28.64], !P2 ;  /* 0x000800001c057fae */ /* 0x0003e2000d101d4a */
[----:B------:R-:W-:Y:S01]  /*1760*/  IADD3.X R23, R29, UR5, RZ, P1, !PT ;  /* 0x000000051d177c10 */ /* 0x000fe20008ffe4ff */
[----:B------:R-:W-:Y:S01]  /*1770*/  IMAD.WIDE.U32 R220, R3, c[0x0][0x188], R24 ;  /* 0x0000620003dc7a25 */ /* 0x000fe200078e0018 */
[----:B------:R-:W-:-:S02]  /*1780*/  LOP3.LUT P2, RZ, R11, 0x4, RZ, 0xc0, !PT ;  /* 0x000000040bff7812 */ /* 0x000fc4000784c0ff */
[----:B------:R-:W-:Y:S01]  /*1790*/  LOP3.LUT P1, RZ, R11, 0x2, RZ, 0xc0, !PT ;  /* 0x000000020bff7812 */ /* 0x000fe2000782c0ff */
[----:B------:R2:W-:Y:S01]  /*17a0*/  LDGSTS.E.BYPASS.LTC128B.128 [R5+0x1080], [R22.64], !P0 ;  /* 0x0108000016057fae */ /* 0x0005e2000c101d4a */
[----:B---3--:R-:W-:Y:S01]  /*17b0*/  IMAD.WIDE.U32 R30, R217, c[0x0][0x210], R20 ;  /* 0x00008400d91e7a25 */ /* 0x008fe200078e0014 */
[C---:B------:R-:W-:Y:S02]  /*17c0*/  IADD3 R230, R5.reuse, 0x4080, RZ ;  /* 0x0000408005e67810 */ /* 0x040fe40007ffe0ff */
[----:B------:R-:W-:Y:S01]  /*17d0*/  IADD3 R229, R5, 0x8080, RZ ;  /* 0x0000808005e57810 */ /* 0x000fe20007ffe0ff */
[----:B------:R-:W-:Y:S02]  /*17e0*/  IMAD.SHL.U32 R21, R11, 0x40, RZ ;  /* 0x000000400b157824 */ /* 0x000fe400078e00ff */
[----:B------:R-:W-:Y:S02]  /*17f0*/  IMAD.SHL.U32 R20, R19, 0x10, RZ ;  /* 0x0000001013147824 */ /* 0x000fe400078e00ff */
[----:B------:R-:W-:Y:S01]  /*1800*/  IMAD.IADD R27, R31, 0x1, R26 ;  /* 0x000000011f1b7824 */ /* 0x000fe200078e021a */
[----:B------:R-:W-:Y:S01]  /*1810*/  LOP3.LUT R21, R21, 0x1c0, RZ, 0xc0, !PT ;  /* 0x000001c015157812 */ /* 0x000fe200078ec0ff */
[----:B------:R-:W-:-:S02]  /*1820*/  IMAD.MOV.U32 R26, RZ, RZ, R30 ;  /* 0x000000ffff1a7224 */ /* 0x000fc400078e001e */
[----:B------:R-:W-:Y:S01]  /*1830*/  IMAD R197, R15, 0x800, R16 ;  /* 0x000008000fc57824 */ /* 0x000fe200078e0210 */
[----:B------:R-:W-:Y:S01]  /*1840*/  LOP3.LUT R19, R21, 0x30, R20, 0xf8, !PT ;  /* 0x0000003015137812 */ /* 0x000fe200078ef814 */
[----:B------:R-:W-:Y:S01]  /*1850*/  IMAD.WIDE.U32 R24, R236, c[0x0][0x178], RZ ;  /* 0x00005e00ec187a25 */ /* 0x000fe200078e00ff */
[----:B------:R-:W-:Y:S02]  /*1860*/  SHF.R.U32.HI R196, RZ, 0x3, R21 ;  /* 0x00000003ffc47819 */ /* 0x000fe40000011615 */
[--C-:B------:R-:W-:Y:S01]  /*1870*/  LOP3.LUT R19, R19, 0x8, R12.reuse, 0xf8, !PT ;  /* 0x0000000813137812 */ /* 0x100fe200078ef80c */
[----:B------:R-:W-:Y:S02]  /*1880*/  IMAD.MOV.U32 R199, RZ, RZ, 0x40 ;  /* 0x00000040ffc77424 */ /* 0x000fe400078e00ff */
[----:B-1----:R-:W-:Y:S01]  /*1890*/  IMAD R28, R17, c[0x0][0x188], RZ ;  /* 0x00006200111c7a24 */ /* 0x002fe200078e02ff */
[----:B------:R-:W-:Y:S01]  /*18a0*/  LOP3.LUT R17, R21, 0x8, R12, 0xf8, !PT ;  /* 0x0000000815117812 */ /* 0x000fe200078ef80c */
[----:B------:R-:W-:-:S03]  /*18b0*/  IMAD.WIDE.U32 R20, R3, c[0x0][0x218], R26 ;  /* 0x0000860003147a25 */ /* 0x000fc600078e001a */
[-C--:B------:R-:W-:Y:S01]  /*18c0*/  LOP3.LUT R16, R17, R196.reuse, RZ, 0x3c, !PT ;  /* 0x000000c411107212 */ /* 0x080fe200078e3cff */
[----:B------:R-:W-:Y:S01]  /*18d0*/  IMAD R11, R3, c[0x0][0x18c], R28 ;  /* 0x00006300030b7a24 */ /* 0x000fe200078e021c */
[----:B------:R-:W-:Y:S01]  /*18e0*/  IADD3 R28, P0, R22, UR13, RZ ;  /* 0x0000000d161c7c10 */ /* 0x000fe2000ff1e0ff */
[----:B------:R-:W-:Y:S01]  /*18f0*/  IMAD.IADD R21, R21, 0x1, R0 ;  /* 0x0000000115157824 */ /* 0x000fe200078e0200 */
[----:B------:R-:W-:Y:S01]  /*1900*/  SHF.R.S32.HI R3, RZ, 0x1f, R236 ;  /* 0x0000001fff037819 */ /* 0x000fe200000114ec */
[----:B------:R-:W-:Y:S01]  /*1910*/  IMAD R0, R236, UR9, RZ ;  /* 0x00000009ec007c24 */ /* 0x000fe2000f8e02ff */
[----:B------:R-:W-:Y:S01]  /*1920*/  IADD3.X R29, R23, UR5, RZ, P0, !PT ;  /* 0x00000005171d7c10 */ /* 0x000fe200087fe4ff */
[----:B------:R-:W-:Y:S01]  /*1930*/  IMAD.IADD R221, R221, 0x1, R11 ;  /* 0x00000001dddd7824 */ /* 0x000fe200078e020b */
[----:B------:R-:W-:Y:S01]  /*1940*/  IADD3 R26, P0, R28, UR13, RZ ;  /* 0x0000000d1c1a7c10 */ /* 0x000fe2000ff1e0ff */
[----:B------:R-:W-:Y:S01]  /*1950*/  IMAD R17, R3, UR12, R0 ;  /* 0x0000000c03117c24 */ /* 0x000fe2000f8e0200 */
[----:B------:R-:W-:Y:S01]  /*1960*/  LOP3.LUT R196, R19, R196, RZ, 0x3c, !PT ;  /* 0x000000c413c47212 */ /* 0x000fe200078e3cff */
[----:B------:R1:W-:Y:S01]  /*1970*/  LDGSTS.E.BYPASS.LTC128B.128 [R5+0x2080], [R28.64], !P6 ;  /* 0x020800001c057fae */ /* 0x0003e2000f101d4a */
[----:B------:R-:W-:Y:S01]  /*1980*/  IADD3.X R27, R29, UR5, RZ, P0, !PT ;  /* 0x000000051d1b7c10 */ /* 0x000fe200087fe4ff */
[----:B------:R-:W-:Y:S01]  /*1990*/  IMAD R3, R3, c[0x0][0x178], RZ ;  /* 0x00005e0003037a24 */ /* 0x000fe200078e02ff */
[----:B------:R-:W-:Y:S01]  /*19a0*/  ULDC.64 UR4, c[0x0][0x178] ;  /* 0x00005e0000047ab9 */ /* 0x000fe20000000a00 */
[----:B------:R-:W-:Y:S01]  /*19b0*/  IMAD R11, R2, c[0x0][0x178], RZ ;  /* 0x00005e00020b7a24 */ /* 0x000fe200078e02ff */
[----:B------:R-:W-:Y:S01]  /*19c0*/  USHF.L.U32 UR13, UR4, 0x6, URZ ;  /* 0x00000006040d7899 */ /* 0x000fe2000800063f */
[----:B------:R3:W-:Y:S01]  /*19d0*/  LDGSTS.E.BYPASS.LTC128B.128 [R5+0x3080], [R26.64], !P5 ;  /* 0x030800001a057fae */ /* 0x0007e2000e901d4a */
[----:B------:R-:W-:Y:S01]  /*19e0*/  IMAD R3, R236, c[0x0][0x17c], R3 ;  /* 0x00005f00ec037a24 */ /* 0x000fe200078e0203 */
[----:B------:R-:W-:Y:S01]  /*19f0*/  USHF.L.U64.HI UR8, UR4, UR8, UR5 ;  /* 0x0000000804087299 */ /* 0x000fe20008010205 */
[C---:B------:R-:W-:Y:S01]  /*1a00*/  IMAD R11, R222.reuse, c[0x0][0x17c], R11 ;  /* 0x00005f00de0b7a24 */ /* 0x040fe200078e020b */
[----:B------:R-:W0:Y:S01]  /*1a10*/  LDGDEPBAR ;  /* 0x00000000000079af */ /* 0x000e220000000000 */
[----:B------:R-:W-:Y:S01]  /*1a20*/  IMAD.WIDE.U32 R220, R222, c[0x0][0x178], R220 ;  /* 0x00005e00dedc7a25 */ /* 0x000fe200078e00dc */
[----:B------:R-:W-:-:S02]  /*1a30*/  USHF.L.U32 UR5, UR6, 0x5, URZ ;  /* 0x0000000506057899 */ /* 0x000fc4000800063f */
[----:B------:R-:W-:Y:S01]  /*1a40*/  UMOV UR4, 0x5 ;  /* 0x0000000500047882 */ /* 0x000fe20000000000 */
[----:B------:R-:W-:Y:S01]  /*1a50*/  IMAD.IADD R3, R25, 0x1, R3 ;  /* 0x0000000119037824 */ /* 0x000fe200078e0203 */
[C---:B------:R-:W-:Y:S01]  /*1a60*/  LEA R0, P0, R24.reuse, R220, 0x6 ;  /* 0x000000dc18007211 */ /* 0x040fe200078030ff */
[----:B------:R-:W-:Y:S01]  /*1a70*/  IMAD.IADD R206, R221, 0x1, R11 ;  /* 0x00000001ddce7824 */ /* 0x000fe200078e020b */
[----:B------:R-:W-:Y:S01]  /*1a80*/  USHF.L.U64.HI UR4, UR6, UR4, UR7 ;  /* 0x0000000406047299 */ /* 0x000fe20008010207 */
[----:B------:R-:W-:Y:S01]  /*1a90*/  IMAD.IADD R197, R197, 0x1, R16 ;  /* 0x00000001c5c57824 */ /* 0x000fe200078e0210 */
[----:B------:R-:W-:Y:S01]  /*1aa0*/  USHF.L.U32 UR6, UR5, 0x1, URZ ;  /* 0x0000000105067899 */ /* 0x000fe2000800063f */
[----:B------:R-:W-:Y:S01]  /*1ab0*/  IMAD.MOV.U32 R192, RZ, RZ, 0x20 ;  /* 0x00000020ffc07424 */ /* 0x000fe200078e00ff */
[----:B------:R-:W-:Y:S01]  /*1ac0*/  LEA.HI.X R3, R24, R206, R3, 0x6, P0 ;  /* 0x000000ce18037211 */ /* 0x000fe200000f3403 */
[----:B------:R-:W-:Y:S01]  /*1ad0*/  IMAD R227, R2, c[0x0][0x208], RZ ;  /* 0x0000820002e37a24 */ /* 0x000fe200078e02ff */
[----:B------:R-:W-:Y:S01]  /*1ae0*/  LEA R24, P0, R0, c[0x0][0x160], 0x1 ;  /* 0x0000580000187a11 */ /* 0x000fe200078008ff */
[----:B------:R-:W-:Y:S01]  /*1af0*/  IMAD.SHL.U32 R197, R197, 0x2, RZ ;  /* 0x00000002c5c57824 */ /* 0x000fe200078e00ff */
[----:B------:R-:W-:Y:S01]  /*1b00*/  SEL R2, R199, 0xffffffc0, !P2 ;  /* 0xffffffc0c7027807 */ /* 0x000fe20005000000 */
[----:B------:R-:W-:Y:S01]  /*1b10*/  IMAD.SHL.U32 R11, R236, 0x40, RZ ;  /* 0x00000040ec0b7824 */ /* 0x000fe200078e00ff */
[----:B------:R-:W-:Y:S01]  /*1b20*/  LEA.HI.X R25, R0, c[0x0][0x164], R3, 0x1, P0 ;  /* 0x0000590000197a11 */ /* 0x000fe200000f0c03 */
[----:B------:R-:W-:Y:S01]  /*1b30*/  IMAD R227, R222, c[0x0][0x20c], R227 ;  /* 0x00008300dee37a24 */ /* 0x000fe200078e02e3 */
[----:B------:R-:W-:Y:S01]  /*1b40*/  SEL R0, R192, 0xffffffe0, !P1 ;  /* 0xffffffe0c0007807 */ /* 0x000fe20004800000 */
[----:B------:R-:W-:Y:S01]  /*1b50*/  IMAD.IADD R2, R197, 0x1, R2 ;  /* 0x00000001c5027824 */ /* 0x000fe200078e0202 */
[----:B------:R-:W-:Y:S01]  /*1b60*/  IADD3 R16, -R213, R216, -R11 ;  /* 0x000000d8d5107210 */ /* 0x000fe20007ffe90b */
[----:B------:R-:W-:Y:S01]  /*1b70*/  IMAD.WIDE.U32 R222, R222, c[0x0][0x208], R20 ;  /* 0x00008200dede7a25 */ /* 0x000fe200078e0014 */
[----:B------:R-:W-:-:S04]  /*1b80*/  DEPBAR.LE SB0, 0x1 ;  /* 0x000080400000791a */ /* 0x000fc80000000000 */
[----:B------:R-:W-:Y:S01]  /*1b90*/  BAR.SYNC.DEFER_BLOCKING 0x0 ;  /* 0x0000000000007b1d */ /* 0x000fe20000010000 */
[----:B------:R-:W-:Y:S01]  /*1ba0*/  IMAD.IADD R3, R197, 0x1, R0 ;  /* 0x00000001c5037824 */ /* 0x000fe200078e0200 */
[----:B------:R-:W-:Y:S01]  /*1bb0*/  ISETP.LT.OR P0, PT, R16, 0x1, P4 ;  /* 0x000000011000780c */ /* 0x000fe20002701670 */
[----:B------:R-:W-:Y:S01]  /*1bc0*/  IMAD.IADD R0, R0, 0x1, R2 ;  /* 0x0000000100007824 */ /* 0x000fe200078e0202 */
[----:B------:R-:W-:Y:S01]  /*1bd0*/  ISETP.GT.AND P1, PT, R6, 0xf, PT ;  /* 0x0000000f0600780c */ /* 0x000fe20003f24270 */
[----:B------:R-:W-:Y:S01]  /*1be0*/  IMAD.IADD R227, R223, 0x1, R227 ;  /* 0x00000001dfe37824 */ /* 0x000fe200078e02e3 */
[----:B------:R-:W-:Y:S01]  /*1bf0*/  LOP3.LUT R21, R18, 0xfffffff0, RZ, 0xc0, !PT ;  /* 0xfffffff012157812 */ /* 0x000fe200078ec0ff */
[----:B------:R-:W-:Y:S01]  /*1c00*/  IMAD.MOV.U32 R226, RZ, RZ, R222 ;  /* 0x000000ffffe27224 */ /* 0x000fe200078e00de */
[C---:B------:R-:W-:Y:S01]  /*1c10*/  ISETP.LT.OR P6, PT, R16.reuse, 0x21, P4 ;  /* 0x000000211000780c */ /* 0x040fe200027c1670 */
[----:B------:R-:W-:Y:S01]  /*1c20*/  IMAD.SHL.U32 R20, R9, 0x8, RZ ;  /* 0x0000000809147824 */ /* 0x000fe200078e00ff */
[----:B------:R-:W-:Y:S01]  /*1c30*/  ISETP.LT.OR P5, PT, R16, 0x1, P3 ;  /* 0x000000011000780c */ /* 0x000fe20001fa1670 */
[----:B--2---:R-:W-:Y:S01]  /*1c40*/  IMAD.WIDE.U32 R22, R236, UR12, R226 ;  /* 0x0000000cec167c25 */ /* 0x004fe2000f8e00e2 */
[----:B------:R-:W-:Y:S01]  /*1c50*/  ISETP.LT.OR P2, PT, R16, 0x21, P3 ;  /* 0x000000211000780c */ /* 0x000fe20001f41670 */
[----:B------:R-:W-:Y:S01]  /*1c60*/  USHF.L.U64.HI UR4, UR5, 0x1, UR4 ;  /* 0x0000000105047899 */ /* 0x000fe20008010204 */
[----:B------:R-:W-:Y:S01]  /*1c70*/  LOP3.LUT R20, R20, 0x18, RZ, 0xc0, !PT ;  /* 0x0000001814147812 */ /* 0x000fe200078ec0ff */
[----:B------:R-:W-:-:S02]  /*1c80*/  IMAD.IADD R17, R23, 0x1, R17 ;  /* 0x0000000117117824 */ /* 0x000fc400078e0211 */
[----:B------:R-:W-:Y:S02]  /*1c90*/  IMAD.IADD R21, R6, 0x1, -R21 ;  /* 0x0000000106157824 */ /* 0x000fe400078e0a15 */
[----:B------:R-:W-:Y:S02]  /*1ca0*/  IMAD.SHL.U32 R19, R8, 0x40, RZ ;  /* 0x0000004008137824 */ /* 0x000fe400078e00ff */
[----:B------:R-:W-:Y:S01]  /*1cb0*/  IMAD R196, R15, 0x200, R196 ;  /* 0x000002000fc47824 */ /* 0x000fe200078e02c4 */
[----:B------:R-:W-:Y:S01]  /*1cc0*/  SHF.R.S32.HI R16, RZ, 0x1f, R21 ;  /* 0x0000001fff107819 */ /* 0x000fe20000011415 */
[----:B------:R-:W-:Y:S01]  /*1cd0*/  @!P1 IMAD.SHL.U32 R31, R6, 0x10, RZ ;  /* 0x00000010061f9824 */ /* 0x000fe200078e00ff */
[----:B------:R2:W1:Y:S01]  /*1ce0*/  LDSM.16.M88.4 R144, [R197+0x4080] ;  /* 0x00408000c590783b */ /* 0x0004620000000200 */
[----:B------:R-:W-:Y:S02]  /*1cf0*/  LOP3.LUT R19, R19, 0x1c0, RZ, 0xc0, !PT ;  /* 0x000001c013137812 */ /* 0x000fe400078ec0ff */
[----:B------:R-:W-:Y:S01]  /*1d00*/  LEA.HI R16, R16, R21, RZ, 0x3 ;  /* 0x0000001510107211 */ /* 0x000fe200078f18ff */
[----:B------:R2:W1:Y:S03]  /*1d10*/  LDSM.16.M88.4 R148, [R197+0x6080] ;  /* 0x00608000c594783b */ /* 0x0004660000000200 */
[C---:B------:R-:W-:Y:S01]  /*1d20*/  LOP3.LUT R12, R16.reuse, 0xfffffff8, RZ, 0xc0, !PT ;  /* 0xfffffff8100c7812 */ /* 0x040fe200078ec0ff */
[----:B------:R2:W1:Y:S01]  /*1d30*/  LDSM.16.M88.4 R152, [R3+0x4080] ;  /* 0x004080000398783b */ /* 0x0004620000000200 */
[----:B------:R-:W-:-:S03]  /*1d40*/  IMAD.SHL.U32 R195, R16, 0x40, RZ ;  /* 0x0000004010c37824 */ /* 0x000fc600078e00ff */
[----:B------:R2:W1:Y:S01]  /*1d50*/  LDSM.16.M88.4 R160, [R3+0x6080] ;  /* 0x0060800003a0783b */ /* 0x0004620000000200 */
[----:B------:R-:W-:Y:S01]  /*1d60*/  IMAD.IADD R12, R21, 0x1, -R12 ;  /* 0x00000001150c7824 */ /* 0x000fe200078e0a0c */
[----:B------:R-:W-:Y:S02]  /*1d70*/  LOP3.LUT R195, R195, 0xfffffe00, RZ, 0xc0, !PT ;  /* 0xfffffe00c3c37812 */ /* 0x000fe400078ec0ff */
[----:B------:R2:W1:Y:S01]  /*1d80*/  LDSM.16.M88.4 R164, [R2+0x4080] ;  /* 0x0040800002a4783b */ /* 0x0004620000000200 */
[----:B------:R-:W-:-:S03]  /*1d90*/  IMAD.SHL.U32 R21, R12, 0x40, RZ ;  /* 0x000000400c157824 */ /* 0x000fc600078e00ff */
[----:B------:R2:W2:Y:S02]  /*1da0*/  LDSM.16.M88.4 R168, [R2+0x6080] ;  /* 0x0060800002a8783b */ /* 0x0004a40000000200 */
[----:B------:R-:W-:Y:S02]  /*1db0*/  LOP3.LUT R21, R21, 0x1c0, RZ, 0xc0, !PT ;  /* 0x000001c015157812 */ /* 0x000fe400078ec0ff */
[----:B------:R1:W2:Y:S02]  /*1dc0*/  LDSM.16.M88.4 R172, [R0+0x4080] ;  /* 0x0040800000ac783b */ /* 0x0002a40000000200 */
[----:B------:R-:W-:Y:S02]  /*1dd0*/  SHF.R.U32.HI R200, RZ, 0x3, R21 ;  /* 0x00000003ffc87819 */ /* 0x000fe40000011615 */
[----:B------:R1:W2:Y:S04]  /*1de0*/  LDSM.16.M88.4 R176, [R0+0x6080] ;  /* 0x0060800000b0783b */ /* 0x0002a80000000200 */
[----:B------:R-:W-:Y:S06]  /*1df0*/  BAR.SYNC.DEFER_BLOCKING 0x0 ;  /* 0x0000000000007b1d */ /* 0x000fec0000010000 */
[----:B------:R-:W-:Y:S01]  /*1e00*/  @!PT LDS RZ, [RZ] ;  /* 0x00000000fffff984 */ /* 0x000fe20000000800 */
[----:B------:R-:W-:Y:S01]  /*1e10*/  @!PT LDS RZ, [RZ] ;  /* 0x00000000fffff984 */ /* 0x000fe20000000800 */
[----:B------:R-:W-:Y:S01]  /*1e20*/  @!PT LDS RZ, [RZ] ;  /* 0x00000000fffff984 */ /* 0x000fe20000000800 */
[----:B------:R5:W-:Y:S01]  /*1e30*/  LDGSTS.E.BYPASS.LTC128B.128 [R5+0x4080], [R24.64], !P0 ;  /* 0x0408000018057fae */ /* 0x000be2000c101d4a */
[----:B-1----:R-:W-:-:S04]  /*1e40*/  IADD3 R28, P0, R24, UR13, RZ ;  /* 0x0000000d181c7c10 */ /* 0x002fc8000ff1e0ff */
[----:B------:R-:W-:-:S05]  /*1e50*/  IADD3.X R29, R25, UR8, RZ, P0, !PT ;  /* 0x00000008191d7c10 */ /* 0x000fca00087fe4ff */
[----:B------:R1:W-:Y:S01]  /*1e60*/  LDGSTS.E.BYPASS.LTC128B.128 [R5+0x5080], [R28.64], !P6 ;  /* 0x050800001c057fae */ /* 0x0003e2000f101d4a */
[----:B-----5:R-:W-:-:S04]  /*1e70*/  LEA R24, P0, R22, c[0x0][0x1f0], 0x1 ;  /* 0x00007c0016187a11 */ /* 0x020fc800078008ff */
[----:B------:R-:W-:Y:S01]  /*1e80*/  LEA.HI.X R25, R22, c[0x0][0x1f4], R17, 0x1, P0 ;  /* 0x00007d0016197a11 */ /* 0x000fe200000f0c11 */
[----:B------:R-:W-:Y:S01]  /*1e90*/  IMAD.SHL.U32 R17, R15, 0x10, RZ ;  /* 0x000000100f117824 */ /* 0x000fe200078e00ff */
[----:B------:R-:W-:Y:S02]  /*1ea0*/  SHF.R.S32.HI R22, RZ, 0x1f, R11 ;  /* 0x0000001fff167819 */ /* 0x000fe4000001140b */
[----:B------:R-:W-:Y:S02]  /*1eb0*/  @!P1 IADD3 R18, P0, R11, R210, RZ ;  /* 0x000000d20b129210 */ /* 0x000fe40007f1e0ff */
[----:B------:R-:W-:-:S03]  /*1ec0*/  LOP3.LUT R17, R17, 0x10, RZ, 0xc0, !PT ;  /* 0x0000001011117812 */ /* 0x000fc600078ec0ff */
[----:B------:R-:W-:Y:S01]  /*1ed0*/  @!P1 IMAD.X R13, R22, 0x1, R209, P0 ;  /* 0x00000001160d9824 */ /* 0x000fe200000e06d1 */
[C---:B---3--:R-:W-:Y:S02]  /*1ee0*/  @!P1 LEA R26, P0, R18.reuse, c[0x0][0x258], 0x2 ;  /* 0x00009600121a9a11 */ /* 0x048fe400078010ff */
        /* <DEDUP_REMOVED lines=17> */
[----:B----4-:R-:W-:Y:S01]  /*2000*/  IADD3 R32, P0, R24, UR6, RZ ;  /* 0x0000000618207c10 */ /* 0x010fe2000ff1e0ff */
        /* <DEDUP_REMOVED lines=18> */
[----:B---3--:R-:W-:Y:S01]  /*2130*/  LOP3.LUT R19, R21, 0x8, R18, 0xf8, !PT ;  /* 0x0000000815137812 */ /* 0x008fe200078ef812 */
[----:B------:R-:W0:Y:S02]  /*2140*/  LDGDEPBAR ;  /* 0x00000000000079af */ /* 0x000e240000000000 */
[----:B------:R-:W-:Y:S01]  /*2150*/  IMAD.IADD R13, R16, 0x1, R13 ;  /* 0x00000001100d7824 */ /* 0x000fe200078e020d */
[----:B------:R-:W-:-:S04]  /*2160*/  LOP3.LUT R200, R19, R200, RZ, 0x3c, !PT ;  /* 0x000000c813c87212 */ /* 0x000fc800078e3cff */
[-C--:B------:R-:W-:Y:S02]  /*2170*/  IADD3 R200, R200, R195.reuse, R4 ;  /* 0x000000c3c8c87210 */ /* 0x080fe40007ffe004 */
[----:B------:R-:W-:Y:S01]  /*2180*/  LOP3.LUT R195, R14, R195, RZ, 0xfc, !PT ;  /* 0x000000c30ec37212 */ /* 0x000fe200078efcff */
[----:B------:R-:W-:Y:S05]  /*2190*/  @P0 BRA `(.L_x_843) ;  /* 0x0000018000000947 */ /* 0x000fea0003800000 */
[----:B--2---:R-:W-:Y:S01]  /*21a0*/  SHF.R.S32.HI R17, RZ, 0x1f, R15 ;  /* 0x0000001fff117819 */ /* 0x004fe2000001140f */
        /* <DEDUP_REMOVED lines=22> */
.L_x_844:
[----:B------:R-:W-:Y:S05]  /*2310*/  BSYNC B0 ;  /* 0x0000000000007941 */ /* 0x000fea0003800000 */
.L_x_843:
[----:B--2---:R-:W-:Y:S01]  /*2320*/  SHF.R.S32.HI R4, RZ, 0x1f, R9 ;  /* 0x0000001fff047819 */ /* 0x004fe20000011409 */
        /* <DEDUP_REMOVED lines=11> */
[----:B-1----:R-:W-:Y:S01]  /*23e0*/  SEL R5, R192, 0xffffffe0, !P2 ;  /* 0xffffffe0c0057807 */ /* 0x002fe20005000000 */
        /* <DEDUP_REMOVED lines=43> */
.L_x_847:
        /* <DEDUP_REMOVED lines=14> */
[----:B------:R-:W4:Y:S04]  /*2780*/  LDSM.16.M88.4 R48, [R197+0x2080] ;  /* 0x00208000c530783b */ /* 0x000f280000000200 */
[----:B------:R-:W-:Y:S04]  /*2790*/  LDSM.16.M88.4 R56, [R3+0x80] ;  /* 0x000080000338783b */ /* 0x000fe80000000200 */
[----:B------:R-:W5:Y:S04]  /*27a0*/  LDSM.16.M88.4 R52, [R182+0x4080] ;  /* 0x00408000b634783b */ /* 0x000f680000000200 */
[----:B------:R-:W3:Y:S04]  /*27b0*/  LDSM.16.M88.4 R60, [R182+0x5080] ;  /* 0x00508000b63c783b */ /* 0x000ee80000000200 */
[----:B------:R-:W3:Y:S04]  /*27c0*/  LDSM.16.M88.4 R64, [R3+0x2080] ;  /* 0x002080000340783b */ /* 0x000ee80000000200 */
[----:B------:R-:W-:Y:S04]  /*27d0*/  LDSM.16.M88.4 R132, [R2+0x80] ;  /* 0x000080000284783b */ /* 0x000fe80000000200 */
[----:B------:R-:W-:Y:S04]  /*27e0*/  LDSM.16.M88.4 R136, [R181+0x5080] ;  /* 0x00508000b588783b */ /* 0x000fe80000000200 */
[----:B------:R-:W-:Y:S01]  /*27f0*/  LDSM.16.M88.4 R140, [R2+0x2080] ;  /* 0x00208000028c783b */ /* 0x000fe20000000200 */
[-C--:B-1-3--:R-:W-:Y:S03]  /*2800*/  HMMA.16816.F32 R4, R36, R40.reuse, RZ ;  /* 0x000000282404723c */ /* 0x08afe600000018ff */
        /* <DEDUP_REMOVED lines=76> */
.L_x_845:
        /* <DEDUP_REMOVED lines=403> */
.L_x_846:
        /* <DEDUP_REMOVED lines=170> */
.L_x_842:
[----:B------:R-:W-:Y:S05]  /*50a0*/  @P2 EXIT ;  /* 0x000000000000294d */ /* 0x000fea0003800000 */
[----:B------:R-:W-:-:S04]  /*50b0*/  ISETP.NE.U32.AND P2, PT, RZ, c[0x0][0x360], PT ;  /* 0x0000d800ff007a0c */ /* 0x000fc80003f45070 */
[----:B------:R-:W-:-:S13]  /*50c0*/  ISETP.NE.AND.EX P2, PT, RZ, c[0x0][0x364], PT, P2 ;  /* 0x0000d900ff007a0c */ /* 0x000fda0003f45320 */
[----:B------:R-:W-:-:S04]  /*50d0*/  @P2 IMAD.MOV.U32 R0, RZ, RZ, 0x4 ;  /* 0x00000004ff002424 */ /* 0x000fc800078e00ff */
[----:B------:R-:W-:-:S05]  /*50e0*/  @P2 IMAD.WIDE R6, R215, R0, c[0x0][0x360] ;  /* 0x0000d800d7062625 */ /* 0x000fca00078e0200 */
[----:B------:R1:W2:Y:S02]  /*50f0*/  @P2 LDG.E R0, [R6.64] ;  /* 0x0000000a06002981 */ /* 0x0002a4000c1e1900 */
[----:B-1----:R-:W-:Y:S02]  /*5100*/  IMAD.SHL.U32 R7, R218, 0x2000, RZ ;  /* 0x00002000da077824 */ /* 0x002fe400078e00ff */
[----:B------:R-:W-:Y:S01]  /*5110*/  BAR.SYNC.DEFER_BLOCKING 0x1, 0x100 ;  /* 0x0044000000007b1d */ /* 0x000fe20000010000 */
[----:B--2---:R-:W-:Y:S02]  /*5120*/  @P2 IMAD R3, R215, 0x80, R0 ;  /* 0x00000080d7032824 */ /* 0x004fe400078e0200 */
[----:B------:R-:W-:-:S03]  /*5130*/  IMAD.MOV.U32 R0, RZ, RZ, 0x1 ;  /* 0x00000001ff007424 */ /* 0x000fc600078e00ff */
[----:B------:R-:W-:Y:S02]  /*5140*/  @P2 SHF.R.S32.HI R2, RZ, 0x1f, R3 ;  /* 0x0000001fff022819 */ /* 0x000fe40000011403 */
[----:B------:R-:W-:Y:S02]  /*5150*/  ISETP.NE.AND P0, PT, R0, c[0x0][0x338], PT ;  /* 0x0000ce0000007a0c */ /* 0x000fe40003f05270 */
[----:B------:R-:W1:Y:S01]  /*5160*/  S2R R0, SR_TID.X ;  /* 0x0000000000007919 */ /* 0x000e620000002100 */
[----:B------:R-:W-:-:S04]  /*5170*/  @P2 LEA.HI R2, R2, R3, RZ, 0x7 ;  /* 0x0000000302022211 */ /* 0x000fc800078f38ff */
[----:B------:R-:W-:-:S04]  /*5180*/  @P2 SHF.L.U32 R4, R2, 0x6, RZ ;  /* 0x0000000602042819 */ /* 0x000fc800000006ff */
[----:B------:R-:W-:Y:S02]  /*5190*/  @P2 LOP3.LUT R4, R4, 0xffffe000, RZ, 0xc0, !PT ;  /* 0xffffe00004042812 */ /* 0x000fe400078ec0ff */
[----:B------:R-:W-:Y:S02]  /*51a0*/  @P0 IMAD.HI.U32 R2, R217, c[0x0][0x33c], RZ ;  /* 0x0000cf00d9020a27 */ /* 0x000fe400078e00ff */
[----:B------:R-:W-:Y:S02]  /*51b0*/  @P2 SHF.R.S32.HI R5, RZ, 0x1f, R4 ;  /* 0x0000001fff052819 */ /* 0x000fe40000011404 */
[----:B------:R-:W-:Y:S01]  /*51c0*/  @!P2 CS2R R4, SRZ ;  /* 0x000000000004a805 */ /* 0x000fe2000001ff00 */
[----:B------:R-:W-:Y:S02]  /*51d0*/  @P0 SHF.R.U32.HI R217, RZ, c[0x0][0x340], R2 ;  /* 0x0000d000ffd90a19 */ /* 0x000fe40000011602 */
[----:B------:R-:W-:Y:S02]  /*51e0*/  SHF.R.S32.HI R2, RZ, 0x1f, R7 ;  /* 0x0000001fff027819 */ /* 0x000fe40000011407 */
[----:B------:R-:W-:-:S02]  /*51f0*/  SHF.R.S32.HI R3, RZ, 0x1f, R217 ;  /* 0x0000001fff037819 */ /* 0x000fc400000114d9 */
[----:B-1----:R-:W-:-:S03]  /*5200*/  IADD3 R6, P1, P0, R4, R7, R0 ;  /* 0x0000000704067210 */ /* 0x002fc6000783e000 */
[C---:B------:R-:W-:Y:S01]  /*5210*/  IMAD R4, R3.reuse, c[0x0][0x300], RZ ;  /* 0x0000c00003047a24 */ /* 0x040fe200078e02ff */
[----:B------:R-:W-:Y:S01]  /*5220*/  SHF.R.S32.HI R7, RZ, 0x1f, R0 ;  /* 0x0000001fff077819 */ /* 0x000fe20000011400 */
[----:B------:R-:W-:Y:S02]  /*5230*/  IMAD R0, R3, c[0x0][0x328], RZ ;  /* 0x0000ca0003007a24 */ /* 0x000fe400078e02ff */
[----:B------:R-:W-:Y:S01]  /*5240*/  IMAD R4, R217, c[0x0][0x304], R4 ;  /* 0x0000c100d9047a24 */ /* 0x000fe200078e0204 */
[----:B------:R-:W-:Y:S01]  /*5250*/  IADD3.X R7, R5, R2, R7, P1, P0 ;  /* 0x0000000205077210 */ /* 0x000fe20000fe0407 */
[----:B------:R-:W-:Y:S01]  /*5260*/  IMAD R0, R217, c[0x0][0x32c], R0 ;  /* 0x0000cb00d9007a24 */ /* 0x000fe200078e0200 */
[----:B------:R-:W-:Y:S02]  /*5270*/  SHF.R.S32.HI R2, RZ, 0x1f, R215 ;  /* 0x0000001fff027819 */ /* 0x000fe400000114d7 */
[----:B------:R-:W-:Y:S01]  /*5280*/  SEL R215, R215, RZ, !P2 ;  /* 0x000000ffd7d77207 */ /* 0x000fe20005000000 */
[----:B------:R-:W-:Y:S01]  /*5290*/  IMAD.WIDE.U32 R8, R217, c[0x0][0x328], R6 ;  /* 0x0000ca00d9087a25 */ /* 0x000fe200078e0006 */
[----:B------:R-:W-:-:S03]  /*52a0*/  SEL R2, R2, RZ, !P2 ;  /* 0x000000ff02027207 */ /* 0x000fc60005000000 */
[----:B------:R-:W-:Y:S02]  /*52b0*/  IMAD.IADD R9, R9, 0x1, R0 ;  /* 0x0000000109097824 */ /* 0x000fe400078e0200 */
[----:B------:R-:W-:Y:S02]  /*52c0*/  IMAD R0, R2, c[0x0][0x330], RZ ;  /* 0x0000cc0002007a24 */ /* 0x000fe400078e02ff */
[----:B------:R-:W-:-:S04]  /*52d0*/  IMAD.WIDE.U32 R8, R215, c[0x0][0x330], R8 ;  /* 0x0000cc00d7087a25 */ /* 0x000fc800078e0008 */
[----:B------:R-:W-:Y:S01]  /*52e0*/  IMAD R0, R215, c[0x0][0x334], R0 ;  /* 0x0000cd00d7007a24 */ /* 0x000fe200078e0200 */
[----:B------:R-:W-:Y:S01]  /*52f0*/  LEA R10, P1, R8, c[0x0][0x310], 0x2 ;  /* 0x0000c400080a7a11 */ /* 0x000fe200078210ff */
[----:B------:R-:W-:-:S04]  /*5300*/  IMAD.WIDE.U32 R6, R217, c[0x0][0x300], R6 ;  /* 0x0000c000d9067a25 */ /* 0x000fc800078e0006 */
[----:B------:R-:W-:Y:S01]  /*5310*/  IMAD.IADD R3, R9, 0x1, R0 ;  /* 0x0000000109037824 */ /* 0x000fe200078e0200 */
[----:B------:R-:W-:Y:S01]  /*5320*/  IADD3 R7, R7, R4, RZ ;  /* 0x0000000407077210 */ /* 0x000fe20007ffe0ff */
[----:B------:R-:W-:-:S03]  /*5330*/  IMAD R2, R2, c[0x0][0x308], RZ ;  /* 0x0000c20002027a24 */ /* 0x000fc600078e02ff */
[----:B------:R-:W-:Y:S01]  /*5340*/  LEA.HI.X R11, R8, c[0x0][0x314], R3, 0x2, P1 ;  /* 0x0000c500080b7a11 */ /* 0x000fe200008f1403 */
[C---:B------:R-:W-:Y:S02]  /*5350*/  IMAD R2, R215.reuse, c[0x0][0x30c], R2 ;  /* 0x0000c300d7027a24 */ /* 0x040fe400078e0202 */
[----:B------:R-:W-:Y:S02]  /*5360*/  IMAD.WIDE.U32 R6, R215, c[0x0][0x308], R6 ;  /* 0x0000c200d7067a25 */ /* 0x000fe400078e0006 */
[----:B------:R-:W-:Y:S03]  /*5370*/  RED.E.ADD.F32.FTZ.RN.STRONG.GPU [R10.64], R68 ;  /* 0x000000440a00798e */ /* 0x000fe6000c10e78a */
[----:B------:R-:W-:Y:S01]  /*5380*/  IADD3 R5, R7, R2, RZ ;  /* 0x0000000207057210 */ /* 0x000fe20007ffe0ff */
[----:B------:R-:W-:Y:S01]  /*5390*/  RED.E.ADD.F32.FTZ.RN.STRONG.GPU [R10.64+0x400], R69 ;  /* 0x000400450a00798e */ /* 0x000fe2000c10e78a */
[----:B------:R-:W-:-:S03]  /*53a0*/  LEA R2, P0, R6, c[0x0][0x2e8], 0x2 ;  /* 0x0000ba0006027a11 */ /* 0x000fc600078010ff */
[----:B------:R-:W-:Y:S01]  /*53b0*/  RED.E.ADD.F32.FTZ.RN.STRONG.GPU [R10.64+0x800], R70 ;  /* 0x000800460a00798e */ /* 0x000fe2000c10e78a */
[----:B------:R-:W-:-:S03]  /*53c0*/  LEA.HI.X R3, R6, c[0x0][0x2ec], R5, 0x2, P0 ;  /* 0x0000bb0006037a11 */ /* 0x000fc600000f1405 */
        /* <DEDUP_REMOVED lines=62> */
.L_x_848:
        /* <DEDUP_REMOVED lines=13> */
.L_x_1820:


//--------------------- .text._ZN7cutlass13device_kernelIN5flash32FlashAttnBwdPostprocessConvertdQIN4cute5tupleIJNS3_1CILi64EEES6_EEENS_6half_tEfNS_4arch4Sm80ELi256ENS3_8TiledMMAINS3_8MMA_AtomIJNS3_28SM80_16x8x16_F32F16F16F32_TNEEEENS3_6LayoutINS4_IJNS5_ILi2EEENS5_ILi4EEENS5_ILi1EEEEEENS4_IJSI_SG_NS5_ILi0EEEEEEEENS4_IJNS5_ILi32EEES6_NS5_ILi16EEEEEEEELb0EEEEEvNT_6ParamsE --------------------------
	.section	.text._ZN7cutlass13device_kernelIN5flash32FlashAttnBwdPostprocessConvertdQIN4cute5tupleIJNS3_1CILi64EEES6_EEENS_6half_tEfNS_4arch4Sm80ELi256ENS3_8TiledMMAINS3_8MMA_AtomIJNS3_28SM80_16x8x16_F32F16F16F32_TNEEEENS3_6LayoutINS4_IJNS5_ILi2EEENS5_ILi4EEENS5_ILi1EEEEEENS4_IJSI_SG_NS5_ILi0EEEEEEEENS4_IJNS5_ILi32EEES6_NS5_ILi16EEEEEEEELb0EEEEEvNT_6ParamsE,"ax",@progbits
	.sectioninfo	@"SHI_REGISTERS=40"
	.align	128
.text._ZN7cutlass13device_kernelIN5flash32FlashAttnBwdPostprocessConvertdQIN4cute5tupleIJNS3_1CILi64EEES6_EEENS_6half_tEfNS_4arch4Sm80ELi256ENS3_8TiledMMAINS3_8MMA_AtomIJNS3_28SM80_16x8x16_F32F16F16F32_TNEEEENS3_6LayoutINS4_IJNS5_ILi2EEENS5_ILi4EEENS5_ILi1EEEEEENS4_IJSI_SG_NS5_ILi0EEEEEEEENS4_IJNS5_ILi32EEES6_NS5_ILi16EEEEEEEELb0EEEEEvNT_6ParamsE:
        .type           _ZN7cutlass13device_kernelIN5flash32FlashAttnBwdPostprocessConvertdQIN4cute5tupleIJNS3_1CILi64EEES6_EEENS_6half_tEfNS_4arch4Sm80ELi256ENS3_8TiledMMAINS3_8MMA_AtomIJNS3_28SM80_16x8x16_F32F16F16F32_TNEEEENS3_6LayoutINS4_IJNS5_ILi2EEENS5_ILi4EEENS5_ILi1EEEEEENS4_IJSI_SG_NS5_ILi0EEEEEEEENS4_IJNS5_ILi32EEES6_NS5_ILi16EEEEEEEELb0EEEEEvNT_6ParamsE,@function
        .size           _ZN7cutlass13device_kernelIN5flash32FlashAttnBwdPostprocessConvertdQIN4cute5tupleIJNS3_1CILi64EEES6_EEENS_6half_tEfNS_4arch4Sm80ELi256ENS3_8TiledMMAINS3_8MMA_AtomIJNS3_28SM80_16x8x16_F32F16F16F32_TNEEEENS3_6LayoutINS4_IJNS5_ILi2EEENS5_ILi4EEENS5_ILi1EEEEEENS4_IJSI_SG_NS5_ILi0EEEEEEEENS4_IJNS5_ILi32EEES6_NS5_ILi16EEEEEEEELb0EEEEEvNT_6ParamsE,(.L_x_1821 - _ZN7cutlass13device_kernelIN5flash32FlashAttnBwdPostprocessConvertdQIN4cute5tupleIJNS3_1CILi64EEES6_EEENS_6half_tEfNS_4arch4Sm80ELi256ENS3_8TiledMMAINS3_8MMA_AtomIJNS3_28SM80_16x8x16_F32F16F16F32_TNEEEENS3_6LayoutINS4_IJNS5_ILi2EEENS5_ILi4EEENS5_ILi1EEEEEENS4_IJSI_SG_NS5_ILi0EEEEEEEENS4_IJNS5_ILi32EEES6_NS5_ILi16EEEEEEEELb0EEEEEvNT_6ParamsE)
        .other          _ZN7cutlass13device_kernelIN5flash32FlashAttnBwdPostprocessConvertdQIN4cute5tupleIJNS3_1CILi64EEES6_EEENS_6half_tEfNS_4arch4Sm80ELi256ENS3_8TiledMMAINS3_8MMA_AtomIJNS3_28SM80_16x8x16_F32F16F16F32_TNEEEENS3_6LayoutINS4_IJNS5_ILi2EEENS5_ILi4EEENS5_ILi1EEEEEENS4_IJSI_SG_NS5_ILi0EEEEEEEENS4_IJNS5_ILi32EEES6_NS5_ILi16EEEEEEEELb0EEEEEvNT_6ParamsE,@"STO_CUDA_ENTRY STV_DEFAULT"
_ZN7cutlass13device_kernelIN5flash32FlashAttnBwdPostprocessConvertdQIN4cute5tupleIJNS3_1CILi64EEES6_EEENS_6half_tEfNS_4arch4Sm80ELi256ENS3_8TiledMMAINS3_8MMA_AtomIJNS3_28SM80_16x8x16_F32F16F16F32_TNEEEENS3_6LayoutINS4_IJNS5_ILi2EEENS5_ILi4EEENS5_ILi1EEEEEENS4_IJSI_SG_NS5_ILi0EEEEEEEENS4_IJNS5_ILi32EEES6_NS5_ILi16EEEEEEEELb0EEEEEvNT_6ParamsE:
[----:B------:R-:W-:Y:S02]  /*0000*/  IMAD.MOV.U32 R1, RZ, RZ, c[0x0][0x28] ;  /* 0x00000a00ff017624 */ /* 0x000fe400078e00ff */
[----:B------:R-:W0:Y:S01]  /*0010*/  S2R R9, SR_CTAID.Z ;  /* 0x0000000000097919 */ /* 0x000e220000002700 */
[----:B------:R-:W-:Y:S01]  /*0020*/  ISETP.NE.U32.AND P1, PT, RZ, c[0x0][0x1c8], PT ;  /* 0x00007200ff007a0c */ /* 0x000fe20003f25070 */
[----:B------:R-:W-:Y:S01]  /*0030*/  IMAD.MOV.U32 R6, RZ, RZ, 0x4 ;  /* 0x00000004ff067424 */ /* 0x000fe200078e00ff */
[----:B------:R-:W-:Y:S01]  /*0040*/  ISETP.NE.U32.AND P0, PT, RZ, c[0x0][0x1c0], PT ;  /* 0x00007000ff007a0c */ /* 0x000fe20003f05070 */
[----:B------:R-:W-:Y:S01]  /*0050*/  ULDC.64 UR4, c[0x0][0x118] ;  /* 0x0000460000047ab9 */ /* 0x000fe20000000a00 */
[----:B------:R-:W-:Y:S02]  /*0060*/  ISETP.NE.AND.EX P1, PT, RZ, c[0x0][0x1cc], PT, P1 ;  /* 0x00007300ff007a0c */ /* 0x000fe40003f25310 */
[----:B------:R-:W-:Y:S01]  /*0070*/  ISETP.NE.AND.EX P0, PT, RZ, c[0x0][0x1c4], PT, P0 ;  /* 0x00007100ff007a0c */ /* 0x000fe20003f05300 */
[----:B------:R-:W-:Y:S02]  /*0080*/  IMAD.MOV.U32 R21, RZ, RZ, c[0x0][0x190] ;  /* 0x00006400ff157624 */ /* 0x000fe400078e00ff */
[----:B0-----:R-:W-:-:S08]  /*0090*/  IMAD.WIDE R4, R9, R6, c[0x0][0x1c0] ;  /* 0x0000700009047625 */ /* 0x001fd000078e0206 */
[----:B------:R-:W-:Y:S02]  /*00a0*/  @P1 IMAD.WIDE R6, R9, R6, c[0x0][0x1c8] ;  /* 0x0000720009061625 */ /* 0x000fe400078e0206 */
[----:B------:R0:W5:Y:S01]  /*00b0*/  @P0 LDG.E R24, [R4.64] ;  /* 0x0000000404180981 */ /* 0x000162000c1e1900 */
[----:B------:R-:W-:-:S03]  /*00c0*/  ISETP.NE.U32.AND P2, PT, RZ, c[0x0][0x1c0], PT ;  /* 0x00007000ff007a0c */ /* 0x000fc60003f45070 */
[----:B------:R0:W5:Y:S04]  /*00d0*/  @P1 LDG.E R21, [R6.64] ;  /* 0x0000000406151981 */ /* 0x000168000c1e1900 */
[----:B------:R-:W1:Y:S02]  /*00e0*/  S2R R20, SR_CTAID.X ;  /* 0x0000000000147919 */ /* 0x000e640000002500 */
[----:B-1----:R-:W-:Y:S01]  /*00f0*/  IMAD.SHL.U32 R2, R20, 0x40, RZ ;  /* 0x0000004014027824 */ /* 0x002fe200078e00ff */
[----:B------:R-:W-:Y:S05]  /*0100*/  @P1 BRA `(.L_x_849) ;  /* 0x0000004000001947 */ /* 0x000fea0003800000 */
[----:B0-----:R-:W-:Y:S05]  /*0110*/  @!P0 BRA `(.L_x_849) ;  /* 0x0000003000008947 */ /* 0x001fea0003800000 */
[----:B------:R-:W2:Y:S04]  /*0120*/  LDG.E R0, [R4.64] ;  /* 0x0000000404007981 */ /* 0x000ea8000c1e1900 */
[----:B-----5:R-:W2:Y:S02]  /*0130*/  LDG.E R21, [R4.64+0x4] ;  /* 0x0000040404157981 */ /* 0x020ea4000c1e1900 */
[----:B--2---:R-:W-:-:S03]  /*0140*/  IMAD.IADD R21, R21, 0x1, -R0 ;  /* 0x0000000115157824 */ /* 0x004fc600078e0a00 */
.L_x_849:
[----:B0-----:R-:W-:Y:S01]  /*0150*/  ISETP.NE.AND.EX P1, PT, RZ, c[0x0][0x1c4], PT, P2 ;  /* 0x00007100ff007a0c */ /* 0x001fe20003f25320 */
[----:B-----5:R-:W-:Y:S01]  /*0160*/  @P0 IMAD R0, R9, 0x40, R24 ;  /* 0x0000004009000824 */ /* 0x020fe200078e0218 */
[----:B------:R-:W-:-:S13]  /*0170*/  ISETP.LE.AND P2, PT, R21, R2, PT ;  /* 0x000000021500720c */ /* 0x000fda0003f43270 */
[----:B------:R-:W-:Y:S05]  /*0180*/  @P1 EXIT P2 ;  /* 0x000000000000194d */ /* 0x000fea0001000000 */
[----:B------:R-:W0:Y:S01]  /*0190*/  S2R R29, SR_TID.X ;  /* 0x00000000001d7919 */ /* 0x000e220000002100 */
[----:B------:R-:W-:Y:S01]  /*01a0*/  @P0 SHF.R.S32.HI R3, RZ, 0x1f, R0 ;  /* 0x0000001fff030819 */ /* 0x000fe20000011400 */
[----:B------:R-:W-:Y:S01]  /*01b0*/  CS2R R4, SRZ ;  /* 0x0000000000047805 */ /* 0x000fe2000001ff00 */
[----:B------:R-:W-:Y:S01]  /*01c0*/  IMAD.SHL.U32 R7, R20, 0x1000, RZ ;  /* 0x0000100014077824 */ /* 0x000fe200078e00ff */
[----:B------:R-:W1:Y:S01]  /*01d0*/  S2R R25, SR_CTAID.Y ;  /* 0x0000000000197919 */ /* 0x000e620000002600 */
[----:B------:R-:W-:Y:S02]  /*01e0*/  @P0 LEA.HI R3, R3, R0, RZ, 0x6 ;  /* 0x0000000003030211 */ /* 0x000fe400078f30ff */
[----:B------:R-:W-:Y:S02]  /*01f0*/  SEL R22, R9, RZ, !P1 ;  /* 0x000000ff09167207 */ /* 0x000fe40004800000 */
[----:B------:R-:W-:Y:S01]  /*0200*/  SHF.R.S32.HI R11, RZ, 0x1f, R7 ;  /* 0x0000001fff0b7819 */ /* 0x000fe20000011407 */
[----:B------:R-:W-:-:S05]  /*0210*/  @P0 IMAD.SHL.U32 R3, R3, 0x40, RZ ;  /* 0x0000004003030824 */ /* 0x000fca00078e00ff */
[----:B------:R-:W-:-:S04]  /*0220*/  @P0 LOP3.LUT R3, R3, 0xfffff000, RZ, 0xc0, !PT ;  /* 0xfffff00003030812 */ /* 0x000fc800078ec0ff */
[--C-:B------:R-:W-:Y:S01]  /*0230*/  @P0 SHF.R.S32.HI R5, RZ, 0x1f, R3.reuse ;  /* 0x0000001fff050819 */ /* 0x100fe20000011403 */
[----:B------:R-:W-:Y:S01]  /*0240*/  @P0 IMAD.MOV.U32 R4, RZ, RZ, R3 ;  /* 0x000000ffff040224 */ /* 0x000fe200078e0003 */
[----:B------:R-:W-:Y:S01]  /*0250*/  SHF.R.S32.HI R3, RZ, 0x1f, R9 ;  /* 0x0000001fff037819 */ /* 0x000fe20000011409 */
[----:B0-----:R-:W-:-:S03]  /*0260*/  IMAD.SHL.U32 R6, R29, 0x4, RZ ;  /* 0x000000041d067824 */ /* 0x001fc600078e00ff */
[----:B------:R-:W-:Y:S02]  /*0270*/  SEL R3, R3, RZ, !P1 ;  /* 0x000000ff03037207 */ /* 0x000fe40004800000 */
[----:B-1----:R-:W-:Y:S02]  /*0280*/  SHF.R.S32.HI R0, RZ, 0x1f, R25 ;  /* 0x0000001fff007819 */ /* 0x002fe40000011419 */
[----:B------:R-:W-:Y:S01]  /*0290*/  IADD3 R4, P2, P3, R4, R6, R7 ;  /* 0x0000000604047210 */ /* 0x000fe20007b5e007 */
[----:B------:R-:W-:Y:S01]  /*02a0*/  IMAD R9, R3, c[0x0][0x180], RZ ;  /* 0x0000600003097a24 */ /* 0x000fe200078e02ff */
[----:B------:R-:W-:Y:S01]  /*02b0*/  SHF.R.S32.HI R6, RZ, 0x1f, R6 ;  /* 0x0000001fff067819 */ /* 0x000fe20000011406 */
[----:B------:R-:W-:Y:S02]  /*02c0*/  IMAD R8, R0, c[0x0][0x178], RZ ;  /* 0x00005e0000087a24 */ /* 0x000fe400078e02ff */
[----:B------:R-:W-:Y:S01]  /*02d0*/  IMAD R9, R22, c[0x0][0x184], R9 ;  /* 0x0000610016097a24 */ /* 0x000fe200078e0209 */
[----:B------:R-:W-:Y:S01]  /*02e0*/  IADD3.X R5, R5, R6, R11, P2, P3 ;  /* 0x0000000605057210 */ /* 0x000fe200017e640b */
[----:B------:R-:W-:-:S04]  /*02f0*/  IMAD R7, R25, c[0x0][0x17c], R8 ;  /* 0x00005f0019077a24 */ /* 0x000fc800078e0208 */
[----:B------:R-:W-:-:S04]  /*0300*/  IMAD.WIDE.U32 R4, R25, c[0x0][0x178], R4 ;  /* 0x00005e0019047a25 */ /* 0x000fc800078e0004 */
[----:B------:R-:W-:-:S04]  /*0310*/  IMAD.IADD R5, R5, 0x1, R7 ;  /* 0x0000000105057824 */ /* 0x000fc800078e0207 */
[----:B------:R-:W-:-:S04]  /*0320*/  IMAD.WIDE.U32 R4, R22, c[0x0][0x180], R4 ;  /* 0x0000600016047a25 */ /* 0x000fc800078e0004 */
[----:B------:R-:W-:Y:S01]  /*0330*/  IMAD.IADD R5, R5, 0x1, R9 ;  /* 0x0000000105057824 */ /* 0x000fe200078e0209 */
[----:B------:R-:W-:-:S04]  /*0340*/  LEA R32, P1, R4, c[0x0][0x160], 0x2 ;  /* 0x0000580004207a11 */ /* 0x000fc800078210ff */
[----:B------:R-:W-:-:S05]  /*0350*/  LEA.HI.X R33, R4, c[0x0][0x164], R5, 0x2, P1 ;  /* 0x0000590004217a11 */ /* 0x000fca00008f1405 */
[----:B------:R0:W2:Y:S04]  /*0360*/  LDG.E.128 R4, [R32.64] ;  /* 0x0000000420047981 */ /* 0x0000a8000c1e1d00 */
[----:B------:R0:W3:Y:S04]  /*0370*/  LDG.E.128 R8, [R32.64+0x1000] ;  /* 0x0010000420087981 */ /* 0x0000e8000c1e1d00 */
[----:B------:R0:W4:Y:S04]  /*0380*/  LDG.E.128 R12, [R32.64+0x2000] ;  /* 0x00200004200c7981 */ /* 0x000128000c1e1d00 */
[----:B------:R0:W5:Y:S01]  /*0390*/  LDG.E.128 R16, [R32.64+0x3000] ;  /* 0x0030000420107981 */ /* 0x000162000c1e1d00 */
[----:B------:R-:W-:Y:S01]  /*03a0*/  SHF.R.S32.HI R30, RZ, 0x1f, R29 ;  /* 0x0000001fff1e7819 */ /* 0x000fe2000001141d */
[----:B------:R-:W-:Y:S01]  /*03b0*/  IMAD R0, R0, c[0x0][0x1a8], RZ ;  /* 0x00006a0000007a24 */ /* 0x000fe200078e02ff */
[----:B------:R-:W-:Y:S01]  /*03c0*/  IADD3 R2, -R2, R21, RZ ;  /* 0x0000001502027210 */ /* 0x000fe20007ffe1ff */
[----:B------:R-:W-:Y:S01]  /*03d0*/  BSSY B0, `(.L_x_850) ;  /* 0x000008c000007945 */ /* 0x000fe20003800000 */
[----:B------:R-:W-:-:S02]  /*03e0*/  LEA.HI R23, R30, R29, RZ, 0x2 ;  /* 0x0000001d1e177211 */ /* 0x000fc400078f10ff */
[CC--:B------:R-:W-:Y:S02]  /*03f0*/  LEA.HI R27, R30.reuse, R29.reuse, RZ, 0x7 ;  /* 0x0000001d1e1b7211 */ /* 0x0c0fe400078f38ff */
[----:B------:R-:W-:Y:S02]  /*0400*/  LOP3.LUT R34, R23, 0x7ffffffc, RZ, 0xc0, !PT ;  /* 0x7ffffffc17227812 */ /* 0x000fe400078ec0ff */
[CC--:B------:R-:W-:Y:S01]  /*0410*/  LEA.HI R31, R30.reuse, R29.reuse, RZ, 0x3 ;  /* 0x0000001d1e1f7211 */ /* 0x0c0fe200078f18ff */
[----:B------:R-:W-:Y:S01]  /*0420*/  IMAD.SHL.U32 R37, R27, 0x8, RZ ;  /* 0x000000081b257824 */ /* 0x000fe200078e00ff */
[----:B------:R-:W-:Y:S01]  /*0430*/  LEA.HI R28, R30, R29, RZ, 0x5 ;  /* 0x0000001d1e1c7211 */ /* 0x000fe200078f28ff */
[----:B0-----:R-:W-:Y:S01]  /*0440*/  IMAD.IADD R32, R29, 0x1, -R34 ;  /* 0x000000011d207824 */ /* 0x001fe200078e0a22 */
[--C-:B------:R-:W-:Y:S02]  /*0450*/  SHF.R.S32.HI R26, RZ, 0x2, R23.reuse ;  /* 0x00000002ff1a7819 */ /* 0x100fe40000011417 */
[----:B------:R-:W-:-:S02]  /*0460*/  SHF.R.S32.HI R35, RZ, 0x1f, R23 ;  /* 0x0000001fff237819 */ /* 0x000fc40000011417 */
[--C-:B------:R-:W-:Y:S02]  /*0470*/  SHF.R.S32.HI R23, RZ, 0x3, R31.reuse ;  /* 0x00000003ff177819 */ /* 0x100fe4000001141f */
[----:B------:R-:W-:Y:S02]  /*0480*/  SHF.R.S32.HI R34, RZ, 0x1f, R31 ;  /* 0x0000001fff227819 */ /* 0x000fe4000001141f */
[----:B------:R-:W-:Y:S02]  /*0490*/  SHF.R.S32.HI R27, RZ, 0x5, R28 ;  /* 0x00000005ff1b7819 */ /* 0x000fe4000001141c */
[----:B------:R-:W-:Y:S02]  /*04a0*/  LOP3.LUT R37, R37, 0x7ffffc00, RZ, 0xc0, !PT ;  /* 0x7ffffc0025257812 */ /* 0x000fe400078ec0ff */
[----:B------:R-:W-:Y:S02]  /*04b0*/  LEA.HI R34, R34, R23, RZ, 0x2 ;  /* 0x0000001722227211 */ /* 0x000fe400078f10ff */
[----:B------:R-:W-:Y:S01]  /*04c0*/  LEA.HI R36, R28, R27, RZ, 0x1 ;  /* 0x0000001b1c247211 */ /* 0x000fe200078f08ff */
[----:B------:R-:W-:Y:S01]  /*04d0*/  IMAD R28, R32, 0x2, R37 ;  /* 0x00000002201c7824 */ /* 0x000fe200078e0225 */
[----:B------:R-:W-:-:S02]  /*04e0*/  LEA.HI R30, R30, R29, RZ, 0x6 ;  /* 0x0000001d1e1e7211 */ /* 0x000fc400078f30ff */
[----:B------:R-:W-:Y:S02]  /*04f0*/  LOP3.LUT R32, R34, 0xffffffc, RZ, 0xc0, !PT ;  /* 0x0ffffffc22207812 */ /* 0x000fe400078ec0ff */
[----:B------:R-:W-:Y:S02]  /*0500*/  SHF.R.S32.HI R34, RZ, 0x6, R30 ;  /* 0x00000006ff227819 */ /* 0x000fe4000001141e */
[----:B------:R-:W-:Y:S01]  /*0510*/  LOP3.LUT R30, R31, 0xfffffff8, RZ, 0xc0, !PT ;  /* 0xfffffff81f1e7812 */ /* 0x000fe200078ec0ff */
[----:B------:R-:W-:Y:S01]  /*0520*/  IMAD.IADD R31, R23, 0x1, -R32 ;  /* 0x00000001171f7824 */ /* 0x000fe200078e0a20 */
[----:B------:R-:W-:Y:S02]  /*0530*/  LEA.HI R35, R35, R26, RZ, 0x3 ;  /* 0x0000001a23237211 */ /* 0x000fe400078f18ff */
[----:B------:R-:W-:Y:S01]  /*0540*/  LOP3.LUT R36, R36, 0xfffffffe, RZ, 0xc0, !PT ;  /* 0xfffffffe24247812 */ /* 0x000fe200078ec0ff */
[----:B------:R-:W-:Y:S01]  /*0550*/  IMAD.IADD R33, R29, 0x1, -R30 ;  /* 0x000000011d217824 */ /* 0x000fe200078e0a1e */
[----:B------:R-:W-:Y:S01]  /*0560*/  LOP3.LUT R35, R35, 0xfffffff8, RZ, 0xc0, !PT ;  /* 0xfffffff823237812 */ /* 0x000fe200078ec0ff */
[----:B------:R-:W-:-:S02]  /*0570*/  IMAD R32, R34, 0x8, R31 ;  /* 0x0000000822207824 */ /* 0x000fc400078e021f */
[----:B------:R-:W-:Y:S02]  /*0580*/  IMAD.IADD R27, R27, 0x1, -R36 ;  /* 0x000000011b1b7824 */ /* 0x000fe400078e0a24 */
[----:B------:R-:W-:-:S03]  /*0590*/  IMAD.IADD R26, R26, 0x1, -R35 ;  /* 0x000000011a1a7824 */ /* 0x000fc600078e0a23 */
[C---:B------:R-:W-:Y:S01]  /*05a0*/  LEA R28, R27.reuse, R28, 0x8 ;  /* 0x0000001c1b1c7211 */ /* 0x040fe200078e40ff */
[----:B------:R-:W-:Y:S01]  /*05b0*/  IMAD.SHL.U32 R27, R27, 0x40, RZ ;  /* 0x000000401b1b7824 */ /* 0x000fe200078e00ff */
[----:B------:R-:W-:-:S04]  /*05c0*/  SHF.R.S32.HI R35, RZ, 0x1f, R26 ;  /* 0x0000001fff237819 */ /* 0x000fc8000001141a */
[----:B------:R-:W-:Y:S01]  /*05d0*/  LOP3.LUT R27, R27, 0x40, RZ, 0xc0, !PT ;  /* 0x000000401b1b7812 */ /* 0x000fe200078ec0ff */
[----:B--2---:R-:W-:Y:S04]  /*05e0*/  STS.128 [R29.X16], R4 ;  /* 0x000000041d007388 */ /* 0x004fe8000000cc00 */
[----:B---3--:R0:W-:Y:S04]  /*05f0*/  STS.128 [R29.X16+0x1000], R8 ;  /* 0x001000081d007388 */ /* 0x0081e8000000cc00 */
[----:B----4-:R-:W-:Y:S04]  /*0600*/  STS.128 [R29.X16+0x2000], R12 ;  /* 0x0020000c1d007388 */ /* 0x010fe8000000cc00 */
[----:B-----5:R-:W-:Y:S04]  /*0610*/  STS.128 [R29.X16+0x3000], R16 ;  /* 0x003000101d007388 */ /* 0x020fe8000000cc00 */
[----:B------:R-:W-:Y:S01]  /*0620*/  BAR.SYNC.DEFER_BLOCKING 0x0 ;  /* 0x0000000000007b1d */ /* 0x000fe20000010000 */
[----:B0-----:R-:W-:Y:S01]  /*0630*/  LEA.HI R8, R33, R33, RZ, 0x1 ;  /* 0x0000002121087211 */ /* 0x001fe200078f08ff */
[----:B------:R-:W-:Y:S01]  /*0640*/  IMAD.SHL.U32 R11, R34, 0x8, RZ ;  /* 0x00000008220b7824 */ /* 0x000fe200078e00ff */
[----:B------:R-:W-:-:S03]  /*0650*/  LEA.HI R34, R35, R26, RZ, 0x2 ;  /* 0x0000001a23227211 */ /* 0x000fc600078f10ff */
[----:B------:R-:W-:Y:S02]  /*0660*/  IMAD.SHL.U32 R36, R8, 0x200, RZ ;  /* 0x0000020008247824 */ /* 0x000fe400078e00ff */
[----:B------:R-:W-:Y:S01]  /*0670*/  IMAD.SHL.U32 R8, R33, 0x8, RZ ;  /* 0x0000000821087824 */ /* 0x000fe200078e00ff */
[----:B------:R-:W-:Y:S02]  /*0680*/  LOP3.LUT R33, R34, 0x7fffffc, RZ, 0xc0, !PT ;  /* 0x07fffffc22217812 */ /* 0x000fe400078ec0ff */
[----:B------:R-:W-:Y:S01]  /*0690*/  LOP3.LUT R35, R36, 0x7ffffc00, RZ, 0xc0, !PT ;  /* 0x7ffffc0024237812 */ /* 0x000fe200078ec0ff */
[----:B------:R-:W-:Y:S01]  /*06a0*/  IMAD.SHL.U32 R36, R34, 0x10, RZ ;  /* 0x0000001022247824 */ /* 0x000fe200078e00ff */
[----:B------:R-:W-:Y:S01]  /*06b0*/  LOP3.LUT R34, R27, 0x8, R8, 0xf8, !PT ;  /* 0x000000081b227812 */ /* 0x000fe200078ef808 */
[----:B------:R-:W-:Y:S01]  /*06c0*/  IMAD.IADD R33, R26, 0x1, -R33 ;  /* 0x000000011a217824 */ /* 0x000fe200078e0a21 */
[----:B------:R-:W-:Y:S01]  /*06d0*/  SHF.R.U32.HI R27, RZ, 0x3, R27 ;  /* 0x00000003ff1b7819 */ /* 0x000fe2000001161b */
[----:B------:R-:W-:Y:S01]  /*06e0*/  IMAD.U32 R32, R32, 0x10, R35 ;  /* 0x0000001020207824 */ /* 0x000fe200078e0023 */
[----:B------:R-:W-:Y:S01]  /*06f0*/  LOP3.LUT R36, R36, 0x40, RZ, 0xc0, !PT ;  /* 0x0000004024247812 */ /* 0x000fe200078ec0ff */
[----:B------:R-:W-:Y:S01]  /*0700*/  IMAD R28, R33, 0x10, R28 ;  /* 0x00000010211c7824 */ /* 0x000fe200078e021c */
[----:B------:R-:W-:Y:S01]  /*0710*/  ISETP.GE.AND P1, PT, R8, c[0x0][0x194], PT ;  /* 0x0000650008007a0c */ /* 0x000fe20003f26270 */
[----:B------:R-:W0:Y:S04]  /*0720*/  LDS R5, [R29.X4+0x800] ;  /* 0x000800001d057984 */ /* 0x000e280000004800 */
[----:B------:R-:W1:Y:S04]  /*0730*/  LDS R10, [R29.X4+0xc00] ;  /* 0x000c00001d0a7984 */ /* 0x000e680000004800 */
[----:B------:R-:W2:Y:S04]  /*0740*/  LDS R4, [R29.X4+0x1000] ;  /* 0x001000001d047984 */ /* 0x000ea80000004800 */
[----:B------:R-:W-:Y:S04]  /*0750*/  LDS R9, [R29.X4+0x1400] ;  /* 0x001400001d097984 */ /* 0x000fe80000004800 */
[----:B------:R-:W3:Y:S04]  /*0760*/  LDS R31, [R29.X4] ;  /* 0x000000001d1f7984 */ /* 0x000ee80000004800 */
[----:B------:R-:W4:Y:S04]  /*0770*/  LDS R30, [R29.X4+0x400] ;  /* 0x000400001d1e7984 */ /* 0x000f280000004800 */
[----:B------:R-:W5:Y:S04]  /*0780*/  LDS R6, [R29.X4+0x1800] ;  /* 0x001800001d067984 */ /* 0x000f680000004800 */
[----:B------:R-:W5:Y:S04]  /*0790*/  LDS R7, [R29.X4+0x1c00] ;  /* 0x001c00001d077984 */ /* 0x000f680000004800 */
[----:B------:R-:W5:Y:S04]  /*07a0*/  LDS R12, [R29.X4+0x2000] ;  /* 0x002000001d0c7984 */ /* 0x000f680000004800 */
[----:B------:R-:W5:Y:S04]  /*07b0*/  LDS R18, [R29.X4+0x2400] ;  /* 0x002400001d127984 */ /* 0x000f680000004800 */
[----:B------:R-:W5:Y:S01]  /*07c0*/  LDS R13, [R29.X4+0x2800] ;  /* 0x002800001d0d7984 */ /* 0x000f620000004800 */
[----:B0-----:R-:W-:-:S03]  /*07d0*/  FMUL.FTZ R5, R5, c[0x0][0x1b8] ;  /* 0x00006e0005057a20 */ /* 0x001fc60000410000 */
[----:B------:R-:W0:Y:S01]  /*07e0*/  LDS R17, [R29.X4+0x2c00] ;  /* 0x002c00001d117984 */ /* 0x000e220000004800 */
[----:B-1----:R-:W-:-:S03]  /*07f0*/  FMUL.FTZ R10, R10, c[0x0][0x1b8] ;  /* 0x00006e000a0a7a20 */ /* 0x002fc60000410000 */
[----:B------:R-:W1:Y:S01]  /*0800*/  LDS R15, [R29.X4+0x3000] ;  /* 0x003000001d0f7984 */ /* 0x000e620000004800 */
[----:B--2---:R-:W-:-:S03]  /*0810*/  FMUL.FTZ R4, R4, c[0x0][0x1b8] ;  /* 0x00006e0004047a20 */ /* 0x004fc60000410000 */
[----:B------:R-:W2:Y:S04]  /*0820*/  LDS R16, [R29.X4+0x3400] ;  /* 0x003400001d107984 */ /* 0x000ea80000004800 */
[----:B------:R-:W2:Y:S01]  /*0830*/  LDS R14, [R29.X4+0x3800] ;  /* 0x003800001d0e7984 */ /* 0x000ea20000004800 */
[----:B---3--:R-:W-:-:S03]  /*0840*/  FMUL.FTZ R31, R31, c[0x0][0x1b8] ;  /* 0x00006e001f1f7a20 */ /* 0x008fc60000410000 */
[----:B------:R3:W2:Y:S01]  /*0850*/  LDS R19, [R29.X4+0x3c00] ;  /* 0x003c00001d137984 */ /* 0x0006a20000004800 */
[----:B----4-:R-:W-:Y:S02]  /*0860*/  FMUL.FTZ R30, R30, c[0x0][0x1b8] ;  /* 0x00006e001e1e7a20 */ /* 0x010fe40000410000 */
[----:B-----5:R-:W-:-:S03]  /*0870*/  FMUL.FTZ R6, R6, c[0x0][0x1b8] ;  /* 0x00006e0006067a20 */ /* 0x020fc60000410000 */
[----:B------:R-:W-:Y:S02]  /*0880*/  F2FP.PACK_AB R31, R30, R31 ;  /* 0x0000001f1e1f723e */ /* 0x000fe400000000ff */
[----:B---3--:R-:W-:Y:S01]  /*0890*/  LOP3.LUT R29, R34, R27, RZ, 0x3c, !PT ;  /* 0x0000001b221d7212 */ /* 0x008fe200078e3cff */
[----:B------:R-:W-:Y:S01]  /*08a0*/  FMUL.FTZ R7, R7, c[0x0][0x1b8] ;  /* 0x00006e0007077a20 */ /* 0x000fe20000410000 */
[----:B------:R-:W-:Y:S02]  /*08b0*/  LOP3.LUT R27, R36, 0x8, R11, 0xf8, !PT ;  /* 0x00000008241b7812 */ /* 0x000fe400078ef80b */
[----:B------:R-:W-:Y:S01]  /*08c0*/  SHF.R.U32.HI R36, RZ, 0x3, R36 ;  /* 0x00000003ff247819 */ /* 0x000fe20000011624 */
[----:B------:R-:W-:Y:S01]  /*08d0*/  IMAD.IADD R11, R32, 0x1, R29 ;  /* 0x00000001200b7824 */ /* 0x000fe200078e021d */
[----:B------:R-:W-:Y:S01]  /*08e0*/  F2FP.PACK_AB R26, R7, R6 ;  /* 0x00000006071a723e */ /* 0x000fe200000000ff */
[----:B------:R-:W-:Y:S01]  /*08f0*/  FMUL.FTZ R29, R9, c[0x0][0x1b8] ;  /* 0x00006e00091d7a20 */ /* 0x000fe20000410000 */
[----:B------:R-:W-:Y:S01]  /*0900*/  LOP3.LUT R27, R27, R36, RZ, 0x3c, !PT ;  /* 0x000000241b1b7212 */ /* 0x000fe200078e3cff */
[----:B------:R-:W-:Y:S01]  /*0910*/  FMUL.FTZ R12, R12, c[0x0][0x1b8] ;  /* 0x00006e000c0c7a20 */ /* 0x000fe20000410000 */
[----:B------:R-:W-:Y:S01]  /*0920*/  F2FP.PACK_AB R9, R10, R5 ;  /* 0x000000050a09723e */ /* 0x000fe200000000ff */
[----:B------:R-:W-:Y:S01]  /*0930*/  FMUL.FTZ R5, R18, c[0x0][0x1b8] ;  /* 0x00006e0012057a20 */ /* 0x000fe20000410000 */
[----:B------:R-:W-:Y:S01]  /*0940*/  F2FP.PACK_AB R10, R29, R4 ;  /* 0x000000041d0a723e */ /* 0x000fe200000000ff */
[----:B------:R-:W-:-:S02]  /*0950*/  FMUL.FTZ R13, R13, c[0x0][0x1b8] ;  /* 0x00006e000d0d7a20 */ /* 0x000fc40000410000 */
[----:B------:R-:W-:Y:S01]  /*0960*/  IMAD.IADD R27, R27, 0x1, R28 ;  /* 0x000000011b1b7824 */ /* 0x000fe200078e021c */
[----:B------:R-:W-:Y:S01]  /*0970*/  F2FP.PACK_AB R12, R5, R12 ;  /* 0x0000000c050c723e */ /* 0x000fe200000000ff */
[----:B0-----:R-:W-:Y:S02]  /*0980*/  FMUL.FTZ R4, R17, c[0x0][0x1b8] ;  /* 0x00006e0011047a20 */ /* 0x001fe40000410000 */
[----:B------:R-:W-:Y:S02]  /*0990*/  IMAD.SHL.U32 R27, R27, 0x2, RZ ;  /* 0x000000021b1b7824 */ /* 0x000fe400078e00ff */
[----:B-1----:R-:W-:Y:S01]  /*09a0*/  FMUL.FTZ R15, R15, c[0x0][0x1b8] ;  /* 0x00006e000f0f7a20 */ /* 0x002fe20000410000 */
[----:B------:R-:W-:Y:S01]  /*09b0*/  F2FP.PACK_AB R13, R4, R13 ;  /* 0x0000000d040d723e */ /* 0x000fe200000000ff */
[C---:B------:R-:W-:Y:S01]  /*09c0*/  IMAD.SHL.U32 R4, R11.reuse, 0x2, RZ ;  /* 0x000000020b047824 */ /* 0x040fe200078e00ff */
[----:B------:R-:W-:Y:S01]  /*09d0*/  STS [R27+0x4000], R31 ;  /* 0x0040001f1b007388 */ /* 0x000fe20000000800 */
[----:B--2---:R-:W-:Y:S01]  /*09e0*/  FMUL.FTZ R16, R16, c[0x0][0x1b8] ;  /* 0x00006e0010107a20 */ /* 0x004fe20000410000 */
[----:B------:R-:W-:Y:S01]  /*09f0*/  LEA R11, R11, 0x4000, 0x1 ;  /* 0x000040000b0b7811 */ /* 0x000fe200078e08ff */
[----:B------:R-:W-:Y:S01]  /*0a00*/  IMAD R17, R25, c[0x0][0x1ac], R0 ;  /* 0x00006b0019117a24 */ /* 0x000fe200078e0200 */
[----:B------:R0:W-:Y:S01]  /*0a10*/  STS [R27+0x4100], R9 ;  /* 0x004100091b007388 */ /* 0x0001e20000000800 */
[----:B------:R-:W-:Y:S01]  /*0a20*/  FMUL.FTZ R14, R14, c[0x0][0x1b8] ;  /* 0x00006e000e0e7a20 */ /* 0x000fe20000410000 */
[----:B------:R-:W-:Y:S01]  /*0a30*/  F2FP.PACK_AB R15, R16, R15 ;  /* 0x0000000f100f723e */ /* 0x000fe200000000ff */
[----:B------:R-:W-:Y:S01]  /*0a40*/  FMUL.FTZ R19, R19, c[0x0][0x1b8] ;  /* 0x00006e0013137a20 */ /* 0x000fe20000410000 */
[----:B------:R-:W-:Y:S01]  /*0a50*/  STS [R27+0x5000], R12 ;  /* 0x0050000c1b007388 */ /* 0x000fe20000000800 */
[----:B------:R-:W-:-:S03]  /*0a60*/  IADD3 R0, R23, 0x20, RZ ;  /* 0x0000002017007810 */ /* 0x000fc60007ffe0ff */
[----:B------:R-:W-:Y:S01]  /*0a70*/  F2FP.PACK_AB R14, R19, R14 ;  /* 0x0000000e130e723e */ /* 0x000fe200000000ff */
[----:B------:R1:W-:Y:S01]  /*0a80*/  STS [R27+0x5100], R13 ;  /* 0x0051000d1b007388 */ /* 0x0003e20000000800 */
[----:B0-----:R-:W-:-:S03]  /*0a90*/  SHF.R.S32.HI R9, RZ, 0x1f, R8 ;  /* 0x0000001fff097819 */ /* 0x001fc60000011408 */
[----:B------:R0:W-:Y:S04]  /*0aa0*/  STS [R27+0x4400], R10 ;  /* 0x0044000a1b007388 */ /* 0x0001e80000000800 */
[----:B------:R-:W-:Y:S01]  /*0ab0*/  STS [R27+0x4500], R26 ;  /* 0x0045001a1b007388 */ /* 0x000fe20000000800 */
[----:B-1----:R-:W-:-:S03]  /*0ac0*/  IMAD.WIDE.U32 R12, R25, c[0x0][0x1a8], R8 ;  /* 0x00006a00190c7a25 */ /* 0x002fc600078e0008 */
[----:B------:R1:W-:Y:S01]  /*0ad0*/  STS [R27+0x5400], R15 ;  /* 0x0054000f1b007388 */ /* 0x0003e20000000800 */
[----:B------:R-:W-:Y:S01]  /*0ae0*/  CS2R R8, SRZ ;  /* 0x0000000000087805 */ /* 0x000fe2000001ff00 */
[----:B0-----:R-:W-:Y:S01]  /*0af0*/  IMNMX R10, R2, 0x40, PT ;  /* 0x00000040020a7817 */ /* 0x001fe20003800200 */
[--C-:B------:R-:W-:Y:S01]  /*0b00*/  @P0 IMAD.MOV.U32 R8, RZ, RZ, R24.reuse ;  /* 0x000000ffff080224 */ /* 0x100fe200078e0018 */
[----:B------:R0:W-:Y:S01]  /*0b10*/  STS [R27+0x5500], R14 ;  /* 0x0055000e1b007388 */ /* 0x0001e20000000800 */
[----:B------:R-:W-:Y:S01]  /*0b20*/  @P0 SHF.R.S32.HI R9, RZ, 0x1f, R24 ;  /* 0x0000001fff090819 */ /* 0x000fe20000011418 */
[----:B------:R-:W-:Y:S02]  /*0b30*/  IMAD.IADD R13, R13, 0x1, R17 ;  /* 0x000000010d0d7824 */ /* 0x000fe400078e0211 */
[----:B------:R-:W-:Y:S01]  /*0b40*/  BAR.SYNC.DEFER_BLOCKING 0x0 ;  /* 0x0000000000007b1d */ /* 0x000fe20000010000 */
[-C--:B------:R-:W-:Y:S01]  /*0b50*/  ISETP.GE.OR P2, PT, R0, R10.reuse, P1 ;  /* 0x0000000a0000720c */ /* 0x080fe20000f46670 */
[----:B-1----:R-:W-:Y:S01]  /*0b60*/  IMAD R15, R3, c[0x0][0x1b0], RZ ;  /* 0x00006c00030f7a24 */ /* 0x002fe200078e02ff */
[----:B------:R-:W-:-:S02]  /*0b70*/  ISETP.GE.OR P1, PT, R23, R10, P1 ;  /* 0x0000000a1700720c */ /* 0x000fc40000f26670 */
[----:B------:R-:W-:Y:S01]  /*0b80*/  IADD3 R2, P0, R23, R8, RZ ;  /* 0x0000000817027210 */ /* 0x000fe20007f1e0ff */
[----:B------:R-:W-:-:S03]  /*0b90*/  IMAD R15, R22, c[0x0][0x1b4], R15 ;  /* 0x00006d00160f7a24 */ /* 0x000fc600078e020f */
[----:B------:R-:W-:Y:S01]  /*0ba0*/  LEA.HI.X.SX32 R3, R23, R9, 0x1, P0 ;  /* 0x0000000917037211 */ /* 0x000fe200000f0eff */
[----:B------:R-:W-:-:S04]  /*0bb0*/  IMAD.WIDE.U32 R22, R22, c[0x0][0x1b0], R12 ;  /* 0x00006c0016167a25 */ /* 0x000fc800078e000c */
[----:B------:R-:W-:-:S04]  /*0bc0*/  IMAD.WIDE R20, R20, 0x40, R2 ;  /* 0x0000004014147825 */ /* 0x000fc800078e0202 */
[----:B------:R-:W-:Y:S01]  /*0bd0*/  IMAD.IADD R13, R23, 0x1, R15 ;  /* 0x00000001170d7824 */ /* 0x000fe200078e020f */
[----:B------:R-:W1:Y:S01]  /*0be0*/  LDS.128 R4, [R4+0x4400] ;  /* 0x0044000004047984 */ /* 0x000e620000000c00 */
[----:B------:R-:W-:Y:S05]  /*0bf0*/  @P1 BRA `(.L_x_851) ;  /* 0x0000009000001947 */ /* 0x000fea0003800000 */
[----:B0-----:R-:W0:Y:S01]  /*0c00*/  LDS.128 R8, [R11] ;  /* 0x000000000b087984 */ /* 0x001e220000000c00 */
[----:B------:R-:W-:Y:S02]  /*0c10*/  IMAD R15, R21, c[0x0][0x1a0], RZ ;  /* 0x00006800150f7a24 */ /* 0x000fe400078e02ff */
[----:B------:R-:W-:Y:S02]  /*0c20*/  IMAD.MOV.U32 R12, RZ, RZ, R22 ;  /* 0x000000ffff0c7224 */ /* 0x000fe400078e0016 */
[C---:B------:R-:W-:Y:S02]  /*0c30*/  IMAD R15, R20.reuse, c[0x0][0x1a4], R15 ;  /* 0x00006900140f7a24 */ /* 0x040fe400078e020f */
[----:B------:R-:W-:-:S04]  /*0c40*/  IMAD.WIDE.U32 R2, R20, c[0x0][0x1a0], R12 ;  /* 0x0000680014027a25 */ /* 0x000fc800078e000c */
[----:B------:R-:W-:Y:S01]  /*0c50*/  IMAD.IADD R3, R3, 0x1, R15 ;  /* 0x0000000103037824 */ /* 0x000fe200078e020f */
[----:B------:R-:W-:-:S04]  /*0c60*/  LEA R14, P0, R2, c[0x0][0x188], 0x1 ;  /* 0x00006200020e7a11 */ /* 0x000fc800078008ff */
[----:B------:R-:W-:-:S05]  /*0c70*/  LEA.HI.X R15, R2, c[0x0][0x18c], R3, 0x1, P0 ;  /* 0x00006300020f7a11 */ /* 0x000fca00000f0c03 */
[----:B0-----:R0:W-:Y:S04]  /*0c80*/  STG.E.128 [R14.64], R8 ;  /* 0x000000080e007986 */ /* 0x0011e8000c101d04 */
.L_x_851:
[----:B0-----:R-:W-:Y:S05]  /*0c90*/  BSYNC B0 ;  /* 0x0000000000007941 */ /* 0x001fea0003800000 */
.L_x_850:
[----:B------:R-:W-:Y:S05]  /*0ca0*/  @P2 EXIT ;  /* 0x000000000000294d */ /* 0x000fea0003800000 */
[----:B------:R-:W-:Y:S01]  /*0cb0*/  IADD3 R9, P0, R20, 0x20, RZ ;  /* 0x0000002014097810 */ /* 0x000fe20007f1e0ff */
[----:B------:R-:W-:Y:S02]  /*0cc0*/  IMAD.MOV.U32 R2, RZ, RZ, R22 ;  /* 0x000000ffff027224 */ /* 0x000fe400078e0016 */
[----:B------:R-:W-:Y:S02]  /*0cd0*/  IMAD.MOV.U32 R3, RZ, RZ, R13 ;  /* 0x000000ffff037224 */ /* 0x000fe400078e000d */
[----:B------:R-:W-:Y:S02]  /*0ce0*/  IMAD.X R20, RZ, RZ, R21, P0 ;  /* 0x000000ffff147224 */ /* 0x000fe400000e0615 */
[----:B------:R-:W-:-:S04]  /*0cf0*/  IMAD.WIDE.U32 R2, R9, c[0x0][0x1a0], R2 ;  /* 0x0000680009027a25 */ /* 0x000fc800078e0002 */
[----:B------:R-:W-:Y:S01]  /*0d00*/  IMAD R20, R20, c[0x0][0x1a0], RZ ;  /* 0x0000680014147a24 */ /* 0x000fe200078e02ff */
[----:B------:R-:W-:-:S03]  /*0d10*/  LEA R8, P0, R2, c[0x0][0x188], 0x1 ;  /* 0x0000620002087a11 */ /* 0x000fc600078008ff */
[----:B------:R-:W-:-:S04]  /*0d20*/  IMAD R9, R9, c[0x0][0x1a4], R20 ;  /* 0x0000690009097a24 */ /* 0x000fc800078e0214 */
[----:B------:R-:W-:-:S05]  /*0d30*/  IMAD.IADD R3, R3, 0x1, R9 ;  /* 0x0000000103037824 */ /* 0x000fca00078e0209 */
[----:B------:R-:W-:-:S05]  /*0d40*/  LEA.HI.X R9, R2, c[0x0][0x18c], R3, 0x1, P0 ;  /* 0x0000630002097a11 */ /* 0x000fca00000f0c03 */
[----:B-1----:R-:W-:Y:S01]  /*0d50*/  STG.E.128 [R8.64], R4 ;  /* 0x0000000408007986 */ /* 0x002fe2000c101d04 */
[----:B------:R-:W-:Y:S05]  /*0d60*/  EXIT ;  /* 0x000000000000794d */ /* 0x000fea0003800000 */
.L_x_852:
        /* <DEDUP_REMOVED lines=9> */
.L_x_1821:


//--------------------- .text._ZN7cutlass13device_kernelIN5flash19enable_sm80_to_sm89INS1_16FlashAttnBwdSm80INS1_25CollectiveMainloopBwdSm80ILi2ELi2EN4cute5tupleIJNS5_1CILi64EEENS7_ILi128EEES8_EEENS_6half_tEfNS_4arch4Sm80ELb1ELb0ELb0ELb1ELb1ELb0ELb0ELb0ELi2ELi2ELi4ELi2ELb1EEENS1_24CollectiveEpilogueBwdGQAISA_fSD_Li256ELb1ELb1EEENS1_25SingleTileBwdLPTSchedulerILb1ELi128ELb1EEEEEEEEEvNT_6ParamsE --------------------------
	.section	.text._ZN7cutlass13device_kernelIN5flash19enable_sm80_to_sm89INS1_16FlashAttnBwdSm80INS1_25CollectiveMainloopBwdSm80ILi2ELi2EN4cute5tupleIJNS5_1CILi64EEENS7_ILi128EEES8_EEENS_6half_tEfNS_4arch4Sm80ELb1ELb0ELb0ELb1ELb1ELb0ELb0ELb0ELi2ELi2ELi4ELi2ELb1EEENS1_24CollectiveEpilogueBwdGQAISA_fSD_Li256ELb1ELb1EEENS1_25SingleTileBwdLPTSchedulerILb1ELi128ELb1EEEEEEEEEvNT_6ParamsE,"ax",@progbits
	.sectioninfo	@"SHI_REGISTERS=254"
	.align	128
.text._ZN7cutlass13device_kernelIN5flash19enable_sm80_to_sm89INS1_16FlashAttnBwdSm80INS1_25CollectiveMainloopBwdSm80ILi2ELi2EN4cute5tupleIJNS5_1CILi64EEENS7_ILi128EEES8_EEENS_6half_tEfNS_4arch4Sm80ELb1ELb0ELb0ELb1ELb1ELb0ELb0ELb0ELi2ELi2ELi4ELi2ELb1EEENS1_24CollectiveEpilogueBwdGQAISA_fSD_Li256ELb1ELb1EEENS1_25SingleTileBwdLPTSchedulerILb1ELi128ELb1EEEEEEEEEvNT_6ParamsE:
        .type           _ZN7cutlass13device_kernelIN5flash19enable_sm80_to_sm89INS1_16FlashAttnBwdSm80INS1_25CollectiveMainloopBwdSm80ILi2ELi2EN4cute5tupleIJNS5_1CILi64EEENS7_ILi128EEES8_EEENS_6half_tEfNS_4arch4Sm80ELb1ELb0ELb0ELb1ELb1ELb0ELb0ELb0ELi2ELi2ELi4ELi2ELb1EEENS1_24CollectiveEpilogueBwdGQAISA_fSD_Li256ELb1ELb1EEENS1_25SingleTileBwdLPTSchedulerILb1ELi128ELb1EEEEEEEEEvNT_6ParamsE,@function
        .size           _ZN7cutlass13device_kernelIN5flash19enable_sm80_to_sm89INS1_16FlashAttnBwdSm80INS1_25CollectiveMainloopBwdSm80ILi2ELi2EN4cute5tupleIJNS5_1CILi64EEENS7_ILi128EEES8_EEENS_6half_tEfNS_4arch4Sm80ELb1ELb0ELb0ELb1ELb1ELb0ELb0ELb0ELi2ELi2ELi4ELi2ELb1EEENS1_24CollectiveEpilogueBwdGQAISA_fSD_Li256ELb1ELb1EEENS1_25SingleTileBwdLPTSchedulerILb1ELi128ELb1EEEEEEEEEvNT_6ParamsE,(.L_x_1822 - _ZN7cutlass13device_kernelIN5flash19enable_sm80_to_sm89INS1_16FlashAttnBwdSm80INS1_25CollectiveMainloopBwdSm80ILi2ELi2EN4cute5tupleIJNS5_1CILi64EEENS7_ILi128EEES8_EEENS_6half_tEfNS_4arch4Sm80ELb1ELb0ELb0ELb1ELb1ELb0ELb0ELb0ELi2ELi2ELi4ELi2ELb1EEENS1_24CollectiveEpilogueBwdGQAISA_fSD_Li256ELb1ELb1EEENS1_25SingleTileBwdLPTSchedulerILb1ELi128ELb1EEEEEEEEEvNT_6ParamsE)
        .other          _ZN7cutlass13device_kernelIN5flash19enable_sm80_to_sm89INS1_16FlashAttnBwdSm80INS1_25CollectiveMainloopBwdSm80ILi2ELi2EN4cute5tupleIJNS5_1CILi64EEENS7_ILi128EEES8_EEENS_6half_tEfNS_4arch4Sm80ELb1ELb0ELb0ELb1ELb1ELb0ELb0ELb0ELi2ELi2ELi4ELi2ELb1EEENS1_24CollectiveEpilogueBwdGQAISA_fSD_Li256ELb1ELb1EEENS1_25SingleTileBwdLPTSchedulerILb1ELi128ELb1EEEEEEEEEvNT_6ParamsE,@"STO_CUDA_ENTRY STV_DEFAULT"
_ZN7cutlass13device_kernelIN5flash19enable_sm80_to_sm89INS1_16FlashAttnBwdSm80INS1_25CollectiveMainloopBwdSm80ILi2ELi2EN4cute5tupleIJNS5_1CILi64EEENS7_ILi128EEES8_EEENS_6half_tEfNS_4arch4Sm80ELb1ELb0ELb0ELb1ELb1ELb0ELb0ELb0ELi2ELi2ELi4ELi2ELb1EEENS1_24CollectiveEpilogueBwdGQAISA_fSD_Li256ELb1ELb1EEENS1_25SingleTileBwdLPTSchedulerILb1ELi128ELb1EEEEEEEEEvNT_6ParamsE:
        /* <DEDUP_REMOVED lines=24> */
.L_x_854:
[----:B------:R-:W-:-:S04]  /*0180*/  MOV R2, c[0x0][0x3b4] ;  /* 0x0000ed0000027a02 */ /* 0x000fc80000000f00 */
[----:B------:R-:W-:Y:S02]  /*0190*/  ISETP.NE.AND P0, PT, R2, 0x1, PT ;  /* 0x000000010200780c */ /* 0x000fe40003f05270 */
[----:B------:R-:W-:-:S11]  /*01a0*/  MOV R2, R0 ;  /* 0x0000000000027202 */ /* 0x000fd60000000f00 */
[----:B------:R-:W-:-:S05]  /*01b0*/  @P0 IMAD.HI.U32 R3, R0, c[0x0][0x3b8], RZ ;  /* 0x0000ee0000030a27 */ /* 0x000fca00078e00ff */
[----:B------:R-:W-:-:S05]  /*01c0*/  @P0 SHF.R.U32.HI R2, RZ, c[0x0][0x3bc], R3 ;  /* 0x0000ef00ff020a19 */ /* 0x000fca0000011603 */
[----:B------:R-:W-:Y:S02]  /*01d0*/  IMAD R5, R2, c[0x0][0x3b4], RZ ;  /* 0x0000ed0002057a24 */ /* 0x000fe400078e02ff */
.L_x_855:
        /* <DEDUP_REMOVED lines=16> */
.L_x_856:
        /* <DEDUP_REMOVED lines=9> */
.L_x_858:
[----:B------:R-:W-:-:S04]  /*0370*/  MOV R3, c[0x0][0x3dc] ;  /* 0x0000f70000037a02 */ /* 0x000fc80000000f00 */
.L_x_857:
        /* <DEDUP_REMOVED lines=9> */
.L_x_853:
        /* <DEDUP_REMOVED lines=16> */
.L_x_860:
[----:B------:R-:W-:Y:S02]  /*0510*/  MOV R0, c[0x0][0x3b4] ;  /* 0x0000ed0000007a02 */ /* 0x000fe40000000f00 */
[----:B------:R-:W-:Y:S02]  /*0520*/  MOV R2, R3 ;  /* 0x0000000300027202 */ /* 0x000fe40000000f00 */
[----:B------:R-:W-:-:S13]  /*0530*/  ISETP.NE.AND P0, PT, R0, 0x1, PT ;  /* 0x000000010000780c */ /* 0x000fda0003f05270 */
[----:B------:R-:W-:-:S05]  /*0540*/  @P0 IMAD.HI.U32 R0, R3, c[0x0][0x3b8], RZ ;  /* 0x0000ee0003000a27 */ /* 0x000fca00078e00ff */
[----:B------:R-:W-:-:S05]  /*0550*/  @P0 SHF.R.U32.HI R2, RZ, c[0x0][0x3bc], R0 ;  /* 0x0000ef00ff020a19 */ /* 0x000fca0000011600 */
[----:B------:R-:W-:Y:S02]  /*0560*/  IMAD R4, R2, c[0x0][0x3b4], RZ ;  /* 0x0000ed0002047a24 */ /* 0x000fe400078e02ff */
.L_x_861:
        /* <DEDUP_REMOVED lines=16> */
.L_x_862:
        /* <DEDUP_REMOVED lines=9> */
.L_x_864:
[----:B------:R-:W-:-:S04]  /*0700*/  MOV R3, c[0x0][0x3dc] ;  /* 0x0000f70000037a02 */ /* 0x000fc80000000f00 */
.L_x_863:
        /* <DEDUP_REMOVED lines=8> */
.L_x_859:
        /* <DEDUP_REMOVED lines=16> */
[----:B------:R1:W5:Y:S02]  /*0890*/  @P0 LDG.E R216, [R16.64] ;  /* 0x0000000a10d80981 */ /* 0x000364000c1e1900 */
[----:B-1----:R-:W-:Y:S01]  /*08a0*/  CS2R R4, SRZ ;  /* 0x0000000000047805 */ /* 0x002fe2000001ff00 */
        /* <DEDUP_REMOVED lines=12> */
[----:B------:R-:W-:Y:S05]  /*0970*/  @!P3 BRA `(.L_x_865) ;  /* 0x000000300000b947 */ /* 0x000fea0003800000 */
[----:B-----5:R-:W2:Y:S04]  /*0980*/  LDG.E R216, [R14.64] ;  /* 0x0000000a0ed87981 */ /* 0x020ea8000c1e1900 */
[----:B------:R-:W2:Y:S02]  /*0990*/  LDG.E R9, [R14.64+0x4] ;  /* 0x0000040a0e097981 */ /* 0x000ea4000c1e1900 */
[----:B--2---:R-:W-:-:S02]  /*09a0*/  IADD3 R216, -R216, R9, RZ ;  /* 0x00000009d8d87210 */ /* 0x004fc40007ffe1ff */
.L_x_865:
[----:B------:R-:W-:-:S04]  /*09b0*/  ISETP.NE.U32.AND P0, PT, RZ, c[0x0][0x2e0], PT ;  /* 0x0000b800ff007a0c */ /* 0x000fc80003f05070 */
[----:B------:R-:W-:-:S13]  /*09c0*/  ISETP.NE.AND.EX P0, PT, RZ, c[0x0][0x2e4], PT, P0 ;  /* 0x0000b900ff007a0c */ /* 0x000fda0003f05300 */
[----:B------:R-:W-:Y:S05]  /*09d0*/  @!P0 BRA `(.L_x_866) ;  /* 0x0000003000008947 */ /* 0x000fea0003800000 */
[----:B------:R-:W-:-:S05]  /*09e0*/  IMAD.WIDE R8, R215, R0, c[0x0][0x2e0] ;  /* 0x0000b800d7087625 */ /* 0x000fca00078e0200 */
[----:B------:R1:W5:Y:S01]  /*09f0*/  LDG.E R214, [R8.64] ;  /* 0x0000000a08d67981 */ /* 0x000362000c1e1900 */
[----:B------:R-:W-:Y:S05]  /*0a00*/  BRA `(.L_x_867) ;  /* 0x0000004000007947 */ /* 0x000fea0003800000 */
.L_x_866:
[----:B------:R-:W-:Y:S05]  /*0a10*/  @!P1 BRA `(.L_x_867) ;  /* 0x0000003000009947 */ /* 0x000fea0003800000 */
[----:B------:R-:W2:Y:S04]  /*0a20*/  LDG.E R214, [R12.64] ;  /* 0x0000000a0cd67981 */ /* 0x000ea8000c1e1900 */
[----:B------:R-:W2:Y:S02]  /*0a30*/  LDG.E R9, [R12.64+0x4] ;  /* 0x0000040a0c097981 */ /* 0x000ea4000c1e1900 */
[----:B--2---:R-:W-:Y:S02]  /*0a40*/  IADD3 R214, -R214, R9, RZ ;  /* 0x00000009d6d67210 */ /* 0x004fe40007ffe1ff */
.L_x_867:
        /* <DEDUP_REMOVED lines=53> */
[CC--:B------:R-:W-:Y:S01]  /*0da0*/  LEA.HI R12, R13.reuse, R6.reuse, RZ, 0x3 ;  /* 0x000000060d0c7211 */ /* 0x0c0fe200078f18ff */
        /* <DEDUP_REMOVED lines=8> */
[----:B------:R-:W-:Y:S01]  /*0e30*/  IMAD.IADD R11, R6, 0x1, -R11 ;  /* 0x00000001060b7824 */ /* 0x000fe200078e0a0b */
[----:B------:R-:W-:Y:S01]  /*0e40*/  IADD3 R222, P2, R213, R2, RZ ;  /* 0x00000002d5de7210 */ /* 0x000fe20007f5e0ff */
[C---:B------:R-:W-:Y:S01]  /*0e50*/  @P0 IMAD.HI.U32 R8, R218.reuse, c[0x0][0x24c], RZ ;  /* 0x00009300da080a27 */ /* 0x040fe200078e00ff */
[----:B------:R-:W-:Y:S01]  /*0e60*/  SHF.R.S32.HI R225, RZ, 0x1f, R224 ;  /* 0x0000001fffe17819 */ /* 0x000fe200000114e0 */
[----:B------:R-:W-:Y:S01]  /*0e70*/  USHF.L.U32 UR6, UR4, 0x6, URZ ;  /* 0x0000000604067899 */ /* 0x000fe2000800063f */
[----:B------:R-:W-:Y:S01]  /*0e80*/  SHF.R.S32.HI R10, RZ, 0x1f, R205 ;  /* 0x0000001fff0a7819 */ /* 0x000fe200000114cd */
[C---:B------:R-:W-:Y:S01]  /*0e90*/  IMAD R9, R218.reuse, c[0x0][0x23c], R9 ;  /* 0x00008f00da097a24 */ /* 0x040fe200078e0209 */
[----:B------:R-:W-:Y:S01]  /*0ea0*/  @P0 SHF.R.U32.HI R19, RZ, c[0x0][0x250], R8 ;  /* 0x00009400ff130a19 */ /* 0x000fe20000011608 */
[----:B------:R-:W-:Y:S01]  /*0eb0*/  IMAD.SHL.U32 R20, R11, 0x8, RZ ;  /* 0x000000080b147824 */ /* 0x000fe200078e00ff */
[----:B------:R-:W-:Y:S01]  /*0ec0*/  IADD3 R22, P0, R213, R4, RZ ;  /* 0x00000004d5167210 */ /* 0x000fe20007f1e0ff */
[----:B------:R-:W-:Y:S01]  /*0ed0*/  IMAD.IADD R27, R27, 0x1, R9 ;  /* 0x000000011b1b7824 */ /* 0x000fe200078e0209 */
[----:B------:R-:W-:Y:S01]  /*0ee0*/  SHF.R.S32.HI R8, RZ, 0x1f, R19 ;  /* 0x0000001fff087819 */ /* 0x000fe20000011413 */
[----:B------:R-:W-:Y:S01]  /*0ef0*/  IMAD.WIDE.U32 R36, R218, c[0x0][0x270], R224 ;  /* 0x00009c00da247a25 */ /* 0x000fe200078e00e0 */
[----:B------:R-:W-:Y:S01]  /*0f00*/  SHF.R.S32.HI R9, RZ, 0x1f, R213 ;  /* 0x0000001fff097819 */ /* 0x000fe200000114d5 */
[----:B------:R-:W-:Y:S01]  /*0f10*/  UMOV UR8, 0x6 ;  /* 0x0000000600087882 */ /* 0x000fe20000000000 */
[----:B------:R-:W-:Y:S01]  /*0f20*/  SHF.R.S32.HI R21, RZ, 0x1f, R20 ;  /* 0x0000001fff157819 */ /* 0x000fe20000011414 */
[----:B------:R-:W-:Y:S01]  /*0f30*/  IMAD R24, R8, c[0x0][0x1e0], RZ ;  /* 0x0000780008187a24 */ /* 0x000fe200078e02ff */
[----:B------:R-:W-:Y:S01]  /*0f40*/  SEL R4, R215, RZ, !P1 ;  /* 0x000000ffd7047207 */ /* 0x000fe20004800000 */
[----:B------:R-:W-:Y:S01]  /*0f50*/  IMAD.X R23, R9, 0x1, R5, P0 ;  /* 0x0000000109177824 */ /* 0x000fe200000e0605 */
[----:B------:R-:W-:Y:S01]  /*0f60*/  SHF.R.S32.HI R5, RZ, 0x1f, R215 ;  /* 0x0000001fff057819 */ /* 0x000fe200000114d7 */
[C---:B------:R-:W-:Y:S01]  /*0f70*/  IMAD R24, R19.reuse, c[0x0][0x1e4], R24 ;  /* 0x0000790013187a24 */ /* 0x040fe200078e0218 */
[----:B------:R-:W-:Y:S01]  /*0f80*/  USHF.L.U64.HI UR5, UR4, UR8, UR5 ;  /* 0x0000000804057299 */ /* 0x000fe20008010205 */
[----:B------:R-:W-:Y:S01]  /*0f90*/  IMAD.WIDE.U32 R14, R19, c[0x0][0x1e0], R20 ;  /* 0x00007800130e7a25 */ /* 0x000fe200078e0014 */
[----:B------:R-:W-:-:S02]  /*0fa0*/  SEL R17, R5, RZ, !P3 ;  /* 0x000000ff05117207 */ /* 0x000fc40005800000 */
[----:B------:R-:W-:Y:S01]  /*0fb0*/  SEL R5, R5, RZ, !P1 ;  /* 0x000000ff05057207 */ /* 0x000fe20004800000 */
[----:B------:R-:W-:Y:S01]  /*0fc0*/  IMAD.X R2, R9, 0x1, R3, P2 ;  /* 0x0000000109027824 */ /* 0x000fe200010e0603 */
[----:B------:R-:W-:Y:S01]  /*0fd0*/  LEA.HI R198, R13, R6, RZ, 0x7 ;  /* 0x000000060dc67211 */ /* 0x000fe200078f38ff */
[----:B------:R-:W-:Y:S02]  /*0fe0*/  IMAD.IADD R3, R235, 0x1, -R213 ;  /* 0x00000001eb037824 */ /* 0x000fe400078e0ad5 */
[----:B------:R-:W-:Y:S01]  /*0ff0*/  IMAD.IADD R25, R15, 0x1, R24 ;  /* 0x000000010f197824 */ /* 0x000fe200078e0218 */
[----:B------:R-:W-:Y:S01]  /*1000*/  SHF.R.U32.HI R198, RZ, 0x4, R198 ;  /* 0x00000004ffc67819 */ /* 0x000fe200000116c6 */
[C---:B------:R-:W-:Y:S01]  /*1010*/  IMAD R15, R0.reuse, c[0x0][0x270], RZ ;  /* 0x00009c00000f7a24 */ /* 0x040fe200078e02ff */
[C---:B------:R-:W-:Y:S01]  /*1020*/  ISETP.GE.AND P2, PT, R3.reuse, 0x1, PT ;  /* 0x000000010300780c */ /* 0x040fe20003f46270 */
[----:B------:R-:W-:Y:S01]  /*1030*/  IMAD R9, R0, c[0x0][0x288], RZ ;  /* 0x0000a20000097a24 */ /* 0x000fe200078e02ff */
[C---:B------:R-:W-:Y:S01]  /*1040*/  ISETP.GE.AND P0, PT, R3.reuse, 0x21, PT ;  /* 0x000000210300780c */ /* 0x040fe20003f06270 */
[C---:B------:R-:W-:Y:S01]  /*1050*/  IMAD R30, R218.reuse, c[0x0][0x274], R15 ;  /* 0x00009d00da1e7a24 */ /* 0x040fe200078e020f */
[C---:B------:R-:W-:Y:S01]  /*1060*/  ISETP.GE.AND P6, PT, R3.reuse, 0x41, PT ;  /* 0x000000410300780c */ /* 0x040fe20003fc6270 */
[----:B------:R-:W-:Y:S01]  /*1070*/  IMAD R28, R218, c[0x0][0x28c], R9 ;  /* 0x0000a300da1c7a24 */ /* 0x000fe200078e0209 */
[----:B------:R-:W-:Y:S01]  /*1080*/  ISETP.GE.AND P5, PT, R3, 0x61, PT ;  /* 0x000000610300780c */ /* 0x000fe20003fa6270 */
[----:B------:R-:W-:Y:S01]  /*1090*/  IMAD R15, R5, c[0x0][0x1e8], RZ ;  /* 0x00007a00050f7a24 */ /* 0x000fe200078e02ff */
[----:B------:R-:W-:Y:S01]  /*10a0*/  SEL R3, R215, RZ, !P3 ;  /* 0x000000ffd7037207 */ /* 0x000fe20005800000 */
[----:B------:R-:W-:Y:S01]  /*10b0*/  IMAD.MOV.U32 R24, RZ, RZ, R14 ;  /* 0x000000ffff187224 */ /* 0x000fe200078e000e */
[----:B------:R-:W-:Y:S01]  /*10c0*/  SHF.R.S32.HI R9, RZ, 0x4, R18 ;  /* 0x00000004ff097819 */ /* 0x000fe20000011412 */
[----:B------:R-:W-:Y:S01]  /*10d0*/  IMAD R14, R17, c[0x0][0x240], RZ ;  /* 0x00009000110e7a24 */ /* 0x000fe200078e02ff */
[----:B------:R-:W-:Y:S01]  /*10e0*/  ISETP.GE.OR P4, PT, R20, c[0x0][0x1cc], !P2 ;  /* 0x0000730014007a0c */ /* 0x000fe20005786670 */
[----:B------:R-:W-:Y:S01]  /*10f0*/  IMAD.WIDE.U32 R34, R218, c[0x0][0x288], R224 ;  /* 0x0000a200da227a25 */ /* 0x000fe200078e00e0 */
[----:B------:R-:W-:-:S03]  /*1100*/  ISETP.GE.OR P2, PT, R20, c[0x0][0x19c], !P2 ;  /* 0x0000670014007a0c */ /* 0x000fc60005746670 */
[----:B------:R-:W-:Y:S01]  /*1110*/  IMAD R32, R4, c[0x0][0x1ec], R15 ;  /* 0x00007b0004207a24 */ /* 0x000fe200078e020f */
[----:B------:R-:W-:Y:S01]  /*1120*/  LEA.HI R15, R18, R9, RZ, 0x1 ;  /* 0x00000009120f7211 */ /* 0x000fe200078f08ff */
[----:B------:R-:W-:-:S03]  /*1130*/  IMAD.WIDE.U32 R26, R3, c[0x0][0x240], R26 ;  /* 0x00009000031a7a25 */ /* 0x000fc600078e001a */
[----:B------:R-:W-:Y:S01]  /*1140*/  LOP3.LUT R15, R15, 0xfffffffe, RZ, 0xc0, !PT ;  /* 0xfffffffe0f0f7812 */ /* 0x000fe200078ec0ff */
        /* <DEDUP_REMOVED lines=13> */
[----:B------:R-:W-:Y:S02]  /*1220*/  IMAD R14, R17, c[0x0][0x290], RZ ;  /* 0x0000a400110e7a24 */ /* 0x000fe400078e02ff */
[----:B------:R-:W-:-:S04]  /*1230*/  IMAD.WIDE.U32 R28, R3, c[0x0][0x290], R28 ;  /* 0x0000a400031c7a25 */ /* 0x000fc800078e001c */
[----:B------:R-:W-:Y:S01]  /*1240*/  IMAD.IADD R15, R9, 0x1, -R15 ;  /* 0x00000001090f7824 */ /* 0x000fe200078e0a0f */
[----:B------:R-:W-:Y:S01]  /*1250*/  LEA.HI R9, R13, R6, RZ, 0x6 ;  /* 0x000000060d097211 */ /* 0x000fe200078f30ff */
[----:B------:R-:W-:Y:S01]  /*1260*/  IMAD.MOV.U32 R32, RZ, RZ, R24 ;  /* 0x000000ffff207224 */ /* 0x000fe200078e0018 */
[----:B------:R-:W-:Y:S01]  /*1270*/  IADD3 R208, P1, R208, R28, RZ ;  /* 0x0000001cd0d07210 */ /* 0x000fe20007f3e0ff */
[----:B------:R-:W-:Y:S01]  /*1280*/  IMAD R27, R23, c[0x0][0x1d8], RZ ;  /* 0x00007600171b7a24 */ /* 0x000fe200078e02ff */
[----:B------:R-:W-:Y:S01]  /*1290*/  SHF.R.S32.HI R9, RZ, 0x6, R9 ;  /* 0x00000006ff097819 */ /* 0x000fe20000011409 */
[----:B------:R-:W-:Y:S02]  /*12a0*/  IMAD.SHL.U32 R25, R213, 0x40, RZ ;  /* 0x00000040d5197824 */ /* 0x000fe400078e00ff */
[----:B------:R-:W-:Y:S02]  /*12b0*/  IMAD R16, R17, c[0x0][0x278], RZ ;  /* 0x00009e0011107a24 */ /* 0x000fe400078e02ff */
[----:B------:R-:W-:Y:S01]  /*12c0*/  IMAD R207, R3, c[0x0][0x294], R14 ;  /* 0x0000a50003cf7a24 */ /* 0x000fe200078e020e */
[----:B------:R-:W-:Y:S01]  /*12d0*/  LOP3.LUT R25, R25, 0x1c0, RZ, 0xc0, !PT ;  /* 0x000001c019197812 */ /* 0x000fe200078ec0ff */
[----:B------:R-:W-:-:S02]  /*12e0*/  IMAD R8, R8, c[0x0][0x1b0], RZ ;  /* 0x00006c0008087a24 */ /* 0x000fc400078e02ff */
[----:B------:R-:W-:Y:S01]  /*12f0*/  IMAD R14, R22, c[0x0][0x1dc], R27 ;  /* 0x00007700160e7a24 */ /* 0x000fe200078e021b */
[----:B------:R-:W-:Y:S01]  /*1300*/  IADD3.X R207, R10, R29, R207, P1, !PT ;  /* 0x0000001d0acf7210 */ /* 0x000fe20000ffe4cf */
[----:B------:R-:W-:Y:S01]  /*1310*/  IMAD.WIDE.U32 R32, R22, c[0x0][0x1d8], R32 ;  /* 0x0000760016207a25 */ /* 0x000fe200078e0020 */
[----:B------:R-:W-:Y:S02]  /*1320*/  LOP3.LUT R24, R25, 0x38, R20, 0xf8, !PT ;  /* 0x0000003819187812 */ /* 0x000fe400078ef814 */
[----:B------:R-:W-:Y:S01]  /*1330*/  SHF.R.U32.HI R25, RZ, 0x3, R25 ;  /* 0x00000003ff197819 */ /* 0x000fe20000011619 */
[----:B------:R-:W-:Y:S01]  /*1340*/  IMAD R209, R3, c[0x0][0x27c], R16 ;  /* 0x00009f0003d17a24 */ /* 0x000fe200078e0210 */
[----:B------:R-:W-:Y:S01]  /*1350*/  LEA R26, P1, R32, c[0x0][0x1c0], 0x1 ;  /* 0x00007000201a7a11 */ /* 0x000fe200078208ff */
[C---:B------:R-:W-:Y:S02]  /*1360*/  IMAD R8, R19.reuse, c[0x0][0x1b4], R8 ;  /* 0x00006d0013087a24 */ /* 0x040fe400078e0208 */
[----:B------:R-:W-:Y:S01]  /*1370*/  IMAD.WIDE.U32 R34, R19, c[0x0][0x1b0], R20 ;  /* 0x00006c0013227a25 */ /* 0x000fe200078e0014 */
[----:B------:R-:W-:-:S02]  /*1380*/  IADD3.X R209, R10, R31, R209, P3, !PT ;  /* 0x0000001f0ad17210 */ /* 0x000fc40001ffe4d1 */
[C---:B------:R-:W-:Y:S01]  /*1390*/  ISETP.GE.OR P3, PT, R20.reuse, c[0x0][0x1cc], !P0 ;  /* 0x0000730014007a0c */ /* 0x040fe20004766670 */
[----:B------:R-:W-:Y:S01]  /*13a0*/  IMAD.IADD R19, R33, 0x1, R14 ;  /* 0x0000000121137824 */ /* 0x000fe200078e020e */
[----:B------:R-:W-:Y:S01]  /*13b0*/  LEA.HI R14, R13, R6, RZ, 0x2 ;  /* 0x000000060d0e7211 */ /* 0x000fe200078f10ff */
[----:B------:R-:W-:Y:S01]  /*13c0*/  IMAD.SHL.U32 R16, R9, 0x200, RZ ;  /* 0x0000020009107824 */ /* 0x000fe200078e00ff */
[----:B------:R-:W-:Y:S01]  /*13d0*/  ISETP.GE.OR P0, PT, R20, c[0x0][0x19c], !P0 ;  /* 0x0000670014007a0c */ /* 0x000fe20004706670 */
[----:B------:R-:W-:Y:S01]  /*13e0*/  IMAD.IADD R35, R35, 0x1, R8 ;  /* 0x0000000123237824 */ /* 0x000fe200078e0208 */
[----:B------:R-:W-:Y:S01]  /*13f0*/  LEA.HI.X R27, R32, c[0x0][0x1c4], R19, 0x1, P1 ;  /* 0x00007100201b7a11 */ /* 0x000fe200008f0c13 */
[----:B------:R-:W-:Y:S01]  /*1400*/  IMAD R5, R5, c[0x0][0x1b8], RZ ;  /* 0x00006e0005057a24 */ /* 0x000fe200078e02ff */
[----:B------:R-:W-:Y:S01]  /*1410*/  SHF.R.S32.HI R19, RZ, 0x2, R14 ;  /* 0x00000002ff137819 */ /* 0x000fe2000001140e */
[----:B------:R-:W-:Y:S01]  /*1420*/  IMAD.WIDE.U32 R34, R4, c[0x0][0x1b8], R34 ;  /* 0x00006e0004227a25 */ /* 0x000fe200078e0022 */
[----:B------:R-:W-:-:S02]  /*1430*/  SHF.R.S32.HI R10, RZ, 0x1f, R14 ;  /* 0x0000001fff0a7819 */ /* 0x000fc4000001140e */
[----:B------:R-:W-:Y:S01]  /*1440*/  LOP3.LUT R24, R16, R24, R25, 0xf6, !PT ;  /* 0x0000001810187212 */ /* 0x000fe200078ef619 */
[----:B------:R-:W-:Y:S01]  /*1450*/  IMAD R8, R4, c[0x0][0x1bc], R5 ;  /* 0x00006f0004087a24 */ /* 0x000fe200078e0205 */
[----:B------:R-:W-:Y:S01]  /*1460*/  IADD3 R28, P1, R26, UR6, RZ ;  /* 0x000000061a1c7c10 */ /* 0x000fe2000ff3e0ff */
[----:B------:R-:W-:Y:S01]  /*1470*/  IMAD R23, R23, c[0x0][0x1a8], RZ ;  /* 0x00006a0017177a24 */ /* 0x000fe200078e02ff */
[----:B------:R-:W-:Y:S01]  /*1480*/  LEA.HI R10, R10, R19, RZ, 0x3 ;  /* 0x000000130a0a7211 */ /* 0x000fe200078f18ff */
[----:B------:R-:W-:Y:S01]  /*1490*/  IMAD.SHL.U32 R5, R24, 0x2, RZ ;  /* 0x0000000218057824 */ /* 0x000fe200078e00ff */
[----:B------:R-:W-:Y:S01]  /*14a0*/  IADD3.X R29, R27, UR5, RZ, P1, !PT ;  /* 0x000000051b1d7c10 */ /* 0x000fe20008ffe4ff */
[----:B------:R-:W-:Y:S01]  /*14b0*/  IMAD.IADD R35, R35, 0x1, R8 ;  /* 0x0000000123237824 */ /* 0x000fe200078e0208 */
[----:B------:R-:W-:Y:S01]  /*14c0*/  IADD3 R30, P1, R28, UR6, RZ ;  /* 0x000000061c1e7c10 */ /* 0x000fe2000ff3e0ff */
[----:B------:R-:W-:Y:S01]  /*14d0*/  IMAD R23, R22, c[0x0][0x1ac], R23 ;  /* 0x00006b0016177a24 */ /* 0x000fe200078e0217 */
[----:B------:R-:W-:Y:S01]  /*14e0*/  LOP3.LUT R10, R10, 0xfffffff8, RZ, 0xc0, !PT ;  /* 0xfffffff80a0a7812 */ /* 0x000fe200078ec0ff */
[----:B------:R-:W-:Y:S01]  /*14f0*/  @!PT LDS RZ, [RZ] ;  /* 0x00000000fffff984 */ /* 0x000fe20000000800 */
[----:B------:R-:W-:Y:S01]  /*1500*/  @!PT LDS RZ, [RZ] ;  /* 0x00000000fffff984 */ /* 0x000fe20000000800 */
[----:B------:R-:W-:Y:S01]  /*1510*/  @!PT LDS RZ, [RZ] ;  /* 0x00000000fffff984 */ /* 0x000fe20000000800 */
[----:B------:R1:W-:Y:S01]  /*1520*/  LDGSTS.E.BYPASS.LTC128B.128 [R5+0x4080], [R26.64], !P4 ;  /* 0x040800001a057fae */ /* 0x0003e2000e101d4a */
[----:B------:R-:W-:Y:S01]  /*1530*/  IADD3.X R31, R29, UR5, RZ, P1, !PT ;  /* 0x000000051d1f7c10 */ /* 0x000fe20008ffe4ff */
[----:B------:R-:W-:Y:S01]  /*1540*/  IMAD.WIDE.U32 R34, R22, c[0x0][0x1a8], R34 ;  /* 0x00006a0016227a25 */ /* 0x000fe200078e0022 */
[----:B------:R-:W-:Y:S01]  /*1550*/  IADD3 R32, P1, R30, UR6, RZ ;  /* 0x000000061e207c10 */ /* 0x000fe2000ff3e0ff */
[----:B------:R2:W-:Y:S01]  /*1560*/  LDGSTS.E.BYPASS.LTC128B.128 [R5+0x5080], [R28.64], !P3 ;  /* 0x050800001c057fae */ /* 0x0005e2000d901d4a */
[C---:B------:R-:W-:Y:S01]  /*1570*/  ISETP.GE.OR P4, PT, R20.reuse, c[0x0][0x1cc], !P6 ;  /* 0x0000730014007a0c */ /* 0x040fe20007786670 */
[----:B------:R-:W-:Y:S01]  /*1580*/  IMAD.IADD R8, R19, 0x1, -R10 ;  /* 0x0000000113087824 */ /* 0x000fe200078e0a0a */
[----:B------:R-:W-:Y:S01]  /*1590*/  ISETP.GE.OR P3, PT, R20, c[0x0][0x1cc], !P5 ;  /* 0x0000730014007a0c */ /* 0x000fe20006f66670 */
[----:B------:R-:W-:Y:S01]  /*15a0*/  IMAD R19, R0, c[0x0][0x180], RZ ;  /* 0x0000600000137a24 */ /* 0x000fe200078e02ff */
[----:B------:R-:W-:Y:S01]  /*15b0*/  IADD3.X R33, R31, UR5, RZ, P1, !PT ;  /* 0x000000051f217c10 */ /* 0x000fe20008ffe4ff */
[----:B------:R-:W-:Y:S01]  /*15c0*/  ULDC.64 UR4, c[0x0][0x1a8] ;  /* 0x00006a0000047ab9 */ /* 0x000fe20000000a00 */
[----:B------:R-:W-:Y:S01]  /*15d0*/  IMAD.IADD R23, R35, 0x1, R23 ;  /* 0x0000000123177824 */ /* 0x000fe200078e0217 */
[----:B------:R-:W-:Y:S01]  /*15e0*/  USHF.L.U32 UR13, UR4, 0x6, URZ ;  /* 0x00000006040d7899 */ /* 0x000fe2000800063f */
[C---:B------:R-:W-:Y:S01]  /*15f0*/  IMAD R19, R218.reuse, c[0x0][0x184], R19 ;  /* 0x00006100da137a24 */ /* 0x040fe200078e0213 */
[----:B------:R-:W-:Y:S01]  /*1600*/  LEA.HI R10, R13, R6, RZ, 0x5 ;  /* 0x000000060d0a7211 */ /* 0x000fe200078f28ff */
[----:B------:R-:W-:Y:S01]  /*1610*/  IMAD.WIDE.U32 R24, R218, c[0x0][0x180], R20 ;  /* 0x00006000da187a25 */ /* 0x000fe200078e0014 */
[----:B------:R-:W-:Y:S01]  /*1620*/  USHF.L.U64.HI UR5, UR4, UR8, UR5 ;  /* 0x0000000804057299 */ /* 0x000fe20008010205 */
[C---:B------:R-:W-:Y:S01]  /*1630*/  ISETP.GE.OR P6, PT, R20.reuse, c[0x0][0x19c], !P6 ;  /* 0x0000670014007a0c */ /* 0x040fe200077c6670 */
[----:B------:R3:W-:Y:S01]  /*1640*/  LDGSTS.E.BYPASS.LTC128B.128 [R5+0x6080], [R30.64], !P4 ;  /* 0x060800001e057fae */ /* 0x0007e2000e101d4a */
[----:B------:R-:W-:Y:S01]  /*1650*/  IMAD.IADD R25, R25, 0x1, R19 ;  /* 0x0000000119197824 */ /* 0x000fe200078e0213 */
[----:B------:R-:W-:Y:S01]  /*1660*/  SHF.R.S32.HI R19, RZ, 0x5, R10 ;  /* 0x00000005ff137819 */ /* 0x000fe2000001140a */
[----:B------:R-:W-:Y:S01]  /*1670*/  ULDC.64 UR6, c[0x0][0x208] ;  /* 0x0000820000067ab9 */ /* 0x000fe20000000a00 */
[----:B------:R4:W-:Y:S01]  /*1680*/  LDGSTS.E.BYPASS.LTC128B.128 [R5+0x7080], [R32.64], !P3 ;  /* 0x0708000020057fae */ /* 0x0009e2000d901d4a */
[----:B------:R-:W-:Y:S01]  /*1690*/  ISETP.GE.OR P5, PT, R20, c[0x0][0x19c], !P5 ;  /* 0x0000670014007a0c */ /* 0x000fe20006fa6670 */
[----:B------:R-:W-:Y:S01]  /*16a0*/  USHF.L.U64.HI UR9, UR6, UR8, UR7 ;  /* 0x0000000806097299 */ /* 0x000fe20008010207 */
[----:B------:R-:W-:Y:S01]  /*16b0*/  LEA.HI R4, R10, R19, RZ, 0x1 ;  /* 0x000000130a047211 */ /* 0x000fe200078f08ff */
[----:B------:R-:W0:Y:S01]  /*16c0*/  LDGDEPBAR ;  /* 0x00000000000079af */ /* 0x000e220000000000 */
[C---:B------:R-:W-:Y:S01]  /*16d0*/  ISETP.GE.AND P4, PT, R20.reuse, c[0x0][0x16c], PT ;  /* 0x00005b0014007a0c */ /* 0x040fe20003f86270 */
[----:B------:R-:W-:Y:S01]  /*16e0*/  IMAD.WIDE.U32 R220, R3, c[0x0][0x188], R24 ;  /* 0x0000620003dc7a25 */ /* 0x000fe200078e0018 */
[----:B------:R-:W-:Y:S01]  /*16f0*/  ISETP.GE.AND P3, PT, R20, c[0x0][0x1fc], PT ;  /* 0x00007f0014007a0c */ /* 0x000fe20003f66270 */
[----:B------:R-:W-:Y:S01]  /*1700*/  USHF.L.U32 UR12, UR6, 0x6, URZ ;  /* 0x00000006060c7899 */ /* 0x000fe2000800063f */
[----:B--2---:R-:W-:Y:S01]  /*1710*/  LEA R28, P1, R34, c[0x0][0x190], 0x1 ;  /* 0x00006400221c7a11 */ /* 0x004fe200078208ff */
[----:B------:R-:W-:Y:S01]  /*1720*/  IMAD R197, R15, 0x800, R16 ;  /* 0x000008000fc57824 */ /* 0x000fe200078e0210 */
[----:B------:R-:W-:Y:S01]  /*1730*/  LOP3.LUT R4, R4, 0xfffffffe, RZ, 0xc0, !PT ;  /* 0xfffffffe04047812 */ /* 0x000fe200078ec0ff */
[----:B------:R-:W-:Y:S01]  /*1740*/  IMAD.WIDE.U32 R24, R236, c[0x0][0x178], RZ ;  /* 0x00005e00ec187a25 */ /* 0x000fe200078e00ff */
[----:B------:R-:W-:-:S02]  /*1750*/  LEA.HI.X R29, R34, c[0x0][0x194], R23, 0x1, P1 ;  /* 0x00006500221d7a11 */ /* 0x000fc400008f0c17 */
[----:B------:R-:W-:Y:S01]  /*1760*/  IADD3 R22, P1, R28, UR13, RZ ;  /* 0x0000000d1c167c10 */ /* 0x000fe2000ff3e0ff */
[----:B------:R-:W-:Y:S01]  /*1770*/  IMAD R23, R0, c[0x0][0x210], RZ ;  /* 0x0000840000177a24 */ /* 0x000fe200078e02ff */
[----:B------:R-:W-:Y:S01]  /*1780*/  IADD3 R230, R5, 0x4080, RZ ;  /* 0x0000408005e67810 */ /* 0x000fe20007ffe0ff */
[----:B------:R2:W-:Y:S01]  /*1790*/  LDGSTS.E.BYPASS.LTC128B.128 [R5+0x80], [R28.64], !P2 ;  /* 0x000800001c057fae */ /* 0x0005e2000d101d4a */
[----:B------:R-:W-:Y:S01]  /*17a0*/  LOP3.LUT P2, RZ, R11, 0x4, RZ, 0xc0, !PT ;  /* 0x000000040bff7812 */ /* 0x000fe2000784c0ff */
[C---:B-1----:R-:W-:Y:S01]  /*17b0*/  IMAD R26, R218.reuse, c[0x0][0x214], R23 ;  /* 0x00008500da1a7a24 */ /* 0x042fe200078e0217 */
[----:B------:R-:W-:Y:S01]  /*17c0*/  IADD3.X R23, R29, UR5, RZ, P1, !PT ;  /* 0x000000051d177c10 */ /* 0x000fe20008ffe4ff */
[----:B------:R-:W-:Y:S01]  /*17d0*/  IMAD.IADD R4, R19, 0x1, -R4 ;  /* 0x0000000113047824 */ /* 0x000fe200078e0a04 */
[----:B------:R-:W-:Y:S01]  /*17e0*/  LOP3.LUT P1, RZ, R11, 0x2, RZ, 0xc0, !PT ;  /* 0x000000020bff7812 */ /* 0x000fe2000782c0ff */
[----:B---3--:R-:W-:Y:S01]  /*17f0*/  IMAD.WIDE.U32 R30, R218, c[0x0][0x210], R20 ;  /* 0x00008400da1e7a25 */ /* 0x008fe200078e0014 */
[----:B------:R-:W-:Y:S01]  /*1800*/  IADD3 R229, R5, 0x8080, RZ ;  /* 0x0000808005e57810 */ /* 0x000fe20007ffe0ff */
[----:B------:R1:W-:Y:S02]  /*1810*/  LDGSTS.E.BYPASS.LTC128B.128 [R5+0x1080], [R22.64], !P0 ;  /* 0x0108000016057fae */ /* 0x0003e4000c101d4a */
[----:B------:R-:W-:-:S02]  /*1820*/  IMAD.SHL.U32 R21, R11, 0x40, RZ ;  /* 0x000000400b157824 */ /* 0x000fc400078e00ff */
[----:B------:R-:W-:Y:S02]  /*1830*/  IMAD.SHL.U32 R20, R19, 0x10, RZ ;  /* 0x0000001013147824 */ /* 0x000fe400078e00ff */
[----:B------:R-:W-:Y:S01]  /*1840*/  IMAD.IADD R27, R31, 0x1, R26 ;  /* 0x000000011f1b7824 */ /* 0x000fe200078e021a */
[----:B------:R-:W-:Y:S01]  /*1850*/  LOP3.LUT R21, R21, 0x1c0, RZ, 0xc0, !PT ;  /* 0x000001c015157812 */ /* 0x000fe200078ec0ff */
[----:B------:R-:W-:Y:S02]  /*1860*/  IMAD.MOV.U32 R26, RZ, RZ, R30 ;  /* 0x000000ffff1a7224 */ /* 0x000fe400078e001e */
[----:B------:R-:W-:Y:S01]  /*1870*/  IMAD R0, R17, c[0x0][0x218], RZ ;  /* 0x0000860011007a24 */ /* 0x000fe200078e02ff */
[----:B------:R-:W-:Y:S01]  /*1880*/  LOP3.LUT R19, R21, 0x30, R20, 0xf8, !PT ;  /* 0x0000003015137812 */ /* 0x000fe200078ef814 */
[----:B------:R-:W-:Y:S01]  /*1890*/  IMAD.MOV.U32 R199, RZ, RZ, 0x40 ;  /* 0x00000040ffc77424 */ /* 0x000fe200078e00ff */
[----:B------:R-:W-:Y:S01]  /*18a0*/  SHF.R.U32.HI R196, RZ, 0x3, R21 ;  /* 0x00000003ffc47819 */ /* 0x000fe20000011615 */
[----:B------:R-:W-:Y:S01]  /*18b0*/  IMAD R0, R3, c[0x0][0x21c], R0 ;  /* 0x0000870003007a24 */ /* 0x000fe200078e0200 */
[----:B------:R-:W-:Y:S01]  /*18c0*/  LOP3.LUT R19, R19, 0x8, R12, 0xf8, !PT ;  /* 0x0000000813137812 */ /* 0x000fe200078ef80c */
[----:B------:R-:W-:-:S02]  /*18d0*/  IMAD.MOV.U32 R192, RZ, RZ, 0x20 ;  /* 0x00000020ffc07424 */ /* 0x000fc400078e00ff */
[----:B------:R-:W-:Y:S02]  /*18e0*/  IMAD R227, R2, c[0x0][0x208], RZ ;  /* 0x0000820002e37a24 */ /* 0x000fe400078e02ff */
[----:B--2---:R-:W-:Y:S01]  /*18f0*/  IMAD R28, R17, c[0x0][0x188], RZ ;  /* 0x00006200111c7a24 */ /* 0x004fe200078e02ff */
        /* <DEDUP_REMOVED lines=18> */
[----:B------:R-:W-:Y:S01]  /*1a20*/  SEL R2, R199, 0xffffffc0, !P2 ;  /* 0xffffffc0c7027807 */ /* 0x000fe20005000000 */
[----:B------:R3:W-:Y:S01]  /*1a30*/  LDGSTS.E.BYPASS.LTC128B.128 [R5+0x3080], [R26.64], !P5 ;  /* 0x030800001a057fae */ /* 0x0007e2000e901d4a */
[----:B------:R-:W-:Y:S01]  /*1a40*/  IMAD R3, R236, c[0x0][0x17c], R3 ;  /* 0x00005f00ec037a24 */ /* 0x000fe200078e0203 */
[----:B------:R-:W-:Y:S01]  /*1a50*/  USHF.L.U32 UR13, UR4, 0x6, URZ ;  /* 0x00000006040d7899 */ /* 0x000fe2000800063f */
[C---:B------:R-:W-:Y:S01]  /*1a60*/  IMAD R11, R222.reuse, c[0x0][0x17c], R11 ;  /* 0x00005f00de0b7a24 */ /* 0x040fe200078e020b */
[----:B------:R-:W0:Y:S01]  /*1a70*/  LDGDEPBAR ;  /* 0x00000000000079af */ /* 0x000e220000000000 */
[----:B------:R-:W-:Y:S01]  /*1a80*/  IMAD.WIDE.U32 R220, R222, c[0x0][0x178], R220 ;  /* 0x00005e00dedc7a25 */ /* 0x000fe200078e00dc */
[----:B------:R-:W-:-:S02]  /*1a90*/  USHF.L.U64.HI UR8, UR4, UR8, UR5 ;  /* 0x0000000804087299 */ /* 0x000fc40008010205 */
[----:B------:R-:W-:Y:S01]  /*1aa0*/  USHF.L.U32 UR5, UR6, 0x5, URZ ;  /* 0x0000000506057899 */ /* 0x000fe2000800063f */
[----:B------:R-:W-:Y:S01]  /*1ab0*/  IMAD.IADD R3, R25, 0x1, R3 ;  /* 0x0000000119037824 */ /* 0x000fe200078e0203 */
[----:B------:R-:W-:Y:S01]  /*1ac0*/  LEA R0, P0, R24, R220, 0x6 ;  /* 0x000000dc18007211 */ /* 0x000fe200078030ff */
[----:B------:R-:W-:Y:S01]  /*1ad0*/  IMAD.IADD R206, R221, 0x1, R11 ;  /* 0x00000001ddce7824 */ /* 0x000fe200078e020b */
[----:B------:R-:W-:Y:S01]  /*1ae0*/  UMOV UR4, 0x5 ;  /* 0x0000000500047882 */ /* 0x000fe20000000000 */
[----:B------:R-:W-:Y:S01]  /*1af0*/  IMAD.IADD R197, R197, 0x1, R16 ;  /* 0x00000001c5c57824 */ /* 0x000fe200078e0210 */
[----:B------:R-:W-:Y:S01]  /*1b00*/  USHF.L.U64.HI UR4, UR6, UR4, UR7 ;  /* 0x0000000406047299 */ /* 0x000fe20008010207 */
[----:B------:R-:W-:Y:S01]  /*1b10*/  IMAD.SHL.U32 R11, R236, 0x40, RZ ;  /* 0x00000040ec0b7824 */ /* 0x000fe200078e00ff */
[----:B------:R-:W-:Y:S01]  /*1b20*/  LEA.HI.X R3, R24, R206, R3, 0x6, P0 ;  /* 0x000000ce18037211 */ /* 0x000fe200000f3403 */
[----:B------:R-:W-:Y:S01]  /*1b30*/  IMAD.SHL.U32 R197, R197, 0x2, RZ ;  /* 0x00000002c5c57824 */ /* 0x000fe200078e00ff */
[----:B------:R-:W-:Y:S01]  /*1b40*/  LEA R24, P0, R0, c[0x0][0x160], 0x1 ;  /* 0x0000580000187a11 */ /* 0x000fe200078008ff */
[----:B------:R-:W-:Y:S01]  /*1b50*/  IMAD R227, R222, c[0x0][0x20c], R227 ;  /* 0x00008300dee37a24 */ /* 0x000fe200078e02e3 */
[----:B------:R-:W-:Y:S01]  /*1b60*/  IADD3 R16, -R213, R216, -R11 ;  /* 0x000000d8d5107210 */ /* 0x000fe20007ffe90b */
[----:B------:R-:W-:Y:S01]  /*1b70*/  IMAD.IADD R2, R197, 0x1, R2 ;  /* 0x00000001c5027824 */ /* 0x000fe200078e0202 */
[----:B------:R-:W-:Y:S01]  /*1b80*/  LEA.HI.X R25, R0, c[0x0][0x164], R3, 0x1, P0 ;  /* 0x0000590000197a11 */ /* 0x000fe200000f0c03 */
[----:B------:R-:W-:Y:S01]  /*1b90*/  IMAD.WIDE.U32 R222, R222, c[0x0][0x208], R20 ;  /* 0x00008200dede7a25 */ /* 0x000fe200078e0014 */
[----:B------:R-:W-:Y:S01]  /*1ba0*/  SEL R0, R192, 0xffffffe0, !P1 ;  /* 0xffffffe0c0007807 */ /* 0x000fe20004800000 */
[----:B------:R-:W-:Y:S01]  /*1bb0*/  USHF.L.U32 UR6, UR5, 0x1, URZ ;  /* 0x0000000105067899 */ /* 0x000fe2000800063f */
[----:B------:R-:W-:Y:S01]  /*1bc0*/  ISETP.LT.OR P0, PT, R16, 0x1, P4 ;  /* 0x000000011000780c */ /* 0x000fe20002701670 */
[----:B------:R-:W-:Y:S01]  /*1bd0*/  IMAD.IADD R227, R223, 0x1, R227 ;  /* 0x00000001dfe37824 */ /* 0x000fe200078e02e3 */
[----:B------:R-:W-:-:S04]  /*1be0*/  DEPBAR.LE SB0, 0x1 ;  /* 0x000080400000791a */ /* 0x000fc80000000000 */
[----:B------:R-:W-:Y:S01]  /*1bf0*/  BAR.SYNC.DEFER_BLOCKING 0x0 ;  /* 0x0000000000007b1d */ /* 0x000fe20000010000 */
        /* <DEDUP_REMOVED lines=8> */
[----:B-1----:R-:W-:Y:S01]  /*1c80*/  IMAD.WIDE.U32 R22, R236, UR12, R226 ;  /* 0x0000000cec167c25 */ /* 0x002fe2000f8e00e2 */
        /* <DEDUP_REMOVED lines=9> */
[----:B------:R-:W-:Y:S01]  /*1d20*/  LOP3.LUT R19, R19, 0x1c0, RZ, 0xc0, !PT ;  /* 0x000001c013137812 */ /* 0x000fe200078ec0ff */
[----:B------:R1:W1:Y:S01]  /*1d30*/  LDSM.16.M88.4 R144, [R197+0x4080] ;  /* 0x00408000c590783b */ /* 0x0002620000000200 */
[----:B------:R-:W-:-:S03]  /*1d40*/  LEA.HI R16, R16, R21, RZ, 0x3 ;  /* 0x0000001510107211 */ /* 0x000fc600078f18ff */
[----:B------:R1:W1:Y:S01]  /*1d50*/  LDSM.16.M88.4 R148, [R197+0x6080] ;  /* 0x00608000c594783b */ /* 0x0002620000000200 */
[C---:B------:R-:W-:Y:S01]  /*1d60*/  LOP3.LUT R12, R16.reuse, 0xfffffff8, RZ, 0xc0, !PT ;  /* 0xfffffff8100c7812 */ /* 0x040fe200078ec0ff */
[----:B------:R-:W-:Y:S02]  /*1d70*/  IMAD.SHL.U32 R195, R16, 0x40, RZ ;  /* 0x0000004010c37824 */ /* 0x000fe400078e00ff */
[----:B------:R1:W1:Y:S02]  /*1d80*/  LDSM.16.M88.4 R152, [R3+0x4080] ;  /* 0x004080000398783b */ /* 0x0002640000000200 */
[----:B------:R-:W-:Y:S01]  /*1d90*/  IMAD.IADD R12, R21, 0x1, -R12 ;  /* 0x00000001150c7824 */ /* 0x000fe200078e0a0c */
[----:B------:R-:W-:Y:S01]  /*1da0*/  LOP3.LUT R195, R195, 0xfffffe00, RZ, 0xc0, !PT ;  /* 0xfffffe00c3c37812 */ /* 0x000fe200078ec0ff */
[----:B------:R1:W1:Y:S02]  /*1db0*/  LDSM.16.M88.4 R160, [R3+0x6080] ;  /* 0x0060800003a0783b */ /* 0x0002640000000200 */
[----:B------:R-:W-:-:S02]  /*1dc0*/  IMAD.SHL.U32 R21, R12, 0x40, RZ ;  /* 0x000000400c157824 */ /* 0x000fc400078e00ff */
[----:B------:R1:W1:Y:S03]  /*1dd0*/  LDSM.16.M88.4 R164, [R2+0x4080] ;  /* 0x0040800002a4783b */ /* 0x0002660000000200 */
[----:B------:R-:W-:Y:S01]  /*1de0*/  LOP3.LUT R21, R21, 0x1c0, RZ, 0xc0, !PT ;  /* 0x000001c015157812 */ /* 0x000fe200078ec0ff */
[----:B------:R1:W1:Y:S03]  /*1df0*/  LDSM.16.M88.4 R168, [R2+0x6080] ;  /* 0x0060800002a8783b */ /* 0x0002660000000200 */
[----:B------:R-:W-:Y:S01]  /*1e00*/  SHF.R.U32.HI R200, RZ, 0x3, R21 ;  /* 0x00000003ffc87819 */ /* 0x000fe20000011615 */
[----:B------:R1:W1:Y:S04]  /*1e10*/  LDSM.16.M88.4 R172, [R0+0x4080] ;  /* 0x0040800000ac783b */ /* 0x0002680000000200 */
[----:B------:R1:W1:Y:S04]  /*1e20*/  LDSM.16.M88.4 R176, [R0+0x6080] ;  /* 0x0060800000b0783b */ /* 0x0002680000000200 */
[----:B------:R-:W-:Y:S06]  /*1e30*/  BAR.SYNC.DEFER_BLOCKING 0x0 ;  /* 0x0000000000007b1d */ /* 0x000fec0000010000 */
[----:B------:R-:W-:Y:S01]  /*1e40*/  @!PT LDS RZ, [RZ] ;  /* 0x00000000fffff984 */ /* 0x000fe20000000800 */
[----:B------:R-:W-:Y:S01]  /*1e50*/  @!PT LDS RZ, [RZ] ;  /* 0x00000000fffff984 */ /* 0x000fe20000000800 */
[----:B------:R-:W-:Y:S01]  /*1e60*/  @!PT LDS RZ, [RZ] ;  /* 0x00000000fffff984 */ /* 0x000fe20000000800 */
[----:B------:R5:W-:Y:S01]  /*1e70*/  LDGSTS.E.BYPASS.LTC128B.128 [R5+0x4080], [R24.64], !P0 ;  /* 0x0408000018057fae */ /* 0x000be2000c101d4a */
[----:B--2---:R-:W-:-:S04]  /*1e80*/  IADD3 R28, P0, R24, UR13, RZ ;  /* 0x0000000d181c7c10 */ /* 0x004fc8000ff1e0ff */
        /* <DEDUP_REMOVED lines=53> */
[----:B-1----:R-:W-:Y:S01]  /*21e0*/  SHF.R.S32.HI R17, RZ, 0x1f, R15 ;  /* 0x0000001fff117819 */ /* 0x002fe2000001140f */
        /* <DEDUP_REMOVED lines=22> */
.L_x_870:
[----:B------:R-:W-:Y:S05]  /*2350*/  BSYNC B0 ;  /* 0x0000000000007941 */ /* 0x000fea0003800000 */
.L_x_869:
[----:B-1----:R-:W-:Y:S01]  /*2360*/  SHF.R.S32.HI R4, RZ, 0x1f, R9 ;  /* 0x0000001fff047819 */ /* 0x002fe20000011409 */
        /* <DEDUP_REMOVED lines=11> */
[----:B--2---:R-:W-:Y:S01]  /*2420*/  SEL R5, R192, 0xffffffe0, !P2 ;  /* 0xffffffe0c0057807 */ /* 0x004fe20005000000 */
        /* <DEDUP_REMOVED lines=43> */
.L_x_873:
        /* <DEDUP_REMOVED lines=99> */
.L_x_871:
        /* <DEDUP_REMOVED lines=403> */
.L_x_872:
        /* <DEDUP_REMOVED lines=170> */
.L_x_868:
[----:B------:R-:W-:Y:S05]  /*50e0*/  @P2 EXIT ;  /* 0x000000000000294d */ /* 0x000fea0003800000 */
[----:B------:R-:W-:-:S04]  /*50f0*/  ISETP.NE.U32.AND P1, PT, RZ, c[0x0][0x360], PT ;  /* 0x0000d800ff007a0c */ /* 0x000fc80003f25070 */
[----:B------:R-:W-:-:S13]  /*5100*/  ISETP.NE.AND.EX P1, PT, RZ, c[0x0][0x364], PT, P1 ;  /* 0x0000d900ff007a0c */ /* 0x000fda0003f25310 */
[----:B------:R-:W-:-:S04]  /*5110*/  @P1 IMAD.MOV.U32 R0, RZ, RZ, 0x4 ;  /* 0x00000004ff001424 */ /* 0x000fc800078e00ff */
[----:B------:R-:W-:-:S05]  /*5120*/  @P1 IMAD.WIDE R10, R215, R0, c[0x0][0x360] ;  /* 0x0000d800d70a1625 */ /* 0x000fca00078e0200 */
[----:B------:R-:W2:Y:S01]  /*5130*/  @P1 LDG.E R0, [R10.64] ;  /* 0x0000000a0a001981 */ /* 0x000ea2000c1e1900 */
[----:B------:R-:W-:Y:S01]  /*5140*/  IMAD.MOV.U32 R2, RZ, RZ, 0x1 ;  /* 0x00000001ff027424 */ /* 0x000fe200078e00ff */
[----:B------:R-:W-:Y:S01]  /*5150*/  BSSY B0, `(.L_x_874) ;  /* 0x0000027000007945 */ /* 0x000fe20003800000 */
[----:B------:R-:W-:Y:S02]  /*5160*/  IMAD R5, R217, c[0x0][0x358], RZ ;  /* 0x0000d600d9057a24 */ /* 0x000fe400078e02ff */
[----:B------:R-:W-:Y:S01]  /*5170*/  IMAD R3, R215, c[0x0][0x2f4], RZ ;  /* 0x0000bd00d7037a24 */ /* 0x000fe200078e02ff */
[----:B------:R-:W-:Y:S01]  /*5180*/  BAR.SYNC.DEFER_BLOCKING 0x1, 0x100 ;  /* 0x0044000000007b1d */ /* 0x000fe20000010000 */
[----:B------:R-:W-:Y:S01]  /*5190*/  ISETP.NE.AND P0, PT, R2, c[0x0][0x338], PT ;  /* 0x0000ce0002007a0c */ /* 0x000fe20003f05270 */
[----:B------:R-:W-:Y:S02]  /*51a0*/  IMAD.MOV.U32 R8, RZ, RZ, R218 ;  /* 0x000000ffff087224 */ /* 0x000fe400078e00da */
[----:B------:R-:W-:-:S02]  /*51b0*/  IMAD R5, R5, c[0x0][0x2f4], RZ ;  /* 0x0000bd0005057a24 */ /* 0x000fc400078e02ff */
[----:B------:R-:W1:Y:S08]  /*51c0*/  S2R R2, SR_TID.X ;  /* 0x0000000000027919 */ /* 0x000e700000002100 */
[----:B------:R-:W-:-:S05]  /*51d0*/  @P0 IMAD.HI.U32 R4, R218, c[0x0][0x33c], RZ ;  /* 0x0000cf00da040a27 */ /* 0x000fca00078e00ff */
[----:B------:R-:W-:Y:S02]  /*51e0*/  @P0 SHF.R.U32.HI R8, RZ, c[0x0][0x340], R4 ;  /* 0x0000d000ff080a19 */ /* 0x000fe40000011604 */
[----:B------:R-:W-:Y:S01]  /*51f0*/  SHF.R.S32.HI R4, RZ, 0x1f, R5 ;  /* 0x0000001fff047819 */ /* 0x000fe20000011405 */
[----:B--2---:R-:W-:Y:S01]  /*5200*/  @P1 IMAD R7, R215, 0x80, R0 ;  /* 0x00000080d7071824 */ /* 0x004fe200078e0200 */
[----:B------:R-:W-:Y:S02]  /*5210*/  SHF.R.S32.HI R0, RZ, 0x1f, R3 ;  /* 0x0000001fff007819 */ /* 0x000fe40000011403 */
[--C-:B------:R-:W-:Y:S02]  /*5220*/  IADD3 R3, P2, P0, R5, R3, R8.reuse ;  /* 0x0000000305037210 */ /* 0x100fe4000785e008 */
[----:B------:R-:W-:Y:S02]  /*5230*/  @P1 SHF.R.S32.HI R6, RZ, 0x1f, R7 ;  /* 0x0000001fff061819 */ /* 0x000fe40000011407 */
[----:B------:R-:W-:-:S02]  /*5240*/  SHF.R.S32.HI R5, RZ, 0x1f, R8 ;  /* 0x0000001fff057819 */ /* 0x000fc40000011408 */
[----:B------:R-:W-:Y:S01]  /*5250*/  @P1 LEA.HI R6, R6, R7, RZ, 0x7 ;  /* 0x0000000706061211 */ /* 0x000fe200078f38ff */
[----:B------:R-:W-:Y:S01]  /*5260*/  IMAD.MOV R7, RZ, RZ, -R8 ;  /* 0x000000ffff077224 */ /* 0x000fe200078e0a08 */
[----:B------:R-:W-:Y:S02]  /*5270*/  IADD3.X R4, R4, R0, R5, P2, P0 ;  /* 0x0000000004047210 */ /* 0x000fe400017e0405 */
[----:B-1----:R-:W-:Y:S01]  /*5280*/  ISETP.NE.AND P2, PT, R2, RZ, PT ;  /* 0x000000ff0200720c */ /* 0x002fe20003f45270 */
[----:B------:R-:W-:Y:S01]  /*5290*/  @P1 IMAD.SHL.U32 R6, R6, 0x40, RZ ;  /* 0x0000004006061824 */ /* 0x000fe200078e00ff */
[C---:B------:R-:W-:Y:S01]  /*52a0*/  SHF.L.U64.HI R4, R3.reuse, 0x2, R4 ;  /* 0x0000000203047819 */ /* 0x040fe20000010204 */
[----:B------:R-:W-:Y:S01]  /*52b0*/  IMAD.SHL.U32 R3, R3, 0x4, RZ ;  /* 0x0000000403037824 */ /* 0x000fe200078e00ff */
[----:B------:R-:W-:Y:S01]  /*52c0*/  SHF.R.S32.HI R0, RZ, 0x1f, R215 ;  /* 0x0000001fff007819 */ /* 0x000fe200000114d7 */
[----:B------:R-:W-:Y:S01]  /*52d0*/  IMAD R7, R7, c[0x0][0x338], R218 ;  /* 0x0000ce0007077a24 */ /* 0x000fe200078e02da */
[----:B------:R-:W-:-:S02]  /*52e0*/  @P1 LOP3.LUT R6, R6, 0xffffe000, RZ, 0xc0, !PT ;  /* 0xffffe00006061812 */ /* 0x000fc400078ec0ff */
[----:B------:R-:W-:Y:S02]  /*52f0*/  IADD3 R10, P0, R3, c[0x0][0x350], RZ ;  /* 0x0000d400030a7a10 */ /* 0x000fe40007f1e0ff */
[--C-:B------:R-:W-:Y:S01]  /*5300*/  @P1 SHF.R.S32.HI R13, RZ, 0x1f, R6.reuse ;  /* 0x0000001fff0d1819 */ /* 0x100fe20000011406 */
[----:B------:R-:W-:Y:S01]  /*5310*/  @P1 IMAD.MOV.U32 R12, RZ, RZ, R6 ;  /* 0x000000ffff0c1224 */ /* 0x000fe200078e0006 */
[----:B------:R-:W-:Y:S01]  /*5320*/  SEL R0, R0, RZ, !P1 ;  /* 0x000000ff00007207 */ /* 0x000fe20004800000 */
[----:B------:R-:W-:Y:S01]  /*5330*/  @!P1 CS2R R12, SRZ ;  /* 0x00000000000c9805 */ /* 0x000fe2000001ff00 */
[----:B------:R-:W-:Y:S02]  /*5340*/  IADD3.X R11, R4, c[0x0][0x354], RZ, P0, !PT ;  /* 0x0000d500040b7a10 */ /* 0x000fe400007fe4ff */
[----:B------:R-:W-:Y:S01]  /*5350*/  SEL R215, R215, RZ, !P1 ;  /* 0x000000ffd7d77207 */ /* 0x000fe20004800000 */
[----:B------:R-:W-:Y:S05]  /*5360*/  @P2 BRA `(.L_x_875) ;  /* 0x0000005000002947 */ /* 0x000fea0003800000 */
.L_x_876:
[----:B------:R-:W2:Y:S01]  /*5370*/  LDG.E.STRONG.GPU R6, [R10.64] ;  /* 0x0000000a0a067981 */ /* 0x000ea2000c1ef900 */
[----:B------:R-:W-:Y:S01]  /*5380*/  YIELD ;  /* 0x0000000000007946 */ /* 0x000fe20003800000 */
[----:B--2---:R-:W-:Y:S01]  /*5390*/  ISETP.NE.AND P0, PT, R6, R7, PT ;  /* 0x000000070600720c */ /* 0x004fe20003f05270 */
[----:B------:R-:W-:-:S12]  /*53a0*/  CCTL.IVALL ;  /* 0x00000000ff00798f */ /* 0x000fd80002000000 */
[----:B------:R-:W-:Y:S05]  /*53b0*/  @P0 BRA `(.L_x_876) ;  /* 0xffffffb000000947 */ /* 0x000fea000383ffff */
.L_x_875:
[----:B------:R-:W-:Y:S05]  /*53c0*/  BSYNC B0 ;  /* 0x0000000000007941 */ /* 0x000fea0003800000 */
.L_x_874:
[----:B------:R-:W-:Y:S01]  /*53d0*/  MOV R6, 0xffffffff ;  /* 0xffffffff00067802 */ /* 0x000fe20000000f00 */
[----:B------:R-:W-:Y:S05]  /*53e0*/  BRA.CONV ~URZ, `(.L_x_877) ;  /* 0x000000237f007947 */ /* 0x000fea000b800000 */
[----:B------:R-:W-:Y:S02]  /*53f0*/  MOV R14, 0x5410 ;  /* 0x00005410000e7802 */ /* 0x000fe40000000f00 */
[----:B------:R-:W-:Y:S05]  /*5400*/  CALL.REL.NOINC `($__internal_5_$__cuda_sm70_warpsync) ;  /* 0x0000089000007944 */ /* 0x000fea0003c00000 */
.L_x_877:
[----:B------:R-:W-:Y:S01]  /*5410*/  SHF.L.U32 R217, R217, 0xd, RZ ;  /* 0x0000000dd9d97819 */ /* 0x000fe200000006ff */
[----:B------:R-:W-:Y:S01]  /*5420*/  IMAD R15, R5, c[0x0][0x328], RZ ;  /* 0x0000ca00050f7a24 */ /* 0x000fe200078e02ff */
[----:B------:R-:W-:Y:S01]  /*5430*/  SHF.R.S32.HI R9, RZ, 0x1f, R2 ;  /* 0x0000001fff097819 */ /* 0x000fe20000011402 */
[----:B------:R-:W-:-:S06]  /*5440*/  NOP ;  /* 0x0000000000007918 */ /* 0x000fcc0000000000 */
[----:B------:R-:W-:Y:S01]  /*5450*/  IADD3 R16, P1, P0, R12, R217, R2 ;  /* 0x000000d90c107210 */ /* 0x000fe2000783e002 */
[----:B------:R-:W-:Y:S01]  /*5460*/  IMAD R15, R8, c[0x0][0x32c], R15 ;  /* 0x0000cb00080f7a24 */ /* 0x000fe200078e020f */
[----:B------:R-:W-:Y:S01]  /*5470*/  SHF.R.S32.HI R12, RZ, 0x1f, R217 ;  /* 0x0000001fff0c7819 */ /* 0x000fe200000114d9 */
[----:B------:R-:W-:-:S03]  /*5480*/  IMAD R2, R0, c[0x0][0x330], RZ ;  /* 0x0000cc0000027a24 */ /* 0x000fc600078e02ff */
[----:B------:R-:W-:Y:S01]  /*5490*/  IADD3.X R17, R13, R12, R9, P1, P0 ;  /* 0x0000000c0d117210 */ /* 0x000fe20000fe0409 */
        /* <DEDUP_REMOVED lines=41> */
[----:B------:R-:W-:Y:S05]  /*5730*/  CALL.REL.NOINC `($__internal_5_$__cuda_sm70_warpsync) ;  /* 0x0000056000007944 */ /* 0x000fea0003c00000 */
.L_x_878:
        /* <DEDUP_REMOVED lines=12> */
.L_x_880:
[----:B------:R-:W-:Y:S05]  /*5800*/  BSYNC B0 ;  /* 0x0000000000007941 */ /* 0x000fea0003800000 */
.L_x_879:
[----:B------:R-:W-:Y:S01]  /*5810*/  IADD3 R2, P0, R3, c[0x0][0x348], RZ ;  /* 0x0000d20003027a10 */ /* 0x000fe20007f1e0ff */
[----:B------:R-:W-:Y:S03]  /*5820*/  BSSY B0, `(.L_x_881) ;  /* 0x0000008000007945 */ /* 0x000fe60003800000 */
[----:B------:R-:W-:Y:S01]  /*5830*/  IADD3.X R3, R4, c[0x0][0x34c], RZ, P0, !PT ;  /* 0x0000d30004037a10 */ /* 0x000fe200007fe4ff */
[----:B------:R-:W-:Y:S05]  /*5840*/  @P2 BRA `(.L_x_882) ;  /* 0x0000005000002947 */ /* 0x000fea0003800000 */
.L_x_883:
[----:B------:R-:W3:Y:S01]  /*5850*/  LDG.E.STRONG.GPU R4, [R2.64] ;  /* 0x0000000a02047981 */ /* 0x000ee2000c1ef900 */
[----:B------:R-:W-:Y:S01]  /*5860*/  YIELD ;  /* 0x0000000000007946 */ /* 0x000fe20003800000 */
[----:B---3--:R-:W-:Y:S01]  /*5870*/  ISETP.NE.AND P0, PT, R4, R7, PT ;  /* 0x000000070400720c */ /* 0x008fe20003f05270 */
[----:B------:R-:W-:-:S12]  /*5880*/  CCTL.IVALL ;  /* 0x00000000ff00798f */ /* 0x000fd80002000000 */
[----:B------:R-:W-:Y:S05]  /*5890*/  @P0 BRA `(.L_x_883) ;  /* 0xffffffb000000947 */ /* 0x000fea000383ffff */
.L_x_882:
[----:B------:R-:W-:Y:S05]  /*58a0*/  BSYNC B0 ;  /* 0x0000000000007941 */ /* 0x000fea0003800000 */
.L_x_881:
[----:B------:R-:W-:Y:S05]  /*58b0*/  BRA.CONV ~URZ, `(.L_x_884) ;  /* 0x000000237f007947 */ /* 0x000fea000b800000 */
[----:B-1----:R-:W-:Y:S02]  /*58c0*/  MOV R14, 0x58e0 ;  /* 0x000058e0000e7802 */ /* 0x002fe40000000f00 */
[----:B--2---:R-:W-:Y:S05]  /*58d0*/  CALL.REL.NOINC `($__internal_5_$__cuda_sm70_warpsync) ;  /* 0x000003c000007944 */ /* 0x004fea0003c00000 */
.L_x_884:
[----:B--2---:R-:W-:Y:S01]  /*58e0*/  MOV R10, R16 ;  /* 0x00000010000a7202 */ /* 0x004fe20000000f00 */
        /* <DEDUP_REMOVED lines=46> */
[----:B--2---:R-:W-:Y:S05]  /*5bd0*/  CALL.REL.NOINC `($__internal_5_$__cuda_sm70_warpsync) ;  /* 0x000000c000007944 */ /* 0x004fea0003c00000 */
.L_x_885:
        /* <DEDUP_REMOVED lines=12> */
        .weak           $__internal_5_$__cuda_sm70_warpsync
        .type           $__internal_5_$__cuda_sm70_warpsync,@function
        .size           $__internal_5_$__cuda_sm70_warpsync,(.L_x_1822 - $__internal_5_$__cuda_sm70_warpsync)
$__internal_5_$__cuda_sm70_warpsync:
[----:B------:R-:W-:Y:S01]  /*5ca0*/  MOV R15, 0x0 ;  /* 0x00000000000f7802 */ /* 0x000fe20000000f00 */
[----:B------:R-:W-:Y:S04]  /*5cb0*/  WARPSYNC R6 ;  /* 0x0000000600007348 */ /* 0x000fe80003800000 */
[----:B------:R-:W-:Y:S05]  /*5cc0*/  RET.REL.NODEC R14 `(_ZN7cutlass13device_kernelIN5flash19enable_sm80_to_sm89INS1_16FlashAttnBwdSm80INS1_25CollectiveMainloopBwdSm80ILi2ELi2EN4cute5tupleIJNS5_1CILi64EEENS7_ILi128EEES8_EEENS_6half_tEfNS_4arch4Sm80ELb1ELb0ELb0ELb1ELb1ELb0ELb0ELb0ELi2ELi2ELi4ELi2ELb1EEENS1_24CollectiveEpilogueBwdGQAISA_fSD_Li256ELb1ELb1EEENS1_25SingleTileBwdLPTSchedulerILb1ELi128ELb1EEEEEEEEEvNT_6ParamsE) ;  /* 0xffffa3300e007950 */ /* 0x000fea0003c3ffff */
.L_x_886:
        /* <DEDUP_REMOVED lines=11> */
.L_x_1822:


//--------------------- .text._ZN7cutlass13device_kernelIN5flash22FlashAttnBwdPreprocessIN4cute5tupleIJNS3_1CILi64EEES6_EEENS_6half_tEfNS_4arch4Sm80ELb1ELb1EEEEEvNT_6ParamsE --------------------------
	.section	.text._ZN7cutlass13device_kernelIN5flash22FlashAttnBwdPreprocessIN4cute5tupleIJNS3_1CILi64EEES6_EEENS_6half_tEfNS_4arch4Sm80ELb1ELb1EEEEEvNT_6ParamsE,"ax",@progbits
	.sectioninfo	@"SHI_REGISTERS=45"
	.align	128
.text._ZN7cutlass13device_kernelIN5flash22FlashAttnBwdPreprocessIN4cute5tupleIJNS3_1CILi64EEES6_EEENS_6half_tEfNS_4arch4Sm80ELb1ELb1EEEEEvNT_6ParamsE:
        .type           _ZN7cutlass13device_kernelIN5flash22FlashAttnBwdPreprocessIN4cute5tupleIJNS3_1CILi64EEES6_EEENS_6half_tEfNS_4arch4Sm80ELb1ELb1EEEEEvNT_6ParamsE,@function
        .size           _ZN7cutlass13device_kernelIN5flash22FlashAttnBwdPreprocessIN4cute5tupleIJNS3_1CILi64EEES6_EEENS_6half_tEfNS_4arch4Sm80ELb1ELb1EEEEEvNT_6ParamsE,(.L_x_1824 - _ZN7cutlass13device_kernelIN5flash22FlashAttnBwdPreprocessIN4cute5tupleIJNS3_1CILi64EEES6_EEENS_6half_tEfNS_4arch4Sm80ELb1ELb1EEEEEvNT_6ParamsE)
        .other          _ZN7cutlass13device_kernelIN5flash22FlashAttnBwdPreprocessIN4cute5tupleIJNS3_1CILi64EEES6_EEENS_6half_tEfNS_4arch4Sm80ELb1ELb1EEEEEvNT_6ParamsE,@"STO_CUDA_ENTRY STV_DEFAULT"
_ZN7cutlass13device_kernelIN5flash22FlashAttnBwdPreprocessIN4cute5tupleIJNS3_1CILi64EEES6_EEENS_6half_tEfNS_4arch4Sm80ELb1ELb1EEEEEvNT_6ParamsE:
[----:B------:R-:W-:Y:S02]  /*0000*/  IMAD.MOV.U32 R1, RZ, RZ, c[0x0][0x28] ;  /* 0x00000a00ff017624 */ /* 0x000fe400078e00ff */
[----:B------:R-:W0:Y:S01]  /*0010*/  S2R R0, SR_CTAID.Z ;  /* 0x0000000000007919 */ /* 0x000e220000002700 */
[----:B------:R-:W-:Y:S01]  /*0020*/  ISETP.NE.U32.AND P1, PT, RZ, c[0x0][0x248], PT ;  /* 0x00009200ff007a0c */ /* 0x000fe20003f25070 */
[----:B------:R-:W-:Y:S01]  /*0030*/  HFMA2.MMA R3, -RZ, RZ, 0, 2.384185791015625e-07 ;  /* 0x00000004ff037435 */ /* 0x000fe200000001ff */
[----:B------:R-:W-:Y:S01]  /*0040*/  ISETP.NE.U32.AND P0, PT, RZ, c[0x0][0x240], PT ;  /* 0x00009000ff007a0c */ /* 0x000fe20003f05070 */
[----:B------:R-:W-:Y:S01]  /*0050*/  ULDC.64 UR4, c[0x0][0x118] ;  /* 0x0000460000047ab9 */ /* 0x000fe20000000a00 */
[----:B------:R-:W-:Y:S02]  /*0060*/  ISETP.NE.AND.EX P1, PT, RZ, c[0x0][0x24c], PT, P1 ;  /* 0x00009300ff007a0c */ /* 0x000fe40003f25310 */
[----:B------:R-:W-:Y:S01]  /*0070*/  ISETP.NE.AND.EX P0, PT, RZ, c[0x0][0x244], PT, P0 ;  /* 0x00009100ff007a0c */ /* 0x000fe20003f05300 */
[----:B------:R-:W-:-:S04]  /*0080*/  IMAD.MOV.U32 R2, RZ, RZ, c[0x0][0x168] ;  /* 0x00005a00ff027624 */ /* 0x000fc800078e00ff */
[----:B0-----:R-:W-:-:S06]  /*0090*/  IMAD.WIDE R8, R0, R3, c[0x0][0x240] ;  /* 0x0000900000087625 */ /* 0x001fcc00078e0203 */
[----:B------:R-:W-:Y:S02]  /*00a0*/  @P1 IMAD.WIDE R10, R0, R3, c[0x0][0x248] ;  /* 0x00009200000a1625 */ /* 0x000fe400078e0203 */
[----:B------:R0:W5:Y:S01]  /*00b0*/  @P0 LDG.E R35, [R8.64] ;  /* 0x0000000408230981 */ /* 0x000162000c1e1900 */
[----:B------:R-:W-:-:S03]  /*00c0*/  ISETP.NE.U32.AND P2, PT, RZ, c[0x0][0x240], PT ;  /* 0x00009000ff007a0c */ /* 0x000fc60003f45070 */
[----:B------:R0:W5:Y:S04]  /*00d0*/  @P1 LDG.E R2, [R10.64] ;  /* 0x000000040a021981 */ /* 0x000168000c1e1900 */
[----:B------:R-:W1:Y:S02]  /*00e0*/  S2R R5, SR_CTAID.X ;  /* 0x0000000000057919 */ /* 0x000e640000002500 */
[----:B-1----:R-:W-:Y:S01]  /*00f0*/  SHF.L.U32 R7, R5, 0x6, RZ ;  /* 0x0000000605077819 */ /* 0x002fe200000006ff */
[----:B------:R-:W-:Y:S05]  /*0100*/  @P1 BRA `(.L_x_887) ;  /* 0x0000004000001947 */ /* 0x000fea0003800000 */
[----:B0-----:R-:W-:Y:S05]  /*0110*/  @!P0 BRA `(.L_x_887) ;  /* 0x0000003000008947 */ /* 0x001fea0003800000 */
[----:B------:R-:W2:Y:S04]  /*0120*/  LDG.E R11, [R8.64] ;  /* 0x00000004080b7981 */ /* 0x000ea8000c1e1900 */
[----:B-----5:R-:W2:Y:S02]  /*0130*/  LDG.E R2, [R8.64+0x4] ;  /* 0x0000040408027981 */ /* 0x020ea4000c1e1900 */
[----:B--2---:R-:W-:-:S02]  /*0140*/  IMAD.IADD R2, R2, 0x1, -R11 ;  /* 0x0000000102027824 */ /* 0x004fc400078e0a0b */
.L_x_887:
[----:B0-----:R-:W0:Y:S01]  /*0150*/  S2R R4, SR_TID.X ;  /* 0x0000000000047919 */ /* 0x001e220000002100 */
[----:B------:R-:W-:-:S02]  /*0160*/  ISETP.NE.AND.EX P1, PT, RZ, c[0x0][0x244], PT, P2 ;  /* 0x00009100ff007a0c */ /* 0x000fc40003f25320 */
[----:B-----5:R-:W-:-:S13]  /*0170*/  ISETP.LE.AND P2, PT, R2, R7, PT ;  /* 0x000000070200720c */ /* 0x020fda0003f43270 */
[----:B------:R-:W-:Y:S05]  /*0180*/  @P1 EXIT P2 ;  /* 0x000000000000194d */ /* 0x000fea0001000000 */
[----:B------:R-:W1:Y:S01]  /*0190*/  S2R R6, SR_CTAID.Y ;  /* 0x0000000000067919 */ /* 0x000e620000002600 */
[----:B0-----:R-:W-:Y:S01]  /*01a0*/  SHF.R.S32.HI R9, RZ, 0x1f, R4 ;  /* 0x0000001fff097819 */ /* 0x001fe20000011404 */
[----:B------:R-:W-:Y:S01]  /*01b0*/  CS2R R28, SRZ ;  /* 0x00000000001c7805 */ /* 0x000fe2000001ff00 */
[----:B------:R-:W-:Y:S02]  /*01c0*/  IADD3 R41, -R7, R2, RZ ;  /* 0x0000000207297210 */ /* 0x000fe40007ffe1ff */
[----:B------:R-:W-:Y:S02]  /*01d0*/  LEA.HI R9, R9, R4, RZ, 0x3 ;  /* 0x0000000409097211 */ /* 0x000fe400078f18ff */
[----:B------:R-:W-:Y:S02]  /*01e0*/  @P0 MOV R28, R35 ;  /* 0x00000023001c0202 */ /* 0x000fe40000000f00 */
[----:B------:R-:W-:Y:S02]  /*01f0*/  SHF.R.S32.HI R24, RZ, 0x3, R9 ;  /* 0x00000003ff187819 */ /* 0x000fe40000011409 */
[----:B------:R-:W-:-:S02]  /*0200*/  LOP3.LUT R9, R9, 0xfffffff8, RZ, 0xc0, !PT ;  /* 0xfffffff809097812 */ /* 0x000fc400078ec0ff */
[----:B------:R-:W-:Y:S02]  /*0210*/  IADD3 R8, R24, 0x20, RZ ;  /* 0x0000002018087810 */ /* 0x000fe40007ffe0ff */
[----:B------:R-:W-:Y:S01]  /*0220*/  @P0 SHF.R.S32.HI R29, RZ, 0x1f, R35 ;  /* 0x0000001fff1d0819 */ /* 0x000fe20000011423 */
[----:B------:R-:W-:Y:S01]  /*0230*/  IMAD.IADD R40, R4, 0x1, -R9 ;  /* 0x0000000104287824 */ /* 0x000fe200078e0a09 */
[----:B------:R-:W-:Y:S02]  /*0240*/  ISETP.GE.AND P2, PT, R8, R41, PT ;  /* 0x000000290800720c */ /* 0x000fe40003f46270 */
[----:B------:R-:W-:Y:S01]  /*0250*/  SHF.R.S32.HI R26, RZ, 0x1f, R24 ;  /* 0x0000001fff1a7819 */ /* 0x000fe20000011418 */
[----:B------:R-:W-:Y:S01]  /*0260*/  IMAD.SHL.U32 R10, R40, 0x8, RZ ;  /* 0x00000008280a7824 */ /* 0x000fe200078e00ff */
[----:B------:R-:W-:Y:S02]  /*0270*/  IADD3 R16, P5, R24, R28, RZ ;  /* 0x0000001c18107210 */ /* 0x000fe40007fbe0ff */
[----:B------:R-:W-:-:S02]  /*0280*/  SHF.R.S32.HI R27, RZ, 0x1f, R0 ;  /* 0x0000001fff1b7819 */ /* 0x000fc40000011400 */
[----:B-1----:R-:W-:Y:S02]  /*0290*/  SHF.R.S32.HI R25, RZ, 0x1f, R6 ;  /* 0x0000001fff197819 */ /* 0x002fe40000011406 */
[----:B------:R-:W-:Y:S02]  /*02a0*/  ISETP.LT.AND P4, PT, R10, c[0x0][0x16c], !P2 ;  /* 0x00005b000a007a0c */ /* 0x000fe40005781270 */
[--C-:B------:R-:W-:Y:S01]  /*02b0*/  SHF.R.S32.HI R11, RZ, 0x1f, R10.reuse ;  /* 0x0000001fff0b7819 */ /* 0x100fe2000001140a */
[C---:B------:R-:W-:Y:S01]  /*02c0*/  IMAD R9, R25.reuse, c[0x0][0x180], RZ ;  /* 0x0000600019097a24 */ /* 0x040fe200078e02ff */
[----:B------:R-:W-:Y:S01]  /*02d0*/  IADD3.X R17, R26, R29, RZ, P5, !PT ;  /* 0x0000001d1a117210 */ /* 0x000fe20002ffe4ff */
[----:B------:R-:W-:Y:S01]  /*02e0*/  IMAD R13, R25, c[0x0][0x1a0], RZ ;  /* 0x00006800190d7a24 */ /* 0x000fe200078e02ff */
[----:B------:R-:W-:Y:S01]  /*02f0*/  SEL R27, R27, RZ, !P1 ;  /* 0x000000ff1b1b7207 */ /* 0x000fe20004800000 */
[----:B------:R-:W-:Y:S01]  /*0300*/  IMAD R15, R6, c[0x0][0x184], R9 ;  /* 0x00006100060f7a24 */ /* 0x000fe200078e0209 */
[----:B------:R-:W-:Y:S01]  /*0310*/  ISETP.GE.AND P3, PT, R24, R41, PT ;  /* 0x000000291800720c */ /* 0x000fe20003f66270 */
[----:B------:R-:W-:Y:S01]  /*0320*/  IMAD R19, R6, c[0x0][0x1a4], R13 ;  /* 0x0000690006137a24 */ /* 0x000fe200078e020d */
[----:B------:R-:W-:Y:S01]  /*0330*/  SEL R34, R0, RZ, !P1 ;  /* 0x000000ff00227207 */ /* 0x000fe20004800000 */
[----:B------:R-:W-:Y:S01]  /*0340*/  IMAD.WIDE.U32 R8, R6, c[0x0][0x180], R10 ;  /* 0x0000600006087a25 */ /* 0x000fe200078e000a */
[----:B------:R-:W-:-:S03]  /*0350*/  ISETP.LT.AND P5, PT, R10, c[0x0][0x16c], !P3 ;  /* 0x00005b000a007a0c */ /* 0x000fc60005fa1270 */
[----:B------:R-:W-:-:S04]  /*0360*/  IMAD.WIDE R16, R5, 0x40, R16 ;  /* 0x0000004005107825 */ /* 0x000fc800078e0210 */
[----:B------:R-:W-:Y:S01]  /*0370*/  IMAD.WIDE.U32 R12, R6, c[0x0][0x1a0], R10 ;  /* 0x00006800060c7a25 */ /* 0x000fe200078e000a */
[----:B------:R-:W-:-:S03]  /*0380*/  @P4 IADD3 R11, P6, R16, 0x20, RZ ;  /* 0x00000020100b4810 */ /* 0x000fc60007fde0ff */
[----:B------:R-:W-:Y:S01]  /*0390*/  IMAD.IADD R9, R9, 0x1, R15 ;  /* 0x0000000109097824 */ /* 0x000fe200078e020f */
[----:B------:R-:W-:Y:S01]  /*03a0*/  @P4 IADD3 R15, P1, R16, 0x20, RZ ;  /* 0x00000020100f4810 */ /* 0x000fe20007f3e0ff */
[----:B------:R-:W-:Y:S01]  /*03b0*/  IMAD R21, R27, c[0x0][0x1a8], RZ ;  /* 0x00006a001b157a24 */ /* 0x000fe200078e02ff */
[----:B------:R-:W-:Y:S01]  /*03c0*/  IADD3 R13, R13, R19, RZ ;  /* 0x000000130d0d7210 */ /* 0x000fe20007ffe0ff */
[----:B------:R-:W-:Y:S01]  /*03d0*/  IMAD R19, R27, c[0x0][0x188], RZ ;  /* 0x000062001b137a24 */ /* 0x000fe200078e02ff */
[----:B------:R-:W-:Y:S01]  /*03e0*/  @P4 IADD3.X R18, RZ, R17, RZ, P6, !PT ;  /* 0x00000011ff124210 */ /* 0x000fe200037fe4ff */
[----:B------:R-:W-:Y:S02]  /*03f0*/  @P4 IMAD.X R10, RZ, RZ, R17, P1 ;  /* 0x000000ffff0a4224 */ /* 0x000fe400008e0611 */
[C---:B------:R-:W-:Y:S02]  /*0400*/  IMAD R19, R34.reuse, c[0x0][0x18c], R19 ;  /* 0x0000630022137a24 */ /* 0x040fe400078e0213 */
[----:B------:R-:W-:-:S04]  /*0410*/  IMAD.WIDE.U32 R8, R34, c[0x0][0x188], R8 ;  /* 0x0000620022087a25 */ /* 0x000fc800078e0008 */
[----:B------:R-:W-:Y:S02]  /*0420*/  @P4 IMAD R10, R10, c[0x0][0x178], RZ ;  /* 0x00005e000a0a4a24 */ /* 0x000fe400078e02ff */
[----:B------:R-:W-:Y:S02]  /*0430*/  IMAD.IADD R9, R9, 0x1, R19 ;  /* 0x0000000109097824 */ /* 0x000fe400078e0213 */
[C---:B------:R-:W-:Y:S02]  /*0440*/  IMAD R23, R34.reuse, c[0x0][0x1ac], R21 ;  /* 0x00006b0022177a24 */ /* 0x040fe400078e0215 */
[----:B------:R-:W-:Y:S02]  /*0450*/  @P4 IMAD R21, R15, c[0x0][0x17c], R10 ;  /* 0x00005f000f154a24 */ /* 0x000fe400078e020a */
[----:B------:R-:W-:-:S04]  /*0460*/  IMAD.WIDE.U32 R12, R34, c[0x0][0x1a8], R12 ;  /* 0x00006a00220c7a25 */ /* 0x000fc800078e000c */
[----:B------:R-:W-:Y:S01]  /*0470*/  @P4 IMAD.WIDE.U32 R14, R15, c[0x0][0x178], R8 ;  /* 0x00005e000f0e4a25 */ /* 0x000fe200078e0008 */
[----:B------:R-:W-:-:S03]  /*0480*/  IADD3 R13, R13, R23, RZ ;  /* 0x000000170d0d7210 */ /* 0x000fc60007ffe0ff */
[----:B------:R-:W-:Y:S01]  /*0490*/  @P5 IMAD R19, R17, c[0x0][0x178], RZ ;  /* 0x00005e0011135a24 */ /* 0x000fe200078e02ff */
[----:B------:R-:W-:Y:S01]  /*04a0*/  @P4 LEA R36, P1, R14, c[0x0][0x160], 0x1 ;  /* 0x000058000e244a11 */ /* 0x000fe200078208ff */
[----:B------:R-:W-:Y:S02]  /*04b0*/  @P4 IMAD.IADD R15, R15, 0x1, R21 ;  /* 0x000000010f0f4824 */ /* 0x000fe400078e0215 */
[----:B------:R-:W-:Y:S02]  /*04c0*/  @P4 IMAD R18, R18, c[0x0][0x198], RZ ;  /* 0x0000660012124a24 */ /* 0x000fe400078e02ff */
[----:B------:R-:W-:Y:S01]  /*04d0*/  @P5 IMAD R19, R16, c[0x0][0x17c], R19 ;  /* 0x00005f0010135a24 */ /* 0x000fe200078e0213 */
[----:B------:R-:W-:Y:S01]  /*04e0*/  @P4 LEA.HI.X R37, R14, c[0x0][0x164], R15, 0x1, P1 ;  /* 0x000059000e254a11 */ /* 0x000fe200008f0c0f */
[----:B------:R-:W-:-:S04]  /*04f0*/  @P5 IMAD.WIDE.U32 R8, R16, c[0x0][0x178], R8 ;  /* 0x00005e0010085a25 */ /* 0x000fc800078e0008 */
[----:B------:R-:W-:Y:S01]  /*0500*/  @P5 IMAD R17, R17, c[0x0][0x198], RZ ;  /* 0x0000660011115a24 */ /* 0x000fe200078e02ff */
[----:B------:R-:W-:Y:S01]  /*0510*/  @P5 IADD3 R15, R9, R19, RZ ;  /* 0x00000013090f5210 */ /* 0x000fe20007ffe0ff */
[C---:B------:R-:W-:Y:S01]  /*0520*/  @P4 IMAD R23, R11.reuse, c[0x0][0x19c], R18 ;  /* 0x000067000b174a24 */ /* 0x040fe200078e0212 */
[----:B------:R-:W-:Y:S01]  /*0530*/  @P5 LEA R30, P1, R8, c[0x0][0x160], 0x1 ;  /* 0x00005800081e5a11 */ /* 0x000fe200078208ff */
[----:B------:R-:W-:-:S03]  /*0540*/  @P4 IMAD.WIDE.U32 R10, R11, c[0x0][0x198], R12 ;  /* 0x000066000b0a4a25 */ /* 0x000fc600078e000c */
[----:B------:R-:W-:Y:S01]  /*0550*/  @P5 LEA.HI.X R31, R8, c[0x0][0x164], R15, 0x1, P1 ;  /* 0x00005900081f5a11 */ /* 0x000fe200008f0c0f */
[----:B------:R-:W-:Y:S01]  /*0560*/  @P5 IMAD R19, R16, c[0x0][0x19c], R17 ;  /* 0x0000670010135a24 */ /* 0x000fe200078e0211 */
[----:B------:R-:W-:Y:S01]  /*0570*/  @P4 LEA R38, P6, R10, c[0x0][0x190], 0x1 ;  /* 0x000064000a264a11 */ /* 0x000fe200078c08ff */
[----:B------:R-:W-:Y:S01]  /*0580*/  @P5 IMAD.WIDE.U32 R16, R16, c[0x0][0x198], R12 ;  /* 0x0000660010105a25 */ /* 0x000fe200078e000c */
[----:B------:R-:W-:Y:S01]  /*0590*/  CS2R R14, SRZ ;  /* 0x00000000000e7805 */ /* 0x000fe2000001ff00 */
[----:B------:R-:W-:Y:S02]  /*05a0*/  CS2R R12, SRZ ;  /* 0x00000000000c7805 */ /* 0x000fe4000001ff00 */
[----:B------:R-:W-:Y:S01]  /*05b0*/  @P4 IMAD.IADD R9, R11, 0x1, R23 ;  /* 0x000000010b094824 */ /* 0x000fe200078e0217 */
[----:B------:R-:W-:Y:S02]  /*05c0*/  @P5 IADD3 R17, R17, R19, RZ ;  /* 0x0000001311115210 */ /* 0x000fe40007ffe0ff */
[----:B------:R-:W-:-:S02]  /*05d0*/  @P5 LEA R32, P1, R16, c[0x0][0x190], 0x1 ;  /* 0x0000640010205a11 */ /* 0x000fc400078208ff */
[----:B------:R-:W-:Y:S02]  /*05e0*/  @P4 LEA.HI.X R39, R10, c[0x0][0x194], R9, 0x1, P6 ;  /* 0x000065000a274a11 */ /* 0x000fe400030f0c09 */
[----:B------:R-:W-:Y:S01]  /*05f0*/  CS2R R8, SRZ ;  /* 0x0000000000087805 */ /* 0x000fe2000001ff00 */
[----:B------:R-:W-:Y:S01]  /*0600*/  CS2R R10, SRZ ;  /* 0x00000000000a7805 */ /* 0x000fe2000001ff00 */
[----:B------:R-:W-:Y:S01]  /*0610*/  @P5 LEA.HI.X R33, R16, c[0x0][0x194], R17, 0x1, P1 ;  /* 0x0000650010215a11 */ /* 0x000fe200008f0c11 */
[----:B------:R-:W-:Y:S01]  /*0620*/  CS2R R18, SRZ ;  /* 0x0000000000127805 */ /* 0x000fe2000001ff00 */
[----:B------:R-:W-:Y:S01]  /*0630*/  CS2R R16, SRZ ;  /* 0x0000000000107805 */ /* 0x000fe2000001ff00 */
[----:B------:R-:W-:Y:S01]  /*0640*/  CS2R R20, SRZ ;  /* 0x0000000000147805 */ /* 0x000fe2000001ff00 */
[----:B------:R-:W-:Y:S01]  /*0650*/  CS2R R22, SRZ ;  /* 0x0000000000167805 */ /* 0x000fe2000001ff00 */
[----:B------:R0:W2:Y:S04]  /*0660*/  @P4 LDG.E.128 R8, [R36.64] ;  /* 0x0000000424084981 */ /* 0x0000a8000c1e1d00 */
[----:B------:R-:W3:Y:S04]  /*0670*/  @P4 LDG.E.128 R12, [R38.64] ;  /* 0x00000004260c4981 */ /* 0x000ee8000c1e1d00 */
[----:B------:R1:W4:Y:S04]  /*0680*/  @P5 LDG.E.128 R16, [R30.64] ;  /* 0x000000041e105981 */ /* 0x000328000c1e1d00 */
[----:B------:R2:W4:Y:S01]  /*0690*/  @P5 LDG.E.128 R20, [R32.64] ;  /* 0x0000000420145981 */ /* 0x000522000c1e1d00 */
[----:B------:R-:W-:-:S04]  /*06a0*/  ISETP.GT.AND P1, PT, R4, 0x3f, PT ;  /* 0x0000003f0400780c */ /* 0x000fc80003f24270 */
[----:B------:R-:W-:-:S13]  /*06b0*/  ISETP.GE.OR P4, PT, R4, R41, P1 ;  /* 0x000000290400720c */ /* 0x000fda0000f86670 */
[----:B0-----:R-:W-:Y:S02]  /*06c0*/  @!P4 SHF.R.S32.HI R37, RZ, 0x1f, R7 ;  /* 0x0000001fff25c819 */ /* 0x001fe40000011407 */
[--C-:B------:R-:W-:Y:S02]  /*06d0*/  @!P4 SHF.R.S32.HI R36, RZ, 0x1f, R4.reuse ;  /* 0x0000001fff24c819 */ /* 0x100fe40000011404 */
[----:B------:R-:W-:-:S04]  /*06e0*/  @!P4 IADD3 R28, P5, P6, R28, R7, R4 ;  /* 0x000000071c1cc210 */ /* 0x000fc80007ebe004 */
[----:B------:R-:W-:Y:S01]  /*06f0*/  @!P4 IADD3.X R29, R29, R37, R36, P5, P6 ;  /* 0x000000251d1dc210 */ /* 0x000fe20002fec424 */
[----:B------:R-:W-:Y:S01]  /*0700*/  @!P4 IMAD R37, R25, c[0x0][0x1e0], RZ ;  /* 0x000078001925ca24 */ /* 0x000fe200078e02ff */
[----:B------:R-:W-:-:S03]  /*0710*/  MOV R36, 0x7f800000 ;  /* 0x7f80000000247802 */ /* 0x000fc60000000f00 */
[----:B------:R-:W-:-:S04]  /*0720*/  @!P4 IMAD.WIDE.U32 R28, R6, c[0x0][0x1e0], R28 ;  /* 0x00007800061cca25 */ /* 0x000fc800078e001c */
[----:B------:R-:W-:Y:S01]  /*0730*/  @!P4 IMAD R37, R6, c[0x0][0x1e4], R37 ;  /* 0x000079000625ca24 */ /* 0x000fe200078e0225 */
[----:B-1----:R-:W-:-:S03]  /*0740*/  @!P4 MOV R30, R28 ;  /* 0x0000001c001ec202 */ /* 0x002fc60000000f00 */
[----:B------:R-:W-:Y:S02]  /*0750*/  @!P4 IMAD.IADD R31, R29, 0x1, R37 ;  /* 0x000000011d1fc824 */ /* 0x000fe400078e0225 */
[----:B------:R-:W-:Y:S02]  /*0760*/  @!P4 IMAD R29, R27, c[0x0][0x1e8], RZ ;  /* 0x00007a001b1dca24 */ /* 0x000fe400078e02ff */
[----:B------:R-:W-:-:S04]  /*0770*/  @!P4 IMAD.WIDE.U32 R30, R34, c[0x0][0x1e8], R30 ;  /* 0x00007a00221eca25 */ /* 0x000fc800078e001e */
[----:B------:R-:W-:Y:S01]  /*0780*/  @!P4 IMAD R29, R34, c[0x0][0x1ec], R29 ;  /* 0x00007b00221dca24 */ /* 0x000fe200078e021d */
[----:B------:R-:W-:-:S03]  /*0790*/  @!P4 LEA R28, P5, R30, c[0x0][0x1d8], 0x2 ;  /* 0x000076001e1cca11 */ /* 0x000fc600078a10ff */
[----:B------:R-:W-:-:S05]  /*07a0*/  @!P4 IMAD.IADD R29, R31, 0x1, R29 ;  /* 0x000000011f1dc824 */ /* 0x000fca00078e021d */
[----:B------:R-:W-:-:S05]  /*07b0*/  @!P4 LEA.HI.X R29, R30, c[0x0][0x1dc], R29, 0x2, P5 ;  /* 0x000077001e1dca11 */ /* 0x000fca00028f141d */
[----:B------:R0:W5:Y:S01]  /*07c0*/  @!P4 LDG.E R36, [R28.64] ;  /* 0x000000041c24c981 */ /* 0x000162000c1e1900 */
[----:B------:R-:W-:Y:S01]  /*07d0*/  @P0 IMAD R35, R0, 0x40, R35 ;  /* 0x0000004000230824 */ /* 0x000fe200078e0223 */
[----:B------:R-:W-:Y:S01]  /*07e0*/  BSSY B0, `(.L_x_888) ;  /* 0x0000060000007945 */ /* 0x000fe20003800000 */
[--C-:B--2---:R-:W-:Y:S02]  /*07f0*/  HADD2.F32 R32, -RZ, R8.reuse.H1_H1 ;  /* 0x30000008ff207230 */ /* 0x104fe40000004100 */
[----:B------:R-:W-:Y:S02]  /*0800*/  HADD2.F32 R30, -RZ, R8.H0_H0 ;  /* 0x20000008ff1e7230 */ /* 0x000fe40000004100 */
[--C-:B---3--:R-:W-:Y:S02]  /*0810*/  HADD2.F32 R41, -RZ, R12.reuse.H1_H1 ;  /* 0x3000000cff297230 */ /* 0x108fe40000004100 */
[----:B------:R-:W-:Y:S02]  /*0820*/  HADD2.F32 R37, -RZ, R12.H0_H0 ;  /* 0x2000000cff257230 */ /* 0x000fe40000004100 */
[--C-:B----4-:R-:W-:Y:S01]  /*0830*/  HADD2.F32 R39, -RZ, R16.reuse.H1_H1 ;  /* 0x30000010ff277230 */ /* 0x110fe20000004100 */
[----:B------:R-:W-:Y:S01]  /*0840*/  FMUL.FTZ R32, R32, R41 ;  /* 0x0000002920207220 */ /* 0x000fe20000410000 */
[----:B------:R-:W-:-:S02]  /*0850*/  HADD2.F32 R16, -RZ, R16.H0_H0 ;  /* 0x20000010ff107230 */ /* 0x000fc40000004100 */
[--C-:B------:R-:W-:Y:S01]  /*0860*/  HADD2.F32 R42, -RZ, R20.reuse.H1_H1 ;  /* 0x30000014ff2a7230 */ /* 0x100fe20000004100 */
[----:B------:R-:W-:Y:S01]  /*0870*/  FFMA.FTZ R30, R30, R37, R32 ;  /* 0x000000251e1e7223 */ /* 0x000fe20000010020 */
[----:B------:R-:W-:Y:S02]  /*0880*/  HADD2.F32 R41, -RZ, R20.H0_H0 ;  /* 0x20000014ff297230 */ /* 0x000fe40000004100 */
[----:B------:R-:W-:Y:S01]  /*0890*/  HADD2.F32 R8, -RZ, R9.H0_H0 ;  /* 0x20000009ff087230 */ /* 0x000fe20000004100 */
[----:B------:R-:W-:Y:S01]  /*08a0*/  FMUL.FTZ R39, R39, R42 ;  /* 0x0000002a27277220 */ /* 0x000fe20000410000 */
[--C-:B0-----:R-:W-:Y:S02]  /*08b0*/  HADD2.F32 R29, -RZ, R13.reuse.H0_H0 ;  /* 0x2000000dff1d7230 */ /* 0x101fe40000004100 */
[----:B------:R-:W-:Y:S01]  /*08c0*/  HADD2.F32 R38, -RZ, R13.H1_H1 ;  /* 0x3000000dff267230 */ /* 0x000fe20000004100 */
[----:B------:R-:W-:Y:S01]  /*08d0*/  FFMA.FTZ R39, R16, R41, R39 ;  /* 0x0000002910277223 */ /* 0x000fe20000010027 */
[--C-:B------:R-:W-:Y:S01]  /*08e0*/  HADD2.F32 R13, -RZ, R15.reuse.H0_H0 ;  /* 0x2000000fff0d7230 */ /* 0x100fe20000004100 */
[----:B------:R-:W-:Y:S01]  /*08f0*/  FFMA.FTZ R8, R8, R29, R30 ;  /* 0x0000001d08087223 */ /* 0x000fe2000001001e */
[----:B------:R-:W-:-:S02]  /*0900*/  HADD2.F32 R12, -RZ, R15.H1_H1 ;  /* 0x3000000fff0c7230 */ /* 0x000fc40000004100 */
[----:B------:R-:W-:Y:S02]  /*0910*/  HADD2.F32 R15, -RZ, R17.H0_H0 ;  /* 0x20000011ff0f7230 */ /* 0x000fe40000004100 */
[----:B------:R-:W-:Y:S02]  /*0920*/  HADD2.F32 R20, -RZ, R21.H0_H0 ;  /* 0x20000015ff147230 */ /* 0x000fe40000004100 */
[----:B------:R-:W-:Y:S02]  /*0930*/  HADD2.F32 R31, -RZ, R9.H1_H1 ;  /* 0x30000009ff1f7230 */ /* 0x000fe40000004100 */
        /* <DEDUP_REMOVED lines=19> */
[----:B------:R-:W-:Y:S01]  /*0a70*/  HADD2.F32 R15, -RZ, R23.H0_H0 ;  /* 0x20000017ff0f7230 */ /* 0x000fe20000004100 */
[----:B------:R-:W-:Y:S01]  /*0a80*/  FFMA.FTZ R13, R10, R13, R14 ;  /* 0x0000000d0a0d7223 */ /* 0x000fe2000001000e */
[----:B------:R-:W-:Y:S02]  /*0a90*/  HADD2.F32 R11, -RZ, R11.H1_H1 ;  /* 0x3000000bff0b7230 */ /* 0x000fe40000004100 */
[----:B------:R-:W-:Y:S01]  /*0aa0*/  HADD2.F32 R19, -RZ, R19.H1_H1 ;  /* 0x30000013ff137230 */ /* 0x000fe20000004100 */
[----:B------:R-:W-:Y:S01]  /*0ab0*/  FFMA.FTZ R8, R8, R15, R9 ;  /* 0x0000000f08087223 */ /* 0x000fe20000010009 */
[----:B------:R-:W-:Y:S01]  /*0ac0*/  HADD2.F32 R10, -RZ, R23.H1_H1 ;  /* 0x30000017ff0a7230 */ /* 0x000fe20000004100 */
[----:B------:R-:W-:-:S04]  /*0ad0*/  FFMA.FTZ R12, R11, R12, R13 ;  /* 0x0000000c0b0c7223 */ /* 0x000fc8000001000d */
[----:B------:R-:W-:Y:S01]  /*0ae0*/  FFMA.FTZ R19, R19, R10, R8 ;  /* 0x0000000a13137223 */ /* 0x000fe20000010008 */
[----:B------:R-:W0:Y:S04]  /*0af0*/  SHFL.BFLY PT, R9, R12, 0x4, 0x1f ;  /* 0x0c801f000c097f89 */ /* 0x000e2800000e0000 */
[----:B------:R-:W1:Y:S01]  /*0b00*/  SHFL.BFLY PT, R8, R19, 0x4, 0x1f ;  /* 0x0c801f0013087f89 */ /* 0x000e6200000e0000 */
[----:B0-----:R-:W-:Y:S02]  /*0b10*/  FADD.FTZ R13, R12, R9 ;  /* 0x000000090c0d7221 */ /* 0x001fe40000010000 */
[----:B-1----:R-:W-:-:S03]  /*0b20*/  FADD.FTZ R9, R19, R8 ;  /* 0x0000000813097221 */ /* 0x002fc60000010000 */
[----:B------:R-:W0:Y:S01]  /*0b30*/  SHFL.BFLY PT, R14, R13, 0x2, 0x1f ;  /* 0x0c401f000d0e7f89 */ /* 0x000e2200000e0000 */
[----:B------:R-:W-:-:S03]  /*0b40*/  @P0 SHF.R.S32.HI R8, RZ, 0x1f, R35 ;  /* 0x0000001fff080819 */ /* 0x000fc60000011423 */
[----:B------:R-:W1:Y:S01]  /*0b50*/  SHFL.BFLY PT, R10, R9, 0x2, 0x1f ;  /* 0x0c401f00090a7f89 */ /* 0x000e6200000e0000 */
[----:B------:R-:W-:Y:S01]  /*0b60*/  @P0 LEA.HI R8, R8, R35, RZ, 0x6 ;  /* 0x0000002308080211 */ /* 0x000fe200078f30ff */
[----:B0-----:R-:W-:Y:S02]  /*0b70*/  FADD.FTZ R14, R13, R14 ;  /* 0x0000000e0d0e7221 */ /* 0x001fe40000010000 */
[----:B------:R-:W-:Y:S02]  /*0b80*/  IMAD.SHL.U32 R13, R4, 0x4, RZ ;  /* 0x00000004040d7824 */ /* 0x000fe400078e00ff */
[----:B-1----:R-:W-:Y:S01]  /*0b90*/  FADD.FTZ R11, R9, R10 ;  /* 0x0000000a090b7221 */ /* 0x002fe20000010000 */
[----:B------:R-:W-:Y:S01]  /*0ba0*/  HFMA2.MMA R10, -RZ, RZ, 0, 0 ;  /* 0x00000000ff0a7435 */ /* 0x000fe200000001ff */
[----:B------:R-:W0:Y:S01]  /*0bb0*/  SHFL.BFLY PT, R15, R14, 0x1, 0x1f ;  /* 0x0c201f000e0f7f89 */ /* 0x000e2200000e0000 */
[----:B------:R-:W-:-:S03]  /*0bc0*/  SHF.L.U32 R9, R5, 0xc, RZ ;  /* 0x0000000c05097819 */ /* 0x000fc600000006ff */
[----:B------:R-:W1:Y:S01]  /*0bd0*/  SHFL.BFLY PT, R12, R11, 0x1, 0x1f ;  /* 0x0c201f000b0c7f89 */ /* 0x000e6200000e0000 */
[----:B------:R-:W-:-:S05]  /*0be0*/  @P0 LOP3.LUT R10, R8, 0xffffffc0, RZ, 0xc0, !PT ;  /* 0xffffffc0080a0812 */ /* 0x000fca00078ec0ff */
[----:B------:R-:W-:-:S05]  /*0bf0*/  IMAD.SHL.U32 R8, R10, 0x40, RZ ;  /* 0x000000400a087824 */ /* 0x000fca00078e00ff */
[----:B------:R-:W-:Y:S02]  /*0c00*/  SHF.R.S32.HI R16, RZ, 0x1f, R8 ;  /* 0x0000001fff107819 */ /* 0x000fe40000011408 */
[--C-:B------:R-:W-:Y:S02]  /*0c10*/  IADD3 R8, P0, P4, R8, R13, R9.reuse ;  /* 0x0000000d08087210 */ /* 0x100fe40007c1e009 */
[----:B------:R-:W-:Y:S02]  /*0c20*/  SHF.R.S32.HI R9, RZ, 0x1f, R9 ;  /* 0x0000001fff097819 */ /* 0x000fe40000011409 */
[----:B------:R-:W-:-:S04]  /*0c30*/  SHF.R.S32.HI R13, RZ, 0x1f, R13 ;  /* 0x0000001fff0d7819 */ /* 0x000fc8000001140d */
[----:B------:R-:W-:Y:S01]  /*0c40*/  IADD3.X R9, R16, R13, R9, P0, P4 ;  /* 0x0000000d10097210 */ /* 0x000fe200007e8409 */
[----:B------:R-:W-:Y:S01]  /*0c50*/  IMAD R13, R25, c[0x0][0x220], RZ ;  /* 0x00008800190d7a24 */ /* 0x000fe200078e02ff */
[----:B------:R-:W-:Y:S01]  /*0c60*/  ISETP.NE.AND P0, PT, R40, RZ, PT ;  /* 0x000000ff2800720c */ /* 0x000fe20003f05270 */
[----:B0-----:R-:W-:Y:S02]  /*0c70*/  FADD.FTZ R16, R14, R15 ;  /* 0x0000000f0e107221 */ /* 0x001fe40000010000 */
[C---:B------:R-:W-:Y:S02]  /*0c80*/  IMAD R17, R6.reuse, c[0x0][0x224], R13 ;  /* 0x0000890006117a24 */ /* 0x040fe400078e020d */
[----:B------:R-:W-:-:S04]  /*0c90*/  IMAD.WIDE.U32 R8, R6, c[0x0][0x220], R8 ;  /* 0x0000880006087a25 */ /* 0x000fc800078e0008 */
[----:B-1----:R-:W-:-:S04]  /*0ca0*/  FADD.FTZ R15, R11, R12 ;  /* 0x0000000c0b0f7221 */ /* 0x002fc80000010000 */
[----:B------:R-:W-:Y:S05]  /*0cb0*/  @P0 BRA `(.L_x_889) ;  /* 0x0000012000000947 */ /* 0x000fea0003800000 */
[----:B------:R-:W-:Y:S01]  /*0cc0*/  SHF.R.S32.HI R14, RZ, 0x1f, R10 ;  /* 0x0000001fff0e7819 */ /* 0x000fe2000001140a */
[----:B------:R-:W-:Y:S01]  /*0cd0*/  IMAD R11, R25, c[0x0][0x1c8], RZ ;  /* 0x00007200190b7a24 */ /* 0x000fe200078e02ff */
[----:B------:R-:W-:-:S03]  /*0ce0*/  IADD3 R12, P0, R7, R10, RZ ;  /* 0x0000000a070c7210 */ /* 0x000fc60007f1e0ff */
[----:B------:R-:W-:Y:S01]  /*0cf0*/  IMAD R11, R6, c[0x0][0x1cc], R11 ;  /* 0x00007300060b7a24 */ /* 0x000fe200078e020b */
[----:B------:R-:W-:-:S05]  /*0d00*/  LEA.HI.X.SX32 R13, R7, R14, 0x1, P0 ;  /* 0x0000000e070d7211 */ /* 0x000fca00000f0eff */
[----:B------:R-:W-:-:S05]  /*0d10*/  IMAD.WIDE.U32 R12, R6, c[0x0][0x1c8], R12 ;  /* 0x00007200060c7a25 */ /* 0x000fca00078e000c */
[----:B------:R-:W-:Y:S01]  /*0d20*/  IADD3 R13, R13, R11, RZ ;  /* 0x0000000b0d0d7210 */ /* 0x000fe20007ffe0ff */
[----:B------:R-:W-:-:S04]  /*0d30*/  IMAD R11, R27, c[0x0][0x1d0], RZ ;  /* 0x000074001b0b7a24 */ /* 0x000fc800078e02ff */
[----:B------:R-:W-:-:S04]  /*0d40*/  IMAD.WIDE.U32 R12, R34, c[0x0][0x1d0], R12 ;  /* 0x00007400220c7a25 */ /* 0x000fc800078e000c */
[----:B------:R-:W-:Y:S01]  /*0d50*/  IMAD R11, R34, c[0x0][0x1d4], R11 ;  /* 0x00007500220b7a24 */ /* 0x000fe200078e020b */
[----:B------:R-:W-:-:S04]  /*0d60*/  IADD3 R24, P0, R24, R12, RZ ;  /* 0x0000000c18187210 */ /* 0x000fc80007f1e0ff */
[----:B------:R-:W-:Y:S02]  /*0d70*/  IADD3.X R13, R26, R13, R11, P0, !PT ;  /* 0x0000000d1a0d7210 */ /* 0x000fe400007fe40b */
[C---:B------:R-:W-:Y:S02]  /*0d80*/  LEA R12, P0, R24.reuse, c[0x0][0x1b0], 0x2 ;  /* 0x00006c00180c7a11 */ /* 0x040fe400078010ff */
[----:B------:R-:W-:Y:S02]  /*0d90*/  FSEL R11, R15, RZ, !P3 ;  /* 0x000000ff0f0b7208 */ /* 0x000fe40005800000 */
[----:B------:R-:W-:Y:S02]  /*0da0*/  LEA.HI.X R13, R24, c[0x0][0x1b4], R13, 0x2, P0 ;  /* 0x00006d00180d7a11 */ /* 0x000fe400000f140d */
[----:B------:R-:W-:-:S03]  /*0db0*/  FSEL R15, R16, RZ, !P2 ;  /* 0x000000ff100f7208 */ /* 0x000fc60005000000 */
[----:B------:R0:W-:Y:S04]  /*0dc0*/  STG.E [R12.64], R11 ;  /* 0x0000000b0c007986 */ /* 0x0001e8000c101904 */
[----:B------:R0:W-:Y:S02]  /*0dd0*/  STG.E [R12.64+0x80], R15 ;  /* 0x0000800f0c007986 */ /* 0x0001e4000c101904 */
.L_x_889:
[----:B------:R-:W-:Y:S05]  /*0de0*/  BSYNC B0 ;  /* 0x0000000000007941 */ /* 0x000fea0003800000 */
.L_x_888:
[----:B------:R-:W-:Y:S01]  /*0df0*/  IADD3 R2, R2, 0x3f, RZ ;  /* 0x0000003f02027810 */ /* 0x000fe20007ffe0ff */
[----:B------:R-:W-:Y:S01]  /*0e00*/  IMAD.IADD R9, R9, 0x1, R17 ;  /* 0x0000000109097824 */ /* 0x000fe200078e0211 */
[----:B------:R-:W-:Y:S01]  /*0e10*/  ISETP.NE.U32.AND P0, PT, RZ, c[0x0][0x238], PT ;  /* 0x00008e00ff007a0c */ /* 0x000fe20003f05070 */
[----:B0-----:R-:W-:Y:S01]  /*0e20*/  IMAD R13, R27, c[0x0][0x228], RZ ;  /* 0x00008a001b0d7a24 */ /* 0x001fe200078e02ff */
[----:B------:R-:W-:Y:S01]  /*0e30*/  SHF.R.S32.HI R11, RZ, 0x1f, R2 ;  /* 0x0000001fff0b7819 */ /* 0x000fe20000011402 */
[C---:B------:R-:W-:Y:S01]  /*0e40*/  IMAD.WIDE.U32 R8, R34.reuse, c[0x0][0x228], R8 ;  /* 0x00008a0022087a25 */ /* 0x040fe200078e0008 */
[----:B------:R-:W-:Y:S01]  /*0e50*/  ISETP.NE.AND.EX P0, PT, RZ, c[0x0][0x23c], PT, P0 ;  /* 0x00008f00ff007a0c */ /* 0x000fe20003f05300 */
[----:B------:R-:W-:Y:S01]  /*0e60*/  BSSY B0, `(.L_x_890) ;  /* 0x000001e000007945 */ /* 0x000fe20003800000 */
[----:B------:R-:W-:Y:S01]  /*0e70*/  LEA.HI R11, R11, R2, RZ, 0x6 ;  /* 0x000000020b0b7211 */ /* 0x000fe200078f30ff */
[----:B------:R-:W-:Y:S01]  /*0e80*/  IMAD R13, R34, c[0x0][0x22c], R13 ;  /* 0x00008b00220d7a24 */ /* 0x000fe200078e020d */
[----:B------:R-:W-:-:S02]  /*0e90*/  LEA R12, P2, R8, c[0x0][0x208], 0x2 ;  /* 0x00008200080c7a11 */ /* 0x000fc400078410ff */
[----:B------:R-:W-:Y:S01]  /*0ea0*/  LOP3.LUT R2, R11, 0xffffffc0, RZ, 0xc0, !PT ;  /* 0xffffffc00b027812 */ /* 0x000fe200078ec0ff */
[----:B------:R-:W-:Y:S01]  /*0eb0*/  IMAD.IADD R9, R9, 0x1, R13 ;  /* 0x0000000109097824 */ /* 0x000fe200078e020d */
[----:B------:R-:W-:Y:S02]  /*0ec0*/  ISETP.NE.OR P0, PT, R4, RZ, !P0 ;  /* 0x000000ff0400720c */ /* 0x000fe40004705670 */
[----:B------:R-:W-:Y:S02]  /*0ed0*/  IADD3 R11, -R7, R2, RZ ;  /* 0x00000002070b7210 */ /* 0x000fe40007ffe1ff */
[----:B------:R-:W-:Y:S02]  /*0ee0*/  LEA.HI.X R13, R8, c[0x0][0x20c], R9, 0x2, P2 ;  /* 0x00008300080d7a11 */ /* 0x000fe400010f1409 */
[----:B------:R-:W-:-:S13]  /*0ef0*/  ISETP.GE.OR P1, PT, R4, R11, P1 ;  /* 0x0000000b0400720c */ /* 0x000fda0000f26670 */
[----:B------:R-:W-:Y:S05]  /*0f00*/  @P1 BRA `(.L_x_891) ;  /* 0x0000013000001947 */ /* 0x000fea0003800000 */
[----:B------:R-:W-:Y:S01]  /*0f10*/  SHF.R.S32.HI R2, RZ, 0x1f, R7 ;  /* 0x0000001fff027819 */ /* 0x000fe20000011407 */
[----:B------:R-:W-:Y:S01]  /*0f20*/  IMAD R25, R25, c[0x0][0x1f8], RZ ;  /* 0x00007e0019197a24 */ /* 0x000fe200078e02ff */
[--C-:B------:R-:W-:Y:S01]  /*0f30*/  IADD3 R8, P1, P2, R10, R7, R4.reuse ;  /* 0x000000070a087210 */ /* 0x100fe20007a3e004 */
[----:B------:R-:W-:Y:S01]  /*0f40*/  IMAD R27, R27, c[0x0][0x200], RZ ;  /* 0x000080001b1b7a24 */ /* 0x000fe200078e02ff */
[----:B------:R-:W-:Y:S01]  /*0f50*/  SHF.R.S32.HI R7, RZ, 0x1f, R4 ;  /* 0x0000001fff077819 */ /* 0x000fe20000011404 */
[----:B------:R-:W-:Y:S01]  /*0f60*/  IMAD R25, R6, c[0x0][0x1fc], R25 ;  /* 0x00007f0006197a24 */ /* 0x000fe200078e0219 */
[----:B------:R-:W-:-:S04]  /*0f70*/  SHF.R.S32.HI R10, RZ, 0x1f, R10 ;  /* 0x0000001fff0a7819 */ /* 0x000fc8000001140a */
[----:B------:R-:W-:Y:S01]  /*0f80*/  IADD3.X R9, R10, R2, R7, P1, P2 ;  /* 0x000000020a097210 */ /* 0x000fe20000fe4407 */
[----:B------:R-:W-:Y:S01]  /*0f90*/  IMAD R7, R34, c[0x0][0x204], R27 ;  /* 0x0000810022077a24 */ /* 0x000fe200078e021b */
[C---:B-----5:R-:W-:Y:S01]  /*0fa0*/  FSETP.NEU.FTZ.AND P1, PT, R36.reuse, -INF , PT ;  /* 0xff8000002400780b */ /* 0x060fe20003f3d000 */
[----:B------:R-:W-:Y:S02]  /*0fb0*/  FMUL.FTZ R2, R36, 1.4426950216293334961 ;  /* 0x3fb8aa3b24027820 */ /* 0x000fe40000410000 */
[----:B------:R-:W-:-:S05]  /*0fc0*/  IMAD.WIDE.U32 R8, R6, c[0x0][0x1f8], R8 ;  /* 0x00007e0006087a25 */ /* 0x000fca00078e0008 */
[----:B------:R-:W-:-:S05]  /*0fd0*/  IADD3 R9, R9, R25, RZ ;  /* 0x0000001909097210 */ /* 0x000fca0007ffe0ff */
[----:B------:R-:W-:-:S04]  /*0fe0*/  IMAD.WIDE.U32 R34, R34, c[0x0][0x200], R8 ;  /* 0x0000800022227a25 */ /* 0x000fc800078e0008 */
[----:B------:R-:W-:Y:S01]  /*0ff0*/  IMAD.IADD R7, R35, 0x1, R7 ;  /* 0x0000000123077824 */ /* 0x000fe200078e0207 */
[----:B------:R-:W-:-:S04]  /*1000*/  LEA R8, P2, R34, c[0x0][0x1f0], 0x2 ;  /* 0x00007c0022087a11 */ /* 0x000fc800078410ff */
[----:B------:R-:W-:Y:S02]  /*1010*/  LEA.HI.X R9, R34, c[0x0][0x1f4], R7, 0x2, P2 ;  /* 0x00007d0022097a11 */ /* 0x000fe400010f1407 */
[----:B------:R-:W-:-:S05]  /*1020*/  FSEL R7, R2, RZ, P1 ;  /* 0x000000ff02077208 */ /* 0x000fca0000800000 */
[----:B------:R0:W-:Y:S02]  /*1030*/  STG.E [R8.64], R7 ;  /* 0x0000000708007986 */ /* 0x0001e4000c101904 */
.L_x_891:
[----:B------:R-:W-:Y:S05]  /*1040*/  BSYNC B0 ;  /* 0x0000000000007941 */ /* 0x000fea0003800000 */
.L_x_890:
[----:B------:R1:W-:Y:S04]  /*1050*/  STG.E.128 [R12.64], RZ ;  /* 0x000000ff0c007986 */ /* 0x0003e8000c101d04 */
[----:B------:R1:W-:Y:S04]  /*1060*/  STG.E.128 [R12.64+0x1000], RZ ;  /* 0x001000ff0c007986 */ /* 0x0003e8000c101d04 */
[----:B------:R1:W-:Y:S04]  /*1070*/  STG.E.128 [R12.64+0x2000], RZ ;  /* 0x002000ff0c007986 */ /* 0x0003e8000c101d04 */
[----:B------:R1:W-:Y:S01]  /*1080*/  STG.E.128 [R12.64+0x3000], RZ ;  /* 0x003000ff0c007986 */ /* 0x0003e2000c101d04 */
[----:B------:R-:W-:Y:S05]  /*1090*/  @P0 EXIT ;  /* 0x000000000000094d */ /* 0x000fea0003800000 */
[----:B------:R-:W-:-:S04]  /*10a0*/  IMAD R5, R5, c[0x0][0x230], R0 ;  /* 0x00008c0005057a24 */ /* 0x000fc800078e0200 */
[----:B------:R-:W-:-:S04]  /*10b0*/  IMAD R2, R5, c[0x0][0x170], R6 ;  /* 0x00005c0005027a24 */ /* 0x000fc800078e0206 */
[----:B------:R-:W-:-:S05]  /*10c0*/  IMAD.WIDE R2, R2, R3, c[0x0][0x238] ;  /* 0x00008e0002027625 */ /* 0x000fca00078e0203 */
[----:B------:R-:W-:Y:S01]  /*10d0*/  STG.E [R2.64], RZ ;  /* 0x000000ff02007986 */ /* 0x000fe2000c101904 */
[----:B------:R-:W-:Y:S05]  /*10e0*/  EXIT ;  /* 0x000000000000794d */ /* 0x000fea0003800000 */
.L_x_892:
        /* <DEDUP_REMOVED lines=9> */
.L_x_1824:


//--------------------- .text._ZN7cutlass13device_kernelIN5flash19enable_sm80_to_sm89INS1_16FlashAttnBwdSm80INS1_25CollectiveMainloopBwdSm80ILi2ELi2EN4cute5tupleIJNS5_1CILi128EEES8_NS7_ILi64EEEEEENS_6half_tEfNS_4arch4Sm80ELb0ELb0ELb0ELb0ELb0ELb0ELb0ELb0ELi2ELi4ELi4ELi4ELb0EEENS1_21CollectiveEpilogueBwdISA_SB_SD_Li256ELb0ELb0ELi2EEENS1_19SingleTileSchedulerILb0ELb0ELb0ELi128EEEEEEEEEvNT_6ParamsE --------------------------
	.section	.text._ZN7cutlass13device_kernelIN5flash19enable_sm80_to_sm89INS1_16FlashAttnBwdSm80INS1_25CollectiveMainloopBwdSm80ILi2ELi2EN4cute5tupleIJNS5_1CILi128EEES8_NS7_ILi64EEEEEENS_6half_tEfNS_4arch4Sm80ELb0ELb0ELb0ELb0ELb0ELb0ELb0ELb0ELi2ELi4ELi4ELi4ELb0EEENS1_21CollectiveEpilogueBwdISA_SB_SD_Li256ELb0ELb0ELi2EEENS1_19SingleTileSchedulerILb0ELb0ELb0ELi128EEEEEEEEEvNT_6ParamsE,"ax",@progbits
	.sectioninfo	@"SHI_REGISTERS=255"
	.align	128
.text._ZN7cutlass13device_kernelIN5flash19enable_sm80_to_sm89INS1_16FlashAttnBwdSm80INS1_25CollectiveMainloopBwdSm80ILi2ELi2EN4cute5tupleIJNS5_1CILi128EEES8_NS7_ILi64EEEEEENS_6half_tEfNS_4arch4Sm80ELb0ELb0ELb0ELb0ELb0ELb0ELb0ELb0ELi2ELi4ELi4ELi4ELb0EEENS1_21CollectiveEpilogueBwdISA_SB_SD_Li256ELb0ELb0ELi2EEENS1_19SingleTileSchedulerILb0ELb0ELb0ELi128EEEEEEEEEvNT_6ParamsE:
        .type           _ZN7cutlass13device_kernelIN5flash19enable_sm80_to_sm89INS1_16FlashAttnBwdSm80INS1_25CollectiveMainloopBwdSm80ILi2ELi2EN4cute5tupleIJNS5_1CILi128EEES8_NS7_ILi64EEEEEENS_6half_tEfNS_4arch4Sm80ELb0ELb0ELb0ELb0ELb0ELb0ELb0ELb0ELi2ELi4ELi4ELi4ELb0EEENS1_21CollectiveEpilogueBwdISA_SB_SD_Li256ELb0ELb0ELi2EEENS1_19SingleTileSchedulerILb0ELb0ELb0ELi128EEEEEEEEEvNT_6ParamsE,@function
        .size           _ZN7cutlass13device_kernelIN5flash19enable_sm80_to_sm89INS1_16FlashAttnBwdSm80INS1_25CollectiveMainloopBwdSm80ILi2ELi2EN4cute5tupleIJNS5_1CILi128EEES8_NS7_ILi64EEEEEENS_6half_tEfNS_4arch4Sm80ELb0ELb0ELb0ELb0ELb0ELb0ELb0ELb0ELi2ELi4ELi4ELi4ELb0EEENS1_21CollectiveEpilogueBwdISA_SB_SD_Li256ELb0ELb0ELi2EEENS1_19SingleTileSchedulerILb0ELb0ELb0ELi128EEEEEEEEEvNT_6ParamsE,(.L_x_1825 - _ZN7cutlass13device_kernelIN5flash19enable_sm80_to_sm89INS1_16FlashAttnBwdSm80INS1_25CollectiveMainloopBwdSm80ILi2ELi2EN4cute5tupleIJNS5_1CILi128EEES8_NS7_ILi64EEEEEENS_6half_tEfNS_4arch4Sm80ELb0ELb0ELb0ELb0ELb0ELb0ELb0ELb0ELi2ELi4ELi4ELi4ELb0EEENS1_21CollectiveEpilogueBwdISA_SB_SD_Li256ELb0ELb0ELi2EEENS1_19SingleTileSchedulerILb0ELb0ELb0ELi128EEEEEEEEEvNT_6ParamsE)
        .other          _ZN7cutlass13device_kernelIN5flash19enable_sm80_to_sm89INS1_16FlashAttnBwdSm80INS1_25CollectiveMainloopBwdSm80ILi2ELi2EN4cute5tupleIJNS5_1CILi128EEES8_NS7_ILi64EEEEEENS_6half_tEfNS_4arch4Sm80ELb0ELb0ELb0ELb0ELb0ELb0ELb0ELb0ELi2ELi4ELi4ELi4ELb0EEENS1_21CollectiveEpilogueBwdISA_SB_SD_Li256ELb0ELb0ELi2EEENS1_19SingleTileSchedulerILb0ELb0ELb0ELi128EEEEEEEEEvNT_6ParamsE,@"STO_CUDA_ENTRY STV_DEFAULT"
_ZN7cutlass13device_kernelIN5flash19enable_sm80_to_sm89INS1_16FlashAttnBwdSm80INS1_25CollectiveMainloopBwdSm80ILi2ELi2EN4cute5tupleIJNS5_1CILi128EEES8_NS7_ILi64EEEEEENS_6half_tEfNS_4arch4Sm80ELb0ELb0ELb0ELb0ELb0ELb0ELb0ELb0ELi2ELi4ELi4ELi4ELb0EEENS1_21CollectiveEpilogueBwdISA_SB_SD_Li256ELb0ELb0ELi2EEENS1_19SingleTileSchedulerILb0ELb0ELb0ELi128EEEEEEEEEvNT_6ParamsE:
[----:B------:R-:W-:-:S03]  /*0000*/  MOV R1, c[0x0][0x28] ;  /* 0x00000a0000017a02 */ /* 0x000fc60000000f00 */
[----:B------:R-:W1:Y:S01]  /*0010*/  S2UR UR23, SR_CTAID.Z ;  /* 0x00000000001779c3 */ /* 0x000e620000002700 */
[----:B------:R-:W-:Y:S02]  /*0020*/  IADD3 R1, R1, -0x8, RZ ;  /* 0xfffffff801017810 */ /* 0x000fe40007ffe0ff */
[----:B-1----:R-:W-:-:S13]  /*0030*/  ISETP.LE.AND P0, PT, RZ, UR23, PT ;  /* 0x00000017ff007c0c */ /* 0x002fda000bf03270 */
[----:B------:R-:W-:Y:S05]  /*0040*/  @!P0 EXIT ;  /* 0x000000000000894d */ /* 0x000fea0003800000 */
[----:B------:R-:W1:Y:S01]  /*0050*/  S2R R216, SR_TID.X ;  /* 0x0000000000d87919 */ /* 0x000e620000002100 */
[----:B------:R-:W2:Y:S01]  /*0060*/  S2UR UR4, SR_CTAID.Y ;  /* 0x00000000000479c3 */ /* 0x000ea20000002600 */
[----:B------:R-:W-:Y:S01]  /*0070*/  IMAD.MOV.U32 R0, RZ, RZ, c[0x0][0x248] ;  /* 0x00009200ff007624 */ /* 0x000fe200078e00ff */
[----:B------:R-:W-:Y:S01]  /*0080*/  ULDC.64 UR6, c[0x0][0x188] ;  /* 0x0000620000067ab9 */ /* 0x000fe20000000a00 */
[----:B------:R-:W3:Y:S01]  /*0090*/  S2R R211, SR_CTAID.X ;  /* 0x0000000000d37919 */ /* 0x000ee20000002500 */
[----:B------:R-:W-:Y:S01]  /*00a0*/  UIMAD.WIDE.U32 UR14, UR23, UR6, URZ ;  /* 0x00000006170e72a5 */ /* 0x000fe2000f8e003f */
[----:B------:R-:W-:Y:S01]  /*00b0*/  IMAD.U32 R16, RZ, RZ, UR23 ;  /* 0x00000017ff107e24 */ /* 0x000fe2000f8e00ff */
[----:B------:R-:W-:Y:S01]  /*00c0*/  ISETP.NE.AND P0, PT, R0, 0x1, PT ;  /* 0x000000010000780c */ /* 0x000fe20003f05270 */
[----:B------:R-:W-:Y:S02]  /*00d0*/  USHF.R.S32.HI UR8, URZ, 0x1f, UR23 ;  /* 0x0000001f3f087899 */ /* 0x000fe40008011417 */
[----:B------:R-:W-:-:S02]  /*00e0*/  UMOV UR20, 0x6 ;  /* 0x0000000600147882 */ /* 0x000fc40000000000 */
[----:B------:R-:W-:Y:S02]  /*00f0*/  UIMAD UR6, UR8, UR6, URZ ;  /* 0x00000006080672a4 */ /* 0x000fe4000f8e023f */
[----:B------:R-:W-:Y:S02]  /*0100*/  ULDC.64 UR26, c[0x0][0x118] ;  /* 0x00004600001a7ab9 */ /* 0x000fe40000000a00 */
[----:B------:R-:W-:Y:S01]  /*0110*/  UIMAD UR7, UR23, UR7, UR6 ;  /* 0x00000007170772a4 */ /* 0x000fe2000f8e0206 */
[----:B-1----:R-:W-:Y:S01]  /*0120*/  SHF.R.S32.HI R9, RZ, 0x1f, R216 ;  /* 0x0000001fff097819 */ /* 0x002fe200000114d8 */
[----:B--2---:R-:W-:Y:S01]  /*0130*/  IMAD.U32 R69, RZ, RZ, UR4 ;  /* 0x00000004ff457e24 */ /* 0x004fe2000f8e00ff */
[----:B------:R-:W-:Y:S01]  /*0140*/  ULDC.64 UR4, c[0x0][0x1e8] ;  /* 0x00007a0000047ab9 */ /* 0x000fe20000000a00 */
[----:B------:R-:W-:Y:S01]  /*0150*/  IMAD.SHL.U32 R220, R216, 0x4, RZ ;  /* 0x00000004d8dc7824 */ /* 0x000fe200078e00ff */
[----:B------:R-:W-:Y:S01]  /*0160*/  LEA.HI R218, R9, R216, RZ, 0x3 ;  /* 0x000000d809da7211 */ /* 0x000fe200078f18ff */
[----:B------:R-:W-:Y:S01]  /*0170*/  @P0 IMAD.HI.U32 R0, R69, c[0x0][0x24c], RZ ;  /* 0x0000930045000a27 */ /* 0x000fe200078e00ff */
[--C-:B------:R-:W-:Y:S01]  /*0180*/  SHF.R.S32.HI R48, RZ, 0x1f, R69.reuse ;  /* 0x0000001fff307819 */ /* 0x100fe20000011445 */
[----:B------:R-:W-:Y:S01]  /*0190*/  UIMAD UR4, UR8, UR4, URZ ;  /* 0x00000004080472a4 */ /* 0x000fe2000f8e023f */
[----:B------:R-:W-:Y:S01]  /*01a0*/  LOP3.LUT R3, R218, 0xfffffff8, RZ, 0xc0, !PT ;  /* 0xfffffff8da037812 */ /* 0x000fe200078ec0ff */
[----:B------:R-:W-:Y:S01]  /*01b0*/  IMAD.MOV.U32 R7, RZ, RZ, R69 ;  /* 0x000000ffff077224 */ /* 0x000fe200078e0045 */
[----:B------:R-:W-:Y:S01]  /*01c0*/  @P0 SHF.R.U32.HI R7, RZ, c[0x0][0x250], R0 ;  /* 0x00009400ff070a19 */ /* 0x000fe20000011600 */
[----:B------:R-:W-:Y:S01]  /*01d0*/  IMAD.MOV.U32 R0, RZ, RZ, -0x80 ;  /* 0xffffff80ff007424 */ /* 0x000fe200078e00ff */
[----:B------:R-:W-:Y:S01]  /*01e0*/  SHF.R.S32.HI R218, RZ, 0x3, R218 ;  /* 0x00000003ffda7819 */ /* 0x000fe200000114da */
[----:B------:R-:W-:Y:S01]  /*01f0*/  IMAD.IADD R8, R216, 0x1, -R3 ;  /* 0x00000001d8087824 */ /* 0x000fe200078e0a03 */
[----:B------:R-:W-:Y:S01]  /*0200*/  UIMAD UR6, UR23, UR5, UR4 ;  /* 0x00000005170672a4 */ /* 0x000fe2000f8e0204 */
[----:B---3--:R-:W-:Y:S01]  /*0210*/  IMAD R5, R211, R0, c[0x0][0x198] ;  /* 0x00006600d3057624 */ /* 0x008fe200078e0200 */
[--C-:B------:R-:W-:Y:S01]  /*0220*/  SHF.R.S32.HI R219, RZ, 0x1f, R218.reuse ;  /* 0x0000001fffdb7819 */ /* 0x100fe200000114da */
[----:B------:R-:W-:Y:S01]  /*0230*/  IMAD.SHL.U32 R222, R8, 0x8, RZ ;  /* 0x0000000808de7824 */ /* 0x000fe200078e00ff */
[----:B------:R-:W-:Y:S01]  /*0240*/  SHF.R.S32.HI R0, RZ, 0x1f, R7 ;  /* 0x0000001fff007819 */ /* 0x000fe20000011407 */
[----:B------:R-:W-:Y:S01]  /*0250*/  IMAD.IADD R2, R5, 0x1, -R218 ;  /* 0x0000000105027824 */ /* 0x000fe200078e0ada */
[----:B------:R-:W-:Y:S01]  /*0260*/  ULDC.64 UR4, c[0x0][0x1b8] ;  /* 0x00006e0000047ab9 */ /* 0x000fe20000000a00 */
[----:B------:R-:W-:Y:S01]  /*0270*/  IMAD R3, R219, c[0x0][0x178], RZ ;  /* 0x00005e00db037a24 */ /* 0x000fe200078e02ff */
[--C-:B------:R-:W-:Y:S01]  /*0280*/  SHF.R.S32.HI R223, RZ, 0x1f, R222.reuse ;  /* 0x0000001fffdf7819 */ /* 0x100fe200000114de */
[----:B------:R-:W-:Y:S01]  /*0290*/  IMAD.WIDE.U32 R10, R218, c[0x0][0x178], RZ ;  /* 0x00005e00da0a7a25 */ /* 0x000fe200078e00ff */
[C---:B------:R-:W-:Y:S01]  /*02a0*/  ISETP.GE.AND P4, PT, R2.reuse, 0x1, PT ;  /* 0x000000010200780c */ /* 0x040fe20003f86270 */
[----:B------:R-:W-:Y:S01]  /*02b0*/  UIMAD UR4, UR8, UR4, URZ ;  /* 0x00000004080472a4 */ /* 0x000fe2000f8e023f */
[C---:B------:R-:W-:Y:S01]  /*02c0*/  ISETP.GE.AND P3, PT, R2.reuse, 0x21, PT ;  /* 0x000000210200780c */ /* 0x040fe20003f66270 */
[----:B------:R-:W-:Y:S01]  /*02d0*/  IMAD.WIDE.U32 R12, R69, c[0x0][0x180], R222 ;  /* 0x00006000450c7a25 */ /* 0x000fe200078e00de */
[C---:B------:R-:W-:Y:S01]  /*02e0*/  ISETP.GE.AND P2, PT, R2.reuse, 0x41, PT ;  /* 0x000000410200780c */ /* 0x040fe20003f46270 */
[----:B------:R-:W-:Y:S01]  /*02f0*/  UIMAD UR4, UR23, UR5, UR4 ;  /* 0x00000005170472a4 */ /* 0x000fe2000f8e0204 */
[----:B------:R-:W-:Y:S01]  /*0300*/  ISETP.GE.AND P1, PT, R2, 0x61, PT ;  /* 0x000000610200780c */ /* 0x000fe20003f26270 */
[----:B------:R-:W-:Y:S01]  /*0310*/  IMAD R208, R218, c[0x0][0x17c], R3 ;  /* 0x00005f00dad07a24 */ /* 0x000fe200078e0203 */
[----:B------:R-:W-:Y:S01]  /*0320*/  IADD3 R3, P5, P0, R10, UR14, R12 ;  /* 0x0000000e0a037c10 */ /* 0x000fe2000f8be00c */
[----:B------:R-:W-:Y:S01]  /*0330*/  IMAD R2, R0, c[0x0][0x1e0], RZ ;  /* 0x0000780000027a24 */ /* 0x000fe200078e02ff */
[----:B------:R-:W-:Y:S01]  /*0340*/  UIADD3 UR14, UR15, UR7, URZ ;  /* 0x000000070f0e7290 */ /* 0x000fe2000fffe03f */
[----:B------:R-:W-:Y:S01]  /*0350*/  IMAD R4, R48, c[0x0][0x180], RZ ;  /* 0x0000600030047a24 */ /* 0x000fe200078e02ff */
[----:B------:R-:W-:Y:S01]  /*0360*/  SHF.R.S32.HI R221, RZ, 0x1f, R220 ;  /* 0x0000001fffdd7819 */ /* 0x000fe200000114dc */
[----:B------:R-:W-:Y:S01]  /*0370*/  IMAD R0, R0, c[0x0][0x1b0], RZ ;  /* 0x00006c0000007a24 */ /* 0x000fe200078e02ff */
[----:B------:R-:W-:Y:S01]  /*0380*/  LEA.HI R212, R9, R216, RZ, 0x6 ;  /* 0x000000d809d47211 */ /* 0x000fe200078f30ff */
[----:B------:R-:W-:Y:S01]  /*0390*/  IMAD.IADD R208, R11, 0x1, R208 ;  /* 0x000000010bd07824 */ /* 0x000fe200078e02d0 */
[C---:B------:R-:W-:Y:S01]  /*03a0*/  ISETP.GE.OR P6, PT, R222.reuse, c[0x0][0x1cc], !P4 ;  /* 0x00007300de007a0c */ /* 0x040fe200067c6670 */
[C---:B------:R-:W-:Y:S01]  /*03b0*/  IMAD R2, R7.reuse, c[0x0][0x1e4], R2 ;  /* 0x0000790007027a24 */ /* 0x040fe200078e0202 */
[----:B------:R-:W-:Y:S01]  /*03c0*/  ISETP.GE.OR P4, PT, R222, c[0x0][0x19c], !P4 ;  /* 0x00006700de007a0c */ /* 0x000fe20006786670 */
[----:B------:R-:W-:-:S04]  /*03d0*/  IMAD.WIDE.U32 R10, R7, c[0x0][0x1e0], R222 ;  /* 0x00007800070a7a25 */ /* 0x000fc800078e00de */
[----:B------:R-:W-:Y:S02]  /*03e0*/  IMAD R15, R69, c[0x0][0x184], R4 ;  /* 0x00006100450f7a24 */ /* 0x000fe400078e0204 */
[C---:B------:R-:W-:Y:S02]  /*03f0*/  IMAD R0, R7.reuse, c[0x0][0x1b4], R0 ;  /* 0x00006d0007007a24 */ /* 0x040fe400078e0200 */
[----:B------:R-:W-:-:S04]  /*0400*/  IMAD.WIDE.U32 R6, R7, c[0x0][0x1b0], R222 ;  /* 0x00006c0007067a25 */ /* 0x000fc800078e00de */
[----:B------:R-:W-:Y:S02]  /*0410*/  IMAD.IADD R15, R13, 0x1, R15 ;  /* 0x000000010d0f7824 */ /* 0x000fe400078e020f */
[----:B------:R-:W-:Y:S02]  /*0420*/  IMAD.IADD R13, R7, 0x1, R0 ;  /* 0x00000001070d7824 */ /* 0x000fe400078e0200 */
[----:B------:R-:W-:Y:S02]  /*0430*/  IMAD.SHL.U32 R7, R218, 0x40, RZ ;  /* 0x00000040da077824 */ /* 0x000fe400078e00ff */
[----:B------:R-:W-:Y:S02]  /*0440*/  IMAD.MOV.U32 R18, RZ, RZ, R10 ;  /* 0x000000ffff127224 */ /* 0x000fe400078e000a */
[----:B------:R-:W-:Y:S01]  /*0450*/  IMAD.IADD R19, R11, 0x1, R2 ;  /* 0x000000010b137824 */ /* 0x000fe200078e0202 */
[----:B------:R-:W-:Y:S01]  /*0460*/  LOP3.LUT R7, R7, 0x1c0, RZ, 0xc0, !PT ;  /* 0x000001c007077812 */ /* 0x000fe200078ec0ff */
[----:B------:R-:W-:Y:S01]  /*0470*/  IMAD.MOV.U32 R12, RZ, RZ, R6 ;  /* 0x000000ffff0c7224 */ /* 0x000fe200078e0006 */
[----:B------:R-:W-:Y:S01]  /*0480*/  IADD3.X R2, R208, UR14, R15, P5, P0 ;  /* 0x0000000ed0027c10 */ /* 0x000fe2000afe040f */
[----:B------:R-:W-:Y:S01]  /*0490*/  IMAD.U32 R10, RZ, RZ, UR23 ;  /* 0x00000017ff0a7e24 */ /* 0x000fe2000f8e00ff */
[----:B------:R-:W-:Y:S01]  /*04a0*/  LOP3.LUT R0, R7, 0x38, R222, 0xf8, !PT ;  /* 0x0000003807007812 */ /* 0x000fe200078ef8de */
[----:B------:R-:W-:Y:S01]  /*04b0*/  IMAD.WIDE.U32 R16, R16, c[0x0][0x1e8], R18 ;  /* 0x00007a0010107a25 */ /* 0x000fe200078e0012 */
[----:B------:R-:W-:-:S02]  /*04c0*/  SHF.R.U32.HI R7, RZ, 0x3, R7 ;  /* 0x00000003ff077819 */ /* 0x000fc40000011607 */
[----:B------:R-:W-:Y:S01]  /*04d0*/  LEA R18, P0, R3, c[0x0][0x160], 0x1 ;  /* 0x0000580003127a11 */ /* 0x000fe200078008ff */
[----:B------:R-:W-:Y:S01]  /*04e0*/  IMAD.WIDE.U32 R10, R10, c[0x0][0x1b8], R12 ;  /* 0x00006e000a0a7a25 */ /* 0x000fe200078e000c */
[----:B------:R-:W-:Y:S02]  /*04f0*/  LOP3.LUT R7, R0, R7, RZ, 0x3c, !PT ;  /* 0x0000000700077212 */ /* 0x000fe400078e3cff */
[----:B------:R-:W-:Y:S01]  /*0500*/  IADD3 R15, R17, UR6, RZ ;  /* 0x00000006110f7c10 */ /* 0x000fe2000fffe0ff */
[----:B------:R-:W-:Y:S01]  /*0510*/  IMAD.WIDE R12, R211, 0x80, R218 ;  /* 0x00000080d30c7825 */ /* 0x000fe200078e02da */
[----:B------:R-:W-:Y:S02]  /*0520*/  LEA.HI.X R19, R3, c[0x0][0x164], R2, 0x1, P0 ;  /* 0x0000590003137a11 */ /* 0x000fe400000f0c02 */
[----:B------:R-:W-:Y:S01]  /*0530*/  IADD3 R11, R11, UR4, RZ ;  /* 0x000000040b0b7c10 */ /* 0x000fe2000fffe0ff */
[----:B------:R-:W-:Y:S01]  /*0540*/  IMAD R0, R13, c[0x0][0x1d8], RZ ;  /* 0x000076000d007a24 */ /* 0x000fe200078e02ff */
[----:B------:R-:W-:Y:S01]  /*0550*/  ULDC.64 UR4, c[0x0][0x278] ;  /* 0x00009e0000047ab9 */ /* 0x000fe20000000a00 */
[----:B------:R-:W-:Y:S01]  /*0560*/  IMAD.MOV.U32 R14, RZ, RZ, R16 ;  /* 0x000000ffff0e7224 */ /* 0x000fe200078e0010 */
[----:B------:R-:W-:Y:S01]  /*0570*/  UIMAD UR16, UR8, UR4, URZ ;  /* 0x00000004081072a4 */ /* 0x000fe2000f8e023f */
[C---:B------:R-:W-:Y:S01]  /*0580*/  IMAD R2, R12.reuse, c[0x0][0x1dc], R0 ;  /* 0x000077000c027a24 */ /* 0x040fe200078e0200 */
[----:B------:R-:W-:Y:S01]  /*0590*/  UIMAD.WIDE.U32 UR10, UR23, UR4, URZ ;  /* 0x00000004170a72a5 */ /* 0x000fe2000f8e003f */
[----:B------:R-:W-:Y:S01]  /*05a0*/  IMAD.WIDE.U32 R16, R12, c[0x0][0x1d8], R14 ;  /* 0x000076000c107a25 */ /* 0x000fe200078e000e */
[----:B------:R-:W-:Y:S01]  /*05b0*/  UIMAD UR16, UR23, UR5, UR16 ;  /* 0x00000005171072a4 */ /* 0x000fe2000f8e0210 */
[----:B------:R-:W-:-:S02]  /*05c0*/  LEA.HI R6, R9, R216, RZ, 0x5 ;  /* 0x000000d809067211 */ /* 0x000fc400078f28ff */
[----:B------:R-:W-:Y:S01]  /*05d0*/  IMAD R0, R13, c[0x0][0x1a8], RZ ;  /* 0x00006a000d007a24 */ /* 0x000fe200078e02ff */
[----:B------:R-:W-:Y:S01]  /*05e0*/  LEA R14, P0, R16, c[0x0][0x1c0], 0x1 ;  /* 0x00007000100e7a11 */ /* 0x000fe200078008ff */
[----:B------:R-:W-:Y:S01]  /*05f0*/  IMAD.IADD R2, R17, 0x1, R2 ;  /* 0x0000000111027824 */ /* 0x000fe200078e0202 */
[----:B------:R-:W-:Y:S01]  /*0600*/  ULDC.64 UR4, c[0x0][0x1d8] ;  /* 0x0000760000047ab9 */ /* 0x000fe20000000a00 */
[C---:B------:R-:W-:Y:S01]  /*0610*/  IMAD R0, R12.reuse, c[0x0][0x1ac], R0 ;  /* 0x00006b000c007a24 */ /* 0x040fe200078e0200 */
[----:B------:R-:W-:Y:S01]  /*0620*/  USHF.L.U32 UR6, UR4, 0x6, URZ ;  /* 0x0000000604067899 */ /* 0x000fe2000800063f */
[----:B------:R-:W-:Y:S01]  /*0630*/  IMAD.WIDE.U32 R12, R12, c[0x0][0x1a8], R10 ;  /* 0x00006a000c0c7a25 */ /* 0x000fe200078e000a */
[----:B------:R-:W-:Y:S01]  /*0640*/  LEA.HI.X R15, R16, c[0x0][0x1c4], R2, 0x1, P0 ;  /* 0x00007100100f7a11 */ /* 0x000fe200000f0c02 */
[----:B------:R-:W-:Y:S01]  /*0650*/  UIADD3 UR16, UR11, UR16, URZ ;  /* 0x000000100b107290 */ /* 0x000fe2000fffe03f */
[----:B------:R-:W-:Y:S01]  /*0660*/  SHF.R.S32.HI R4, RZ, 0x1f, R6 ;  /* 0x0000001fff047819 */ /* 0x000fe20000011406 */
[----:B------:R-:W-:Y:S01]  /*0670*/  IMAD.IADD R0, R13, 0x1, R0 ;  /* 0x000000010d007824 */ /* 0x000fe200078e0200 */
[----:B------:R-:W-:Y:S01]  /*0680*/  LEA R10, P0, R12, c[0x0][0x190], 0x1 ;  /* 0x000064000c0a7a11 */ /* 0x000fe200078008ff */
[----:B------:R-:W-:Y:S01]  /*0690*/  USHF.L.U64.HI UR7, UR4, UR20, UR5 ;  /* 0x0000001404077299 */ /* 0x000fe20008010205 */
[----:B------:R-:W-:-:S02]  /*06a0*/  IMAD.SHL.U32 R212, R212, 0x8, RZ ;  /* 0x00000008d4d47824 */ /* 0x000fc400078e00ff */
[----:B------:R-:W-:Y:S01]  /*06b0*/  LEA.HI.X R11, R12, c[0x0][0x194], R0, 0x1, P0 ;  /* 0x000065000c0b7a11 */ /* 0x000fe200000f0c00 */
[----:B------:R-:W-:Y:S01]  /*06c0*/  IMAD R0, R48, c[0x0][0x270], RZ ;  /* 0x00009c0030007a24 */ /* 0x000fe200078e02ff */
[----:B------:R-:W-:Y:S01]  /*06d0*/  ULDC.64 UR4, c[0x0][0x290] ;  /* 0x0000a40000047ab9 */ /* 0x000fe20000000a00 */
[----:B------:R-:W-:Y:S01]  /*06e0*/  IMAD.WIDE.U32 R12, R69, c[0x0][0x270], R220 ;  /* 0x00009c00450c7a25 */ /* 0x000fe200078e00dc */
[----:B------:R-:W-:Y:S01]  /*06f0*/  LOP3.LUT R212, R7, 0xfffffe00, R212, 0xf8, !PT ;  /* 0xfffffe0007d47812 */ /* 0x000fe200078ef8d4 */
[----:B------:R-:W-:Y:S01]  /*0700*/  UIMAD UR9, UR8, UR4, URZ ;  /* 0x00000004080972a4 */ /* 0x000fe2000f8e023f */
[----:B------:R-:W-:Y:S01]  /*0710*/  LEA.HI R7, R9, R216, RZ, 0x4 ;  /* 0x000000d809077211 */ /* 0x000fe200078f20ff */
[----:B------:R-:W-:Y:S01]  /*0720*/  IMAD R0, R69, c[0x0][0x274], R0 ;  /* 0x00009d0045007a24 */ /* 0x000fe200078e0200 */
[----:B------:R-:W-:Y:S01]  /*0730*/  IADD3 R3, P5, R12, UR10, RZ ;  /* 0x0000000a0c037c10 */ /* 0x000fe2000ffbe0ff */
[----:B------:R-:W-:Y:S01]  /*0740*/  IMAD.SHL.U32 R212, R212, 0x2, RZ ;  /* 0x00000002d4d47824 */ /* 0x000fe200078e00ff */
[----:B------:R-:W-:Y:S01]  /*0750*/  IADD3 R12, P0, R14, UR6, RZ ;  /* 0x000000060e0c7c10 */ /* 0x000fe2000ff1e0ff */
[----:B------:R-:W-:Y:S01]  /*0760*/  UIMAD UR5, UR23, UR5, UR9 ;  /* 0x00000005170572a4 */ /* 0x000fe2000f8e0209 */
[----:B------:R-:W-:Y:S01]  /*0770*/  IADD3.X R0, R13, UR16, R0, P5, !PT ;  /* 0x000000100d007c10 */ /* 0x000fe2000affe400 */
[----:B------:R-:W-:Y:S01]  /*0780*/  UIMAD.WIDE.U32 UR10, UR23, UR4, URZ ;  /* 0x00000004170a72a5 */ /* 0x000fe2000f8e003f */
[----:B------:R-:W-:Y:S01]  /*0790*/  IADD3.X R13, R15, UR7, RZ, P0, !PT ;  /* 0x000000070f0d7c10 */ /* 0x000fe200087fe4ff */
[----:B------:R1:W-:Y:S01]  /*07a0*/  LDGSTS.E.BYPASS.LTC128B.128 [R212+0x4080], [R14.64], !P6 ;  /* 0x040800000ed47fae */ /* 0x0003e2000f101d5a */
[----:B------:R-:W-:Y:S01]  /*07b0*/  LEA R16, P0, R3, c[0x0][0x258], 0x2 ;  /* 0x0000960003107a11 */ /* 0x000fe200078010ff */
[----:B------:R-:W-:Y:S01]  /*07c0*/  IMAD R2, R48, c[0x0][0x288], RZ ;  /* 0x0000a20030027a24 */ /* 0x000fe200078e02ff */
[----:B------:R-:W-:Y:S01]  /*07d0*/  ISETP.GE.OR P5, PT, R222, c[0x0][0x1cc], !P3 ;  /* 0x00007300de007a0c */ /* 0x000fe20005fa6670 */
[----:B------:R-:W-:Y:S01]  /*07e0*/  IMAD.WIDE.U32 R22, R69, c[0x0][0x288], R220 ;  /* 0x0000a20045167a25 */ /* 0x000fe200078e00dc */
[----:B------:R-:W-:Y:S01]  /*07f0*/  LEA.HI.X R17, R3, c[0x0][0x25c], R0, 0x2, P0 ;  /* 0x0000970003117a11 */ /* 0x000fe200000f1400 */
[----:B------:R-:W-:Y:S01]  /*0800*/  UIADD3 UR17, UR11, UR5, URZ ;  /* 0x000000050b117290 */ /* 0x000fe2000fffe03f */
[----:B------:R-:W-:Y:S01]  /*0810*/  IADD3 R20, P0, R12, UR6, RZ ;  /* 0x000000060c147c10 */ /* 0x000fe2000ff1e0ff */
[----:B------:R-:W-:Y:S01]  /*0820*/  IMAD R2, R69, c[0x0][0x28c], R2 ;  /* 0x0000a30045027a24 */ /* 0x000fe200078e0202 */
[----:B------:R-:W-:Y:S01]  /*0830*/  ULDC.64 UR4, c[0x0][0x1a8] ;  /* 0x00006a0000047ab9 */ /* 0x000fe20000000a00 */
[----:B------:R-:W-:-:S02]  /*0840*/  ISETP.GE.OR P6, PT, R222, c[0x0][0x1cc], !P2 ;  /* 0x00007300de007a0c */ /* 0x000fc400057c6670 */
[----:B------:R-:W-:Y:S02]  /*0850*/  IADD3.X R21, R13, UR7, RZ, P0, !PT ;  /* 0x000000070d157c10 */ /* 0x000fe400087fe4ff */
[----:B------:R-:W-:Y:S02]  /*0860*/  SHF.R.S32.HI R3, RZ, 0x5, R6 ;  /* 0x00000005ff037819 */ /* 0x000fe40000011406 */
[----:B------:R2:W-:Y:S01]  /*0870*/  LDGSTS.E.BYPASS.LTC128B.128 [R212+0x5080], [R12.64], !P5 ;  /* 0x050800000cd47fae */ /* 0x0005e2000e901d5a */
[C---:B------:R-:W-:Y:S02]  /*0880*/  ISETP.GE.OR P5, PT, R222.reuse, c[0x0][0x1cc], !P1 ;  /* 0x00007300de007a0c */ /* 0x040fe40004fa6670 */
[C---:B------:R-:W-:Y:S02]  /*0890*/  ISETP.GE.OR P3, PT, R222.reuse, c[0x0][0x19c], !P3 ;  /* 0x00006700de007a0c */ /* 0x040fe40005f66670 */
[----:B------:R-:W-:Y:S02]  /*08a0*/  ISETP.GE.OR P2, PT, R222, c[0x0][0x19c], !P2 ;  /* 0x00006700de007a0c */ /* 0x000fe40005746670 */
[----:B------:R-:W-:Y:S01]  /*08b0*/  LEA.HI R4, R4, R3, RZ, 0x2 ;  /* 0x0000000304047211 */ /* 0x000fe200078f10ff */
[----:B------:R3:W-:Y:S01]  /*08c0*/  LDGSTS.E.BYPASS.LTC128B.128 [R212+0x6080], [R20.64], !P6 ;  /* 0x0608000014d47fae */ /* 0x0007e2000f101d5a */
[----:B------:R-:W-:-:S02]  /*08d0*/  ISETP.GE.OR P1, PT, R222, c[0x0][0x19c], !P1 ;  /* 0x00006700de007a0c */ /* 0x000fc40004f26670 */
[----:B-1----:R-:W-:Y:S01]  /*08e0*/  IADD3 R14, P0, R20, UR6, RZ ;  /* 0x00000006140e7c10 */ /* 0x002fe2000ff1e0ff */
[----:B------:R-:W-:Y:S01]  /*08f0*/  USHF.L.U64.HI UR6, UR4, UR20, UR5 ;  /* 0x0000001404067299 */ /* 0x000fe20008010205 */
[----:B------:R-:W-:Y:S02]  /*0900*/  LOP3.LUT R4, R4, 0xfffffffc, RZ, 0xc0, !PT ;  /* 0xfffffffc04047812 */ /* 0x000fe400078ec0ff */
[----:B------:R-:W-:Y:S01]  /*0910*/  IADD3.X R15, R21, UR7, RZ, P0, !PT ;  /* 0x00000007150f7c10 */ /* 0x000fe200087fe4ff */
[----:B------:R-:W-:Y:S01]  /*0920*/  USHF.L.U32 UR7, UR4, 0x6, URZ ;  /* 0x0000000604077899 */ /* 0x000fe2000800063f */
[----:B------:R-:W-:Y:S01]  /*0930*/  IADD3 R0, -R218, c[0x0][0x168], RZ ;  /* 0x00005a00da007a10 */ /* 0x000fe20007ffe1ff */
[----:B------:R-:W-:Y:S01]  /*0940*/  IMAD.IADD R4, R3, 0x1, -R4 ;  /* 0x0000000103047824 */ /* 0x000fe200078e0a04 */
[----:B------:R-:W-:Y:S01]  /*0950*/  ULDC.64 UR4, c[0x0][0x218] ;  /* 0x0000860000047ab9 */ /* 0x000fe20000000a00 */
[----:B------:R1:W-:Y:S01]  /*0960*/  LDGSTS.E.BYPASS.LTC128B.128 [R212+0x7080], [R14.64], !P5 ;  /* 0x070800000ed47fae */ /* 0x0003e2000e901d5a */
[----:B------:R-:W-:Y:S01]  /*0970*/  ISETP.GE.AND P5, PT, R222, c[0x0][0x16c], PT ;  /* 0x00005b00de007a0c */ /* 0x000fe20003fa6270 */
[----:B------:R-:W-:-:S02]  /*0980*/  IMAD R3, R219, c[0x0][0x208], RZ ;  /* 0x00008200db037a24 */ /* 0x000fc400078e02ff */
[----:B------:R4:W-:Y:S01]  /*0990*/  LDGSTS.E.BYPASS.LTC128B.128 [R212+0x80], [R10.64], !P4 ;  /* 0x000800000ad47fae */ /* 0x0009e2000e101d5a */
[----:B------:R-:W-:Y:S01]  /*09a0*/  ISETP.GT.AND P4, PT, R216, 0x1f, PT ;  /* 0x0000001fd800780c */ /* 0x000fe20003f84270 */
[----:B------:R-:W-:Y:S01]  /*09b0*/  IMAD R210, R218, c[0x0][0x20c], R3 ;  /* 0x00008300dad27a24 */ /* 0x000fe200078e0203 */
[----:B--2---:R-:W-:Y:S01]  /*09c0*/  IADD3 R13, P0, R22, UR10, RZ ;  /* 0x0000000a160d7c10 */ /* 0x004fe2000ff1e0ff */
[----:B------:R-:W-:Y:S01]  /*09d0*/  UIMAD.WIDE.U32 UR10, UR23, UR4, URZ ;  /* 0x00000004170a72a5 */ /* 0x000fe2000f8e003f */
[----:B------:R-:W-:Y:S01]  /*09e0*/  IMAD.SHL.U32 R206, R4, 0x400, RZ ;  /* 0x0000040004ce7824 */ /* 0x000fe200078e00ff */
[----:B------:R-:W-:Y:S01]  /*09f0*/  UIMAD UR4, UR8, UR4, URZ ;  /* 0x00000004080472a4 */ /* 0x000fe2000f8e023f */
[----:B------:R-:W-:Y:S02]  /*0a00*/  IADD3.X R2, R23, UR17, R2, P0, !PT ;  /* 0x0000001117027c10 */ /* 0x000fe400087fe402 */
[----:B------:R-:W-:Y:S01]  /*0a10*/  IADD3 R22, P0, R10, UR7, RZ ;  /* 0x000000070a167c10 */ /* 0x000fe2000ff1e0ff */
[----:B------:R-:W-:-:S03]  /*0a20*/  UIMAD UR4, UR23, UR5, UR4 ;  /* 0x00000005170472a4 */ /* 0x000fc6000f8e0204 */
[----:B------:R-:W-:Y:S01]  /*0a30*/  IADD3.X R23, R11, UR6, RZ, P0, !PT ;  /* 0x000000060b177c10 */ /* 0x000fe200087fe4ff */
[----:B------:R-:W-:Y:S01]  /*0a40*/  UIADD3 UR15, UR11, UR4, URZ ;  /* 0x000000040b0f7290 */ /* 0x000fe2000fffe03f */
[----:B------:R-:W-:Y:S02]  /*0a50*/  IADD3 R24, P0, R22, UR7, RZ ;  /* 0x0000000716187c10 */ /* 0x000fe4000ff1e0ff */
[----:B------:R-:W-:Y:S01]  /*0a60*/  ULDC.64 UR4, c[0x0][0x208] ;  /* 0x0000820000047ab9 */ /* 0x000fe20000000a00 */
[----:B------:R2:W-:Y:S01]  /*0a70*/  LDGSTS.E.BYPASS.LTC128B.128 [R212+0x1080], [R22.64], !P3 ;  /* 0x0108000016d47fae */ /* 0x0005e2000d901d5a */
[----:B------:R-:W-:Y:S01]  /*0a80*/  IADD3.X R25, R23, UR6, RZ, P0, !PT ;  /* 0x0000000617197c10 */ /* 0x000fe200087fe4ff */
[----:B------:R-:W-:Y:S01]  /*0a90*/  USHF.L.U32 UR21, UR4, 0x6, URZ ;  /* 0x0000000604157899 */ /* 0x000fe2000800063f */
[----:B---3--:R-:W-:Y:S01]  /*0aa0*/  IADD3 R20, P0, R24, UR7, RZ ;  /* 0x0000000718147c10 */ /* 0x008fe2000ff1e0ff */
[----:B-1----:R-:W-:Y:S02]  /*0ab0*/  IMAD.WIDE.U32 R14, R218, c[0x0][0x208], RZ ;  /* 0x00008200da0e7a25 */ /* 0x002fe400078e00ff */
[----:B------:R1:W-:Y:S01]  /*0ac0*/  LDGSTS.E.BYPASS.LTC128B.128 [R212+0x2080], [R24.64], !P2 ;  /* 0x0208000018d47fae */ /* 0x0003e2000d101d5a */
[----:B------:R-:W-:Y:S01]  /*0ad0*/  IADD3.X R21, R25, UR6, RZ, P0, !PT ;  /* 0x0000000619157c10 */ /* 0x000fe200087fe4ff */
[----:B------:R-:W-:Y:S01]  /*0ae0*/  ULDC.64 UR6, c[0x0][0x178] ;  /* 0x00005e0000067ab9 */ /* 0x000fe20000000a00 */
[----:B----4-:R-:W-:Y:S01]  /*0af0*/  IMAD R10, R48, c[0x0][0x210], RZ ;  /* 0x00008400300a7a24 */ /* 0x010fe200078e02ff */
[C---:B------:R-:W-:Y:S01]  /*0b00*/  ISETP.LT.OR P2, PT, R0.reuse, 0x1, P5 ;  /* 0x000000010000780c */ /* 0x040fe20002f41670 */
[----:B------:R-:W-:Y:S01]  /*0b10*/  USHF.L.U32 UR19, UR6, 0x6, URZ ;  /* 0x0000000606137899 */ /* 0x000fe2000800063f */
[----:B------:R3:W-:Y:S01]  /*0b20*/  LDGSTS.E.BYPASS.LTC128B.128 [R212+0x3080], [R20.64], !P1 ;  /* 0x0308000014d47fae */ /* 0x0007e2000c901d5a */
[C---:B------:R-:W-:Y:S01]  /*0b30*/  IMAD R3, R69.reuse, c[0x0][0x214], R10 ;  /* 0x0000850045037a24 */ /* 0x040fe200078e020a */
[----:B------:R-:W-:Y:S01]  /*0b40*/  ISETP.LT.OR P1, PT, R0, 0x21, P5 ;  /* 0x000000210000780c */ /* 0x000fe20002f21670 */
[----:B------:R-:W-:Y:S01]  /*0b50*/  IMAD.WIDE.U32 R10, R69, c[0x0][0x210], R222 ;  /* 0x00008400450a7a25 */ /* 0x000fe200078e00de */
[----:B------:R-:W-:Y:S01]  /*0b60*/  USHF.L.U64.HI UR18, UR6, UR20, UR7 ;  /* 0x0000001406127299 */ /* 0x000fe20008010207 */
[----:B------:R-:W0:Y:S01]  /*0b70*/  LDGDEPBAR ;  /* 0x00000000000079af */ /* 0x000e220000000000 */
[----:B------:R-:W-:Y:S01]  /*0b80*/  USHF.L.U64.HI UR20, UR4, UR20, UR5 ;  /* 0x0000001404147299 */ /* 0x000fe20008010205 */
[----:B------:R-:W-:Y:S01]  /*0b90*/  IMAD.IADD R210, R15, 0x1, R210 ;  /* 0x000000010fd27824 */ /* 0x000fe200078e02d2 */
[----:B------:R-:W-:Y:S01]  /*0ba0*/  IADD3 R12, P6, P3, R14, UR10, R10 ;  /* 0x0000000a0e0c7c10 */ /* 0x000fe2000fbde00a */
[----:B------:R-:W-:Y:S01]  /*0bb0*/  IMAD.IADD R3, R11, 0x1, R3 ;  /* 0x000000010b037824 */ /* 0x000fe200078e0203 */
[----:B------:R-:W-:Y:S01]  /*0bc0*/  LEA.HI R14, R9, R216, RZ, 0x2 ;  /* 0x000000d8090e7211 */ /* 0x000fe200078f10ff */
[----:B------:R4:W-:Y:S01]  /*0bd0*/  LDGSTS.E.BYPASS.LTC128B.128 [R212+0x8080], [R18.64], !P2 ;  /* 0x0808000012d47fae */ /* 0x0009e2000d101d5a */
[----:B------:R-:W-:Y:S01]  /*0be0*/  SHF.R.S32.HI R15, RZ, 0x4, R7 ;  /* 0x00000004ff0f7819 */ /* 0x000fe20000011407 */
[----:B------:R-:W-:Y:S01]  /*0bf0*/  ULDC UR7, c[0x0][0x168] ;  /* 0x00005a0000077ab9 */ /* 0x000fe20000000800 */
[--C-:B------:R-:W-:Y:S01]  /*0c00*/  SHF.R.S32.HI R11, RZ, 0x2, R14.reuse ;  /* 0x00000002ff0b7819 */ /* 0x100fe2000001140e */
[----:B------:R-:W-:Y:S01]  /*0c10*/  UISETP.GE.AND UP0, UPT, UR7, 0x81, UPT ;  /* 0x000000810700788c */ /* 0x000fe2000bf06270 */
[----:B------:R-:W-:-:S02]  /*0c20*/  SHF.R.S32.HI R214, RZ, 0x1f, R14 ;  /* 0x0000001fffd67819 */ /* 0x000fc4000001140e */
[----:B------:R-:W-:Y:S02]  /*0c30*/  LEA.HI R204, R7, R15, RZ, 0x1 ;  /* 0x0000000f07cc7211 */ /* 0x000fe400078f08ff */
[----:B------:R-:W-:Y:S02]  /*0c40*/  ISETP.LT.OR P2, PT, R0, 0x41, P5 ;  /* 0x000000410000780c */ /* 0x000fe40002f41670 */
[----:B------:R-:W-:Y:S02]  /*0c50*/  LEA.HI R214, R214, R11, RZ, 0x3 ;  /* 0x0000000bd6d67211 */ /* 0x000fe400078f18ff */
[----:B------:R-:W-:Y:S02]  /*0c60*/  LOP3.LUT R204, R204, 0xfffffffe, RZ, 0xc0, !PT ;  /* 0xfffffffecccc7812 */ /* 0x000fe400078ec0ff */
[----:B------:R-:W-:Y:S02]  /*0c70*/  LOP3.LUT R214, R214, 0xfffffff8, RZ, 0xc0, !PT ;  /* 0xfffffff8d6d67812 */ /* 0x000fe400078ec0ff */
[----:B---3--:R-:W-:Y:S01]  /*0c80*/  IADD3 R20, P0, R18, UR19, RZ ;  /* 0x0000001312147c10 */ /* 0x008fe2000ff1e0ff */
[----:B------:R-:W-:Y:S01]  /*0c90*/  IMAD.IADD R204, R15, 0x1, -R204 ;  /* 0x000000010fcc7824 */ /* 0x000fe200078e0acc */
[----:B------:R-:W-:Y:S01]  /*0ca0*/  IADD3.X R3, R210, UR15, R3, P6, P3 ;  /* 0x0000000fd2037c10 */ /* 0x000fe2000b7e6403 */
[----:B------:R-:W-:Y:S01]  /*0cb0*/  IMAD.IADD R214, R11, 0x1, -R214 ;  /* 0x000000010bd67824 */ /* 0x000fe200078e0ad6 */
[----:B------:R-:W-:-:S02]  /*0cc0*/  IADD3.X R21, R19, UR18, RZ, P0, !PT ;  /* 0x0000001213157c10 */ /* 0x000fc400087fe4ff */
[----:B------:R-:W-:Y:S02]  /*0cd0*/  LOP3.LUT R15, R7, 0xfffffff0, RZ, 0xc0, !PT ;  /* 0xfffffff0070f7812 */ /* 0x000fe400078ec0ff */
[----:B------:R-:W-:Y:S01]  /*0ce0*/  ISETP.GE.AND P6, PT, R222, c[0x0][0x1fc], PT ;  /* 0x00007f00de007a0c */ /* 0x000fe20003fc6270 */
[----:B------:R3:W-:Y:S01]  /*0cf0*/  LDGSTS.E.BYPASS.LTC128B.128 [R212+0x9080], [R20.64], !P1 ;  /* 0x0908000014d47fae */ /* 0x0007e2000c901d5a */
[----:B----4-:R-:W-:Y:S02]  /*0d00*/  IADD3 R18, P0, R20, UR19, RZ ;  /* 0x0000001314127c10 */ /* 0x010fe4000ff1e0ff */
[----:B------:R-:W-:Y:S02]  /*0d10*/  ISETP.LT.OR P1, PT, R0, 0x61, P5 ;  /* 0x000000610000780c */ /* 0x000fe40002f21670 */
[----:B------:R-:W-:Y:S02]  /*0d20*/  IADD3.X R19, R21, UR18, RZ, P0, !PT ;  /* 0x0000001215137c10 */ /* 0x000fe400087fe4ff */
[----:B------:R-:W-:-:S02]  /*0d30*/  LEA.HI R9, R9, R216, RZ, 0x7 ;  /* 0x000000d809097211 */ /* 0x000fc400078f38ff */
[----:B------:R-:W-:Y:S01]  /*0d40*/  ISETP.LT.OR P3, PT, R0, 0x1, P6 ;  /* 0x000000010000780c */ /* 0x000fe20003761670 */
[----:B------:R4:W-:Y:S01]  /*0d50*/  LDGSTS.E.BYPASS.LTC128B.128 [R212+0xa080], [R18.64], !P2 ;  /* 0x0a08000012d47fae */ /* 0x0009e2000d101d5a */
[----:B------:R-:W-:Y:S01]  /*0d60*/  SHF.R.S32.HI R7, RZ, 0x7, R9 ;  /* 0x00000007ff077819 */ /* 0x000fe20000011409 */
[----:B------:R-:W-:Y:S01]  /*0d70*/  IMAD.SHL.U32 R9, R214, 0x40, RZ ;  /* 0x00000040d6097824 */ /* 0x000fe200078e00ff */
[----:B------:R-:W-:-:S04]  /*0d80*/  ISETP.LT.OR P2, PT, R0, 0x41, P6 ;  /* 0x000000410000780c */ /* 0x000fc80003741670 */
[----:B------:R-:W-:Y:S02]  /*0d90*/  LOP3.LUT R9, R9, 0x1c0, RZ, 0xc0, !PT ;  /* 0x000001c009097812 */ /* 0x000fe400078ec0ff */
[----:B---3--:R-:W-:-:S04]  /*0da0*/  IADD3 R20, P0, R18, UR19, RZ ;  /* 0x0000001312147c10 */ /* 0x008fc8000ff1e0ff */
[----:B------:R-:W-:Y:S02]  /*0db0*/  IADD3.X R21, R19, UR18, RZ, P0, !PT ;  /* 0x0000001213157c10 */ /* 0x000fe400087fe4ff */
[----:B------:R-:W-:-:S03]  /*0dc0*/  LEA R10, P0, R12, c[0x0][0x1f0], 0x1 ;  /* 0x00007c000c0a7a11 */ /* 0x000fc600078008ff */
[----:B------:R3:W-:Y:S01]  /*0dd0*/  LDGSTS.E.BYPASS.LTC128B.128 [R212+0xb080], [R20.64], !P1 ;  /* 0x0b08000014d47fae */ /* 0x0007e2000c901d5a */
[----:B------:R-:W-:Y:S01]  /*0de0*/  LEA.HI.X R11, R12, c[0x0][0x1f4], R3, 0x1, P0 ;  /* 0x00007d000c0b7a11 */ /* 0x000fe200000f0c03 */
[----:B----4-:R-:W-:Y:S01]  /*0df0*/  IMAD.IADD R18, R216, 0x1, -R15 ;  /* 0x00000001d8127824 */ /* 0x010fe200078e0a0f */
[----:B-1----:R-:W-:Y:S01]  /*0e00*/  IADD3 R24, P0, R10, UR21, RZ ;  /* 0x000000150a187c10 */ /* 0x002fe2000ff1e0ff */
[----:B------:R-:W-:Y:S01]  /*0e10*/  @!P4 IMAD.SHL.U32 R3, R216, 0x10, RZ ;  /* 0x00000010d803c824 */ /* 0x000fe200078e00ff */
[----:B------:R-:W-:Y:S02]  /*0e20*/  ISETP.LT.OR P1, PT, R0, 0x61, P6 ;  /* 0x000000610000780c */ /* 0x000fe40003721670 */
[----:B------:R-:W-:Y:S02]  /*0e30*/  IADD3.X R25, R11, UR20, RZ, P0, !PT ;  /* 0x000000140b197c10 */ /* 0x000fe400087fe4ff */
[----:B--2---:R-:W-:Y:S01]  /*0e40*/  IADD3 R22, P0, R24, UR21, RZ ;  /* 0x0000001518167c10 */ /* 0x004fe2000ff1e0ff */
[----:B------:R1:W-:Y:S01]  /*0e50*/  @!P4 LDGSTS.E.BYPASS.LTC128B.128 [R3+0x18080], [R16.64] ;  /* 0x180800001003cfae */ /* 0x0003e2000b901d5a */
[----:B------:R-:W-:-:S02]  /*0e60*/  SHF.R.S32.HI R15, RZ, 0x1f, R18 ;  /* 0x0000001fff0f7819 */ /* 0x000fc40000011412 */
[----:B------:R-:W-:Y:S01]  /*0e70*/  IADD3.X R23, R25, UR20, RZ, P0, !PT ;  /* 0x0000001419177c10 */ /* 0x000fe200087fe4ff */
[----:B------:R-:W0:Y:S01]  /*0e80*/  LDGDEPBAR ;  /* 0x00000000000079af */ /* 0x000e220000000000 */
[----:B------:R-:W-:-:S03]  /*0e90*/  LEA.HI R15, R15, R18, RZ, 0x3 ;  /* 0x000000120f0f7211 */ /* 0x000fc600078f18ff */
[----:B------:R2:W-:Y:S01]  /*0ea0*/  LDGSTS.E.BYPASS.LTC128B.128 [R212+0x10080], [R10.64], !P3 ;  /* 0x100800000ad47fae */ /* 0x0005e2000d901d5a */
[----:B------:R-:W-:Y:S02]  /*0eb0*/  ISETP.LT.OR P3, PT, R0, 0x21, P6 ;  /* 0x000000210000780c */ /* 0x000fe40003761670 */
[----:B------:R-:W-:Y:S02]  /*0ec0*/  SHF.R.U32.HI R0, RZ, 0x3, R9 ;  /* 0x00000003ff007819 */ /* 0x000fe40000011609 */
[----:B---3--:R-:W-:-:S04]  /*0ed0*/  IADD3 R20, P0, R22, UR21, RZ ;  /* 0x0000001516147c10 */ /* 0x008fc8000ff1e0ff */
[----:B------:R-:W-:-:S05]  /*0ee0*/  IADD3.X R21, R23, UR20, RZ, P0, !PT ;  /* 0x0000001417157c10 */ /* 0x000fca00087fe4ff */
[----:B------:R2:W-:Y:S01]  /*0ef0*/  LDGSTS.E.BYPASS.LTC128B.128 [R212+0x11080], [R24.64], !P3 ;  /* 0x1108000018d47fae */ /* 0x0005e2000d901d5a */
[----:B------:R-:W-:-:S03]  /*0f00*/  LEA R12, P0, R13, c[0x0][0x280], 0x2 ;  /* 0x0000a0000d0c7a11 */ /* 0x000fc600078010ff */
[----:B------:R2:W-:Y:S01]  /*0f10*/  LDGSTS.E.BYPASS.LTC128B.128 [R212+0x12080], [R22.64], !P2 ;  /* 0x1208000016d47fae */ /* 0x0005e2000d101d5a */
[----:B-1----:R-:W-:Y:S01]  /*0f20*/  IMAD.SHL.U32 R3, R7, 0x8, RZ ;  /* 0x0000000807037824 */ /* 0x002fe200078e00ff */
[----:B------:R-:W-:Y:S01]  /*0f30*/  LOP3.LUT R17, R15, 0xfffffff8, RZ, 0xc0, !PT ;  /* 0xfffffff80f117812 */ /* 0x000fe200078ec0ff */
[----:B------:R-:W-:Y:S01]  /*0f40*/  IMAD.SHL.U32 R16, R204, 0x10, RZ ;  /* 0x00000010cc107824 */ /* 0x000fe200078e00ff */
[----:B------:R-:W-:Y:S01]  /*0f50*/  LEA.HI.X R13, R13, c[0x0][0x284], R2, 0x2, P0 ;  /* 0x0000a1000d0d7a11 */ /* 0x000fe200000f1402 */
[----:B------:R2:W-:Y:S01]  /*0f60*/  LDGSTS.E.BYPASS.LTC128B.128 [R212+0x13080], [R20.64], !P1 ;  /* 0x1308000014d47fae */ /* 0x0005e2000c901d5a */
[----:B------:R-:W-:Y:S01]  /*0f70*/  LOP3.LUT R3, R3, 0x8, RZ, 0xc0, !PT ;  /* 0x0000000803037812 */ /* 0x000fe200078ec0ff */
[----:B------:R-:W-:Y:S01]  /*0f80*/  IMAD.IADD R2, R18, 0x1, -R17 ;  /* 0x0000000112027824 */ /* 0x000fe200078e0a11 */
[----:B------:R-:W-:Y:S02]  /*0f90*/  PLOP3.LUT P0, PT, PT, PT, UP0, 0x80, 0x0 ;  /* 0x000000000000781c */ /* 0x000fe40003f0f008 */
[----:B------:R-:W-:Y:S01]  /*0fa0*/  LOP3.LUT R207, R3, 0x10, R16, 0xf8, !PT ;  /* 0x0000001003cf7812 */ /* 0x000fe200078ef810 */
[----:B------:R-:W-:Y:S01]  /*0fb0*/  IMAD.SHL.U32 R16, R2, 0x40, RZ ;  /* 0x0000004002107824 */ /* 0x000fe200078e00ff */
[----:B------:R-:W-:Y:S01]  /*0fc0*/  LOP3.LUT R213, R0, R9, R3, 0x1e, !PT ;  /* 0x0000000900d57212 */ /* 0x000fe200078e1e03 */
[----:B------:R-:W-:Y:S01]  /*0fd0*/  IMAD.SHL.U32 R9, R204, 0x8, RZ ;  /* 0x00000008cc097824 */ /* 0x000fe200078e00ff */
[----:B------:R-:W-:Y:S01]  /*0fe0*/  LOP3.LUT R17, R14, 0x7ffffffc, RZ, 0xc0, !PT ;  /* 0x7ffffffc0e117812 */ /* 0x000fe200078ec0ff */
[----:B------:R-:W-:Y:S01]  /*0ff0*/  @!P4 IMAD.SHL.U32 R3, R216, 0x10, RZ ;  /* 0x00000010d803c824 */ /* 0x000fe200078e00ff */
[----:B------:R-:W-:Y:S01]  /*1000*/  LOP3.LUT R16, R16, 0x1c0, RZ, 0xc0, !PT ;  /* 0x000001c010107812 */ /* 0x000fe200078ec0ff */
[----:B------:R-:W-:-:S02]  /*1010*/  IMAD.SHL.U32 R0, R15, 0x40, RZ ;  /* 0x000000400f007824 */ /* 0x000fc400078e00ff */
[----:B------:R-:W-:Y:S01]  /*1020*/  IMAD.IADD R17, R216, 0x1, -R17 ;  /* 0x00000001d8117824 */ /* 0x000fe200078e0a11 */
[----:B------:R-:W-:Y:S01]  /*1030*/  LOP3.LUT R18, R16, 0x8, R9, 0xf8, !PT ;  /* 0x0000000810127812 */ /* 0x000fe200078ef809 */
[----:B------:R1:W-:Y:S01]  /*1040*/  @!P4 LDGSTS.E.BYPASS.LTC128B.128 [R3+0x18480], [R12.64] ;  /* 0x184800000c03cfae */ /* 0x0003e2000b901d5a */
[----:B------:R-:W-:Y:S01]  /*1050*/  SHF.R.U32.HI R9, RZ, 0x3, R16 ;  /* 0x00000003ff097819 */ /* 0x000fe20000011610 */
[----:B------:R-:W-:Y:S01]  /*1060*/  IMAD R14, R17, 0x2, R206 ;  /* 0x00000002110e7824 */ /* 0x000fe200078e02ce */
[----:B------:R-:W-:Y:S01]  /*1070*/  LOP3.LUT R0, R0, 0xfffffe00, RZ, 0xc0, !PT ;  /* 0xfffffe0000007812 */ /* 0x000fe200078ec0ff */
[----:B------:R-:W0:Y:S01]  /*1080*/  LDGDEPBAR ;  /* 0x00000000000079af */ /* 0x000e220000000000 */
[----:B------:R-:W-:Y:S01]  /*1090*/  LOP3.LUT R207, R9, R207, R16, 0x1e, !PT ;  /* 0x000000cf09cf7212 */ /* 0x000fe200078e1e10 */
[----:B------:R-:W-:Y:S02]  /*10a0*/  IMAD.IADD R213, R14, 0x1, R213 ;  /* 0x000000010ed57824 */ /* 0x000fe400078e02d5 */
[----:B------:R-:W0:Y:S01]  /*10b0*/  LDGDEPBAR ;  /* 0x00000000000079af */ /* 0x000e220000000000 */
[----:B------:R-:W-:-:S02]  /*10c0*/  LOP3.LUT R207, R207, R0, RZ, 0xfc, !PT ;  /* 0x00000000cfcf7212 */ /* 0x000fc400078efcff */
[----:B-1----:R-:W-:-:S04]  /*10d0*/  LOP3.LUT R3, R18, R9, RZ, 0x3c, !PT ;  /* 0x0000000912037212 */ /* 0x002fc800078e3cff */
[----:B------:R-:W-:Y:S01]  /*10e0*/  IADD3 R206, R3, R0, R206 ;  /* 0x0000000003ce7210 */ /* 0x000fe20007ffe0ce */
[----:B------:R-:W-:Y:S05]  /*10f0*/  @!P0 BRA `(.L_x_893) ;  /* 0x0000021000008947 */ /* 0x000fea0003800000 */
[----:B--2---:R-:W-:Y:S01]  /*1100*/  USHF.L.U32 UR9, UR4, 0x5, URZ ;  /* 0x0000000504097899 */ /* 0x004fe2000800063f */
[----:B------:R-:W-:Y:S01]  /*1110*/  IMAD.MOV.U32 R3, RZ, RZ, 0x80 ;  /* 0x00000080ff037424 */ /* 0x000fe200078e00ff */
[----:B------:R-:W-:Y:S01]  /*1120*/  ULDC UR5, c[0x0][0x20c] ;  /* 0x0000830000057ab9 */ /* 0x000fe20000000800 */
[----:B------:R-:W-:Y:S01]  /*1130*/  BSSY B0, `(.L_x_893) ;  /* 0x000001d000007945 */ /* 0x000fe20003800000 */
[----:B------:R-:W-:Y:S02]  /*1140*/  UMOV UR6, 0x5 ;  /* 0x0000000500067882 */ /* 0x000fe40000000000 */
[----:B------:R-:W-:Y:S01]  /*1150*/  USHF.L.U32 UR8, UR9, 0x1, URZ ;  /* 0x0000000109087899 */ /* 0x000fe2000800063f */
[----:B------:R-:W-:Y:S01]  /*1160*/  IADD3 R14, -R218, c[0x0][0x168], -R3 ;  /* 0x00005a00da0e7a10 */ /* 0x000fe20007ffe903 */
[----:B------:R-:W-:-:S03]  /*1170*/  USHF.L.U64.HI UR5, UR4, UR6, UR5 ;  /* 0x0000000604057299 */ /* 0x000fc60008010205 */
[----:B------:R-:W-:Y:S01]  /*1180*/  ISETP.LT.OR P1, PT, R14, 0x1, P6 ;  /* 0x000000010e00780c */ /* 0x000fe20003721670 */
[----:B------:R-:W-:Y:S01]  /*1190*/  USHF.L.U64.HI UR5, UR9, 0x1, UR5 ;  /* 0x0000000109057899 */ /* 0x000fe20008010205 */
[----:B------:R-:W-:-:S05]  /*11a0*/  IMAD.U32 R9, RZ, RZ, UR8 ;  /* 0x00000008ff097e24 */ /* 0x000fca000f8e00ff */
[----:B------:R-:W-:Y:S01]  /*11b0*/  IMAD.U32 R3, RZ, RZ, UR5 ;  /* 0x00000005ff037e24 */ /* 0x000fe2000f8e00ff */
[----:B------:R-:W-:-:S04]  /*11c0*/  IADD3 R0, P2, P0, R10, UR8, R9 ;  /* 0x000000080a007c10 */ /* 0x000fc8000f85e009 */
[----:B------:R-:W-:Y:S02]  /*11d0*/  IADD3.X R10, R11, UR5, R3, P2, P0 ;  /* 0x000000050b0a7c10 */ /* 0x000fe400097e0403 */
[----:B------:R-:W-:-:S04]  /*11e0*/  IADD3 R16, P2, P0, R0, UR8, R9 ;  /* 0x0000000800107c10 */ /* 0x000fc8000f85e009 */
[----:B------:R-:W-:Y:S02]  /*11f0*/  IADD3.X R17, R10, UR5, R3, P2, P0 ;  /* 0x000000050a117c10 */ /* 0x000fe400097e0403 */
[----:B------:R-:W-:Y:S02]  /*1200*/  IADD3 R10, P0, R16, UR21, RZ ;  /* 0x00000015100a7c10 */ /* 0x000fe4000ff1e0ff */
[C---:B------:R-:W-:Y:S01]  /*1210*/  ISETP.LT.OR P2, PT, R14.reuse, 0x21, P6 ;  /* 0x000000210e00780c */ /* 0x040fe20003741670 */
[----:B------:R1:W-:Y:S01]  /*1220*/  LDGSTS.E.BYPASS.LTC128B.128 [R212+0x14080], [R16.64], !P1 ;  /* 0x1408000010d47fae */ /* 0x0003e2000c901d5a */
[----:B------:R-:W-:Y:S02]  /*1230*/  IADD3.X R11, R17, UR20, RZ, P0, !PT ;  /* 0x00000014110b7c10 */ /* 0x000fe400087fe4ff */
[----:B------:R-:W-:Y:S02]  /*1240*/  ISETP.LT.OR P1, PT, R14, 0x41, P6 ;  /* 0x000000410e00780c */ /* 0x000fe40003721670 */
[----:B------:R-:W-:-:S02]  /*1250*/  IADD3 R18, P0, R10, UR21, RZ ;  /* 0x000000150a127c10 */ /* 0x000fc4000ff1e0ff */
[----:B------:R-:W-:Y:S02]  /*1260*/  ISETP.LT.OR P6, PT, R14, 0x61, P6 ;  /* 0x000000610e00780c */ /* 0x000fe400037c1670 */
[----:B------:R-:W-:Y:S02]  /*1270*/  IADD3.X R19, R11, UR20, RZ, P0, !PT ;  /* 0x000000140b137c10 */ /* 0x000fe400087fe4ff */
[----:B------:R-:W-:Y:S01]  /*1280*/  IADD3 R14, P0, R18, UR21, RZ ;  /* 0x00000015120e7c10 */ /* 0x000fe2000ff1e0ff */
[----:B------:R1:W-:Y:S03]  /*1290*/  LDGSTS.E.BYPASS.LTC128B.128 [R212+0x15080], [R10.64], !P2 ;  /* 0x150800000ad47fae */ /* 0x0003e6000d101d5a */
[----:B------:R-:W-:Y:S01]  /*12a0*/  IADD3.X R15, R19, UR20, RZ, P0, !PT ;  /* 0x00000014130f7c10 */ /* 0x000fe200087fe4ff */
[----:B------:R1:W-:Y:S04]  /*12b0*/  LDGSTS.E.BYPASS.LTC128B.128 [R212+0x16080], [R18.64], !P1 ;  /* 0x1608000012d47fae */ /* 0x0003e8000c901d5a */
[----:B------:R1:W-:Y:S01]  /*12c0*/  LDGSTS.E.BYPASS.LTC128B.128 [R212+0x17080], [R14.64], !P6 ;  /* 0x170800000ed47fae */ /* 0x0003e2000f101d5a */
[----:B------:R-:W-:Y:S05]  /*12d0*/  @P4 BRA `(.L_x_894) ;  /* 0x0000002000004947 */ /* 0x000fea0003800000 */
[----:B------:R-:W-:-:S05]  /*12e0*/  SHF.L.U32 R3, R216, 0x4, RZ ;  /* 0x00000004d8037819 */ /* 0x000fca00000006ff */
[----:B------:R2:W-:Y:S02]  /*12f0*/  LDGSTS.E.BYPASS.LTC128B.128 [R3+0x18680], [R12.64+0x200] ;  /* 0x186802000c037fae */ /* 0x0005e4000b901d5a */
.L_x_894:
[----:B------:R-:W-:Y:S05]  /*1300*/  BSYNC B0 ;  /* 0x0000000000007941 */ /* 0x000fea0003800000 */
.L_x_893:
[----:B--2---:R-:W-:Y:S01]  /*1310*/  ISETP.LT.AND P0, PT, RZ, c[0x0][0x168], PT ;  /* 0x00005a00ff007a0c */ /* 0x004fe20003f01270 */
        /* <DEDUP_REMOVED lines=35> */
.L_x_895:
[----:B-1----:R-:W-:Y:S01]  /*1550*/  LOP3.LUT R11, R6, 0xffffffe0, RZ, 0xc0, !PT ;  /* 0xffffffe0060b7812 */ /* 0x002fe200078ec0ff */
[----:B------:R-:W-:Y:S01]  /*1560*/  IMAD.SHL.U32 R3, R8, 0x40, RZ ;  /* 0x0000004008037824 */ /* 0x000fe200078e00ff */
[----:B------:R-:W-:Y:S01]  /*1570*/  LOP3.LUT P3, RZ, R2, 0x4, RZ, 0xc0, !PT ;  /* 0x0000000402ff7812 */ /* 0x000fe2000786c0ff */
[----:B------:R-:W-:Y:S01]  /*1580*/  IMAD.SHL.U32 R9, R218, 0x8, RZ ;  /* 0x00000008da097824 */ /* 0x000fe200078e00ff */
[----:B------:R-:W-:Y:S01]  /*1590*/  LOP3.LUT P0, RZ, R2, 0x2, RZ, 0xc0, !PT ;  /* 0x0000000202ff7812 */ /* 0x000fe2000780c0ff */
[----:B------:R-:W-:Y:S01]  /*15a0*/  IMAD.IADD R0, R216, 0x1, -R11 ;  /* 0x00000001d8007824 */ /* 0x000fe200078e0a0b */
[----:B------:R-:W-:Y:S01]  /*15b0*/  LOP3.LUT R3, R3, 0x1c0, RZ, 0xc0, !PT ;  /* 0x000001c003037812 */ /* 0x000fe200078ec0ff */
[----:B------:R-:W-:Y:S01]  /*15c0*/  IMAD.SHL.U32 R4, R4, 0x10, RZ ;  /* 0x0000001004047824 */ /* 0x000fe200078e00ff */
[----:B------:R-:W-:Y:S01]  /*15d0*/  LEA.HI R2, R7, R7, RZ, 0x1 ;  /* 0x0000000707027211 */ /* 0x000fe200078f08ff */
[----:B------:R-:W-:Y:S01]  /*15e0*/  IMAD.MOV.U32 R172, RZ, RZ, 0x40 ;  /* 0x00000040ffac7424 */ /* 0x000fe200078e00ff */
[----:B------:R-:W-:Y:S01]  /*15f0*/  SHF.R.S32.HI R215, RZ, 0x1f, R0 ;  /* 0x0000001fffd77819 */ /* 0x000fe20000011400 */
[----:B------:R-:W-:Y:S01]  /*1600*/  IMAD.MOV.U32 R201, RZ, RZ, 0x20 ;  /* 0x00000020ffc97424 */ /* 0x000fe200078e00ff */
[----:B------:R-:W-:Y:S01]  /*1610*/  R2P PR, R8, 0x6 ;  /* 0x0000000608007804 */ /* 0x000fe20000000000 */
[----:B------:R-:W-:Y:S01]  /*1620*/  UIADD3 UR7, UR7, 0x7f, URZ ;  /* 0x0000007f07077890 */ /* 0x000fe2000fffe03f */
[----:B------:R-:W-:Y:S01]  /*1630*/  LOP3.LUT R9, R9, 0x8, RZ, 0xc0, !PT ;  /* 0x0000000809097812 */ /* 0x000fe200078ec0ff */
[----:B------:R-:W-:Y:S01]  /*1640*/  IMAD.SHL.U32 R203, R207, 0x2, RZ ;  /* 0x00000002cfcb7824 */ /* 0x000fe200078e00ff */
[--C-:B------:R-:W-:Y:S01]  /*1650*/  SHF.R.U32.HI R8, RZ, 0x3, R3.reuse ;  /* 0x00000003ff087819 */ /* 0x100fe20000011603 */
[----:B------:R-:W-:Y:S01]  /*1660*/  USHF.R.S32.HI UR6, URZ, 0x1f, UR7 ;  /* 0x0000001f3f067899 */ /* 0x000fe20008011407 */
[----:B------:R-:W-:Y:S01]  /*1670*/  LOP3.LUT R6, R3, 0x30, R4, 0xf8, !PT ;  /* 0x0000003003067812 */ /* 0x000fe200078ef804 */
[----:B------:R-:W-:Y:S01]  /*1680*/  CS2R R142, SRZ ;  /* 0x00000000008e7805 */ /* 0x000fe2000001ff00 */
[----:B------:R-:W-:Y:S01]  /*1690*/  LOP3.LUT R2, R2, 0xfffffffe, RZ, 0xc0, !PT ;  /* 0xfffffffe02027812 */ /* 0x000fe200078ec0ff */
[----:B------:R-:W-:Y:S01]  /*16a0*/  ULEA.HI UR6, UR6, UR7, URZ, 0x7 ;  /* 0x0000000706067291 */ /* 0x000fe2000f8f383f */
[----:B------:R-:W-:Y:S01]  /*16b0*/  LEA.HI R215, R215, R0, RZ, 0x2 ;  /* 0x00000000d7d77211 */ /* 0x000fe200078f10ff */
[----:B------:R-:W-:Y:S01]  /*16c0*/  CS2R R140, SRZ ;  /* 0x00000000008c7805 */ /* 0x000fe2000001ff00 */
[C---:B------:R-:W-:Y:S01]  /*16d0*/  LOP3.LUT R205, R8.reuse, R9, R3, 0x1e, !PT ;  /* 0x0000000908cd7212 */ /* 0x040fe200078e1e03 */
[----:B------:R-:W-:Y:S01]  /*16e0*/  IMAD.IADD R2, R7, 0x1, -R2 ;  /* 0x0000000107027824 */ /* 0x000fe200078e0a02 */
[----:B------:R-:W-:Y:S01]  /*16f0*/  LOP3.LUT R9, R8, R6, R9, 0x1e, !PT ;  /* 0x0000000608097212 */ /* 0x000fe200078e1e09 */
[----:B------:R-:W-:Y:S01]  /*1700*/  IMAD R6, R204, 0x2, R7 ;  /* 0x00000002cc067824 */ /* 0x000fe200078e0207 */
[----:B------:R-:W-:Y:S01]  /*1710*/  LOP3.LUT R3, R215, 0xfffffffc, RZ, 0xc0, !PT ;  /* 0xfffffffcd7037812 */ /* 0x000fe200078ec0ff */
[----:B------:R-:W-:Y:S01]  /*1720*/  IMAD R2, R2, -0x8, R5 ;  /* 0xfffffff802027824 */ /* 0x000fe200078e0205 */
[----:B------:R-:W-:Y:S01]  /*1730*/  SEL R202, R201, 0xffffffe0, !P3 ;  /* 0xffffffe0c9ca7807 */ /* 0x000fe20005800000 */
[----:B------:R-:W-:Y:S01]  /*1740*/  IMAD.U32 R205, R6, 0x200, R205 ;  /* 0x0000020006cd7824 */ /* 0x000fe200078e00cd */
[----:B------:R-:W-:Y:S01]  /*1750*/  LEA.HI.SX32 R215, R215, R4, 0x1e ;  /* 0x00000004d7d77211 */ /* 0x000fe200078ff2ff */
[----:B------:R-:W-:Y:S01]  /*1760*/  IMAD.IADD R3, R0, 0x1, -R3 ;  /* 0x0000000100037824 */ /* 0x000fe200078e0a03 */
[----:B------:R-:W-:Y:S01]  /*1770*/  SEL R0, R172, 0xffffffc0, !P2 ;  /* 0xffffffc0ac007807 */ /* 0x000fe20005000000 */
[----:B------:R-:W-:Y:S01]  /*1780*/  IMAD.SHL.U32 R205, R205, 0x2, RZ ;  /* 0x00000002cdcd7824 */ /* 0x000fe200078e00ff */
[----:B------:R-:W-:Y:S01]  /*1790*/  CS2R R146, SRZ ;  /* 0x0000000000927805 */ /* 0x000fe2000001ff00 */
[----:B------:R-:W-:Y:S01]  /*17a0*/  IMAD R224, R3, -0x2, R2 ;  /* 0xfffffffe03e07824 */ /* 0x000fe200078e0202 */
[----:B------:R-:W-:Y:S01]  /*17b0*/  SEL R2, R201, 0xffffffe0, !P1 ;  /* 0xffffffe0c9027807 */ /* 0x000fe20004800000 */
[----:B------:R-:W-:Y:S01]  /*17c0*/  IMAD R204, R204, 0x200, R9 ;  /* 0x00000200cccc7824 */ /* 0x000fe200078e0209 */
[----:B------:R-:W-:Y:S01]  /*17d0*/  CS2R R144, SRZ ;  /* 0x0000000000907805 */ /* 0x000fe2000001ff00 */
[C---:B------:R-:W-:Y:S01]  /*17e0*/  IMAD.IADD R3, R205.reuse, 0x1, R0 ;  /* 0x00000001cd037824 */ /* 0x040fe200078e0200 */
[----:B------:R-:W-:Y:S01]  /*17f0*/  CS2R R138, SRZ ;  /* 0x00000000008a7805 */ /* 0x000fe2000001ff00 */
[----:B------:R-:W-:Y:S01]  /*1800*/  IMAD.IADD R200, R205, 0x1, R2 ;  /* 0x00000001cdc87824 */ /* 0x000fe200078e0202 */
        /* <DEDUP_REMOVED lines=28> */
[----:B------:R-:W-:Y:S01]  /*19d0*/  IMAD.SHL.U32 R204, R204, 0x2, RZ ;  /* 0x00000002cccc7824 */ /* 0x000fe200078e00ff */
[----:B------:R-:W-:Y:S01]  /*19e0*/  SEL R201, R201, 0xffffffe0, !P0 ;  /* 0xffffffe0c9c97807 */ /* 0x000fe20004000000 */
[----:B------:R-:W-:Y:S01]  /*19f0*/  IMAD.IADD R2, R2, 0x1, R3 ;  /* 0x0000000102027824 */ /* 0x000fe200078e0203 */
[----:B------:R-:W-:Y:S01]  /*1a00*/  SHF.R.S32.HI R217, RZ, 0x1f, R216 ;  /* 0x0000001fffd97819 */ /* 0x000fe200000114d8 */
[----:B------:R-:W-:Y:S01]  /*1a10*/  IMAD.IADD R0, R207, 0x1, R202 ;  /* 0x00000001cf007824 */ /* 0x000fe200078e02ca */
[----:B------:R-:W-:-:S02]  /*1a20*/  ULDC UR11, c[0x0][0x188] ;  /* 0x00006200000b7ab9 */ /* 0x000fc40000000800 */
[----:B------:R-:W-:Y:S02]  /*1a30*/  ULDC UR10, c[0x0][0x278] ;  /* 0x00009e00000a7ab9 */ /* 0x000fe40000000800 */
[----:B------:R-:W-:Y:S02]  /*1a40*/  ULDC UR9, c[0x0][0x290] ;  /* 0x0000a40000097ab9 */ /* 0x000fe40000000800 */
[----:B------:R-:W-:Y:S02]  /*1a50*/  ULDC UR8, c[0x0][0x218] ;  /* 0x0000860000087ab9 */ /* 0x000fe40000000800 */
[----:B------:R-:W-:Y:S02]  /*1a60*/  UMOV UR13, URZ ;  /* 0x0000003f000d7c82 */ /* 0x000fe40008000000 */
[----:B------:R-:W-:Y:S02]  /*1a70*/  UMOV UR25, 0x1 ;  /* 0x0000000100197882 */ /* 0x000fe40000000000 */
[----:B------:R-:W-:-:S02]  /*1a80*/  UMOV UR24, URZ ;  /* 0x0000003f00187c82 */ /* 0x000fc40008000000 */
[----:B------:R-:W-:Y:S02]  /*1a90*/  UMOV UR4, URZ ;  /* 0x0000003f00047c82 */ /* 0x000fe40008000000 */
[----:B------:R-:W-:Y:S02]  /*1aa0*/  USHF.R.S32.HI UR5, URZ, 0x1f, UR23 ;  /* 0x0000001f3f057899 */ /* 0x000fe40008011417 */
[----:B------:R-:W-:Y:S02]  /*1ab0*/  UIMAD UR11, UR23, UR11, URZ ;  /* 0x0000000b170b72a4 */ /* 0x000fe4000f8e023f */
[----:B------:R-:W-:Y:S02]  /*1ac0*/  UIMAD UR10, UR23, UR10, URZ ;  /* 0x0000000a170a72a4 */ /* 0x000fe4000f8e023f */
[----:B------:R-:W-:Y:S02]  /*1ad0*/  UIMAD UR9, UR23, UR9, URZ ;  /* 0x00000009170972a4 */ /* 0x000fe4000f8e023f */
[----:B------:R-:W-:-:S02]  /*1ae0*/  UIMAD UR8, UR23, UR8, URZ ;  /* 0x00000008170872a4 */ /* 0x000fc4000f8e023f */
[----:B------:R-:W-:Y:S02]  /*1af0*/  USHF.R.S32.HI UR22, URZ, 0x7, UR6 ;  /* 0x000000073f167899 */ /* 0x000fe40008011406 */
[----:B------:R-:W-:Y:S02]  /*1b00*/  ULDC UR12, c[0x0][0x168] ;  /* 0x00005a00000c7ab9 */ /* 0x000fe40000000800 */
.L_x_899:
[----:B------:R-:W-:Y:S04]  /*1b10*/  DEPBAR.LE SB0, 0x1 ;  /* 0x000080400000791a */ /* 0x000fe80000000000 */
[----:B------:R-:W-:Y:S01]  /*1b20*/  BAR.SYNC.DEFER_BLOCKING 0x0 ;  /* 0x0000000000007b1d */ /* 0x000fe20000010000 */
[----:B------:R-:W-:Y:S01]  /*1b30*/  IMAD.U32 R69, RZ, RZ, UR4 ;  /* 0x00000004ff457e24 */ /* 0x000fe2000f8e00ff */
[----:B------:R-:W-:Y:S01]  /*1b40*/  UIADD3 UR29, UR13, 0x1, URZ ;  /* 0x000000010d1d7890 */ /* 0x000fe2000fffe03f */
[----:B------:R-:W-:Y:S03]  /*1b50*/  IMAD.U32 R186, RZ, RZ, UR4 ;  /* 0x00000004ffba7e24 */ /* 0x000fe6000f8e00ff */
[----:B------:R-:W-:Y:S01]  /*1b60*/  LEA R69, R69, R206, 0xd ;  /* 0x000000ce45457211 */ /* 0x000fe200078e68ff */
[----:B------:R-:W-:Y:S01]  /*1b70*/  UISETP.GE.AND UP0, UPT, UR29, UR22, UPT ;  /* 0x000000161d00728c */ /* 0x000fe2000bf06270 */
[----:B------:R-:W-:Y:S03]  /*1b80*/  LEA R185, R186, R215, 0x7 ;  /* 0x000000d7bab97211 */ /* 0x000fe600078e38ff */
[----:B------:R-:W-:Y:S02]  /*1b90*/  IMAD.SHL.U32 R209, R69, 0x2, RZ ;  /* 0x0000000245d17824 */ /* 0x000fe400078e00ff */
[----:B------:R-:W-:Y:S01]  /*1ba0*/  IMAD.SHL.U32 R225, R185, 0x4, RZ ;  /* 0x00000004b9e17824 */ /* 0x000fe200078e00ff */
[----:B------:R-:W-:Y:S01]  /*1bb0*/  PLOP3.LUT P0, PT, PT, PT, UP0, 0x80, 0x0 ;  /* 0x000000000000781c */ /* 0x000fe20003f0f008 */
[C---:B------:R-:W-:Y:S01]  /*1bc0*/  IMAD.IADD R176, R209.reuse, 0x1, R172 ;  /* 0x00000001d1b07824 */ /* 0x040fe200078e02ac */
[----:B------:R-:W-:Y:S04]  /*1bd0*/  IADD3 R197, R209, R201, RZ ;  /* 0x000000c9d1c57210 */ /* 0x000fe80007ffe0ff */
[----:B------:R-:W-:Y:S01]  /*1be0*/  IADD3 R184, R172, R197, RZ ;  /* 0x000000c5acb87210 */ /* 0x000fe20007ffe0ff */
[----:B------:R-:W-:Y:S05]  /*1bf0*/  LDSM.16.M88.4 R72, [R205+0x80] ;  /* 0x00008000cd48783b */ /* 0x000fea0000000200 */
[----:B------:R-:W1:Y:S05]  /*1c00*/  LDSM.16.M88.4 R68, [R209+0x8080] ;  /* 0x00808000d144783b */ /* 0x000e6a0000000200 */
[----:B------:R-:W2:Y:S05]  /*1c10*/  LDSM.16.M88.4 R76, [R209+0xa080] ;  /* 0x00a08000d14c783b */ /* 0x000eaa0000000200 */
[----:B------:R-:W3:Y:S05]  /*1c20*/  LDSM.16.M88.4 R80, [R205+0x1080] ;  /* 0x00108000cd50783b */ /* 0x000eea0000000200 */
[----:B------:R-:W4:Y:S05]  /*1c30*/  LDSM.16.M88.4 R148, [R205+0x2080] ;  /* 0x00208000cd94783b */ /* 0x000f2a0000000200 */
[----:B------:R-:W5:Y:S05]  /*1c40*/  LDSM.16.M88.4 R152, [R205+0x3080] ;  /* 0x00308000cd98783b */ /* 0x000f6a0000000200 */
[----:B------:R-:W-:Y:S05]  /*1c50*/  LDSM.16.M88.4 R160, [R200+0x80] ;  /* 0x00008000c8a0783b */ /* 0x000fea0000000200 */
[----:B------:R-:W3:Y:S05]  /*1c60*/  LDSM.16.M88.4 R156, [R197+0x8080] ;  /* 0x00808000c59c783b */ /* 0x000eea0000000200 */
[----:B------:R-:W4:Y:S01]  /*1c70*/  LDSM.16.M88.4 R164, [R197+0xa080] ;  /* 0x00a08000c5a4783b */ /* 0x000f220000000200 */
[-C--:B-1----:R-:W-:Y:S04]  /*1c80*/  HMMA.16816.F32 R4, R68, R72.reuse, RZ ;  /* 0x000000484404723c */ /* 0x082fe800000018ff */
[----:B------:R-:W1:Y:S05]  /*1c90*/  LDSM.16.M88.4 R168, [R200+0x1080] ;  /* 0x00108000c8a8783b */ /* 0x000e6a0000000200 */
[----:B------:R-:W-:Y:S01]  /*1ca0*/  LDSM.16.M88.4 R172, [R3+0x3080] ;  /* 0x0030800003ac783b */ /* 0x000fe20000000200 */
[C---:B--2---:R-:W-:Y:S04]  /*1cb0*/  HMMA.16816.F32 R8, R76.reuse, R72, RZ ;  /* 0x000000484c08723c */ /* 0x044fe800000018ff */
[----:B------:R-:W-:Y:S04]  /*1cc0*/  LDSM.16.M88.4 R180, [R184+0xa080] ;  /* 0x00a08000b8b4783b */ /* 0x000fe80000000200 */
[-C--:B------:R-:W-:Y:S01]  /*1cd0*/  HMMA.16816.F32 R12, R76, R74.reuse, RZ ;  /* 0x0000004a4c0c723c */ /* 0x080fe200000018ff */
[----:B------:R-:W-:Y:S05]  /*1ce0*/  LDS R240, [R225+0x18080] ;  /* 0x01808000e1f07984 */ /* 0x000fea0000000800 */
[----:B------:R-:W-:Y:S02]  /*1cf0*/  LDS R228, [R225+0x180a0] ;  /* 0x0180a000e1e47984 */ /* 0x000fe40000000800 */
[C---:B------:R-:W-:Y:S03]  /*1d00*/  HMMA.16816.F32 R16, R68.reuse, R74, RZ ;  /* 0x0000004a4410723c */ /* 0x040fe600000018ff */
[----:B------:R-:W-:Y:S05]  /*1d10*/  LDSM.16.M88.4 R72, [R200+0x3080] ;  /* 0x00308000c848783b */ /* 0x000fea0000000200 */
[-C--:B---3--:R-:W-:Y:S01]  /*1d20*/  HMMA.16816.F32 R20, R68, R80.reuse, RZ ;  /* 0x000000504414723c */ /* 0x088fe200000018ff */
[----:B------:R-:W-:Y:S05]  /*1d30*/  LDS R227, [R225+0x18180] ;  /* 0x01818000e1e37984 */ /* 0x000fea0000000800 */
[----:B------:R-:W-:Y:S02]  /*1d40*/  LDS R226, [R225+0x181a0] ;  /* 0x0181a000e1e27984 */ /* 0x000fe40000000800 */
[C---:B------:R-:W-:Y:S08]  /*1d50*/  HMMA.16816.F32 R24, R76.reuse, R80, RZ ;  /* 0x000000504c18723c */ /* 0x040ff000000018ff */
[-C--:B------:R-:W-:Y:S08]  /*1d60*/  HMMA.16816.F32 R28, R76, R82.reuse, RZ ;  /* 0x000000524c1c723c */ /* 0x080ff000000018ff */
[C---:B------:R-:W-:Y:S01]  /*1d70*/  HMMA.16816.F32 R32, R68.reuse, R82, RZ ;  /* 0x000000524420723c */ /* 0x040fe200000018ff */
[----:B------:R-:W-:Y:S07]  /*1d80*/  LDSM.16.M88.4 R80, [R3+0x80] ;  /* 0x000080000350783b */ /* 0x000fee0000000200 */
[-C--:B----4-:R-:W-:Y:S08]  /*1d90*/  HMMA.16816.F32 R36, R68, R148.reuse, RZ ;  /* 0x000000944424723c */ /* 0x090ff000000018ff */
[C---:B------:R-:W-:Y:S08]  /*1da0*/  HMMA.16816.F32 R40, R76.reuse, R148, RZ ;  /* 0x000000944c28723c */ /* 0x040ff000000018ff */
[-C--:B------:R-:W-:Y:S08]  /*1db0*/  HMMA.16816.F32 R44, R76, R150.reuse, RZ ;  /* 0x000000964c2c723c */ /* 0x080ff000000018ff */
[C---:B------:R-:W-:Y:S01]  /*1dc0*/  HMMA.16816.F32 R48, R68.reuse, R150, RZ ;  /* 0x000000964430723c */ /* 0x040fe200000018ff */
[----:B------:R-:W-:Y:S07]  /*1dd0*/  LDSM.16.M88.4 R148, [R176+0xa080] ;  /* 0x00a08000b094783b */ /* 0x000fee0000000200 */
[-C--:B-----5:R-:W-:Y:S08]  /*1de0*/  HMMA.16816.F32 R52, R68, R152.reuse, RZ ;  /* 0x000000984434723c */ /* 0x0a0ff000000018ff */
[C---:B------:R-:W-:Y:S08]  /*1df0*/  HMMA.16816.F32 R56, R76.reuse, R152, RZ ;  /* 0x000000984c38723c */ /* 0x040ff000000018ff */
[-C--:B------:R-:W-:Y:S01]  /*1e00*/  HMMA.16816.F32 R60, R76, R154.reuse, RZ ;  /* 0x0000009a4c3c723c */ /* 0x080fe200000018ff */
[----:B------:R-:W-:Y:S05]  /*1e10*/  LDSM.16.M88.4 R76, [R176+0x8080] ;  /* 0x00808000b04c783b */ /* 0x000fea0000000200 */
[----:B------:R-:W-:Y:S02]  /*1e20*/  LDSM.16.M88.4 R176, [R2+0x80] ;  /* 0x0000800002b0783b */ /* 0x000fe40000000200 */
[----:B------:R-:W-:Y:S03]  /*1e30*/  HMMA.16816.F32 R64, R68, R154, RZ ;  /* 0x0000009a4440723c */ /* 0x000fe600000018ff */
[----:B------:R-:W2:Y:S05]  /*1e40*/  LDSM.16.M88.4 R68, [R200+0x2080] ;  /* 0x00208000c844783b */ /* 0x000eaa0000000200 */
[-C--:B------:R-:W-:Y:S01]  /*1e50*/  HMMA.16816.F32 R4, R156, R160.reuse, R4 ;  /* 0x000000a09c04723c */ /* 0x080fe20000001804 */
[----:B------:R-:W3:Y:S07]  /*1e60*/  LDSM.16.M88.4 R152, [R3+0x1080] ;  /* 0x001080000398783b */ /* 0x000eee0000000200 */
[C---:B------:R-:W-:Y:S08]  /*1e70*/  HMMA.16816.F32 R8, R164.reuse, R160, R8 ;  /* 0x000000a0a408723c */ /* 0x040ff00000001808 */
[-C--:B------:R-:W-:Y:S08]  /*1e80*/  HMMA.16816.F32 R12, R164, R162.reuse, R12 ;  /* 0x000000a2a40c723c */ /* 0x080ff0000000180c */
[C---:B------:R-:W-:Y:S01]  /*1e90*/  HMMA.16816.F32 R16, R156.reuse, R162, R16 ;  /* 0x000000a29c10723c */ /* 0x040fe20000001810 */
[----:B------:R-:W4:Y:S07]  /*1ea0*/  LDSM.16.M88.4 R160, [R3+0x2080] ;  /* 0x0020800003a0783b */ /* 0x000f2e0000000200 */
[-C--:B-1----:R-:W-:Y:S08]  /*1eb0*/  HMMA.16816.F32 R20, R156, R168.reuse, R20 ;  /* 0x000000a89c14723c */ /* 0x082ff00000001814 */
[C---:B------:R-:W-:Y:S08]  /*1ec0*/  HMMA.16816.F32 R24, R164.reuse, R168, R24 ;  /* 0x000000a8a418723c */ /* 0x040ff00000001818 */
[-C--:B------:R-:W-:Y:S08]  /*1ed0*/  HMMA.16816.F32 R28, R164, R170.reuse, R28 ;  /* 0x000000aaa41c723c */ /* 0x080ff0000000181c */
[C---:B------:R-:W-:Y:S01]  /*1ee0*/  HMMA.16816.F32 R32, R156.reuse, R170, R32 ;  /* 0x000000aa9c20723c */ /* 0x040fe20000001820 */
[----:B------:R-:W1:Y:S07]  /*1ef0*/  LDSM.16.M88.4 R168, [R184+0x8080] ;  /* 0x00808000b8a8783b */ /* 0x000e6e0000000200 */
[-C--:B--2---:R-:W-:Y:S08]  /*1f00*/  HMMA.16816.F32 R36, R156, R68.reuse, R36 ;  /* 0x000000449c24723c */ /* 0x084ff00000001824 */
[C---:B------:R-:W-:Y:S08]  /*1f10*/  HMMA.16816.F32 R40, R164.reuse, R68, R40 ;  /* 0x00000044a428723c */ /* 0x040ff00000001828 */
[-C--:B------:R-:W-:Y:S08]  /*1f20*/  HMMA.16816.F32 R44, R164, R70.reuse, R44 ;  /* 0x00000046a42c723c */ /* 0x080ff0000000182c */
[C---:B------:R-:W-:Y:S01]  /*1f30*/  HMMA.16816.F32 R48, R156.reuse, R70, R48 ;  /* 0x000000469c30723c */ /* 0x040fe20000001830 */
[----:B------:R-:W2:Y:S07]  /*1f40*/  LDSM.16.M88.4 R68, [R2+0x1080] ;  /* 0x001080000244783b */ /* 0x000eae0000000200 */
[-C--:B------:R-:W-:Y:S08]  /*1f50*/  HMMA.16816.F32 R52, R156, R72.reuse, R52 ;  /* 0x000000489c34723c */ /* 0x080ff00000001834 */
[C---:B------:R-:W-:Y:S08]  /*1f60*/  HMMA.16816.F32 R56, R164.reuse, R72, R56 ;  /* 0x00000048a438723c */ /* 0x040ff00000001838 */
[-C--:B------:R-:W-:Y:S08]  /*1f70*/  HMMA.16816.F32 R60, R164, R74.reuse, R60 ;  /* 0x0000004aa43c723c */ /* 0x080ff0000000183c */
[----:B------:R-:W-:Y:S01]  /*1f80*/  HMMA.16816.F32 R64, R156, R74, R64 ;  /* 0x0000004a9c40723c */ /* 0x000fe20000001840 */
[----:B------:R-:W5:Y:S07]  /*1f90*/  LDSM.16.M88.4 R72, [R2+0x2080] ;  /* 0x002080000248783b */ /* 0x000f6e0000000200 */
[-C--:B------:R-:W-:Y:S08]  /*1fa0*/  HMMA.16816.F32 R4, R76, R80.reuse, R4 ;  /* 0x000000504c04723c */ /* 0x080ff00000001804 */
[C---:B------:R-:W-:Y:S08]  /*1fb0*/  HMMA.16816.F32 R8, R148.reuse, R80, R8 ;  /* 0x000000509408723c */ /* 0x040ff00000001808 */
[-C--:B------:R-:W-:Y:S08]  /*1fc0*/  HMMA.16816.F32 R12, R148, R82.reuse, R12 ;  /* 0x00000052940c723c */ /* 0x080ff0000000180c */
[C---:B------:R-:W-:Y:S08]  /*1fd0*/  HMMA.16816.F32 R16, R76.reuse, R82, R16 ;  /* 0x000000524c10723c */ /* 0x040ff00000001810 */
[-C--:B---3--:R-:W-:Y:S08]  /*1fe0*/  HMMA.16816.F32 R20, R76, R152.reuse, R20 ;  /* 0x000000984c14723c */ /* 0x088ff00000001814 */
[C---:B------:R-:W-:Y:S08]  /*1ff0*/  HMMA.16816.F32 R24, R148.reuse, R152, R24 ;  /* 0x000000989418723c */ /* 0x040ff00000001818 */
[-C--:B------:R-:W-:Y:S08]  /*2000*/  HMMA.16816.F32 R28, R148, R154.reuse, R28 ;  /* 0x0000009a941c723c */ /* 0x080ff0000000181c */
[C---:B------:R-:W-:Y:S08]  /*2010*/  HMMA.16816.F32 R32, R76.reuse, R154, R32 ;  /* 0x0000009a4c20723c */ /* 0x040ff00000001820 */
[-C--:B----4-:R-:W-:Y:S08]  /*2020*/  HMMA.16816.F32 R36, R76, R160.reuse, R36 ;  /* 0x000000a04c24723c */ /* 0x090ff00000001824 */
[C---:B------:R-:W-:Y:S08]  /*2030*/  HMMA.16816.F32 R40, R148.reuse, R160, R40 ;  /* 0x000000a09428723c */ /* 0x040ff00000001828 */
[-C--:B------:R-:W-:Y:S08]  /*2040*/  HMMA.16816.F32 R44, R148, R162.reuse, R44 ;  /* 0x000000a2942c723c */ /* 0x080ff0000000182c */
[C---:B------:R-:W-:Y:S08]  /*2050*/  HMMA.16816.F32 R48, R76.reuse, R162, R48 ;  /* 0x000000a24c30723c */ /* 0x040ff00000001830 */
[-C--:B------:R-:W-:Y:S08]  /*2060*/  HMMA.16816.F32 R52, R76, R172.reuse, R52 ;  /* 0x000000ac4c34723c */ /* 0x080ff00000001834 */
[C---:B------:R-:W-:Y:S08]  /*2070*/  HMMA.16816.F32 R56, R148.reuse, R172, R56 ;  /* 0x000000ac9438723c */ /* 0x040ff00000001838 */
[-C--:B------:R-:W-:Y:S08]  /*2080*/  HMMA.16816.F32 R60, R148, R174.reuse, R60 ;  /* 0x000000ae943c723c */ /* 0x080ff0000000183c */
[----:B------:R-:W-:Y:S01]  /*2090*/  HMMA.16816.F32 R64, R76, R174, R64 ;  /* 0x000000ae4c40723c */ /* 0x000fe20000001840 */
[----:B------:R-:W3:Y:S01]  /*20a0*/  LDSM.16.M88.4 R76, [R2+0x3080] ;  /* 0x00308000024c783b */ /* 0x000ee20000000200 */
[----:B------:R-:W-:Y:S04]  /*20b0*/  DEPBAR.LE SB0, 0x1 ;  /* 0x000080400000791a */ /* 0x000fe80000000000 */
[----:B------:R-:W-:Y:S02]  /*20c0*/  BAR.SYNC.DEFER_BLOCKING 0x0 ;  /* 0x0000000000007b1d */ /* 0x000fe40000010000 */
[-C--:B-1----:R-:W-:Y:S08]  /*20d0*/  HMMA.16816.F32 R4, R168, R176.reuse, R4 ;  /* 0x000000b0a804723c */ /* 0x082ff00000001804 */
[C---:B------:R-:W-:Y:S08]  /*20e0*/  HMMA.16816.F32 R8, R180.reuse, R176, R8 ;  /* 0x000000b0b408723c */ /* 0x040ff00000001808 */
[-C--:B------:R-:W-:Y:S01]  /*20f0*/  HMMA.16816.F32 R12, R180, R178.reuse, R12 ;  /* 0x000000b2b40c723c */ /* 0x080fe2000000180c */
[----:B------:R1:W4:Y:S07]  /*2100*/  LDSM.16.M88.4 R172, [R197+0x10080] ;  /* 0x01008000c5ac783b */ /* 0x00032e0000000200 */
[C---:B------:R-:W-:Y:S01]  /*2110*/  HMMA.16816.F32 R16, R168.reuse, R178, R16 ;  /* 0x000000b2a810723c */ /* 0x040fe20000001810 */
[----:B------:R1:W1:Y:S07]  /*2120*/  LDSM.16.M88.4 R184, [R197+0x12080] ;  /* 0x01208000c5b8783b */ /* 0x00026e0000000200 */
[-C--:B--2---:R-:W-:Y:S01]  /*2130*/  HMMA.16816.F32 R20, R168, R68.reuse, R20 ;  /* 0x00000044a814723c */ /* 0x084fe20000001814 */
[----:B------:R2:W1:Y:S05]  /*2140*/  LDSM.16.M88.4 R80, [R209+0x10080] ;  /* 0x01008000d150783b */ /* 0x00046a0000000200 */
[----:B------:R2:W1:Y:S02]  /*2150*/  LDSM.16.M88.4 R152, [R209+0x12080] ;  /* 0x01208000d198783b */ /* 0x0004640000000200 */
[C---:B------:R-:W-:Y:S03]  /*2160*/  HMMA.16816.F32 R24, R180.reuse, R68, R24 ;  /* 0x00000044b418723c */ /* 0x040fe60000001818 */
[----:B------:R2:W1:Y:S05]  /*2170*/  LDSM.16.M88.4 R148, [R205+0x4080] ;  /* 0x00408000cd94783b */ /* 0x00046a0000000200 */
[-C--:B------:R-:W-:Y:S01]  /*2180*/  HMMA.16816.F32 R28, R180, R70.reuse, R28 ;  /* 0x00000046b41c723c */ /* 0x080fe2000000181c */
[----:B------:R2:W1:Y:S05]  /*2190*/  LDSM.16.M88.4 R156, [R205+0x5080] ;  /* 0x00508000cd9c783b */ /* 0x00046a0000000200 */
[----:B------:R2:W1:Y:S02]  /*21a0*/  LDSM.16.M88.4 R160, [R205+0x6080] ;  /* 0x00608000cda0783b */ /* 0x0004640000000200 */
[C---:B------:R-:W-:Y:S03]  /*21b0*/  HMMA.16816.F32 R32, R168.reuse, R70, R32 ;  /* 0x00000046a820723c */ /* 0x040fe60000001820 */
[----:B------:R2:W1:Y:S05]  /*21c0*/  LDSM.16.M88.4 R164, [R205+0x7080] ;  /* 0x00708000cda4783b */ /* 0x00046a0000000200 */
[-C--:B-----5:R-:W-:Y:S01]  /*21d0*/  HMMA.16816.F32 R36, R168, R72.reuse, R36 ;  /* 0x00000048a824723c */ /* 0x0a0fe20000001824 */
[----:B------:R2:W1:Y:S05]  /*21e0*/  LDSM.16.M88.4 R176, [R200+0x4080] ;  /* 0x00408000c8b0783b */ /* 0x00046a0000000200 */
[----:B------:R2:W1:Y:S02]  /*21f0*/  LDSM.16.M88.4 R188, [R200+0x5080] ;  /* 0x00508000c8bc783b */ /* 0x0004640000000200 */
[C---:B------:R-:W-:Y:S03]  /*2200*/  HMMA.16816.F32 R40, R180.reuse, R72, R40 ;  /* 0x00000048b428723c */ /* 0x040fe60000001828 */
[----:B------:R2:W1:Y:S05]  /*2210*/  LDSM.16.M88.4 R192, [R200+0x6080] ;  /* 0x00608000c8c0783b */ /* 0x00046a0000000200 */
[-C--:B------:R-:W-:Y:S01]  /*2220*/  HMMA.16816.F32 R44, R180, R74.reuse, R44 ;  /* 0x0000004ab42c723c */ /* 0x080fe2000000182c */
[----:B------:R2:W1:Y:S07]  /*2230*/  LDSM.16.M88.4 R196, [R200+0x7080] ;  /* 0x00708000c8c4783b */ /* 0x00046e0000000200 */
[C---:B------:R-:W-:Y:S08]  /*2240*/  HMMA.16816.F32 R48, R168.reuse, R74, R48 ;  /* 0x0000004aa830723c */ /* 0x040ff00000001830 */
[-C--:B---3--:R-:W-:Y:S08]  /*2250*/  HMMA.16816.F32 R52, R168, R76.reuse, R52 ;  /* 0x0000004ca834723c */ /* 0x088ff00000001834 */
[C---:B------:R-:W-:Y:S08]  /*2260*/  HMMA.16816.F32 R56, R180.reuse, R76, R56 ;  /* 0x0000004cb438723c */ /* 0x040ff00000001838 */
[-C--:B------:R-:W-:Y:S08]  /*2270*/  HMMA.16816.F32 R60, R180, R78.reuse, R60 ;  /* 0x0000004eb43c723c */ /* 0x080ff0000000183c */
[----:B------:R-:W-:Y:S01]  /*2280*/  HMMA.16816.F32 R64, R168, R78, R64 ;  /* 0x0000004ea840723c */ /* 0x000fe20000001840 */
[----:B------:R-:W-:-:S07]  /*2290*/  @P0 BRA `(.L_x_897) ;  /* 0x000003a000000947 */ /* 0x000fce0003800000 */
[----:B-12-4-:R-:W1:Y:S01]  /*22a0*/  S2R R73, SR_CTAID.Y ;  /* 0x0000000000497919 */ /* 0x016e620000002600 */
[----:B------:R-:W-:Y:S01]  /*22b0*/  ULDC.64 UR6, c[0x0][0x178] ;  /* 0x00005e0000067ab9 */ /* 0x000fe20000000a00 */
[----:B------:R-:W-:Y:S01]  /*22c0*/  IMAD.U32 R68, RZ, RZ, UR25 ;  /* 0x00000019ff447e24 */ /* 0x000fe2000f8e00ff */
[----:B------:R-:W-:Y:S01]  /*22d0*/  UIMAD.WIDE.U32 UR30, UR29, UR6, URZ ;  /* 0x000000061d1e72a5 */ /* 0x000fe2000f8e003f */
[----:B------:R-:W-:Y:S01]  /*22e0*/  IMAD R69, R218, c[0x0][0x178], RZ ;  /* 0x00005e00da457a24 */ /* 0x000fe200078e02ff */
[----:B------:R-:W-:Y:S04]  /*22f0*/  USHF.R.S32.HI UR28, URZ, 0x1f, UR29 ;  /* 0x0000001f3f1c7899 */ /* 0x000fe8000801141d */
[----:B------:R-:W-:Y:S01]  /*2300*/  IMAD.U32 R76, RZ, RZ, UR30 ;  /* 0x0000001eff4c7e24 */ /* 0x000fe2000f8e00ff */
[----:B------:R-:W-:Y:S01]  /*2310*/  UIMAD UR28, UR28, UR6, URZ ;  /* 0x000000061c1c72a4 */ /* 0x000fe2000f8e023f */
[----:B------:R-:W-:Y:S03]  /*2320*/  IMAD.U32 R70, RZ, RZ, UR30 ;  /* 0x0000001eff467e24 */ /* 0x000fe6000f8e00ff */
[----:B------:R-:W-:Y:S02]  /*2330*/  UIMAD UR28, UR29, UR7, UR28 ;  /* 0x000000071d1c72a4 */ /* 0x000fe4000f8e021c */
[----:B------:R-:W-:Y:S02]  /*2340*/  UIMAD UR29, UR29, -0x80, UR12 ;  /* 0xffffff801d1d78a4 */ /* 0x000fe4000f8e020c */
[----:B------:R-:W-:Y:S01]  /*2350*/  UIADD3 UR28, UR31, UR28, URZ ;  /* 0x0000001c1f1c7290 */ /* 0x000fe2000fffe03f */
[----:B-1----:R-:W-:Y:S01]  /*2360*/  SHF.R.S32.HI R72, RZ, 0x1f, R73 ;  /* 0x0000001fff487819 */ /* 0x002fe20000011449 */
[----:B------:R-:W-:Y:S04]  /*2370*/  IMAD.WIDE.U32 R74, R73, c[0x0][0x180], R222 ;  /* 0x00006000494a7a25 */ /* 0x000fe800078e00de */
[C---:B------:R-:W-:Y:S01]  /*2380*/  IMAD R71, R72.reuse, c[0x0][0x180], RZ ;  /* 0x0000600048477a24 */ /* 0x040fe200078e02ff */
[----:B------:R-:W-:Y:S01]  /*2390*/  IADD3 R69, P2, P1, R69, UR11, R74 ;  /* 0x0000000b45457c10 */ /* 0x000fe2000f95e04a */
[----:B------:R-:W-:Y:S03]  /*23a0*/  @!P4 IMAD.WIDE.U32 R78, R73, c[0x0][0x270], R220 ;  /* 0x00009c00494eca25 */ /* 0x000fe600078e00dc */
[----:B------:R-:W-:Y:S01]  /*23b0*/  LEA R77, P0, R69, c[0x0][0x160], 0x1 ;  /* 0x00005800454d7a11 */ /* 0x000fe200078008ff */
[----:B------:R-:W-:Y:S02]  /*23c0*/  IMAD R71, R73, c[0x0][0x184], R71 ;  /* 0x0000610049477a24 */ /* 0x000fe400078e0247 */
[----:B------:R-:W-:Y:S02]  /*23d0*/  @!P4 IMAD R72, R72, c[0x0][0x270], RZ ;  /* 0x00009c004848ca24 */ /* 0x000fe400078e02ff */
[----:B------:R-:W-:Y:S01]  /*23e0*/  IMAD.IADD R71, R75, 0x1, R71 ;  /* 0x000000014b477824 */ /* 0x000fe200078e0247 */
[----:B------:R-:W-:Y:S01]  /*23f0*/  IADD3 R75, -R218, UR29, RZ ;  /* 0x0000001dda4b7c10 */ /* 0x000fe2000fffe1ff */
[----:B------:R-:W-:Y:S03]  /*2400*/  @!P4 IMAD R72, R73, c[0x0][0x274], R72 ;  /* 0x00009d004948ca24 */ /* 0x000fe600078e0248 */
[----:B------:R-:W-:Y:S02]  /*2410*/  IADD3.X R74, R208, UR14, R71, P2, P1 ;  /* 0x0000000ed04a7c10 */ /* 0x000fe400097e2447 */
[----:B------:R-:W-:Y:S02]  /*2420*/  ISETP.LT.OR P2, PT, R75, 0x1, P5 ;  /* 0x000000014b00780c */ /* 0x000fe40002f41670 */
[----:B------:R-:W-:Y:S01]  /*2430*/  LEA.HI.X R74, R69, c[0x0][0x164], R74, 0x1, P0 ;  /* 0x00005900454a7a11 */ /* 0x000fe200000f0c4a */
[----:B------:R-:W-:Y:S01]  /*2440*/  IMAD.U32 R69, RZ, RZ, UR28 ;  /* 0x0000001cff457e24 */ /* 0x000fe2000f8e00ff */
[----:B------:R-:W-:Y:S02]  /*2450*/  IADD3 R71, R212, 0x8080, RZ ;  /* 0x00008080d4477810 */ /* 0x000fe40007ffe0ff */
[----:B------:R-:W-:Y:S02]  /*2460*/  @!P4 IADD3 R73, P0, R78, UR10, RZ ;  /* 0x0000000a4e49cc10 */ /* 0x000fe4000ff1e0ff */
[----:B------:R-:W-:Y:S01]  /*2470*/  LEA R76, P1, R76, R77, 0x8 ;  /* 0x0000004d4c4c7211 */ /* 0x000fe200078240ff */
[----:B------:R-:W-:Y:S01]  /*2480*/  IMAD R71, R68, 0x4000, R71 ;  /* 0x0000400044477824 */ /* 0x000fe200078e0247 */
[----:B------:R-:W-:Y:S01]  /*2490*/  ISETP.LT.OR P6, PT, R75, 0x21, P5 ;  /* 0x000000214b00780c */ /* 0x000fe20002fc1670 */
[----:B------:R-:W-:Y:S01]  /*24a0*/  IMAD.U32 R68, RZ, RZ, UR13 ;  /* 0x0000000dff447e24 */ /* 0x000fe2000f8e00ff */
[----:B------:R-:W-:Y:S02]  /*24b0*/  @!P4 IADD3.X R72, R79, UR16, R72, P0, !PT ;  /* 0x000000104f48cc10 */ /* 0x000fe400087fe448 */
[C---:B------:R-:W-:Y:S02]  /*24c0*/  @!P4 LEA R78, P0, R73.reuse, c[0x0][0x258], 0x2 ;  /* 0x00009600494eca11 */ /* 0x040fe400078010ff */
[----:B------:R-:W-:Y:S01]  /*24d0*/  LEA.HI.X R77, R70, R74, R69, 0x8, P1 ;  /* 0x0000004a464d7211 */ /* 0x000fe200008f4445 */
[----:B------:R-:W-:Y:S01]  /*24e0*/  IMAD.U32 R69, RZ, RZ, UR25 ;  /* 0x00000019ff457e24 */ /* 0x000fe2000f8e00ff */
[----:B------:R-:W-:Y:S02]  /*24f0*/  @!P4 LEA.HI.X R79, R73, c[0x0][0x25c], R72, 0x2, P0 ;  /* 0x00009700494fca11 */ /* 0x000fe400000f1448 */
[----:B------:R-:W-:Y:S01]  /*2500*/  IADD3 R74, P0, R76, UR19, RZ ;  /* 0x000000134c4a7c10 */ /* 0x000fe2000ff1e0ff */
[----:B------:R-:W-:Y:S01]  /*2510*/  @!PT LDS RZ, [RZ] ;  /* 0x00000000fffff984 */ /* 0x000fe20000000800 */
[----:B------:R-:W-:Y:S01]  /*2520*/  @!PT LDS RZ, [RZ] ;  /* 0x00000000fffff984 */ /* 0x000fe20000000800 */
[----:B------:R-:W-:Y:S01]  /*2530*/  @!PT LDS RZ, [RZ] ;  /* 0x00000000fffff984 */ /* 0x000fe20000000800 */
[----:B------:R1:W-:Y:S01]  /*2540*/  LDGSTS.E.BYPASS.LTC128B.128 [R71], [R76.64], !P2 ;  /* 0x000000004c477fae */ /* 0x0003e2000d101d5a */
[----:B------:R-:W-:Y:S01]  /*2550*/  ISETP.LT.OR P2, PT, R75, 0x41, P5 ;  /* 0x000000414b00780c */ /* 0x000fe20002f41670 */
[----:B------:R-:W-:Y:S01]  /*2560*/  @!P4 IMAD R69, R69, 0x80, R220 ;  /* 0x000000804545c824 */ /* 0x000fe200078e02dc */
[----:B------:R-:W-:Y:S02]  /*2570*/  ISETP.LT.OR P1, PT, R75, 0x61, P5 ;  /* 0x000000614b00780c */ /* 0x000fe40002f21670 */
[----:B------:R-:W-:Y:S02]  /*2580*/  IADD3.X R75, R77, UR18, RZ, P0, !PT ;  /* 0x000000124d4b7c10 */ /* 0x000fe400087fe4ff */
[----:B------:R-:W-:Y:S02]  /*2590*/  IADD3 R168, P0, R74, UR19, RZ ;  /* 0x000000134aa87c10 */ /* 0x000fe4000ff1e0ff */
[----:B------:R-:W-:Y:S01]  /*25a0*/  @!P4 LEA R73, R68, 0x80, 0x7 ;  /* 0x000000804449c811 */ /* 0x000fe200078e38ff */
[----:B------:R1:W-:Y:S01]  /*25b0*/  LDGSTS.E.BYPASS.LTC128B.128 [R71+0x1000], [R74.64], !P6 ;  /* 0x010000004a477fae */ /* 0x0003e2000f101d5a */
[----:B------:R-:W-:Y:S02]  /*25c0*/  IADD3.X R169, R75, UR18, RZ, P0, !PT ;  /* 0x000000124ba97c10 */ /* 0x000fe400087fe4ff */
[----:B------:R-:W-:Y:S01]  /*25d0*/  IADD3 R170, P0, R168, UR19, RZ ;  /* 0x00000013a8aa7c10 */ /* 0x000fe2000ff1e0ff */
[----:B------:R-:W-:Y:S03]  /*25e0*/  @!P4 IMAD.WIDE R78, R73, 0x4, R78 ;  /* 0x00000004494ec825 */ /* 0x000fe600078e024e */
[----:B------:R1:W-:Y:S01]  /*25f0*/  LDGSTS.E.BYPASS.LTC128B.128 [R71+0x2000], [R168.64], !P2 ;  /* 0x02000000a8477fae */ /* 0x0003e2000d101d5a */
[----:B------:R-:W-:Y:S01]  /*2600*/  IADD3.X R171, R169, UR18, RZ, P0, !PT ;  /* 0x00000012a9ab7c10 */ /* 0x000fe200087fe4ff */
[----:B------:R-:W-:Y:S05]  /*2610*/  @!P4 IMAD.SHL.U32 R73, R69, 0x4, RZ ;  /* 0x000000044549c824 */ /* 0x000fea00078e00ff */
[----:B------:R1:W-:Y:S07]  /*2620*/  LDGSTS.E.BYPASS.LTC128B.128 [R71+0x3000], [R170.64], !P1 ;  /* 0x03000000aa477fae */ /* 0x0003ee000c901d5a */
[----:B------:R1:W-:Y:S02]  /*2630*/  @!P4 LDGSTS.E.BYPASS.LTC128B.128 [R73+0x18080], [R78.64] ;  /* 0x180800004e49cfae */ /* 0x0003e4000b901d5a */
.L_x_897:
[-C--:B-12-4-:R-:W-:Y:S01]  /*2640*/  HMMA.16816.F32 R68, R80, R148.reuse, RZ ;  /* 0x000000945044723c */ /* 0x096fe200000018ff */
[----:B------:R1:W-:Y:S01]  /*2650*/  STL [R1], R0 ;  /* 0x0000000001007387 */ /* 0x0003e20000100800 */
[----:B------:R-:W-:Y:S01]  /*2660*/  UIADD3 UR28, UR13, 0x2, URZ ;  /* 0x000000020d1c7890 */ /* 0x000fe2000fffe03f */
[C---:B------:R-:W-:Y:S02]  /*2670*/  ISETP.GT.AND P0, PT, R224.reuse, 0x1, PT ;  /* 0x00000001e000780c */ /* 0x040fe40003f04270 */
[----:B------:R-:W-:Y:S01]  /*2680*/  ISETP.GT.AND P1, PT, R224, RZ, PT ;  /* 0x000000ffe000720c */ /* 0x000fe20003f24270 */
[----:B------:R-:W0:Y:S01]  /*2690*/  LDGDEPBAR ;  /* 0x00000000000079af */ /* 0x000e220000000000 */
[----:B------:R-:W-:Y:S01]  /*26a0*/  FSEL R169, R5, -INF , P0 ;  /* 0xff80000005a97808 */ /* 0x000fe20000000000 */
[----:B------:R-:W-:Y:S01]  /*26b0*/  UISETP.GE.AND UP0, UPT, UR28, UR22, UPT ;  /* 0x000000161c00728c */ /* 0x000fe2000bf06270 */
[----:B------:R-:W-:Y:S02]  /*26c0*/  FSEL R75, R4, -INF , P1 ;  /* 0xff800000044b7808 */ /* 0x000fe40000800000 */
[----:B------:R-:W-:Y:S01]  /*26d0*/  ISETP.GT.AND P6, PT, R224, 0x20, PT ;  /* 0x00000020e000780c */ /* 0x000fe20003fc4270 */
[--C-:B------:R-:W-:Y:S01]  /*26e0*/  FFMA.FTZ R233, R169, c[0x0][0x29c], -R240.reuse ;  /* 0x0000a700a9e97a23 */ /* 0x100fe200000108f0 */
[----:B------:R-:W-:Y:S01]  /*26f0*/  FSEL R232, R6, -INF , P1 ;  /* 0xff80000006e87808 */ /* 0x000fe20000800000 */
[----:B------:R-:W-:Y:S01]  /*2700*/  FFMA.FTZ R180, R75, c[0x0][0x29c], -R240 ;  /* 0x0000a7004bb47a23 */ /* 0x000fe200000108f0 */
[----:B------:R-:W-:Y:S02]  /*2710*/  FSEL R242, R8, -INF , P1 ;  /* 0xff80000008f27808 */ /* 0x000fe40000800000 */
[----:B------:R-:W-:Y:S01]  /*2720*/  FSEL R238, R9, -INF , P0 ;  /* 0xff80000009ee7808 */ /* 0x000fe20000000000 */
[----:B------:R-:W-:Y:S01]  /*2730*/  MUFU.EX2 R233, R233 ;  /* 0x000000e900e97308 */ /* 0x000fe20000000800 */
[----:B------:R-:W-:Y:S02]  /*2740*/  FSEL R181, R11, -INF , P0 ;  /* 0xff8000000bb57808 */ /* 0x000fe40000000000 */
[----:B------:R-:W-:Y:S02]  /*2750*/  FSEL R183, R10, -INF , P1 ;  /* 0xff8000000ab77808 */ /* 0x000fe40000800000 */
[C---:B------:R-:W-:Y:S01]  /*2760*/  ISETP.GT.AND P1, PT, R224.reuse, 0x10, PT ;  /* 0x00000010e000780c */ /* 0x040fe20003f24270 */
[--C-:B------:R-:W-:Y:S01]  /*2770*/  FFMA.FTZ R181, R181, c[0x0][0x29c], -R226.reuse ;  /* 0x0000a700b5b57a23 */ /* 0x100fe200000108e2 */
[----:B------:R-:W-:Y:S01]  /*2780*/  ISETP.GT.AND P2, PT, R224, 0x21, PT ;  /* 0x00000021e000780c */ /* 0x000fe20003f44270 */
[----:B------:R-:W-:Y:S01]  /*2790*/  FFMA.FTZ R183, R183, c[0x0][0x29c], -R226 ;  /* 0x0000a700b7b77a23 */ /* 0x000fe200000108e2 */
[----:B-1----:R-:W-:Y:S01]  /*27a0*/  FSEL R0, R7, -INF , P0 ;  /* 0xff80000007007808 */ /* 0x002fe20000000000 */
[----:B------:R-:W1:Y:S01]  /*27b0*/  MUFU.EX2 R180, R180 ;  /* 0x000000b400b47308 */ /* 0x000e620000000800 */
[C---:B------:R-:W-:Y:S02]  /*27c0*/  HMMA.16816.F32 R4, R152.reuse, R148, RZ ;  /* 0x000000949804723c */ /* 0x040fe400000018ff */
[----:B------:R-:W-:Y:S02]  /*27d0*/  FSEL R76, R12, -INF , P1 ;  /* 0xff8000000c4c7808 */ /* 0x000fe40000800000 */
[----:B------:R-:W-:Y:S02]  /*27e0*/  FSEL R79, R20, -INF , P6 ;  /* 0xff800000144f7808 */ /* 0x000fe40003000000 */
[----:B------:R-:W-:Y:S02]  /*27f0*/  FSEL R73, R21, -INF , P2 ;  /* 0xff80000015497808 */ /* 0x000fe40001000000 */
[-C--:B------:R-:W-:Y:S01]  /*2800*/  HMMA.16816.F32 R8, R152, R150.reuse, RZ ;  /* 0x000000969808723c */ /* 0x080fe200000018ff */
[----:B------:R-:W-:Y:S01]  /*2810*/  ISETP.GT.AND P0, PT, R224, 0x11, PT ;  /* 0x00000011e000780c */ /* 0x000fe20003f04270 */
[----:B------:R-:W-:Y:S02]  /*2820*/  MUFU.EX2 R181, R181 ;  /* 0x000000b500b57308 */ /* 0x000fe40000000800 */
[----:B------:R-:W-:Y:S01]  /*2830*/  FSEL R239, R16, -INF , P1 ;  /* 0xff80000010ef7808 */ /* 0x000fe20000800000 */
[--C-:B------:R-:W-:Y:S01]  /*2840*/  FFMA.FTZ R79, R79, c[0x0][0x29c], -R240.reuse ;  /* 0x0000a7004f4f7a23 */ /* 0x100fe200000108f0 */
[----:B------:R-:W-:Y:S01]  /*2850*/  FSEL R171, R17, -INF , P0 ;  /* 0xff80000011ab7808 */ /* 0x000fe20000000000 */
[--C-:B------:R-:W-:Y:S01]  /*2860*/  FFMA.FTZ R249, R73, c[0x0][0x29c], -R240.reuse ;  /* 0x0000a70049f97a23 */ /* 0x100fe200000108f0 */
[----:B------:R-:W-:Y:S01]  /*2870*/  FSEL R168, R19, -INF , P0 ;  /* 0xff80000013a87808 */ /* 0x000fe20000000000 */
[--C-:B------:R-:W-:Y:S03]  /*2880*/  FFMA.FTZ R182, R239, c[0x0][0x29c], -R240.reuse ;  /* 0x0000a700efb67a23 */ /* 0x100fe600000108f0 */
[----:B------:R-:W-:Y:S01]  /*2890*/  FSEL R211, R18, -INF , P1 ;  /* 0xff80000012d37808 */ /* 0x000fe20000800000 */
[----:B------:R-:W-:Y:S01]  /*28a0*/  FFMA.FTZ R241, R171, c[0x0][0x29c], -R240 ;  /* 0x0000a700abf17a23 */ /* 0x000fe200000108f0 */
[C---:B------:R-:W-:Y:S01]  /*28b0*/  HMMA.16816.F32 R16, R80.reuse, R150, RZ ;  /* 0x000000965010723c */ /* 0x040fe200000018ff */
[----:B------:R-:W-:Y:S01]  /*28c0*/  MUFU.EX2 R249, R249 ;  /* 0x000000f900f97308 */ /* 0x000fe20000000800 */
[----:B------:R-:W-:Y:S02]  /*28d0*/  FSEL R246, R13, -INF , P0 ;  /* 0xff8000000df67808 */ /* 0x000fe40000000000 */
[----:B------:R-:W-:Y:S02]  /*28e0*/  FSEL R229, R14, -INF , P1 ;  /* 0xff8000000ee57808 */ /* 0x000fe40000800000 */
[----:B------:R-:W-:Y:S02]  /*28f0*/  FSEL R231, R15, -INF , P0 ;  /* 0xff8000000fe77808 */ /* 0x000fe40000000000 */
[-C--:B------:R-:W-:Y:S01]  /*2900*/  HMMA.16816.F32 R12, R80, R156.reuse, RZ ;  /* 0x0000009c500c723c */ /* 0x080fe200000018ff */
[----:B------:R-:W-:Y:S02]  /*2910*/  FSEL R72, R22, -INF , P6 ;  /* 0xff80000016487808 */ /* 0x000fe40003000000 */
[----:B------:R-:W-:Y:S01]  /*2920*/  ISETP.GT.AND P1, PT, R224, 0x30, PT ;  /* 0x00000030e000780c */ /* 0x000fe20003f24270 */
[----:B------:R-:W-:Y:S01]  /*2930*/  MUFU.EX2 R182, R182 ;  /* 0x000000b600b67308 */ /* 0x000fe20000000800 */
[----:B------:R-:W-:Y:S01]  /*2940*/  FSEL R74, R23, -INF , P2 ;  /* 0xff800000174a7808 */ /* 0x000fe20001000000 */
[--C-:B------:R-:W-:Y:S01]  /*2950*/  FFMA.FTZ R231, R231, c[0x0][0x29c], -R226.reuse ;  /* 0x0000a700e7e77a23 */ /* 0x100fe200000108e2 */
[----:B------:R-:W-:Y:S01]  /*2960*/  FSEL R78, R24, -INF , P6 ;  /* 0xff800000184e7808 */ /* 0x000fe20003000000 */
[C---:B------:R-:W-:Y:S02]  /*2970*/  HMMA.16816.F32 R20, R152.reuse, R156, RZ ;  /* 0x0000009c9814723c */ /* 0x040fe400000018ff */
[----:B------:R-:W-:Y:S02]  /*2980*/  ISETP.GT.AND P0, PT, R224, 0x31, PT ;  /* 0x00000031e000780c */ /* 0x000fe40003f04270 */
[----:B------:R-:W-:Y:S01]  /*2990*/  FSEL R252, R25, -INF , P2 ;  /* 0xff80000019fc7808 */ /* 0x000fe20001000000 */
[--C-:B------:R-:W-:Y:S01]  /*29a0*/  FFMA.FTZ R229, R229, c[0x0][0x29c], -R226.reuse ;  /* 0x0000a700e5e57a23 */ /* 0x100fe200000108e2 */
[----:B------:R-:W-:Y:S01]  /*29b0*/  FSEL R235, R26, -INF , P6 ;  /* 0xff8000001aeb7808 */ /* 0x000fe20003000000 */
[----:B------:R-:W2:Y:S01]  /*29c0*/  MUFU.EX2 R241, R241 ;  /* 0x000000f100f17308 */ /* 0x000ea20000000800 */
[----:B------:R-:W-:Y:S02]  /*29d0*/  FSEL R237, R27, -INF , P2 ;  /* 0xff8000001bed7808 */ /* 0x000fe40001000000 */
[-C--:B------:R-:W-:Y:S01]  /*29e0*/  HMMA.16816.F32 R24, R152, R158.reuse, RZ ;  /* 0x0000009e9818723c */ /* 0x080fe200000018ff */
        /* <DEDUP_REMOVED lines=8> */
[C---:B------:R-:W-:Y:S02]  /*2a70*/  HMMA.16816.F32 R32, R80.reuse, R158, RZ ;  /* 0x0000009e5020723c */ /* 0x040fe400000018ff */
[----:B------:R-:W-:Y:S01]  /*2a80*/  FSEL R156, R28, -INF , P1 ;  /* 0xff8000001c9c7808 */ /* 0x000fe20000800000 */
[----:B------:R-:W-:Y:S01]  /*2a90*/  FFMA.FTZ R150, R77, c[0x0][0x29c], -R240 ;  /* 0x0000a7004d967a23 */ /* 0x000fe200000108f0 */
[----:B------:R-:W-:Y:S01]  /*2aa0*/  FSEL R239, R30, -INF , P1 ;  /* 0xff8000001eef7808 */ /* 0x000fe20000800000 */
[----:B------:R-:W-:Y:S01]  /*2ab0*/  FFMA.FTZ R170, R170, c[0x0][0x29c], -R228 ;  /* 0x0000a700aaaa7a23 */ /* 0x000fe200000108e4 */
[----:B------:R-:W-:Y:S01]  /*2ac0*/  FSEL R250, R29, -INF , P0 ;  /* 0xff8000001dfa7808 */ /* 0x000fe20000000000 */
[----:B------:R-:W-:Y:S01]  /*2ad0*/  MUFU.EX2 R235, R235 ;  /* 0x000000eb00eb7308 */ /* 0x000fe20000000800 */
[----:B------:R-:W-:Y:S01]  /*2ae0*/  FSEL R243, R31, -INF , P0 ;  /* 0xff8000001ff37808 */ /* 0x000fe20000000000 */
[--C-:B------:R-:W-:Y:S01]  /*2af0*/  FFMA.FTZ R239, R239, c[0x0][0x29c], -R226.reuse ;  /* 0x0000a700efef7a23 */ /* 0x100fe200000108e2 */
[-C--:B------:R-:W-:Y:S01]  /*2b00*/  HMMA.16816.F32 R28, R80, R160.reuse, RZ ;  /* 0x000000a0501c723c */ /* 0x080fe200000018ff */
[----:B------:R-:W-:Y:S02]  /*2b10*/  ISETP.GT.AND P6, PT, R224, 0x40, PT ;  /* 0x00000040e000780c */ /* 0x000fe40003fc4270 */
[----:B------:R-:W-:Y:S01]  /*2b20*/  FSEL R169, R39, -INF , P2 ;  /* 0xff80000027a97808 */ /* 0x000fe20001000000 */
[----:B------:R-:W-:Y:S01]  /*2b30*/  FFMA.FTZ R243, R243, c[0x0][0x29c], -R226 ;  /* 0x0000a700f3f37a23 */ /* 0x000fe200000108e2 */
[----:B------:R-:W-:Y:S02]  /*2b40*/  FSEL R151, R36, -INF , P6 ;  /* 0xff80000024977808 */ /* 0x000fe40003000000 */
[----:B------:R-:W-:Y:S01]  /*2b50*/  FSEL R149, R37, -INF , P2 ;  /* 0xff80000025957808 */ /* 0x000fe20001000000 */
[----:B------:R-:W-:Y:S01]  /*2b60*/  MUFU.EX2 R239, R239 ;  /* 0x000000ef00ef7308 */ /* 0x000fe20000000800 */
[----:B------:R-:W-:Y:S02]  /*2b70*/  FSEL R148, R38, -INF , P6 ;  /* 0xff80000026947808 */ /* 0x000fe40003000000 */
[C---:B------:R-:W-:Y:S02]  /*2b80*/  HMMA.16816.F32 R36, R152.reuse, R160, RZ ;  /* 0x000000a09824723c */ /* 0x040fe400000018ff */
[----:B------:R-:W-:Y:S01]  /*2b90*/  MOV R158, R211 ;  /* 0x000000d3009e7202 */ /* 0x000fe20000000f00 */
[----:B------:R-:W-:Y:S01]  /*2ba0*/  FFMA.FTZ R149, R149, c[0x0][0x29c], -R240 ;  /* 0x0000a70095957a23 */ /* 0x000fe200000108f0 */
[----:B------:R-:W-:Y:S02]  /*2bb0*/  FSEL R211, R40, -INF , P6 ;  /* 0xff80000028d37808 */ /* 0x000fe40003000000 */
[----:B------:R-:W-:Y:S02]  /*2bc0*/  FSEL R244, R41, -INF , P2 ;  /* 0xff80000029f47808 */ /* 0x000fe40001000000 */
[----:B------:R-:W-:Y:S02]  /*2bd0*/  MOV R160, R230 ;  /* 0x000000e600a07202 */ /* 0x000fe40000000f00 */
[----:B------:R3:W4:Y:S01]  /*2be0*/  MUFU.EX2 R230, R79 ;  /* 0x0000004f00e67308 */ /* 0x0007220000000800 */
[----:B------:R-:W-:Y:S02]  /*2bf0*/  ISETP.GT.AND P1, PT, R224, 0x50, PT ;  /* 0x00000050e000780c */ /* 0x000fe40003f24270 */
[----:B------:R-:W-:Y:S02]  /*2c00*/  FSEL R245, R42, -INF , P6 ;  /* 0xff8000002af57808 */ /* 0x000fe40003000000 */
[----:B------:R-:W-:Y:S02]  /*2c10*/  FSEL R247, R43, -INF , P2 ;  /* 0xff8000002bf77808 */ /* 0x000fe40001000000 */
[-C--:B------:R-:W-:Y:S01]  /*2c20*/  HMMA.16816.F32 R40, R152, R162.reuse, RZ ;  /* 0x000000a29828723c */ /* 0x080fe200000018ff */
[----:B------:R-:W-:Y:S01]  /*2c30*/  ISETP.GT.AND P0, PT, R224, 0x51, PT ;  /* 0x00000051e000780c */ /* 0x000fe20003f04270 */
[--C-:B------:R-:W-:Y:S01]  /*2c40*/  FFMA.FTZ R245, R245, c[0x0][0x29c], -R226.reuse ;  /* 0x0000a700f5f57a23 */ /* 0x100fe200000108e2 */
[----:B------:R-:W-:Y:S01]  /*2c50*/  FSEL R248, R44, -INF , P1 ;  /* 0xff8000002cf87808 */ /* 0x000fe20000800000 */
[--C-:B------:R-:W-:Y:S01]  /*2c60*/  FFMA.FTZ R247, R247, c[0x0][0x29c], -R226.reuse ;  /* 0x0000a700f7f77a23 */ /* 0x100fe200000108e2 */
[----:B------:R-:W-:Y:S02]  /*2c70*/  FSEL R236, R45, -INF , P0 ;  /* 0xff8000002dec7808 */ /* 0x000fe40000000000 */
[----:B------:R-:W-:Y:S01]  /*2c80*/  FSEL R251, R46, -INF , P1 ;  /* 0xff8000002efb7808 */ /* 0x000fe20000800000 */
[----:B------:R-:W-:Y:S01]  /*2c90*/  MUFU.EX2 R245, R245 ;  /* 0x000000f500f57308 */ /* 0x000fe20000000800 */
[----:B------:R-:W-:Y:S02]  /*2ca0*/  FSEL R234, R47, -INF , P0 ;  /* 0xff8000002fea7808 */ /* 0x000fe40000000000 */
[C---:B------:R-:W-:Y:S02]  /*2cb0*/  HMMA.16816.F32 R44, R80.reuse, R162, RZ ;  /* 0x000000a2502c723c */ /* 0x040fe400000018ff */
[----:B------:R-:W-:Y:S01]  /*2cc0*/  FSEL R159, R48, -INF , P1 ;  /* 0xff800000309f7808 */ /* 0x000fe20000800000 */
[--C-:B------:R-:W-:Y:S01]  /*2cd0*/  FFMA.FTZ R251, R251, c[0x0][0x29c], -R226.reuse ;  /* 0x0000a700fbfb7a23 */ /* 0x100fe200000108e2 */
[----:B------:R-:W-:Y:S01]  /*2ce0*/  MOV R48, R168 ;  /* 0x000000a800307202 */ /* 0x000fe20000000f00 */
[----:B------:R-:W-:Y:S01]  /*2cf0*/  FFMA.FTZ R234, R234, c[0x0][0x29c], -R226 ;  /* 0x0000a700eaea7a23 */ /* 0x000fe200000108e2 */
[----:B------:R-:W-:Y:S02]  /*2d00*/  FSEL R168, R50, -INF , P1 ;  /* 0xff80000032a87808 */ /* 0x000fe40000800000 */
[----:B------:R-:W-:Y:S01]  /*2d10*/  FSEL R171, R51, -INF , P0 ;  /* 0xff80000033ab7808 */ /* 0x000fe20000000000 */
[----:B------:R-:W-:Y:S01]  /*2d20*/  MUFU.EX2 R251, R251 ;  /* 0x000000fb00fb7308 */ /* 0x000fe20000000800 */
[C---:B------:R-:W-:Y:S02]  /*2d30*/  ISETP.GT.AND P2, PT, R224.reuse, 0x60, PT ;  /* 0x00000060e000780c */ /* 0x040fe40003f44270 */
[----:B------:R-:W-:Y:S02]  /*2d40*/  FSEL R157, R49, -INF , P0 ;  /* 0xff800000319d7808 */ /* 0x000fe40000000000 */
[C---:B------:R-:W-:Y:S02]  /*2d50*/  ISETP.GT.AND P1, PT, R224.reuse, 0x61, PT ;  /* 0x00000061e000780c */ /* 0x040fe40003f24270 */
[C---:B------:R-:W-:Y:S01]  /*2d60*/  ISETP.GT.AND P6, PT, R224.reuse, 0x70, PT ;  /* 0x00000070e000780c */ /* 0x040fe20003fc4270 */
[--C-:B------:R-:W-:Y:S01]  /*2d70*/  FFMA.FTZ R161, R157, c[0x0][0x29c], -R240.reuse ;  /* 0x0000a7009da17a23 */ /* 0x100fe200000108f0 */
[----:B------:R-:W-:Y:S01]  /*2d80*/  ISETP.GT.AND P0, PT, R224, 0x71, PT ;  /* 0x00000071e000780c */ /* 0x000fe20003f04270 */
[----:B------:R-:W-:Y:S01]  /*2d90*/  MUFU.EX2 R234, R234 ;  /* 0x000000ea00ea7308 */ /* 0x000fe20000000800 */
[----:B------:R-:W-:Y:S02]  /*2da0*/  MOV R77, R48 ;  /* 0x00000030004d7202 */ /* 0x000fe40000000f00 */
[-C--:B------:R-:W-:Y:S01]  /*2db0*/  HMMA.16816.F32 R48, R80, R164.reuse, RZ ;  /* 0x000000a45030723c */ /* 0x080fe200000018ff */
[----:B------:R-:W-:Y:S01]  /*2dc0*/  FSEL R73, R52, -INF , P2 ;  /* 0xff80000034497808 */ /* 0x000fe20001000000 */
[--C-:B------:R-:W-:Y:S01]  /*2dd0*/  FFMA.FTZ R52, R151, c[0x0][0x29c], -R240.reuse ;  /* 0x0000a70097347a23 */ /* 0x100fe200000108f0 */
[----:B------:R-:W-:Y:S02]  /*2de0*/  FSEL R163, R53, -INF , P1 ;  /* 0xff80000035a37808 */ /* 0x000fe40000800000 */
[----:B---3--:R-:W-:Y:S02]  /*2df0*/  FSEL R79, R64, -INF , P6 ;  /* 0xff800000404f7808 */ /* 0x008fe40003000000 */
[----:B------:R-:W-:Y:S01]  /*2e00*/  FSEL R53, R65, -INF , P0 ;  /* 0xff80000041357808 */ /* 0x000fe20000000000 */
[--C-:B------:R-:W-:Y:S01]  /*2e10*/  FFMA.FTZ R65, R163, c[0x0][0x29c], -R240.reuse ;  /* 0x0000a700a3417a23 */ /* 0x100fe200000108f0 */
[----:B------:R-:W-:Y:S03]  /*2e20*/  MOV R162, R232 ;  /* 0x000000e800a27202 */ /* 0x000fe60000000f00 */
[----:B------:R-:W-:Y:S01]  /*2e30*/  MOV R151, R148 ;  /* 0x0000009400977202 */ /* 0x000fe20000000f00 */
[--C-:B------:R-:W-:Y:S01]  /*2e40*/  FFMA.FTZ R148, R159, c[0x0][0x29c], -R240.reuse ;  /* 0x0000a7009f947a23 */ /* 0x100fe200000108f0 */
[----:B------:R-:W-:Y:S01]  /*2e50*/  MOV R157, R160 ;  /* 0x000000a0009d7202 */ /* 0x000fe20000000f00 */
[--C-:B------:R-:W-:Y:S01]  /*2e60*/  FFMA.FTZ R160, R73, c[0x0][0x29c], -R240.reuse ;  /* 0x0000a70049a07a23 */ /* 0x100fe200000108f0 */
[----:B------:R-:W-:Y:S01]  /*2e70*/  MOV R163, R74 ;  /* 0x0000004a00a37202 */ /* 0x000fe20000000f00 */
[--C-:B------:R-:W-:Y:S01]  /*2e80*/  FFMA.FTZ R232, R75, c[0x0][0x29c], -R240.reuse ;  /* 0x0000a7004be87a23 */ /* 0x100fe200000108f0 */
[----:B------:R-:W-:Y:S01]  /*2e90*/  MOV R159, R76 ;  /* 0x0000004c009f7202 */ /* 0x000fe20000000f00 */
[--C-:B------:R-:W-:Y:S01]  /*2ea0*/  FFMA.FTZ R64, R79, c[0x0][0x29c], -R240.reuse ;  /* 0x0000a7004f407a23 */ /* 0x100fe200000108f0 */
[----:B------:R-:W-:Y:S01]  /*2eb0*/  FSEL R59, R59, -INF , P1 ;  /* 0xff8000003b3b7808 */ /* 0x000fe20000800000 */
[----:B------:R-:W-:Y:S01]  /*2ec0*/  FFMA.FTZ R53, R53, c[0x0][0x29c], -R240 ;  /* 0x0000a70035357a23 */ /* 0x000fe200000108f0 */
[----:B------:R-:W-:Y:S01]  /*2ed0*/  MOV R240, R72 ;  /* 0x0000004800f07202 */ /* 0x000fe20000000f00 */
[----:B------:R-:W3:Y:S01]  /*2ee0*/  MUFU.EX2 R232, R232 ;  /* 0x000000e800e87308 */ /* 0x000ee20000000800 */
[C---:B------:R-:W-:Y:S02]  /*2ef0*/  HMMA.16816.F32 R72, R152.reuse, R164, RZ ;  /* 0x000000a49848723c */ /* 0x040fe400000018ff */
[----:B------:R-:W-:Y:S01]  /*2f00*/  FFMA.FTZ R59, R59, c[0x0][0x29c], -R226 ;  /* 0x0000a7003b3b7a23 */ /* 0x000fe200000108e2 */
[----:B------:R-:W-:Y:S04]  /*2f10*/  FSEL R63, R63, -INF , P0 ;  /* 0xff8000003f3f7808 */ /* 0x000fe80000000000 */
[----:B------:R-:W-:Y:S02]  /*2f20*/  MOV R165, R77 ;  /* 0x0000004d00a57202 */ /* 0x000fe40000000f00 */
[----:B------:R-:W-:Y:S03]  /*2f30*/  MOV R164, R158 ;  /* 0x0000009e00a47202 */ /* 0x000fe60000000f00 */
[----:B------:R-:W-:Y:S02]  /*2f40*/  MOV R158, R78 ;  /* 0x0000004e009e7202 */ /* 0x000fe40000000f00 */
[-C--:B------:R-:W-:Y:S07]  /*2f50*/  HMMA.16816.F32 R76, R152, R166.reuse, RZ ;  /* 0x000000a6984c723c */ /* 0x080fee00000018ff */
[----:B------:R-:W-:Y:S01]  /*2f60*/  MOV R154, R0 ;  /* 0x00000000009a7202 */ /* 0x000fe20000000f00 */
[----:B------:R-:W-:Y:S01]  /*2f70*/  HMMA.16816.F32 R80, R80, R166, RZ ;  /* 0x000000a65050723c */ /* 0x000fe200000018ff */
[----:B------:R1:W5:Y:S03]  /*2f80*/  LDL.LU R0, [R1] ;  /* 0x0000000001007983 */ /* 0x0003660000300800 */
[----:B------:R-:W-:Y:S02]  /*2f90*/  MOV R155, R211 ;  /* 0x000000d3009b7202 */ /* 0x000fe40000000f00 */
[----:B------:R-:W1:Y:S01]  /*2fa0*/  S2R R211, SR_CTAID.X ;  /* 0x0000000000d37919 */ /* 0x000e620000002500 */
[----:B------:R-:W-:Y:S01]  /*2fb0*/  MOV R166, R240 ;  /* 0x000000f000a67202 */ /* 0x000fe20000000f00 */
[-C--:B------:R-:W-:Y:S01]  /*2fc0*/  HMMA.16816.F32 R68, R172, R176.reuse, R68 ;  /* 0x000000b0ac44723c */ /* 0x080fe20000001844 */
[----:B------:R-:W1:Y:S04]  /*2fd0*/  MUFU.EX2 R240, R150 ;  /* 0x0000009600f07308 */ /* 0x000e680000000800 */
[----:B------:R-:W-:Y:S03]  /*2fe0*/  MOV R167, R154 ;  /* 0x0000009a00a77202 */ /* 0x000fe60000000f00 */
[C---:B------:R-:W-:Y:S03]  /*2ff0*/  HMMA.16816.F32 R4, R184.reuse, R176, R4 ;  /* 0x000000b0b804723c */ /* 0x040fe60000001804 */
[----:B------:R1:W1:Y:S04]  /*3000*/  MUFU.EX2 R177, R52 ;  /* 0x0000003400b17308 */ /* 0x0002680000000800 */
[----:B------:R-:W-:Y:S01]  /*3010*/  SHF.L.U32 R176, R202, 0x1, RZ ;  /* 0x00000001cab07819 */ /* 0x000fe200000006ff */
[-C--:B------:R-:W-:Y:S08]  /*3020*/  HMMA.16816.F32 R8, R184, R178.reuse, R8 ;  /* 0x000000b2b808723c */ /* 0x080ff00000001808 */
[C---:B------:R-:W-:Y:S01]  /*3030*/  HMMA.16816.F32 R16, R172.reuse, R178, R16 ;  /* 0x000000b2ac10723c */ /* 0x040fe20000001810 */
[----:B------:R-:W2:Y:S07]  /*3040*/  MUFU.EX2 R178, R149 ;  /* 0x0000009500b27308 */ /* 0x000eae0000000800 */
[-C--:B------:R-:W-:Y:S03]  /*3050*/  HMMA.16816.F32 R12, R172, R188.reuse, R12 ;  /* 0x000000bcac0c723c */ /* 0x080fe6000000180c */
[----:B------:R-:W-:Y:S01]  /*3060*/  MUFU.EX2 R179, R148 ;  /* 0x0000009400b37308 */ /* 0x000fe20000000800 */
[----:B-1----:R-:W-:Y:S02]  /*3070*/  IADD3 R52, R209, R176, RZ ;  /* 0x000000b0d1347210 */ /* 0x002fe40007ffe0ff */
[----:B------:R-:W-:Y:S02]  /*3080*/  IADD3 R209, R176, R209, R201 ;  /* 0x000000d1b0d17210 */ /* 0x000fe40007ffe0c9 */
[C---:B------:R-:W-:Y:S05]  /*3090*/  HMMA.16816.F32 R20, R184.reuse, R188, R20 ;  /* 0x000000bcb814723c */ /* 0x040fea0000001814 */
[----:B------:R-:W-:Y:S03]  /*30a0*/  MUFU.EX2 R189, R160 ;  /* 0x000000a000bd7308 */ /* 0x000fe60000000800 */
[-C--:B------:R-:W-:Y:S07]  /*30b0*/  HMMA.16816.F32 R24, R184, R190.reuse, R24 ;  /* 0x000000beb818723c */ /* 0x080fee0000001818 */
[----:B------:R1:W-:Y:S01]  /*30c0*/  MUFU.EX2 R188, R161 ;  /* 0x000000a100bc7308 */ /* 0x0003e20000000800 */
[C---:B------:R-:W-:Y:S07]  /*30d0*/  HMMA.16816.F32 R32, R172.reuse, R190, R32 ;  /* 0x000000beac20723c */ /* 0x040fee0000001820 */
[----:B------:R-:W-:Y:S01]  /*30e0*/  MOV R191, R155 ;  /* 0x0000009b00bf7202 */ /* 0x000fe20000000f00 */
[-C--:B------:R-:W-:Y:S01]  /*30f0*/  HMMA.16816.F32 R28, R172, R192.reuse, R28 ;  /* 0x000000c0ac1c723c */ /* 0x080fe2000000181c */
[----:B------:R2:W-:Y:S01]  /*3100*/  MUFU.EX2 R190, R65 ;  /* 0x0000004100be7308 */ /* 0x0005e20000000800 */
[----:B------:R-:W-:Y:S06]  /*3110*/  LDSM.16.M88.4 R152, [R3+0x4080] ;  /* 0x004080000398783b */ /* 0x000fec0000000200 */
[C---:B------:R-:W-:Y:S03]  /*3120*/  HMMA.16816.F32 R36, R184.reuse, R192, R36 ;  /* 0x000000c0b824723c */ /* 0x040fe60000001824 */
[----:B------:R3:W-:Y:S01]  /*3130*/  MUFU.EX2 R192, R53 ;  /* 0x0000003500c07308 */ /* 0x0007e20000000800 */
[----:B-1----:R-:W-:Y:S04]  /*3140*/  MOV R161, R157 ;  /* 0x0000009d00a17202 */ /* 0x002fe80000000f00 */
[-C--:B------:R-:W-:Y:S04]  /*3150*/  HMMA.16816.F32 R40, R184, R194.reuse, R40 ;  /* 0x000000c2b828723c */ /* 0x080fe80000001828 */
[----:B------:R-:W-:Y:S02]  /*3160*/  MOV R193, R151 ;  /* 0x0000009700c17202 */ /* 0x000fe40000000f00 */
[----:B------:R-:W1:Y:S02]  /*3170*/  LDSM.16.M88.4 R148, [R52+0x10080] ;  /* 0x010080003494783b */ /* 0x000e640000000200 */
[C---:B------:R-:W-:Y:S04]  /*3180*/  HMMA.16816.F32 R44, R172.reuse, R194, R44 ;  /* 0x000000c2ac2c723c */ /* 0x040fe8000000182c */
[----:B--2---:R-:W-:Y:S03]  /*3190*/  MOV R65, R156 ;  /* 0x0000009c00417202 */ /* 0x004fe60000000f00 */
[----:B------:R-:W-:Y:S01]  /*31a0*/  IMAD.MOV.U32 R195, RZ, RZ, R159 ;  /* 0x000000ffffc37224 */ /* 0x000fe200078e009f */
[-C--:B------:R-:W-:Y:S04]  /*31b0*/  HMMA.16816.F32 R48, R172, R196.reuse, R48 ;  /* 0x000000c4ac30723c */ /* 0x080fe80000001830 */
[----:B------:R-:W-:Y:S02]  /*31c0*/  MOV R194, R158 ;  /* 0x0000009e00c27202 */ /* 0x000fe40000000f00 */
[----:B------:R2:W4:Y:S01]  /*31d0*/  LDSM.16.M88.4 R156, [R52+0x12080] ;  /* 0x01208000349c783b */ /* 0x0005220000000200 */
[----:B---3--:R-:W-:Y:S01]  /*31e0*/  MOV R53, R161 ;  /* 0x000000a100357202 */ /* 0x008fe20000000f00 */
[C---:B------:R-:W-:Y:S07]  /*31f0*/  HMMA.16816.F32 R72, R184.reuse, R196, R72 ;  /* 0x000000c4b848723c */ /* 0x040fee0000001848 */
[----:B------:R-:W-:Y:S01]  /*3200*/  MOV R197, R163 ;  /* 0x000000a300c57202 */ /* 0x000fe20000000f00 */
[-C--:B------:R-:W-:Y:S01]  /*3210*/  HMMA.16816.F32 R76, R184, R198.reuse, R76 ;  /* 0x000000c6b84c723c */ /* 0x080fe2000000184c */
[----:B------:R-:W-:Y:S03]  /*3220*/  MUFU.EX2 R186, R170 ;  /* 0x000000aa00ba7308 */ /* 0x000fe60000000800 */
[----:B------:R-:W-:Y:S03]  /*3230*/  MOV R196, R166 ;  /* 0x000000a600c47202 */ /* 0x000fe60000000f00 */
[--C-:B------:R-:W-:Y:S01]  /*3240*/  FFMA.FTZ R184, R167, c[0x0][0x29c], -R228.reuse ;  /* 0x0000a700a7b87a23 */ /* 0x100fe200000108e4 */
[----:B------:R-:W-:Y:S04]  /*3250*/  HMMA.16816.F32 R80, R172, R198, R80 ;  /* 0x000000c6ac50723c */ /* 0x000fe80000001850 */
[--C-:B------:R-:W-:Y:S01]  /*3260*/  FFMA.FTZ R185, R53, c[0x0][0x29c], -R228.reuse ;  /* 0x0000a70035b97a23 */ /* 0x100fe200000108e4 */
[----:B--2---:R-:W-:Y:S01]  /*3270*/  MOV R52, R191 ;  /* 0x000000bf00347202 */ /* 0x004fe20000000f00 */
[----:B------:R-:W-:Y:S01]  /*3280*/  MUFU.EX2 R184, R184 ;  /* 0x000000b800b87308 */ /* 0x000fe20000000800 */
[--C-:B------:R-:W-:Y:S01]  /*3290*/  FFMA.FTZ R172, R164, c[0x0][0x29c], -R228.reuse ;  /* 0x0000a700a4ac7a23 */ /* 0x100fe200000108e4 */
[-C--:B-1----:R-:W-:Y:S05]  /*32a0*/  HMMA.16816.F32 R68, R148, R152.reuse, R68 ;  /* 0x000000989444723c */ /* 0x082fea0000001844 */
[--C-:B------:R-:W-:Y:S01]  /*32b0*/  FFMA.FTZ R173, R165, c[0x0][0x29c], -R228.reuse ;  /* 0x0000a700a5ad7a23 */ /* 0x100fe200000108e4 */
[----:B------:R-:W-:Y:S01]  /*32c0*/  FSEL R53, R54, -INF , P2 ;  /* 0xff80000036357808 */ /* 0x000fe20001000000 */
[----:B------:R-:W-:Y:S01]  /*32d0*/  LDSM.16.M88.4 R164, [R3+0x6080] ;  /* 0x0060800003a4783b */ /* 0x000fe20000000200 */
[----:B------:R1:W-:Y:S01]  /*32e0*/  MUFU.EX2 R191, R64 ;  /* 0x0000004000bf7308 */ /* 0x0003e20000000800 */
[----:B------:R-:W-:Y:S03]  /*32f0*/  MOV R199, R194 ;  /* 0x000000c200c77202 */ /* 0x000fe60000000f00 */
[--C-:B------:R-:W-:Y:S01]  /*3300*/  FFMA.FTZ R194, R169, c[0x0][0x29c], -R228.reuse ;  /* 0x0000a700a9c27a23 */ /* 0x100fe200000108e4 */
[----:B------:R-:W-:Y:S01]  /*3310*/  MOV R198, R195 ;  /* 0x000000c300c67202 */ /* 0x000fe20000000f00 */
[C---:B----4-:R-:W-:Y:S04]  /*3320*/  HMMA.16816.F32 R4, R156.reuse, R152, R4 ;  /* 0x000000989c04723c */ /* 0x050fe80000001804 */
[--C-:B------:R-:W-:Y:S01]  /*3330*/  FFMA.FTZ R195, R168, c[0x0][0x29c], -R228.reuse ;  /* 0x0000a700a8c37a23 */ /* 0x100fe200000108e4 */
[----:B------:R-:W-:Y:S01]  /*3340*/  MUFU.EX2 R172, R172 ;  /* 0x000000ac00ac7308 */ /* 0x000fe20000000800 */
[--C-:B------:R-:W-:Y:S01]  /*3350*/  FFMA.FTZ R174, R196, c[0x0][0x29c], -R228.reuse ;  /* 0x0000a700c4ae7a23 */ /* 0x100fe200000108e4 */
[----:B------:R-:W-:Y:S01]  /*3360*/  MOV R196, R65 ;  /* 0x0000004100c47202 */ /* 0x000fe20000000f00 */
[-C--:B------:R-:W-:Y:S04]  /*3370*/  HMMA.16816.F32 R8, R156, R154.reuse, R8 ;  /* 0x0000009a9c08723c */ /* 0x080fe80000001808 */
[----:B------:R-:W-:Y:S01]  /*3380*/  FSEL R65, R55, -INF , P1 ;  /* 0xff80000037417808 */ /* 0x000fe20000800000 */
[--C-:B------:R-:W-:Y:S01]  /*3390*/  FFMA.FTZ R175, R197, c[0x0][0x29c], -R228.reuse ;  /* 0x0000a700c5af7a23 */ /* 0x100fe200000108e4 */
[----:B------:R-:W-:Y:S01]  /*33a0*/  MOV R197, R52 ;  /* 0x0000003400c57202 */ /* 0x000fe20000000f00 */
[----:B------:R-:W2:Y:S01]  /*33b0*/  MUFU.EX2 R173, R173 ;  /* 0x000000ad00ad7308 */ /* 0x000ea20000000800 */
[C---:B------:R-:W-:Y:S01]  /*33c0*/  HMMA.16816.F32 R16, R148.reuse, R154, R16 ;  /* 0x0000009a9410723c */ /* 0x040fe20000001810 */
[----:B------:R-:W-:Y:S03]  /*33d0*/  LDSM.16.M88.4 R152, [R3+0x7080] ;  /* 0x007080000398783b */ /* 0x000fe60000000200 */
[----:B-1----:R-:W-:Y:S01]  /*33e0*/  MOV R64, R193 ;  /* 0x000000c100407202 */ /* 0x002fe20000000f00 */
[--C-:B------:R-:W-:Y:S04]  /*33f0*/  FFMA.FTZ R193, R162, c[0x0][0x29c], -R228.reuse ;  /* 0x0000a700a2c17a23 */ /* 0x100fe800000108e4 */
[----:B------:R-:W1:Y:S01]  /*3400*/  LDSM.16.M88.4 R160, [R3+0x5080] ;  /* 0x0050800003a0783b */ /* 0x000e620000000200 */
[----:B------:R-:W-:Y:S02]  /*3410*/  MUFU.EX2 R194, R194 ;  /* 0x000000c200c27308 */ /* 0x000fe40000000800 */
[--C-:B------:R-:W-:Y:S08]  /*3420*/  FFMA.FTZ R187, R64, c[0x0][0x29c], -R228.reuse ;  /* 0x0000a70040bb7a23 */ /* 0x100ff000000108e4 */
[----:B------:R-:W-:Y:S10]  /*3430*/  MUFU.EX2 R187, R187 ;  /* 0x000000bb00bb7308 */ /* 0x000ff40000000800 */
[----:B------:R-:W-:Y:S10]  /*3440*/  MUFU.EX2 R174, R174 ;  /* 0x000000ae00ae7308 */ /* 0x000ff40000000800 */
[----:B------:R-:W-:Y:S01]  /*3450*/  MUFU.EX2 R175, R175 ;  /* 0x000000af00af7308 */ /* 0x000fe20000000800 */
[-C--:B-1----:R-:W-:Y:S09]  /*3460*/  HMMA.16816.F32 R12, R148, R160.reuse, R12 ;  /* 0x000000a0940c723c */ /* 0x082ff2000000180c */
[----:B------:R-:W-:Y:S01]  /*3470*/  MUFU.EX2 R185, R185 ;  /* 0x000000b900b97308 */ /* 0x000fe20000000800 */
[C---:B------:R-:W-:Y:S09]  /*3480*/  HMMA.16816.F32 R20, R156.reuse, R160, R20 ;  /* 0x000000a09c14723c */ /* 0x040ff20000001814 */
[----:B------:R-:W1:Y:S01]  /*3490*/  MUFU.EX2 R193, R193 ;  /* 0x000000c100c17308 */ /* 0x000e620000000800 */
[-C--:B------:R-:W-:Y:S09]  /*34a0*/  HMMA.16816.F32 R24, R156, R162.reuse, R24 ;  /* 0x000000a29c18723c */ /* 0x080ff20000001818 */
[----:B------:R-:W-:Y:S01]  /*34b0*/  MUFU.EX2 R195, R195 ;  /* 0x000000c300c37308 */ /* 0x000fe20000000800 */
[C---:B------:R-:W-:Y:S01]  /*34c0*/  HMMA.16816.F32 R32, R148.reuse, R162, R32 ;  /* 0x000000a29420723c */ /* 0x040fe20000001820 */
[----:B------:R-:W-:Y:S07]  /*34d0*/  LDSM.16.M88.4 R160, [R209+0x10080] ;  /* 0x01008000d1a0783b */ /* 0x000fee0000000200 */
[-C--:B------:R-:W-:Y:S08]  /*34e0*/  HMMA.16816.F32 R28, R148, R164.reuse, R28 ;  /* 0x000000a4941c723c */ /* 0x080ff0000000181c */
[C---:B------:R-:W-:Y:S07]  /*34f0*/  HMMA.16816.F32 R36, R156.reuse, R164, R36 ;  /* 0x000000a49c24723c */ /* 0x040fee0000001824 */
[--C-:B------:R-:W-:Y:S01]  /*3500*/  FFMA.FTZ R164, R171, c[0x0][0x29c], -R228.reuse ;  /* 0x0000a700aba47a23 */ /* 0x100fe200000108e4 */
[-C--:B------:R-:W-:Y:S01]  /*3510*/  HMMA.16816.F32 R40, R156, R166.reuse, R40 ;  /* 0x000000a69c28723c */ /* 0x080fe20000001828 */
[----:B------:R-:W3:Y:S03]  /*3520*/  LDSM.16.M88.4 R168, [R2+0x4080] ;  /* 0x0040800002a8783b */ /* 0x000ee60000000200 */
[--C-:B------:R-:W-:Y:S01]  /*3530*/  FFMA.FTZ R165, R53, c[0x0][0x29c], -R228.reuse ;  /* 0x0000a70035a57a23 */ /* 0x100fe200000108e4 */
[----:B------:R-:W-:Y:S03]  /*3540*/  MUFU.EX2 R164, R164 ;  /* 0x000000a400a47308 */ /* 0x000fe60000000800 */
[C---:B------:R-:W-:Y:S01]  /*3550*/  HMMA.16816.F32 R44, R148.reuse, R166, R44 ;  /* 0x000000a6942c723c */ /* 0x040fe2000000182c */
[----:B------:R-:W4:Y:S06]  /*3560*/  LDSM.16.M88.4 R52, [R209+0x12080] ;  /* 0x01208000d134783b */ /* 0x000f2c0000000200 */
[--C-:B------:R-:W-:Y:S01]  /*3570*/  FFMA.FTZ R166, R65, c[0x0][0x29c], -R228.reuse ;  /* 0x0000a70041a67a23 */ /* 0x100fe200000108e4 */
[-C--:B------:R-:W-:Y:S01]  /*3580*/  HMMA.16816.F32 R48, R148, R152.reuse, R48 ;  /* 0x000000989430723c */ /* 0x080fe20000001830 */
[----:B------:R-:W-:Y:S03]  /*3590*/  MUFU.EX2 R165, R165 ;  /* 0x000000a500a57308 */ /* 0x000fe60000000800 */
[----:B------:R-:W-:Y:S04]  /*35a0*/  FSEL R65, R66, -INF , P6 ;  /* 0xff80000042417808 */ /* 0x000fe80003000000 */
[C---:B------:R-:W-:Y:S03]  /*35b0*/  HMMA.16816.F32 R72, R156.reuse, R152, R72 ;  /* 0x000000989c48723c */ /* 0x040fe60000001848 */
[----:B------:R-:W-:Y:S01]  /*35c0*/  MUFU.EX2 R166, R166 ;  /* 0x000000a600a67308 */ /* 0x000fe20000000800 */
[--C-:B------:R-:W-:Y:S03]  /*35d0*/  FFMA.FTZ R167, R65, c[0x0][0x29c], -R228.reuse ;  /* 0x0000a70041a77a23 */ /* 0x100fe600000108e4 */
[----:B------:R-:W-:Y:S01]  /*35e0*/  FSEL R153, R67, -INF , P0 ;  /* 0xff80000043997808 */ /* 0x000fe20000000000 */
[-C--:B------:R-:W-:Y:S01]  /*35f0*/  HMMA.16816.F32 R76, R156, R154.reuse, R76 ;  /* 0x0000009a9c4c723c */ /* 0x080fe2000000184c */
[----:B------:R-:W1:Y:S03]  /*3600*/  LDSM.16.M88.4 R64, [R2+0x5080] ;  /* 0x005080000240783b */ /* 0x000e660000000200 */
[----:B------:R-:W-:Y:S01]  /*3610*/  FFMA.FTZ R228, R153, c[0x0][0x29c], -R228 ;  /* 0x0000a70099e47a23 */ /* 0x000fe200000108e4 */
[----:B------:R-:W-:Y:S02]  /*3620*/  MUFU.EX2 R167, R167 ;  /* 0x000000a700a77308 */ /* 0x000fe40000000800 */
[--C-:B------:R-:W-:Y:S01]  /*3630*/  FFMA.FTZ R156, R242, c[0x0][0x29c], -R227.reuse ;  /* 0x0000a700f29c7a23 */ /* 0x100fe200000108e3 */
[----:B------:R-:W-:Y:S01]  /*3640*/  HMMA.16816.F32 R80, R148, R154, R80 ;  /* 0x0000009a9450723c */ /* 0x000fe20000001850 */
[----:B------:R-:W2:Y:S03]  /*3650*/  LDSM.16.M88.4 R148, [R2+0x6080] ;  /* 0x006080000294783b */ /* 0x000ea60000000200 */
[--C-:B------:R-:W-:Y:S02]  /*3660*/  FFMA.FTZ R157, R238, c[0x0][0x29c], -R227.reuse ;  /* 0x0000a700ee9d7a23 */ /* 0x100fe400000108e3 */
[--C-:B------:R-:W-:Y:S01]  /*3670*/  FFMA.FTZ R158, R198, c[0x0][0x29c], -R227.reuse ;  /* 0x0000a700c69e7a23 */ /* 0x100fe200000108e3 */
[----:B------:R-:W-:Y:S01]  /*3680*/  MUFU.EX2 R156, R156 ;  /* 0x0000009c009c7308 */ /* 0x000fe20000000800 */
[-C--:B---3--:R-:W-:Y:S01]  /*3690*/  HMMA.16816.F32 R68, R160, R168.reuse, R68 ;  /* 0x000000a8a044723c */ /* 0x088fe20000001844 */
[----:B------:R-:W3:Y:S04]  /*36a0*/  LDSM.16.M88.4 R152, [R2+0x7080] ;  /* 0x007080000298783b */ /* 0x000ee80000000200 */
[--C-:B------:R-:W-:Y:S01]  /*36b0*/  FFMA.FTZ R159, R246, c[0x0][0x29c], -R227.reuse ;  /* 0x0000a700f69f7a23 */ /* 0x100fe200000108e3 */
[----:B------:R-:W-:Y:S02]  /*36c0*/  FSEL R198, R61, -INF , P0 ;  /* 0xff8000003dc67808 */ /* 0x000fe40000000000 */
[C---:B----4-:R-:W-:Y:S01]  /*36d0*/  HMMA.16816.F32 R4, R52.reuse, R168, R4 ;  /* 0x000000a83404723c */ /* 0x050fe20000001804 */
[----:B------:R-:W-:Y:S06]  /*36e0*/  MUFU.EX2 R157, R157 ;  /* 0x0000009d009d7308 */ /* 0x000fec0000000800 */
[--C-:B------:R-:W-:Y:S01]  /*36f0*/  FFMA.FTZ R168, R199, c[0x0][0x29c], -R227.reuse ;  /* 0x0000a700c7a87a23 */ /* 0x100fe200000108e3 */
[-C--:B------:R-:W-:Y:S03]  /*3700*/  HMMA.16816.F32 R8, R52, R170.reuse, R8 ;  /* 0x000000aa3408723c */ /* 0x080fe60000001808 */
[----:B------:R-:W-:Y:S01]  /*3710*/  MUFU.EX2 R158, R158 ;  /* 0x0000009e009e7308 */ /* 0x000fe20000000800 */
[--C-:B------:R-:W-:Y:S04]  /*3720*/  FFMA.FTZ R169, R252, c[0x0][0x29c], -R227.reuse ;  /* 0x0000a700fca97a23 */ /* 0x100fe800000108e3 */
[C---:B------:R-:W-:Y:S05]  /*3730*/  HMMA.16816.F32 R16, R160.reuse, R170, R16 ;  /* 0x000000aaa010723c */ /* 0x040fea0000001810 */
[----:B------:R-:W-:Y:S02]  /*3740*/  MUFU.EX2 R159, R159 ;  /* 0x0000009f009f7308 */ /* 0x000fe40000000800 */
[----:B------:R-:W-:Y:S01]  /*3750*/  FSEL R170, R57, -INF , P1 ;  /* 0xff80000039aa7808 */ /* 0x000fe20000800000 */
[-C--:B-1----:R-:W-:Y:S04]  /*3760*/  HMMA.16816.F32 R12, R160, R64.reuse, R12 ;  /* 0x00000040a00c723c */ /* 0x082fe8000000180c */
[----:B------:R-:W-:Y:S01]  /*3770*/  FSEL R57, R58, -INF , P2 ;  /* 0xff8000003a397808 */ /* 0x000fe20001000000 */
[--C-:B------:R-:W-:Y:S02]  /*3780*/  FFMA.FTZ R58, R236, c[0x0][0x29c], -R227.reuse ;  /* 0x0000a700ec3a7a23 */ /* 0x100fe400000108e3 */
[----:B------:R-:W-:Y:S01]  /*3790*/  MUFU.EX2 R168, R168 ;  /* 0x000000a800a87308 */ /* 0x000fe20000000800 */
[C---:B------:R-:W-:Y:S04]  /*37a0*/  HMMA.16816.F32 R20, R52.reuse, R64, R20 ;  /* 0x000000403414723c */ /* 0x040fe80000001814 */
[--C-:B------:R-:W-:Y:S02]  /*37b0*/  FFMA.FTZ R57, R57, c[0x0][0x29c], -R226.reuse ;  /* 0x0000a70039397a23 */ /* 0x100fe400000108e2 */
[--C-:B------:R-:W-:Y:S02]  /*37c0*/  FFMA.FTZ R170, R170, c[0x0][0x29c], -R227.reuse ;  /* 0x0000a700aaaa7a23 */ /* 0x100fe400000108e3 */
[-C--:B------:R-:W-:Y:S01]  /*37d0*/  HMMA.16816.F32 R24, R52, R66.reuse, R24 ;  /* 0x000000423418723c */ /* 0x080fe20000001818 */
[----:B------:R-:W-:Y:S03]  /*37e0*/  MUFU.EX2 R169, R169 ;  /* 0x000000a900a97308 */ /* 0x000fe60000000800 */
[--C-:B------:R-:W-:Y:S01]  /*37f0*/  FFMA.FTZ R64, R196, c[0x0][0x29c], -R227.reuse ;  /* 0x0000a700c4407a23 */ /* 0x100fe200000108e3 */
[----:B------:R-:W-:Y:S01]  /*3800*/  FSEL R196, R56, -INF , P2 ;  /* 0xff80000038c47808 */ /* 0x000fe20001000000 */
[----:B------:R-:W-:Y:S01]  /*3810*/  IMAD.SHL.U32 R56, R213, 0x2, RZ ;  /* 0x00000002d5387824 */ /* 0x000fe200078e00ff */
[----:B------:R-:W-:Y:S01]  /*3820*/  R2P PR, R214, 0x6 ;  /* 0x00000006d6007804 */ /* 0x000fe20000000000 */
[C---:B------:R-:W-:Y:S01]  /*3830*/  HMMA.16816.F32 R32, R160.reuse, R66, R32 ;  /* 0x00000042a020723c */ /* 0x040fe20000001820 */
[----:B------:R-:W-:Y:S02]  /*3840*/  PLOP3.LUT P0, PT, PT, PT, UP0, 0x80, 0x0 ;  /* 0x000000000000781c */ /* 0x000fe40003f0f008 */
[----:B------:R-:W-:Y:S01]  /*3850*/  MUFU.EX2 R58, R58 ;  /* 0x0000003a003a7308 */ /* 0x000fe20000000800 */
[--C-:B------:R-:W-:Y:S02]  /*3860*/  FFMA.FTZ R65, R250, c[0x0][0x29c], -R227.reuse ;  /* 0x0000a700fa417a23 */ /* 0x100fe400000108e3 */
[--C-:B------:R-:W-:Y:S02]  /*3870*/  FFMA.FTZ R61, R196, c[0x0][0x29c], -R227.reuse ;  /* 0x0000a700c43d7a23 */ /* 0x100fe400000108e3 */
[-C--:B--2---:R-:W-:Y:S04]  /*3880*/  HMMA.16816.F32 R28, R160, R148.reuse, R28 ;  /* 0x00000094a01c723c */ /* 0x084fe8000000181c */
[--C-:B------:R-:W-:Y:S01]  /*3890*/  FFMA.FTZ R66, R197, c[0x0][0x29c], -R227.reuse ;  /* 0x0000a700c5427a23 */ /* 0x100fe200000108e3 */
[----:B------:R-:W-:Y:S01]  /*38a0*/  MUFU.EX2 R65, R65 ;  /* 0x0000004100417308 */ /* 0x000fe20000000800 */
[--C-:B------:R-:W-:Y:S02]  /*38b0*/  FFMA.FTZ R67, R244, c[0x0][0x29c], -R227.reuse ;  /* 0x0000a700f4437a23 */ /* 0x100fe400000108e3 */
[C---:B------:R-:W-:Y:S01]  /*38c0*/  HMMA.16816.F32 R36, R52.reuse, R148, R36 ;  /* 0x000000943424723c */ /* 0x040fe20000001824 */
[----:B------:R-:W1:Y:S06]  /*38d0*/  LDS R148, [R225+0x18480] ;  /* 0x01848000e1947984 */ /* 0x000e6c0000000800 */
[--C-:B------:R-:W-:Y:S01]  /*38e0*/  FFMA.FTZ R149, R248, c[0x0][0x29c], -R227.reuse ;  /* 0x0000a700f8957a23 */ /* 0x100fe200000108e3 */
[-C--:B------:R-:W-:Y:S01]  /*38f0*/  HMMA.16816.F32 R40, R52, R150.reuse, R40 ;  /* 0x000000963428723c */ /* 0x080fe20000001828 */
[----:B------:R-:W-:Y:S07]  /*3900*/  MUFU.EX2 R66, R66 ;  /* 0x0000004200427308 */ /* 0x000fee0000000800 */
[C---:B------:R-:W-:Y:S03]  /*3910*/  HMMA.16816.F32 R44, R160.reuse, R150, R44 ;  /* 0x00000096a02c723c */ /* 0x040fe6000000182c */
[----:B------:R-:W-:Y:S04]  /*3920*/  MUFU.EX2 R149, R149 ;  /* 0x0000009500957308 */ /* 0x000fe80000000800 */
[----:B------:R-:W-:Y:S01]  /*3930*/  FSEL R151, R62, -INF , P6 ;  /* 0xff8000003e977808 */ /* 0x000fe20003000000 */
[-C--:B---3--:R-:W-:Y:S04]  /*3940*/  HMMA.16816.F32 R48, R160, R152.reuse, R48 ;  /* 0x00000098a030723c */ /* 0x088fe80000001830 */
[----:B------:R-:W-:Y:S01]  /*3950*/  IADD3 R62, R56, 0x18880, RZ ;  /* 0x00018880383e7810 */ /* 0x000fe20007ffe0ff */
[----:B------:R-:W-:Y:S01]  /*3960*/  MUFU.EX2 R67, R67 ;  /* 0x0000004300437308 */ /* 0x000fe20000000800 */
[----:B------:R-:W-:Y:S01]  /*3970*/  FSEL R150, R60, -INF , P6 ;  /* 0xff8000003c967808 */ /* 0x000fe20003000000 */
[--C-:B------:R-:W-:Y:S01]  /*3980*/  FFMA.FTZ R151, R151, c[0x0][0x29c], -R226.reuse ;  /* 0x0000a70097977a23 */ /* 0x100fe200000108e2 */
[C---:B------:R-:W-:Y:S04]  /*3990*/  HMMA.16816.F32 R72, R52.reuse, R152, R72 ;  /* 0x000000983448723c */ /* 0x040fe80000001848 */
[----:B------:R-:W-:Y:S01]  /*39a0*/  IADD3 R60, R56, 0x188a0, RZ ;  /* 0x000188a0383c7810 */ /* 0x000fe20007ffe0ff */
[----:B------:R-:W-:Y:S01]  /*39b0*/  FFMA.FTZ R226, R63, c[0x0][0x29c], -R226 ;  /* 0x0000a7003fe27a23 */ /* 0x000fe200000108e2 */
[----:B------:R-:W-:Y:S01]  /*39c0*/  @P1 IADD3 R60, R62, -0x20, RZ ;  /* 0xffffffe03e3c1810 */ /* 0x000fe20007ffe0ff */
[----:B------:R-:W-:Y:S01]  /*39d0*/  MUFU.EX2 R64, R64 ;  /* 0x0000004000407308 */ /* 0x000fe20000000800 */
[-C--:B------:R-:W-:Y:S01]  /*39e0*/  HMMA.16816.F32 R76, R52, R154.reuse, R76 ;  /* 0x0000009a344c723c */ /* 0x080fe2000000184c */
[----:B------:R-:W2:Y:S03]  /*39f0*/  LDS R52, [R225+0x184a0] ;  /* 0x0184a000e1347984 */ /* 0x000ea60000000800 */
[--C-:B-1----:R-:W-:Y:S02]  /*3a00*/  FADD.FTZ R33, R33, -R148.reuse ;  /* 0x8000009421217221 */ /* 0x102fe40000010000 */
[--C-:B------:R-:W-:Y:S01]  /*3a10*/  FADD.FTZ R28, R28, -R148.reuse ;  /* 0x800000941c1c7221 */ /* 0x100fe20000010000 */
[----:B------:R-:W-:Y:S01]  /*3a20*/  F2FP.PACK_AB R53, R233, R180 ;  /* 0x000000b4e935723e */ /* 0x000fe200000000ff */
[--C-:B------:R-:W-:Y:S01]  /*3a30*/  FADD.FTZ R54, R17, -R148.reuse ;  /* 0x8000009411367221 */ /* 0x100fe20000010000 */
[----:B------:R-:W-:Y:S01]  /*3a40*/  HMMA.16816.F32 R80, R160, R154, R80 ;  /* 0x0000009aa050723c */ /* 0x000fe20000001850 */
[----:B------:R-:W-:Y:S03]  /*3a50*/  MUFU.EX2 R228, R228 ;  /* 0x000000e400e47308 */ /* 0x000fe60000000800 */
[--C-:B------:R-:W-:Y:S02]  /*3a60*/  FADD.FTZ R55, R16, -R148.reuse ;  /* 0x8000009410377221 */ /* 0x100fe40000010000 */
[--C-:B------:R-:W-:Y:S01]  /*3a70*/  FADD.FTZ R16, R13, -R148.reuse ;  /* 0x800000940d107221 */ /* 0x100fe20000010000 */
[----:B------:R-:W-:Y:S01]  /*3a80*/  F2FP.PACK_AB R13, R241, R182 ;  /* 0x000000b6f10d723e */ /* 0x000fe200000000ff */
[--C-:B------:R-:W-:Y:S03]  /*3a90*/  FADD.FTZ R17, R12, -R148.reuse ;  /* 0x800000940c117221 */ /* 0x100fe60000010000 */
[----:B------:R-:W-:Y:S01]  /*3aa0*/  MUFU.EX2 R57, R57 ;  /* 0x0000003900397308 */ /* 0x000fe20000000800 */
[----:B------:R-:W-:Y:S01]  /*3ab0*/  FMUL.FTZ R17, R230, R17 ;  /* 0x00000011e6117220 */ /* 0x000fe20000410000 */
[C---:B------:R-:W-:Y:S01]  /*3ac0*/  F2FP.PACK_AB R230, R249.reuse, R230 ;  /* 0x000000e6f9e6723e */ /* 0x040fe200000000ff */
[----:B------:R-:W-:Y:S02]  /*3ad0*/  FMUL.FTZ R16, R249, R16 ;  /* 0x00000010f9107220 */ /* 0x000fe40000410000 */
[----:B------:R-:W-:Y:S02]  /*3ae0*/  FMUL.FTZ R241, R241, R54 ;  /* 0x00000036f1f17220 */ /* 0x000fe40000410000 */
[----:B------:R-:W-:Y:S01]  /*3af0*/  FMUL.FTZ R12, R182, R55 ;  /* 0x00000037b60c7220 */ /* 0x000fe20000410000 */
[----:B------:R-:W-:Y:S01]  /*3b00*/  F2FP.PACK_AB R16, R16, R17 ;  /* 0x000000111010723e */ /* 0x000fe200000000ff */
[--C-:B------:R-:W-:Y:S01]  /*3b10*/  FADD.FTZ R17, R32, -R148.reuse ;  /* 0x8000009420117221 */ /* 0x100fe20000010000 */
[----:B------:R-:W-:Y:S01]  /*3b20*/  MUFU.EX2 R61, R61 ;  /* 0x0000003d003d7308 */ /* 0x000fe20000000800 */
[----:B------:R-:W-:Y:S01]  /*3b30*/  FADD.FTZ R29, R29, -R148 ;  /* 0x800000941d1d7221 */ /* 0x000fe20000010000 */
[----:B------:R-:W-:Y:S01]  /*3b40*/  F2FP.PACK_AB R241, R241, R12 ;  /* 0x0000000cf1f1723e */ /* 0x000fe200000000ff */
[----:B------:R-:W-:Y:S01]  /*3b50*/  FMUL.FTZ R17, R232, R17 ;  /* 0x00000011e8117220 */ /* 0x000fe20000410000 */
[C---:B------:R-:W-:Y:S01]  /*3b60*/  F2FP.PACK_AB R232, R240.reuse, R232 ;  /* 0x000000e8f0e8723e */ /* 0x040fe200000000ff */
[----:B------:R-:W-:Y:S02]  /*3b70*/  FMUL.FTZ R240, R240, R33 ;  /* 0x00000021f0f07220 */ /* 0x000fe40000410000 */
[----:B------:R-:W-:Y:S01]  /*3b80*/  FMUL.FTZ R28, R177, R28 ;  /* 0x0000001cb11c7220 */ /* 0x000fe20000410000 */
[C---:B------:R-:W-:Y:S01]  /*3b90*/  F2FP.PACK_AB R177, R178.reuse, R177 ;  /* 0x000000b1b2b1723e */ /* 0x040fe200000000ff */
[----:B------:R-:W-:Y:S01]  /*3ba0*/  FMUL.FTZ R29, R178, R29 ;  /* 0x0000001db21d7220 */ /* 0x000fe20000410000 */
[----:B------:R-:W-:Y:S01]  /*3bb0*/  MUFU.EX2 R12, R183 ;  /* 0x000000b7000c7308 */ /* 0x000fe20000000800 */
[--C-:B--2---:R-:W-:Y:S01]  /*3bc0*/  FADD.FTZ R33, R18, -R52.reuse ;  /* 0x8000003412217221 */ /* 0x104fe20000010000 */
[----:B------:R-:W-:Y:S01]  /*3bd0*/  F2FP.PACK_AB R17, R240, R17 ;  /* 0x00000011f011723e */ /* 0x000fe200000000ff */
[----:B------:R-:W1:Y:S01]  /*3be0*/  LDS R18, [R225+0x18580] ;  /* 0x01858000e1127984 */ /* 0x000e620000000800 */
[----:B------:R-:W-:Y:S01]  /*3bf0*/  F2FP.PACK_AB R29, R29, R28 ;  /* 0x0000001c1d1d723e */ /* 0x000fe200000000ff */
[--C-:B------:R-:W-:Y:S02]  /*3c00*/  FADD.FTZ R70, R70, -R52.reuse ;  /* 0x8000003446467221 */ /* 0x100fe40000010000 */
[----:B------:R-:W2:Y:S01]  /*3c10*/  LDS R225, [R225+0x185a0] ;  /* 0x0185a000e1e17984 */ /* 0x000ea20000000800 */
[----:B------:R-:W-:Y:S01]  /*3c20*/  FADD.FTZ R32, R19, -R52 ;  /* 0x8000003413207221 */ /* 0x000fe20000010000 */
[----:B------:R-:W-:Y:S01]  /*3c30*/  F2FP.PACK_AB R19, R173, R172 ;  /* 0x000000acad13723e */ /* 0x000fe200000000ff */
[----:B------:R-:W3:Y:S01]  /*3c40*/  MUFU.EX2 R28, R231 ;  /* 0x000000e7001c7308 */ /* 0x000ee20000000800 */
[----:B------:R-:W-:Y:S01]  /*3c50*/  STS [R56+0x18880], R53 ;  /* 0x0188803538007388 */ /* 0x000fe20000000800 */
[--C-:B------:R-:W-:Y:S02]  /*3c60*/  FADD.FTZ R48, R48, -R148.reuse ;  /* 0x8000009430307221 */ /* 0x100fe40000010000 */
[----:B------:R-:W-:Y:S02]  /*3c70*/  FADD.FTZ R49, R49, -R148 ;  /* 0x8000009431317221 */ /* 0x000fe40000010000 */
[----:B------:R-:W-:Y:S01]  /*3c80*/  FMUL.FTZ R70, R193, R70 ;  /* 0x00000046c1467220 */ /* 0x000fe20000410000 */
[----:B------:R-:W-:Y:S01]  /*3c90*/  F2FP.PACK_AB R193, R184, R193 ;  /* 0x000000c1b8c1723e */ /* 0x000fe200000000ff */
[--C-:B------:R-:W-:Y:S02]  /*3ca0*/  FADD.FTZ R30, R30, -R52.reuse ;  /* 0x800000341e1e7221 */ /* 0x100fe40000010000 */
[--C-:B------:R-:W-:Y:S01]  /*3cb0*/  FADD.FTZ R31, R31, -R52.reuse ;  /* 0x800000341f1f7221 */ /* 0x100fe20000010000 */
[----:B------:R-:W-:Y:S01]  /*3cc0*/  MUFU.EX2 R151, R151 ;  /* 0x0000009700977308 */ /* 0x000fe20000000800 */
[----:B------:R-:W-:Y:S01]  /*3cd0*/  STS [R56+0x18c80], R193 ;  /* 0x018c80c138007388 */ /* 0x000fe20000000800 */
[----:B------:R-:W-:Y:S01]  /*3ce0*/  FMUL.FTZ R48, R189, R48 ;  /* 0x00000030bd307220 */ /* 0x000fe20000410000 */
[C---:B------:R-:W-:Y:S01]  /*3cf0*/  F2FP.PACK_AB R189, R190.reuse, R189 ;  /* 0x000000bdbebd723e */ /* 0x040fe200000000ff */
[----:B------:R-:W-:Y:S01]  /*3d00*/  FMUL.FTZ R49, R190, R49 ;  /* 0x00000031be317220 */ /* 0x000fe20000410000 */
[----:B------:R4:W-:Y:S01]  /*3d10*/  STS [R60], R13 ;  /* 0x0000000d3c007388 */ /* 0x0009e20000000800 */
[----:B------:R-:W-:Y:S01]  /*3d20*/  FMUL.FTZ R33, R172, R33 ;  /* 0x00000021ac217220 */ /* 0x000fe20000410000 */
[----:B------:R-:W-:Y:S01]  /*3d30*/  MOV R172, 0x40 ;  /* 0x0000004000ac7802 */ /* 0x000fe20000000f00 */
[----:B------:R-:W-:Y:S01]  /*3d40*/  FMUL.FTZ R32, R173, R32 ;  /* 0x00000020ad207220 */ /* 0x000fe20000410000 */
[----:B------:R-:W-:Y:S01]  /*3d50*/  STS [R60+0x400], R19 ;  /* 0x000400133c007388 */ /* 0x000fe20000000800 */
[--C-:B------:R-:W-:Y:S01]  /*3d60*/  FADD.FTZ R50, R50, -R52.reuse ;  /* 0x8000003432327221 */ /* 0x100fe20000010000 */
[----:B------:R-:W-:Y:S01]  /*3d70*/  F2FP.PACK_AB R48, R49, R48 ;  /* 0x000000303130723e */ /* 0x000fe200000000ff */
[--C-:B------:R-:W-:Y:S01]  /*3d80*/  FADD.FTZ R51, R51, -R52.reuse ;  /* 0x8000003433337221 */ /* 0x100fe20000010000 */
[----:B------:R-:W-:Y:S01]  /*3d90*/  F2FP.PACK_AB R33, R32, R33 ;  /* 0x000000212021723e */ /* 0x000fe200000000ff */
[----:B------:R-:W-:Y:S01]  /*3da0*/  FMUL.FTZ R30, R187, R30 ;  /* 0x0000001ebb1e7220 */ /* 0x000fe20000410000 */
[----:B------:R-:W-:Y:S01]  /*3db0*/  MUFU.EX2 R32, R237 ;  /* 0x000000ed00207308 */ /* 0x000fe20000000800 */
[----:B------:R-:W-:Y:S01]  /*3dc0*/  FMUL.FTZ R31, R194, R31 ;  /* 0x0000001fc21f7220 */ /* 0x000fe20000410000 */
[----:B---3--:R-:W-:Y:S01]  /*3dd0*/  F2FP.PACK_AB R63, R28, R229 ;  /* 0x000000e51c3f723e */ /* 0x008fe200000000ff */
[--C-:B------:R-:W-:Y:S01]  /*3de0*/  FADD.FTZ R49, R14, -R52.reuse ;  /* 0x800000340e317221 */ /* 0x100fe20000010000 */
[----:B------:R-:W-:Y:S01]  /*3df0*/  SEL R55, R172, 0xffffffc0, !P2 ;  /* 0xffffffc0ac377807 */ /* 0x000fe20005000000 */
[----:B------:R-:W-:Y:S01]  /*3e00*/  FADD.FTZ R14, R15, -R52 ;  /* 0x800000340f0e7221 */ /* 0x000fe20000010000 */
[----:B------:R-:W-:Y:S01]  /*3e10*/  F2FP.PACK_AB R31, R31, R30 ;  /* 0x0000001e1f1f723e */ /* 0x000fe200000000ff */
[--C-:B-1----:R-:W-:Y:S01]  /*3e20*/  FADD.FTZ R15, R4, -R18.reuse ;  /* 0x80000012040f7221 */ /* 0x102fe20000010000 */
[----:B------:R-:W-:Y:S01]  /*3e30*/  F2FP.PACK_AB R187, R194, R187 ;  /* 0x000000bbc2bb723e */ /* 0x000fe200000000ff */
[----:B------:R-:W-:Y:S01]  /*3e40*/  FADD.FTZ R4, R5, -R18 ;  /* 0x8000001205047221 */ /* 0x000fe20000010000 */
[----:B------:R-:W-:Y:S01]  /*3e50*/  F2FP.PACK_AB R5, R157, R156 ;  /* 0x0000009c9d05723e */ /* 0x000fe200000000ff */
[--C-:B------:R-:W-:Y:S01]  /*3e60*/  FADD.FTZ R34, R34, -R52.reuse ;  /* 0x8000003422227221 */ /* 0x100fe20000010000 */
[----:B------:R-:W1:Y:S01]  /*3e70*/  MUFU.EX2 R30, R243 ;  /* 0x000000f3001e7308 */ /* 0x000e620000000800 */
[----:B------:R-:W-:Y:S02]  /*3e80*/  FADD.FTZ R35, R35, -R52 ;  /* 0x8000003423237221 */ /* 0x000fe40000010000 */
[----:B------:R1:W-:Y:S01]  /*3e90*/  STS [R56+0x1a880], R5 ;  /* 0x01a8800538007388 */ /* 0x0003e20000000800 */
[----:B------:R-:W-:Y:S01]  /*3ea0*/  FMUL.FTZ R50, R165, R50 ;  /* 0x00000032a5327220 */ /* 0x000fe20000410000 */
[----:B----4-:R-:W-:Y:S01]  /*3eb0*/  F2FP.PACK_AB R13, R234, R251 ;  /* 0x000000fbea0d723e */ /* 0x010fe200000000ff */
[C---:B------:R-:W-:Y:S01]  /*3ec0*/  FMUL.FTZ R51, R166.reuse, R51 ;  /* 0x00000033a6337220 */ /* 0x040fe20000410000 */
[----:B------:R-:W-:Y:S01]  /*3ed0*/  F2FP.PACK_AB R165, R166, R165 ;  /* 0x000000a5a6a5723e */ /* 0x000fe200000000ff */
[----:B------:R-:W-:Y:S01]  /*3ee0*/  FMUL.FTZ R49, R174, R49 ;  /* 0x00000031ae317220 */ /* 0x000fe20000410000 */
[C---:B------:R-:W-:Y:S01]  /*3ef0*/  F2FP.PACK_AB R174, R175.reuse, R174 ;  /* 0x000000aeafae723e */ /* 0x040fe200000000ff */
[----:B------:R-:W-:Y:S01]  /*3f00*/  FMUL.FTZ R14, R175, R14 ;  /* 0x0000000eaf0e7220 */ /* 0x000fe20000410000 */
[----:B------:R-:W-:Y:S01]  /*3f10*/  F2FP.PACK_AB R50, R51, R50 ;  /* 0x000000323332723e */ /* 0x000fe200000000ff */
[----:B------:R-:W-:Y:S01]  /*3f20*/  FMUL.FTZ R34, R185, R34 ;  /* 0x00000022b9227220 */ /* 0x000fe20000410000 */
[----:B------:R-:W-:Y:S01]  /*3f30*/  F2FP.PACK_AB R51, R181, R12 ;  /* 0x0000000cb533723e */ /* 0x000fe200000000ff */
[----:B------:R-:W-:Y:S01]  /*3f40*/  FMUL.FTZ R35, R186, R35 ;  /* 0x00000023ba237220 */ /* 0x000fe20000410000 */
[----:B------:R-:W-:Y:S01]  /*3f50*/  F2FP.PACK_AB R14, R14, R49 ;  /* 0x000000310e0e723e */ /* 0x000fe200000000ff */
[--C-:B------:R-:W-:Y:S01]  /*3f60*/  FADD.FTZ R44, R44, -R148.reuse ;  /* 0x800000942c2c7221 */ /* 0x100fe20000010000 */
[----:B------:R-:W-:Y:S01]  /*3f70*/  F2FP.PACK_AB R185, R186, R185 ;  /* 0x000000b9bab9723e */ /* 0x000fe200000000ff */
[----:B------:R-:W-:Y:S01]  /*3f80*/  STS [R56+0x1ac80], R51 ;  /* 0x01ac803338007388 */ /* 0x000fe20000000800 */
[----:B------:R-:W-:Y:S01]  /*3f90*/  FADD.FTZ R45, R45, -R148 ;  /* 0x800000942d2d7221 */ /* 0x000fe20000010000 */
[----:B------:R-:W-:Y:S01]  /*3fa0*/  F2FP.PACK_AB R34, R35, R34 ;  /* 0x000000222322723e */ /* 0x000fe200000000ff */
[--C-:B------:R-:W-:Y:S01]  /*3fb0*/  FADD.FTZ R49, R20, -R18.reuse ;  /* 0x8000001214317221 */ /* 0x100fe20000010000 */
[----:B------:R-:W-:Y:S01]  /*3fc0*/  STS [R60+0x2400], R63 ;  /* 0x0024003f3c007388 */ /* 0x000fe20000000800 */
[--C-:B------:R-:W-:Y:S01]  /*3fd0*/  FADD.FTZ R20, R21, -R18.reuse ;  /* 0x8000001215147221 */ /* 0x100fe20000010000 */
[----:B------:R-:W-:Y:S01]  /*3fe0*/  MUFU.EX2 R170, R170 ;  /* 0x000000aa00aa7308 */ /* 0x000fe20000000800 */
[----:B------:R-:W-:Y:S01]  /*3ff0*/  FMUL.FTZ R44, R179, R44 ;  /* 0x0000002cb32c7220 */ /* 0x000fe20000410000 */
[C---:B------:R-:W-:Y:S01]  /*4000*/  F2FP.PACK_AB R179, R188.reuse, R179 ;  /* 0x000000b3bcb3723e */ /* 0x040fe200000000ff */
[----:B------:R-:W-:Y:S01]  /*4010*/  FMUL.FTZ R45, R188, R45 ;  /* 0x0000002dbc2d7220 */ /* 0x000fe20000410000 */
[----:B-1----:R-:W-:Y:S01]  /*4020*/  F2FP.PACK_AB R5, R30, R239 ;  /* 0x000000ef1e05723e */ /* 0x002fe200000000ff */
[----:B------:R-:W-:Y:S02]  /*4030*/  FMUL.FTZ R15, R156, R15 ;  /* 0x0000000f9c0f7220 */ /* 0x000fe40000410000 */
[----:B------:R-:W-:Y:S01]  /*4040*/  FMUL.FTZ R4, R157, R4 ;  /* 0x000000049d047220 */ /* 0x000fe20000410000 */
[----:B------:R-:W-:Y:S01]  /*4050*/  F2FP.PACK_AB R45, R45, R44 ;  /* 0x0000002c2d2d723e */ /* 0x000fe200000000ff */
[--C-:B------:R-:W-:Y:S01]  /*4060*/  FADD.FTZ R35, R8, -R18.reuse ;  /* 0x8000001208237221 */ /* 0x100fe20000010000 */
[----:B------:R-:W1:Y:S01]  /*4070*/  MUFU.EX2 R44, R247 ;  /* 0x000000f7002c7308 */ /* 0x000e620000000800 */
[--C-:B------:R-:W-:Y:S01]  /*4080*/  FADD.FTZ R8, R9, -R18.reuse ;  /* 0x8000001209087221 */ /* 0x100fe20000010000 */
[----:B------:R-:W-:Y:S01]  /*4090*/  F2FP.PACK_AB R9, R159, R158 ;  /* 0x0000009e9f09723e */ /* 0x000fe200000000ff */
[----:B------:R-:W-:Y:S01]  /*40a0*/  FMUL.FTZ R49, R168, R49 ;  /* 0x00000031a8317220 */ /* 0x000fe20000410000 */
[----:B------:R-:W-:Y:S01]  /*40b0*/  F2FP.PACK_AB R15, R4, R15 ;  /* 0x0000000f040f723e */ /* 0x000fe200000000ff */
[C---:B------:R-:W-:Y:S01]  /*40c0*/  FMUL.FTZ R20, R169.reuse, R20 ;  /* 0x00000014a9147220 */ /* 0x040fe20000410000 */
[----:B------:R-:W-:Y:S01]  /*40d0*/  F2FP.PACK_AB R168, R169, R168 ;  /* 0x000000a8a9a8723e */ /* 0x000fe200000000ff */
[----:B------:R1:W-:Y:S01]  /*40e0*/  STS [R60+0x2000], R9 ;  /* 0x002000093c007388 */ /* 0x0003e20000000800 */
[--C-:B------:R-:W-:Y:S02]  /*40f0*/  FADD.FTZ R41, R41, -R18.reuse ;  /* 0x8000001229297221 */ /* 0x100fe40000010000 */
[--C-:B------:R-:W-:Y:S01]  /*4100*/  FADD.FTZ R40, R40, -R18.reuse ;  /* 0x8000001228287221 */ /* 0x100fe20000010000 */
[----:B------:R-:W-:Y:S01]  /*4110*/  F2FP.PACK_AB R20, R20, R49 ;  /* 0x000000311414723e */ /* 0x000fe200000000ff */
[----:B------:R-:W-:Y:S01]  /*4120*/  FMUL.FTZ R35, R158, R35 ;  /* 0x000000239e237220 */ /* 0x000fe20000410000 */
[----:B------:R-:W-:Y:S01]  /*4130*/  IADD3 R49, R56, R55, RZ ;  /* 0x0000003738317210 */ /* 0x000fe20007ffe0ff */
[----:B------:R-:W-:Y:S01]  /*4140*/  FMUL.FTZ R8, R159, R8 ;  /* 0x000000089f087220 */ /* 0x000fe20000410000 */
[----:B------:R-:W-:Y:S01]  /*4150*/  MUFU.EX2 R226, R226 ;  /* 0x000000e200e27308 */ /* 0x000fe20000000800 */
[----:B------:R-:W-:Y:S02]  /*4160*/  FMUL.FTZ R41, R58, R41 ;  /* 0x000000293a297220 */ /* 0x000fe40000410000 */
[----:B------:R-:W-:Y:S01]  /*4170*/  STS [R49+0x18880], R230 ;  /* 0x018880e631007388 */ /* 0x000fe20000000800 */
[--C-:B------:R-:W-:Y:S01]  /*4180*/  FADD.FTZ R4, R37, -R18.reuse ;  /* 0x8000001225047221 */ /* 0x100fe20000010000 */
[----:B------:R-:W-:Y:S01]  /*4190*/  F2FP.PACK_AB R35, R8, R35 ;  /* 0x000000230823723e */ /* 0x000fe200000000ff */
[----:B------:R-:W-:Y:S01]  /*41a0*/  FMUL.FTZ R40, R149, R40 ;  /* 0x0000002895287220 */ /* 0x000fe20000410000 */
[----:B------:R-:W-:Y:S01]  /*41b0*/  STS [R49+0x18c80], R174 ;  /* 0x018c80ae31007388 */ /* 0x000fe20000000800 */
[--C-:B------:R-:W-:Y:S01]  /*41c0*/  FADD.FTZ R21, R24, -R18.reuse ;  /* 0x8000001218157221 */ /* 0x100fe20000010000 */
[----:B------:R-:W-:Y:S01]  /*41d0*/  F2FP.PACK_AB R149, R58, R149 ;  /* 0x000000953a95723e */ /* 0x000fe200000000ff */
[--C-:B------:R-:W-:Y:S01]  /*41e0*/  FADD.FTZ R24, R25, -R18.reuse ;  /* 0x8000001219187221 */ /* 0x100fe20000010000 */
[----:B------:R-:W-:Y:S01]  /*41f0*/  F2FP.PACK_AB R41, R41, R40 ;  /* 0x000000282929723e */ /* 0x000fe200000000ff */
[----:B------:R-:W-:Y:S01]  /*4200*/  FADD.FTZ R25, R36, -R18 ;  /* 0x8000001224197221 */ /* 0x000fe20000010000 */
[----:B------:R-:W-:Y:S01]  /*4210*/  IADD3 R40, R55, R60, RZ ;  /* 0x0000003c37287210 */ /* 0x000fe20007ffe0ff */
[----:B------:R-:W-:Y:S02]  /*4220*/  FMUL.FTZ R24, R65, R24 ;  /* 0x0000001841187220 */ /* 0x000fe40000410000 */
[----:B------:R-:W-:Y:S01]  /*4230*/  FMUL.FTZ R8, R66, R25 ;  /* 0x0000001942087220 */ /* 0x000fe20000410000 */
[C---:B------:R-:W-:Y:S01]  /*4240*/  F2FP.PACK_AB R25, R67.reuse, R66 ;  /* 0x000000424319723e */ /* 0x040fe200000000ff */
[----:B------:R-:W-:Y:S01]  /*4250*/  STS [R40], R232 ;  /* 0x000000e828007388 */ /* 0x000fe20000000800 */
[----:B------:R-:W-:Y:S01]  /*4260*/  FMUL.FTZ R67, R67, R4 ;  /* 0x0000000443437220 */ /* 0x000fe20000410000 */
[----:B-1----:R-:W-:Y:S01]  /*4270*/  F2FP.PACK_AB R9, R44, R245 ;  /* 0x000000f52c09723e */ /* 0x002fe200000000ff */
[----:B------:R-:W1:Y:S01]  /*4280*/  MUFU.EX2 R4, R59 ;  /* 0x0000003b00047308 */ /* 0x000e620000000800 */
[----:B------:R-:W-:Y:S01]  /*4290*/  STS [R40+0x400], R185 ;  /* 0x000400b928007388 */ /* 0x000fe20000000800 */
[----:B------:R-:W-:Y:S01]  /*42a0*/  FMUL.FTZ R21, R64, R21 ;  /* 0x0000001540157220 */ /* 0x000fe20000410000 */
[----:B------:R-:W-:Y:S01]  /*42b0*/  F2FP.PACK_AB R67, R67, R8 ;  /* 0x000000084343723e */ /* 0x000fe200000000ff */
[--C-:B------:R-:W-:Y:S01]  /*42c0*/  FADD.FTZ R46, R46, -R52.reuse ;  /* 0x800000342e2e7221 */ /* 0x100fe20000010000 */
[----:B------:R-:W-:Y:S01]  /*42d0*/  STS [R49+0x1a880], R168 ;  /* 0x01a880a831007388 */ /* 0x000fe20000000800 */
[----:B------:R-:W-:Y:S01]  /*42e0*/  F2FP.PACK_AB R8, R32, R235 ;  /* 0x000000eb2008723e */ /* 0x000fe200000000ff */
[--C-:B------:R-:W-:Y:S01]  /*42f0*/  FADD.FTZ R82, R82, -R52.reuse ;  /* 0x8000003452527221 */ /* 0x100fe20000010000 */
[----:B------:R-:W-:Y:S01]  /*4300*/  F2FP.PACK_AB R64, R65, R64 ;  /* 0x000000404140723e */ /* 0x000fe200000000ff */
[----:B------:R-:W-:Y:S01]  /*4310*/  FMUL.FTZ R46, R195, R46 ;  /* 0x0000002ec32e7220 */ /* 0x000fe20000410000 */
[----:B------:R-:W-:Y:S01]  /*4320*/  F2FP.PACK_AB R21, R24, R21 ;  /* 0x000000151815723e */ /* 0x000fe200000000ff */
[----:B------:R1:W-:Y:S01]  /*4330*/  STS [R49+0x1ac80], R8 ;  /* 0x01ac800831007388 */ /* 0x0003e20000000800 */
[--C-:B------:R-:W-:Y:S01]  /*4340*/  FFMA.FTZ R150, R150, c[0x0][0x29c], -R227.reuse ;  /* 0x0000a70096967a23 */ /* 0x100fe200000108e3 */
[----:B------:R-:W-:Y:S01]  /*4350*/  F2FP.PACK_AB R195, R164, R195 ;  /* 0x000000c3a4c3723e */ /* 0x000fe200000000ff */
[----:B------:R-:W-:Y:S01]  /*4360*/  FFMA.FTZ R227, R198, c[0x0][0x29c], -R227 ;  /* 0x0000a700c6e37a23 */ /* 0x000fe200000108e3 */
[----:B------:R-:W-:Y:S01]  /*4370*/  STS [R40+0x2000], R64 ;  /* 0x0020004028007388 */ /* 0x000fe20000000800 */
[--C-:B------:R-:W-:Y:S02]  /*4380*/  FADD.FTZ R71, R71, -R52.reuse ;  /* 0x8000003447477221 */ /* 0x100fe40000010000 */
[--C-:B------:R-:W-:Y:S01]  /*4390*/  FADD.FTZ R47, R47, -R52.reuse ;  /* 0x800000342f2f7221 */ /* 0x100fe20000010000 */
[----:B------:R3:W-:Y:S01]  /*43a0*/  STS [R40+0x2400], R5 ;  /* 0x0024000528007388 */ /* 0x0007e20000000800 */
[----:B------:R-:W4:Y:S01]  /*43b0*/  MUFU.EX2 R150, R150 ;  /* 0x0000009600967308 */ /* 0x000f220000000800 */
[----:B------:R-:W-:Y:S02]  /*43c0*/  FADD.FTZ R83, R83, -R52 ;  /* 0x8000003453537221 */ /* 0x000fe40000010000 */
[----:B------:R-:W-:Y:S01]  /*43d0*/  STS [R56+0x1c880], R177 ;  /* 0x01c880b138007388 */ /* 0x000fe20000000800 */
[----:B------:R-:W-:Y:S02]  /*43e0*/  FADD.FTZ R37, R76, -R18 ;  /* 0x800000124c257221 */ /* 0x000fe40000010000 */
[--C-:B--2---:R-:W-:Y:S01]  /*43f0*/  FADD.FTZ R10, R10, -R225.reuse ;  /* 0x800000e10a0a7221 */ /* 0x104fe20000010000 */
[----:B------:R-:W-:Y:S01]  /*4400*/  STS [R56+0x1cc80], R187 ;  /* 0x01cc80bb38007388 */ /* 0x000fe20000000800 */
[--C-:B------:R-:W-:Y:S02]  /*4410*/  FADD.FTZ R11, R11, -R225.reuse ;  /* 0x800000e10b0b7221 */ /* 0x100fe40000010000 */
[----:B------:R-:W2:Y:S01]  /*4420*/  MUFU.EX2 R227, R227 ;  /* 0x000000e300e37308 */ /* 0x000ea20000000800 */
[----:B------:R-:W-:Y:S01]  /*4430*/  STS [R60+0x4000], R179 ;  /* 0x004000b33c007388 */ /* 0x000fe20000000800 */
[----:B------:R-:W-:Y:S02]  /*4440*/  FMUL.FTZ R10, R229, R10 ;  /* 0x0000000ae50a7220 */ /* 0x000fe40000410000 */
[----:B------:R-:W-:Y:S01]  /*4450*/  FMUL.FTZ R11, R28, R11 ;  /* 0x0000000b1c0b7220 */ /* 0x000fe20000410000 */
[----:B------:R-:W-:Y:S01]  /*4460*/  STS [R60+0x4400], R195 ;  /* 0x004400c33c007388 */ /* 0x000fe20000000800 */
[----:B------:R-:W-:Y:S01]  /*4470*/  FADD.FTZ R80, R80, -R148 ;  /* 0x8000009450507221 */ /* 0x000fe20000010000 */
[----:B-1----:R-:W-:Y:S01]  /*4480*/  F2FP.PACK_AB R8, R4, R57 ;  /* 0x000000390408723e */ /* 0x002fe200000000ff */
[----:B------:R-:W-:Y:S01]  /*4490*/  FMUL.FTZ R82, R167, R82 ;  /* 0x00000052a7527220 */ /* 0x000fe20000410000 */
[----:B------:R-:W-:Y:S01]  /*44a0*/  STS [R56+0x1e880], R25 ;  /* 0x01e8801938007388 */ /* 0x000fe20000000800 */
[----:B------:R-:W-:Y:S01]  /*44b0*/  F2FP.PACK_AB R167, R228, R167 ;  /* 0x000000a7e4a7723e */ /* 0x000fe200000000ff */
[----:B------:R-:W-:Y:S01]  /*44c0*/  FMUL.FTZ R80, R191, R80 ;  /* 0x00000050bf507220 */ /* 0x000fe20000410000 */
[----:B------:R-:W-:Y:S01]  /*44d0*/  F2FP.PACK_AB R191, R192, R191 ;  /* 0x000000bfc0bf723e */ /* 0x000fe200000000ff */
[----:B------:R-:W-:Y:S01]  /*44e0*/  STS [R56+0x1ec80], R9 ;  /* 0x01ec800938007388 */ /* 0x000fe20000000800 */
[----:B------:R-:W-:Y:S01]  /*44f0*/  FADD.FTZ R72, R72, -R18 ;  /* 0x8000001248487221 */ /* 0x000fe20000010000 */
[----:B------:R-:W-:Y:S01]  /*4500*/  F2FP.PACK_AB R11, R11, R10 ;  /* 0x0000000a0b0b723e */ /* 0x000fe200000000ff */
[----:B----4-:R-:W-:Y:S01]  /*4510*/  FMUL.FTZ R37, R150, R37 ;  /* 0x0000002596257220 */ /* 0x010fe20000410000 */
[----:B------:R-:W-:Y:S01]  /*4520*/  STS [R60+0x6000], R149 ;  /* 0x006000953c007388 */ /* 0x000fe20000000800 */
[----:B------:R-:W-:Y:S01]  /*4530*/  FMUL.FTZ R72, R61, R72 ;  /* 0x000000483d487220 */ /* 0x000fe20000410000 */
[----:B------:R-:W-:Y:S01]  /*4540*/  F2FP.PACK_AB R61, R170, R61 ;  /* 0x0000003daa3d723e */ /* 0x000fe200000000ff */
[--C-:B---3--:R-:W-:Y:S01]  /*4550*/  FADD.FTZ R5, R6, -R225.reuse ;  /* 0x800000e106057221 */ /* 0x108fe20000010000 */
[----:B------:R-:W-:Y:S01]  /*4560*/  STS [R60+0x6400], R13 ;  /* 0x0064000d3c007388 */ /* 0x000fe20000000800 */
[--C-:B------:R-:W-:Y:S01]  /*4570*/  FADD.FTZ R6, R7, -R225.reuse ;  /* 0x800000e107067221 */ /* 0x100fe20000010000 */
[----:B------:R-:W-:Y:S01]  /*4580*/  F2FP.PACK_AB R7, R226, R151 ;  /* 0x00000097e207723e */ /* 0x000fe200000000ff */
[--C-:B------:R-:W-:Y:S01]  /*4590*/  FADD.FTZ R62, R69, -R148.reuse ;  /* 0x80000094453e7221 */ /* 0x100fe20000010000 */
[----:B------:R-:W-:Y:S01]  /*45a0*/  STS [R49+0x1c880], R189 ;  /* 0x01c880bd31007388 */ /* 0x000fe20000000800 */
[----:B--2---:R-:W-:Y:S01]  /*45b0*/  F2FP.PACK_AB R150, R227, R150 ;  /* 0x00000096e396723e */ /* 0x004fe200000000ff */
[--C-:B------:R-:W-:Y:S02]  /*45c0*/  FADD.FTZ R153, R68, -R148.reuse ;  /* 0x8000009444997221 */ /* 0x100fe40000010000 */
[----:B------:R-:W-:Y:S01]  /*45d0*/  STS [R49+0x1cc80], R165 ;  /* 0x01cc80a531007388 */ /* 0x000fe20000000800 */
[----:B------:R-:W-:Y:S02]  /*45e0*/  FMUL.FTZ R62, R233, R62 ;  /* 0x0000003ee93e7220 */ /* 0x000fe40000410000 */
[----:B------:R-:W-:Y:S01]  /*45f0*/  FMUL.FTZ R153, R180, R153 ;  /* 0x00000099b4997220 */ /* 0x000fe20000410000 */
[----:B------:R-:W-:Y:S01]  /*4600*/  STS [R40+0x4000], R191 ;  /* 0x004000bf28007388 */ /* 0x000fe20000000800 */
[----:B------:R-:W-:Y:S02]  /*4610*/  FMUL.FTZ R71, R184, R71 ;  /* 0x00000047b8477220 */ /* 0x000fe40000410000 */
[----:B------:R-:W-:Y:S01]  /*4620*/  FMUL.FTZ R5, R12, R5 ;  /* 0x000000050c057220 */ /* 0x000fe20000410000 */
[----:B------:R-:W-:Y:S01]  /*4630*/  STS [R40+0x4400], R167 ;  /* 0x004400a728007388 */ /* 0x000fe20000000800 */
[----:B------:R-:W-:Y:S01]  /*4640*/  F2FP.PACK_AB R153, R62, R153 ;  /* 0x000000993e99723e */ /* 0x000fe200000000ff */
[----:B------:R-:W-:Y:S01]  /*4650*/  FMUL.FTZ R6, R181, R6 ;  /* 0x00000006b5067220 */ /* 0x000fe20000410000 */
[----:B------:R-:W-:Y:S01]  /*4660*/  F2FP.PACK_AB R71, R71, R70 ;  /* 0x000000464747723e */ /* 0x000fe200000000ff */
[----:B------:R-:W-:Y:S01]  /*4670*/  STS [R49+0x1e880], R61 ;  /* 0x01e8803d31007388 */ /* 0x000fe20000000800 */
[--C-:B------:R-:W-:Y:S02]  /*4680*/  FADD.FTZ R23, R23, -R225.reuse ;  /* 0x800000e117177221 */ /* 0x100fe40000010000 */
[----:B------:R-:W-:Y:S01]  /*4690*/  F2FP.PACK_AB R5, R6, R5 ;  /* 0x000000050605723e */ /* 0x000fe200000000ff */
[----:B------:R-:W-:Y:S01]  /*46a0*/  STS [R49+0x1ec80], R8 ;  /* 0x01ec800831007388 */ /* 0x000fe20000000800 */
[--C-:B------:R-:W-:Y:S02]  /*46b0*/  FADD.FTZ R22, R22, -R225.reuse ;  /* 0x800000e116167221 */ /* 0x100fe40000010000 */
[----:B------:R-:W-:Y:S01]  /*46c0*/  FMUL.FTZ R23, R32, R23 ;  /* 0x0000001720177220 */ /* 0x000fe20000410000 */
[----:B------:R-:W-:Y:S01]  /*46d0*/  STS [R40+0x6000], R150 ;  /* 0x0060009628007388 */ /* 0x000fe20000000800 */
[----:B------:R-:W-:Y:S02]  /*46e0*/  FMUL.FTZ R22, R235, R22 ;  /* 0x00000016eb167220 */ /* 0x000fe40000410000 */
[--C-:B------:R-:W-:Y:S01]  /*46f0*/  FADD.FTZ R26, R26, -R225.reuse ;  /* 0x800000e11a1a7221 */ /* 0x100fe20000010000 */
[----:B------:R-:W-:Y:S01]  /*4700*/  STS [R40+0x6400], R7 ;  /* 0x0064000728007388 */ /* 0x000fe20000000800 */
[--C-:B------:R-:W-:Y:S01]  /*4710*/  FADD.FTZ R27, R27, -R225.reuse ;  /* 0x800000e11b1b7221 */ /* 0x100fe20000010000 */
[----:B------:R-:W-:Y:S01]  /*4720*/  F2FP.PACK_AB R22, R23, R22 ;  /* 0x000000161716723e */ /* 0x000fe200000000ff */
[----:B------:R-:W-:Y:S01]  /*4730*/  FMUL.FTZ R26, R239, R26 ;  /* 0x0000001aef1a7220 */ /* 0x000fe20000410000 */
[----:B------:R-:W-:Y:S01]  /*4740*/  BAR.SYNC.DEFER_BLOCKING 0x0 ;  /* 0x0000000000007b1d */ /* 0x000fe20000010000 */
[----:B------:R-:W-:Y:S02]  /*4750*/  FMUL.FTZ R27, R30, R27 ;  /* 0x0000001b1e1b7220 */ /* 0x000fe40000410000 */
[----:B------:R-:W-:Y:S02]  /*4760*/  FMUL.FTZ R47, R164, R47 ;  /* 0x0000002fa42f7220 */ /* 0x000fe40000410000 */
[--C-:B------:R-:W-:Y:S01]  /*4770*/  FADD.FTZ R38, R38, -R225.reuse ;  /* 0x800000e126267221 */ /* 0x100fe20000010000 */
[----:B------:R-:W-:Y:S01]  /*4780*/  F2FP.PACK_AB R27, R27, R26 ;  /* 0x0000001a1b1b723e */ /* 0x000fe200000000ff */
[--C-:B------:R-:W-:Y:S01]  /*4790*/  FADD.FTZ R39, R39, -R225.reuse ;  /* 0x800000e127277221 */ /* 0x100fe20000010000 */
[----:B------:R-:W-:Y:S01]  /*47a0*/  F2FP.PACK_AB R47, R47, R46 ;  /* 0x0000002e2f2f723e */ /* 0x000fe200000000ff */
[----:B------:R-:W-:Y:S02]  /*47b0*/  FMUL.FTZ R38, R245, R38 ;  /* 0x00000026f5267220 */ /* 0x000fe40000410000 */
[----:B------:R-:W-:Y:S02]  /*47c0*/  FMUL.FTZ R39, R44, R39 ;  /* 0x000000272c277220 */ /* 0x000fe40000410000 */
[--C-:B------:R-:W-:Y:S02]  /*47d0*/  FADD.FTZ R42, R42, -R225.reuse ;  /* 0x800000e12a2a7221 */ /* 0x100fe40000010000 */
[--C-:B------:R-:W-:Y:S01]  /*47e0*/  FADD.FTZ R43, R43, -R225.reuse ;  /* 0x800000e12b2b7221 */ /* 0x100fe20000010000 */
[----:B------:R-:W-:Y:S01]  /*47f0*/  F2FP.PACK_AB R39, R39, R38 ;  /* 0x000000262727723e */ /* 0x000fe200000000ff */
[----:B------:R-:W-:Y:S02]  /*4800*/  FMUL.FTZ R42, R251, R42 ;  /* 0x0000002afb2a7220 */ /* 0x000fe40000410000 */
[----:B------:R-:W-:Y:S02]  /*4810*/  FMUL.FTZ R43, R234, R43 ;  /* 0x0000002bea2b7220 */ /* 0x000fe40000410000 */
[----:B------:R-:W-:Y:S02]  /*4820*/  FADD.FTZ R81, R81, -R148 ;  /* 0x8000009451517221 */ /* 0x000fe40000010000 */
[----:B------:R-:W-:Y:S01]  /*4830*/  FMUL.FTZ R83, R228, R83 ;  /* 0x00000053e4537220 */ /* 0x000fe20000410000 */
[----:B------:R-:W-:Y:S01]  /*4840*/  STS [R56+0x20880], R153 ;  /* 0x0208809938007388 */ /* 0x000fe20000000800 */
[----:B------:R-:W-:Y:S01]  /*4850*/  F2FP.PACK_AB R43, R43, R42 ;  /* 0x0000002a2b2b723e */ /* 0x000fe200000000ff */
[----:B------:R-:W-:Y:S02]  /*4860*/  FMUL.FTZ R81, R192, R81 ;  /* 0x00000051c0517220 */ /* 0x000fe40000410000 */
[----:B------:R-:W-:Y:S01]  /*4870*/  STS [R56+0x20c80], R71 ;  /* 0x020c804738007388 */ /* 0x000fe20000000800 */
[--C-:B------:R-:W-:Y:S01]  /*4880*/  FADD.FTZ R74, R74, -R225.reuse ;  /* 0x800000e14a4a7221 */ /* 0x100fe20000010000 */
[----:B------:R-:W-:Y:S01]  /*4890*/  F2FP.PACK_AB R82, R83, R82 ;  /* 0x000000525352723e */ /* 0x000fe200000000ff */
[--C-:B------:R-:W-:Y:S01]  /*48a0*/  FADD.FTZ R73, R73, -R18.reuse ;  /* 0x8000001249497221 */ /* 0x100fe20000010000 */
[----:B------:R-:W-:Y:S01]  /*48b0*/  STS [R60+0x8000], R241 ;  /* 0x008000f13c007388 */ /* 0x000fe20000000800 */
[--C-:B------:R-:W-:Y:S01]  /*48c0*/  FADD.FTZ R75, R75, -R225.reuse ;  /* 0x800000e14b4b7221 */ /* 0x100fe20000010000 */
[----:B------:R-:W-:Y:S01]  /*48d0*/  F2FP.PACK_AB R80, R81, R80 ;  /* 0x000000505150723e */ /* 0x000fe200000000ff */
[----:B------:R-:W-:Y:S01]  /*48e0*/  FMUL.FTZ R74, R57, R74 ;  /* 0x0000004a394a7220 */ /* 0x000fe20000410000 */
[----:B------:R-:W-:Y:S01]  /*48f0*/  STS [R60+0x8400], R33 ;  /* 0x008400213c007388 */ /* 0x000fe20000000800 */
[----:B------:R-:W-:Y:S02]  /*4900*/  FADD.FTZ R18, R77, -R18 ;  /* 0x800000124d127221 */ /* 0x000fe40000010000 */
[----:B------:R-:W-:Y:S01]  /*4910*/  FMUL.FTZ R75, R4, R75 ;  /* 0x0000004b044b7220 */ /* 0x000fe20000410000 */
[----:B------:R-:W-:Y:S01]  /*4920*/  STS [R56+0x22880], R15 ;  /* 0x0228800f38007388 */ /* 0x000fe20000000800 */
[----:B------:R-:W-:Y:S01]  /*4930*/  FMUL.FTZ R73, R170, R73 ;  /* 0x00000049aa497220 */ /* 0x000fe20000410000 */
[----:B------:R-:W-:Y:S01]  /*4940*/  MOV R4, UR4 ;  /* 0x0000000400047c02 */ /* 0x000fe20008000f00 */
[--C-:B------:R-:W-:Y:S01]  /*4950*/  FADD.FTZ R78, R78, -R225.reuse ;  /* 0x800000e14e4e7221 */ /* 0x100fe20000010000 */
[----:B------:R-:W-:Y:S01]  /*4960*/  STS [R56+0x22c80], R5 ;  /* 0x022c800538007388 */ /* 0x000fe20000000800 */
[----:B------:R-:W-:Y:S01]  /*4970*/  FADD.FTZ R79, R79, -R225 ;  /* 0x800000e14f4f7221 */ /* 0x000fe20000010000 */
[----:B------:R-:W-:Y:S01]  /*4980*/  F2FP.PACK_AB R72, R73, R72 ;  /* 0x000000484948723e */ /* 0x000fe200000000ff */
[----:B------:R-:W-:Y:S01]  /*4990*/  FMUL.FTZ R18, R227, R18 ;  /* 0x00000012e3127220 */ /* 0x000fe20000410000 */
[----:B------:R-:W-:Y:S01]  /*49a0*/  STS [R60+0xa000], R35 ;  /* 0x00a000233c007388 */ /* 0x000fe20000000800 */
[----:B------:R-:W-:Y:S01]  /*49b0*/  FMUL.FTZ R78, R151, R78 ;  /* 0x0000004e974e7220 */ /* 0x000fe20000410000 */
[----:B------:R-:W-:Y:S01]  /*49c0*/  F2FP.PACK_AB R74, R75, R74 ;  /* 0x0000004a4b4a723e */ /* 0x000fe200000000ff */
[----:B------:R-:W-:Y:S01]  /*49d0*/  FMUL.FTZ R79, R226, R79 ;  /* 0x0000004fe24f7220 */ /* 0x000fe20000410000 */
[----:B------:R-:W-:Y:S01]  /*49e0*/  STS [R60+0xa400], R11 ;  /* 0x00a4000b3c007388 */ /* 0x000fe20000000800 */
[----:B------:R-:W-:Y:S02]  /*49f0*/  F2FP.PACK_AB R37, R18, R37 ;  /* 0x000000251225723e */ /* 0x000fe400000000ff */
[----:B------:R-:W-:Y:S01]  /*4a00*/  LEA R4, R4, R207, 0xd ;  /* 0x000000cf04047211 */ /* 0x000fe200078e68ff */
[----:B------:R-:W-:Y:S01]  /*4a10*/  STS [R49+0x20880], R16 ;  /* 0x0208801031007388 */ /* 0x000fe20000000800 */
[----:B------:R-:W-:Y:S02]  /*4a20*/  F2FP.PACK_AB R79, R79, R78 ;  /* 0x0000004e4f4f723e */ /* 0x000fe400000000ff */
[----:B------:R-:W-:Y:S01]  /*4a30*/  SHF.L.U32 R76, R4, 0x1, RZ ;  /* 0x00000001044c7819 */ /* 0x000fe200000006ff */
[----:B------:R-:W-:Y:S03]  /*4a40*/  STS [R49+0x20c80], R14 ;  /* 0x020c800e31007388 */ /* 0x000fe60000000800 */
        /* <DEDUP_REMOVED lines=23> */
[----:B------:R-:W-:Y:S08]  /*4bc0*/  LDSM.16.MT88.4 R4, [R204+0x18880] ;  /* 0x01888000cc04783b */ /* 0x000ff00000004200 */
[----:B------:R-:W2:Y:S08]  /*4bd0*/  LDSM.16.MT88.4 R8, [R76+0x10080] ;  /* 0x010080004c08783b */ /* 0x000eb00000004200 */
[----:B------:R-:W3:Y:S01]  /*4be0*/  LDSM.16.MT88.4 R12, [R204+0x1c880] ;  /* 0x01c88000cc0c783b */ /* 0x000ee20000004200 */
[C---:B-1----:R-:W-:Y:S07]  /*4bf0*/  SHF.L.U32 R79, R206.reuse, 0x1, RZ ;  /* 0x00000001ce4f7819 */ /* 0x042fee00000006ff */
[----:B------:R-:W1:Y:S08]  /*4c00*/  LDSM.16.MT88.4 R16, [R36+0x10080] ;  /* 0x010080002410783b */ /* 0x000e700000004200 */
[----:B------:R-:W-:Y:S08]  /*4c10*/  LDSM.16.MT88.4 R20, [R204+0x19080] ;  /* 0x01908000cc14783b */ /* 0x000ff00000004200 */
[----:B------:R-:W4:Y:S01]  /*4c20*/  LDSM.16.MT88.4 R24, [R76+0x10880] ;  /* 0x010880004c18783b */ /* 0x000f220000004200 */
[-C--:B--2---:R-:W-:Y:S07]  /*4c30*/  HMMA.16816.F32 R84, R4, R8.reuse, R84 ;  /* 0x000000080454723c */ /* 0x084fee0000001854 */
[----:B------:R-:W2:Y:S01]  /*4c40*/  LDSM.16.MT88.4 R28, [R204+0x1d080] ;  /* 0x01d08000cc1c783b */ /* 0x000ea20000004200 */
[C---:B---3--:R-:W-:Y:S07]  /*4c50*/  HMMA.16816.F32 R88, R12.reuse, R8, R88 ;  /* 0x000000080c58723c */ /* 0x048fee0000001858 */
[----:B------:R-:W3:Y:S01]  /*4c60*/  LDSM.16.MT88.4 R32, [R36+0x10880] ;  /* 0x010880002420783b */ /* 0x000ee20000004200 */
        /* <DEDUP_REMOVED lines=9> */
[-C--:B----4-:R-:W-:Y:S01]  /*4d00*/  HMMA.16816.F32 R84, R20, R24.reuse, R84 ;  /* 0x000000181454723c */ /* 0x090fe20000001854 */
[----:B------:R-:W4:Y:S07]  /*4d10*/  LDSM.16.MT88.4 R16, [R36+0x11080] ;  /* 0x011080002410783b */ /* 0x000f2e0000004200 */
[C---:B--2---:R-:W-:Y:S08]  /*4d20*/  HMMA.16816.F32 R88, R28.reuse, R24, R88 ;  /* 0x000000181c58723c */ /* 0x044ff00000001858 */
        /* <DEDUP_REMOVED lines=8> */
[----:B------:R-:W2:Y:S07]  /*4db0*/  LDSM.16.MT88.4 R20, [R204+0x1a080] ;  /* 0x01a08000cc14783b */ /* 0x000eae0000004200 */
[-C--:B-1----:R-:W-:Y:S01]  /*4dc0*/  HMMA.16816.F32 R84, R4, R8.reuse, R84 ;  /* 0x000000080454723c */ /* 0x082fe20000001854 */
[----:B------:R-:W1:Y:S07]  /*4dd0*/  LDSM.16.MT88.4 R32, [R36+0x11880] ;  /* 0x011880002420783b */ /* 0x000e6e0000004200 */
        /* <DEDUP_REMOVED lines=10> */
[-C--:B--2---:R-:W-:Y:S01]  /*4e80*/  HMMA.16816.F32 R84, R20, R24.reuse, R84 ;  /* 0x000000181454723c */ /* 0x084fe20000001854 */
[----:B------:R-:W2:Y:S07]  /*4e90*/  LDSM.16.MT88.4 R16, [R36+0x12080] ;  /* 0x012080002410783b */ /* 0x000eae0000004200 */
[C---:B------:R-:W-:Y:S08]  /*4ea0*/  HMMA.16816.F32 R88, R28.reuse, R24, R88 ;  /* 0x000000181c58723c */ /* 0x040ff00000001858 */
        /* <DEDUP_REMOVED lines=10> */
[----:B------:R-:W3:Y:S07]  /*4f50*/  LDSM.16.MT88.4 R32, [R36+0x12880] ;  /* 0x012880002420783b */ /* 0x000eee0000004200 */
        /* <DEDUP_REMOVED lines=22> */
[-C--:B--2---:R-:W-:Y:S01]  /*50c0*/  HMMA.16816.F32 R84, R4, R8.reuse, R84 ;  /* 0x000000080454723c */ /* 0x084fe20000001854 */
[----:B------:R-:W2:Y:S07]  /*50d0*/  LDSM.16.MT88.4 R32, [R36+0x13880] ;  /* 0x013880002420783b */ /* 0x000eae0000004200 */
[C---:B------:R-:W-:Y:S01]  /*50e0*/  HMMA.16816.F32 R88, R12.reuse, R8, R88 ;  /* 0x000000080c58723c */ /* 0x040fe20000001858 */
[----:B------:R-:W-:Y:S06]  /*50f0*/  BAR.SYNC.DEFER_BLOCKING 0x0 ;  /* 0x0000000000007b1d */ /* 0x000fec0000010000 */
[----:B------:R-:W-:Y:S01]  /*5100*/  IADD3 R8, R203, R176, RZ ;  /* 0x000000b0cb087210 */ /* 0x000fe20007ffe0ff */
[-C--:B------:R-:W-:Y:S08]  /*5110*/  HMMA.16816.F32 R92, R12, R10.reuse, R92 ;  /* 0x0000000a0c5c723c */ /* 0x080ff0000000185c */
[C---:B------:R-:W-:Y:S07]  /*5120*/  HMMA.16816.F32 R96, R4.reuse, R10, R96 ;  /* 0x0000000a0460723c */ /* 0x040fee0000001860 */
[----:B------:R-:W-:Y:S01]  /*5130*/  SHF.L.U32 R10, R206, 0x1, RZ ;  /* 0x00000001ce0a7819 */ /* 0x000fe200000006ff */
[-C--:B-1----:R-:W-:Y:S01]  /*5140*/  HMMA.16816.F32 R100, R4, R16.reuse, R100 ;  /* 0x000000100464723c */ /* 0x082fe20000001864 */
[----:B------:R1:W4:Y:S03]  /*5150*/  LDSM.16.MT88.4 R48, [R8+0x80] ;  /* 0x000080000830783b */ /* 0x0003260000004200 */
[----:B------:R-:W-:Y:S04]  /*5160*/  IADD3 R77, R201, R10, RZ ;  /* 0x0000000ac94d7210 */ /* 0x000fe80007ffe0ff */
[C---:B------:R-:W-:Y:S01]  /*5170*/  HMMA.16816.F32 R104, R12.reuse, R16, R104 ;  /* 0x000000100c68723c */ /* 0x040fe20000001868 */
[----:B------:R1:W1:Y:S07]  /*5180*/  LDSM.16.MT88.4 R64, [R8+0x880] ;  /* 0x000880000840783b */ /* 0x00026e0000004200 */
[-C--:B------:R-:W-:Y:S01]  /*5190*/  HMMA.16816.F32 R108, R12, R18.reuse, R108 ;  /* 0x000000120c6c723c */ /* 0x080fe2000000186c */
[----:B------:R1:W1:Y:S07]  /*51a0*/  LDSM.16.M88.4 R36, [R79+0x20880] ;  /* 0x020880004f24783b */ /* 0x00026e0000000200 */
[----:B------:R-:W-:Y:S01]  /*51b0*/  HMMA.16816.F32 R112, R4, R18, R112 ;  /* 0x000000120470723c */ /* 0x000fe20000001870 */
[----:B------:R1:W1:Y:S07]  /*51c0*/  LDSM.16.M88.4 R44, [R79+0x22880] ;  /* 0x022880004f2c783b */ /* 0x00026e0000000200 */
[-C--:B---3--:R-:W-:Y:S01]  /*51d0*/  HMMA.16816.F32 R84, R20, R24.reuse, R84 ;  /* 0x000000181454723c */ /* 0x088fe20000001854 */
[----:B------:R3:W1:Y:S07]  /*51e0*/  LDSM.16.MT88.4 R40, [R203+0x80] ;  /* 0x00008000cb28783b */ /* 0x00066e0000004200 */
[C---:B------:R-:W-:Y:S01]  /*51f0*/  HMMA.16816.F32 R88, R28.reuse, R24, R88 ;  /* 0x000000181c58723c */ /* 0x040fe20000001858 */
[----:B------:R3:W1:Y:S07]  /*5200*/  LDSM.16.M88.4 R52, [R77+0x20880] ;  /* 0x020880004d34783b */ /* 0x00066e0000000200 */
[-C--:B------:R-:W-:Y:S01]  /*5210*/  HMMA.16816.F32 R92, R28, R26.reuse, R92 ;  /* 0x0000001a1c5c723c */ /* 0x080fe2000000185c */
[----:B------:R3:W1:Y:S07]  /*5220*/  LDSM.16.M88.4 R60, [R77+0x22880] ;  /* 0x022880004d3c783b */ /* 0x00066e0000000200 */
[C---:B------:R-:W-:Y:S01]  /*5230*/  HMMA.16816.F32 R96, R20.reuse, R26, R96 ;  /* 0x0000001a1460723c */ /* 0x040fe20000001860 */
[----:B------:R3:W1:Y:S07]  /*5240*/  LDSM.16.MT88.4 R56, [R203+0x880] ;  /* 0x00088000cb38783b */ /* 0x00066e0000004200 */
[-C--:B--2---:R-:W-:Y:S08]  /*5250*/  HMMA.16816.F32 R100, R20, R32.reuse, R100 ;  /* 0x000000201464723c */ /* 0x084ff00000001864 */
[C---:B------:R-:W-:Y:S08]  /*5260*/  HMMA.16816.F32 R104, R28.reuse, R32, R104 ;  /* 0x000000201c68723c */ /* 0x040ff00000001868 */
[-C--:B------:R-:W-:Y:S08]  /*5270*/  HMMA.16816.F32 R108, R28, R34.reuse, R108 ;  /* 0x000000221c6c723c */ /* 0x080ff0000000186c */
[----:B------:R-:W-:Y:S01]  /*5280*/  HMMA.16816.F32 R112, R20, R34, R112 ;  /* 0x000000221470723c */ /* 0x000fe20000001870 */
[----:B------:R-:W-:-:S07]  /*5290*/  @P0 BRA `(.L_x_898) ;  /* 0x000003b000000947 */ /* 0x000fce0003800000 */
[----:B---34-:R-:W2:Y:S01]  /*52a0*/  S2R R5, SR_CTAID.Y ;  /* 0x0000000000057919 */ /* 0x018ea20000002600 */
[----:B------:R-:W-:Y:S01]  /*52b0*/  ULDC.64 UR6, c[0x0][0x208] ;  /* 0x0000820000067ab9 */ /* 0x000fe20000000a00 */
[----:B------:R-:W-:Y:S01]  /*52c0*/  IMAD R13, R218, c[0x0][0x208], RZ ;  /* 0x00008200da0d7a24 */ /* 0x000fe200078e02ff */
[----:B------:R-:W-:Y:S02]  /*52d0*/  USHF.L.U32 UR30, UR28, 0x7, URZ ;  /* 0x000000071c1e7899 */ /* 0x000fe4000800063f */
[----:B------:R-:W-:Y:S02]  /*52e0*/  UIMAD.WIDE.U32 UR32, UR28, UR6, URZ ;  /* 0x000000061c2072a5 */ /* 0x000fe4000f8e003f */
[----:B------:R-:W-:Y:S04]  /*52f0*/  USHF.R.S32.HI UR29, URZ, 0x1f, UR28 ;  /* 0x0000001f3f1d7899 */ /* 0x000fe8000801141c */
[----:B------:R-:W-:Y:S01]  /*5300*/  IMAD.U32 R12, RZ, RZ, UR32 ;  /* 0x00000020ff0c7e24 */ /* 0x000fe2000f8e00ff */
[----:B------:R-:W-:Y:S04]  /*5310*/  UIMAD UR29, UR29, UR6, URZ ;  /* 0x000000061d1d72a4 */ /* 0x000fe8000f8e023f */
[----:B------:R-:W-:Y:S04]  /*5320*/  UIMAD UR29, UR28, UR7, UR29 ;  /* 0x000000071c1d72a4 */ /* 0x000fe8000f8e021d */
[----:B------:R-:W-:Y:S01]  /*5330*/  UIADD3 UR29, UR33, UR29, URZ ;  /* 0x0000001d211d7290 */ /* 0x000fe2000fffe03f */
[----:B--2---:R-:W-:Y:S01]  /*5340*/  SHF.R.S32.HI R4, RZ, 0x1f, R5 ;  /* 0x0000001fff047819 */ /* 0x004fe20000011405 */
[----:B------:R-:W-:Y:S04]  /*5350*/  IMAD.WIDE.U32 R14, R5, c[0x0][0x210], R222 ;  /* 0x00008400050e7a25 */ /* 0x000fe800078e00de */
[----:B------:R-:W-:Y:S01]  /*5360*/  IMAD R7, R4, c[0x0][0x210], RZ ;  /* 0x0000840004077a24 */ /* 0x000fe200078e02ff */
[----:B------:R-:W-:Y:S01]  /*5370*/  IADD3 R13, P6, P2, R13, UR8, R14 ;  /* 0x000000080d0d7c10 */ /* 0x000fe2000fade00e */
[C---:B------:R-:W-:Y:S04]  /*5380*/  IMAD.WIDE.U32 R10, R5.reuse, c[0x0][0x288], R220 ;  /* 0x0000a200050a7a25 */ /* 0x040fe800078e00dc */
[----:B------:R-:W-:Y:S01]  /*5390*/  IMAD R7, R5, c[0x0][0x214], R7 ;  /* 0x0000850005077a24 */ /* 0x000fe200078e0207 */
[----:B------:R-:W-:Y:S01]  /*53a0*/  IADD3 R9, P0, R10, UR9, RZ ;  /* 0x000000090a097c10 */ /* 0x000fe2000ff1e0ff */
[----:B------:R-:W-:Y:S02]  /*53b0*/  IMAD R4, R4, c[0x0][0x288], RZ ;  /* 0x0000a20004047a24 */ /* 0x000fe400078e02ff */
[----:B------:R-:W-:Y:S02]  /*53c0*/  IMAD.IADD R7, R15, 0x1, R7 ;  /* 0x000000010f077824 */ /* 0x000fe400078e0207 */
[----:B------:R-:W-:Y:S01]  /*53d0*/  IMAD R4, R5, c[0x0][0x28c], R4 ;  /* 0x0000a30005047a24 */ /* 0x000fe200078e0204 */
[----:B------:R-:W-:Y:S02]  /*53e0*/  LEA R5, P1, R13, c[0x0][0x1f0], 0x1 ;  /* 0x00007c000d057a11 */ /* 0x000fe400078208ff */
[----:B------:R-:W-:Y:S01]  /*53f0*/  IADD3.X R6, R210, UR15, R7, P6, P2 ;  /* 0x0000000fd2067c10 */ /* 0x000fe2000b7e4407 */
[----:B------:R-:W-:Y:S01]  /*5400*/  IMAD.U32 R7, RZ, RZ, UR30 ;  /* 0x0000001eff077e24 */ /* 0x000fe2000f8e00ff */
[----:B------:R-:W-:Y:S02]  /*5410*/  IADD3.X R4, R11, UR17, R4, P0, !PT ;  /* 0x000000110b047c10 */ /* 0x000fe400087fe404 */
[C---:B------:R-:W-:Y:S02]  /*5420*/  LEA R10, P0, R9.reuse, c[0x0][0x280], 0x2 ;  /* 0x0000a000090a7a11 */ /* 0x040fe400078010ff */
[----:B-1----:R-:W-:Y:S02]  /*5430*/  IADD3 R8, -R218, c[0x0][0x168], -R7 ;  /* 0x00005a00da087a10 */ /* 0x002fe40007ffe907 */
[----:B------:R-:W-:Y:S01]  /*5440*/  LEA.HI.X R11, R9, c[0x0][0x284], R4, 0x2, P0 ;  /* 0x0000a100090b7a11 */ /* 0x000fe200000f1404 */
[----:B------:R-:W-:Y:S01]  /*5450*/  IMAD.U32 R4, RZ, RZ, UR24 ;  /* 0x00000018ff047e24 */ /* 0x000fe2000f8e00ff */
[----:B------:R-:W-:Y:S02]  /*5460*/  ISETP.GE.AND P0, PT, R222, c[0x0][0x1fc], PT ;  /* 0x00007f00de007a0c */ /* 0x000fe40003f06270 */
[----:B------:R-:W-:Y:S01]  /*5470*/  LEA R14, P6, R12, R5, 0x8 ;  /* 0x000000050c0e7211 */ /* 0x000fe200078c40ff */
[----:B------:R-:W-:Y:S01]  /*5480*/  IMAD.U32 R5, RZ, RZ, UR29 ;  /* 0x0000001dff057e24 */ /* 0x000fe2000f8e00ff */
[----:B------:R-:W-:Y:S02]  /*5490*/  ISETP.LT.OR P2, PT, R8, 0x1, P0 ;  /* 0x000000010800780c */ /* 0x000fe40000741670 */
[----:B------:R-:W-:Y:S01]  /*54a0*/  LEA.HI.X R6, R13, c[0x0][0x1f4], R6, 0x1, P1 ;  /* 0x00007d000d067a11 */ /* 0x000fe200008f0c06 */
[----:B------:R-:W-:Y:S01]  /*54b0*/  IMAD.U32 R13, RZ, RZ, UR33 ;  /* 0x00000021ff0d7e24 */ /* 0x000fe2000f8e00ff */
[----:B------:R-:W-:Y:S02]  /*54c0*/  IADD3 R9, R212, 0x10080, RZ ;  /* 0x00010080d4097810 */ /* 0x000fe40007ffe0ff */
[C---:B------:R-:W-:Y:S02]  /*54d0*/  LEA R10, P1, R7.reuse, R10, 0x2 ;  /* 0x0000000a070a7211 */ /* 0x040fe400078210ff */
[----:B------:R-:W-:Y:S01]  /*54e0*/  LEA.HI.X R15, R12, R6, R5, 0x8, P6 ;  /* 0x000000060c0f7211 */ /* 0x000fe200030f4405 */
[----:B------:R-:W-:Y:S01]  /*54f0*/  IMAD R9, R4, 0x4000, R9 ;  /* 0x0000400004097824 */ /* 0x000fe200078e0209 */
[----:B------:R-:W-:Y:S01]  /*5500*/  ISETP.LT.OR P6, PT, R8, 0x21, P0 ;  /* 0x000000210800780c */ /* 0x000fe200007c1670 */
[----:B------:R-:W-:Y:S01]  /*5510*/  IMAD.U32 R5, RZ, RZ, UR24 ;  /* 0x00000018ff057e24 */ /* 0x000fe2000f8e00ff */
[----:B------:R-:W-:Y:S02]  /*5520*/  LEA.HI.X.SX32 R11, R7, R11, 0x2, P1 ;  /* 0x0000000b070b7211 */ /* 0x000fe400008f16ff */
[----:B------:R-:W-:Y:S01]  /*5530*/  @!PT LDS RZ, [RZ] ;  /* 0x00000000fffff984 */ /* 0x000fe20000000800 */
[----:B------:R-:W-:Y:S01]  /*5540*/  @!PT LDS RZ, [RZ] ;  /* 0x00000000fffff984 */ /* 0x000fe20000000800 */
[----:B------:R-:W-:Y:S01]  /*5550*/  @!PT LDS RZ, [RZ] ;  /* 0x00000000fffff984 */ /* 0x000fe20000000800 */
[----:B------:R1:W-:Y:S01]  /*5560*/  LDGSTS.E.BYPASS.LTC128B.128 [R9], [R14.64], !P2 ;  /* 0x000000000e097fae */ /* 0x0003e2000d101d5a */
[----:B------:R-:W-:Y:S01]  /*5570*/  IADD3 R16, P1, R14, UR21, RZ ;  /* 0x000000150e107c10 */ /* 0x000fe2000ff3e0ff */
[----:B------:R-:W-:Y:S01]  /*5580*/  @!P4 IMAD R5, R5, 0x80, R220 ;  /* 0x000000800505c824 */ /* 0x000fe200078e02dc */
[----:B------:R-:W-:Y:S02]  /*5590*/  ISETP.LT.OR P2, PT, R8, 0x41, P0 ;  /* 0x000000410800780c */ /* 0x000fe40000741670 */
[----:B------:R-:W-:Y:S01]  /*55a0*/  IADD3.X R17, R15, UR20, RZ, P1, !PT ;  /* 0x000000140f117c10 */ /* 0x000fe20008ffe4ff */
[----:B------:R-:W-:Y:S01]  /*55b0*/  @!P4 IMAD.SHL.U32 R7, R5, 0x4, RZ ;  /* 0x000000040507c824 */ /* 0x000fe200078e00ff */
[----:B------:R-:W-:Y:S02]  /*55c0*/  IADD3 R12, P1, R16, UR21, RZ ;  /* 0x00000015100c7c10 */ /* 0x000fe4000ff3e0ff */
[----:B------:R-:W-:Y:S01]  /*55d0*/  ISETP.LT.OR P0, PT, R8, 0x61, P0 ;  /* 0x000000610800780c */ /* 0x000fe20000701670 */
[----:B------:R1:W-:Y:S01]  /*55e0*/  LDGSTS.E.BYPASS.LTC128B.128 [R9+0x1000], [R16.64], !P6 ;  /* 0x0100000010097fae */ /* 0x0003e2000f101d5a */
[----:B------:R-:W-:Y:S02]  /*55f0*/  IADD3.X R13, R17, UR20, RZ, P1, !PT ;  /* 0x00000014110d7c10 */ /* 0x000fe40008ffe4ff */
[----:B------:R-:W-:Y:S04]  /*5600*/  IADD3 R18, P1, R12, UR21, RZ ;  /* 0x000000150c127c10 */ /* 0x000fe8000ff3e0ff */
[----:B------:R1:W-:Y:S01]  /*5610*/  LDGSTS.E.BYPASS.LTC128B.128 [R9+0x2000], [R12.64], !P2 ;  /* 0x020000000c097fae */ /* 0x0003e2000d101d5a */
[----:B------:R-:W-:Y:S06]  /*5620*/  IADD3.X R19, R13, UR20, RZ, P1, !PT ;  /* 0x000000140d137c10 */ /* 0x000fec0008ffe4ff */
[----:B------:R1:W-:Y:S07]  /*5630*/  LDGSTS.E.BYPASS.LTC128B.128 [R9+0x3000], [R18.64], !P0 ;  /* 0x0300000012097fae */ /* 0x0003ee000c101d5a */
[----:B------:R1:W-:Y:S02]  /*5640*/  @!P4 LDGSTS.E.BYPASS.LTC128B.128 [R7+0x18480], [R10.64] ;  /* 0x184800000a07cfae */ /* 0x0003e4000b901d5a */
.L_x_898:
[-C--:B-1-34-:R-:W-:Y:S01]  /*5650*/  HMMA.16816.F32 R4, R36, R40.reuse, RZ ;  /* 0x000000282404723c */ /* 0x09afe200000018ff */
[----:B------:R-:W-:Y:S01]  /*5660*/  LDSM.16.MT88.4 R68, [R203+0x1080] ;  /* 0x00108000cb44783b */ /* 0x000fe20000004200 */
[----:B------:R-:W-:Y:S02]  /*5670*/  ULDC.64 UR6, c[0x0][0x240] ;  /* 0x0000900000067ab9 */ /* 0x000fe40000000a00 */
[----:B------:R-:W-:Y:S01]  /*5680*/  IADD3 R176, R176, R77, RZ ;  /* 0x0000004db0b07210 */ /* 0x000fe20007ffe0ff */
[----:B------:R-:W-:Y:S01]  /*5690*/  USHF.L.U32 UR28, UR13, 0xd, URZ ;  /* 0x0000000d0d1c7899 */ /* 0x000fe2000800063f */
[----:B------:R-:W0:Y:S01]  /*56a0*/  LDGDEPBAR ;  /* 0x00000000000079af */ /* 0x000e220000000000 */
[----:B------:R-:W-:Y:S01]  /*56b0*/  SEL R172, R172, 0xffffffc0, !P3 ;  /* 0xffffffc0acac7807 */ /* 0x000fe20005800000 */
[C---:B------:R-:W-:Y:S01]  /*56c0*/  HMMA.16816.F32 R8, R44.reuse, R40, RZ ;  /* 0x000000282c08723c */ /* 0x040fe200000018ff */
[----:B------:R-:W-:Y:S02]  /*56d0*/  UIMAD UR6, UR5, UR6, URZ ;  /* 0x00000006050672a4 */ /* 0x000fe4000f8e023f */
[----:B------:R-:W-:Y:S01]  /*56e0*/  UIADD3 UR13, UR13, 0x1, URZ ;  /* 0x000000010d0d7890 */ /* 0x000fe2000fffe03f */
[C---:B------:R-:W-:Y:S01]  /*56f0*/  IMAD.IADD R80, R172.reuse, 0x1, R79 ;  /* 0x00000001ac507824 */ /* 0x040fe200078e024f */
[----:B------:R-:W-:Y:S01]  /*5700*/  UIMAD UR6, UR23, UR7, UR6 ;  /* 0x00000007170672a4 */ /* 0x000fe2000f8e0206 */
[----:B------:R-:W-:Y:S01]  /*5710*/  IMAD.IADD R78, R203, 0x1, R172 ;  /* 0x00000001cb4e7824 */ /* 0x000fe200078e02ac */
[----:B------:R-:W-:Y:S01]  /*5720*/  USHF.R.S32.HI UR7, URZ, 0x1f, UR28 ;  /* 0x0000001f3f077899 */ /* 0x000fe2000801141c */
[-C--:B------:R-:W-:Y:S01]  /*5730*/  HMMA.16816.F32 R12, R44, R42.reuse, RZ ;  /* 0x0000002a2c0c723c */ /* 0x080fe200000018ff */
[----:B------:R-:W-:Y:S01]  /*5740*/  LDSM.16.M88.4 R72, [R80+0x22880] ;  /* 0x022880005048783b */ /* 0x000fe20000000200 */
[----:B------:R-:W-:Y:S02]  /*5750*/  UISETP.GE.AND UP0, UPT, UR13, UR22, UPT ;  /* 0x000000160d00728c */ /* 0x000fe4000bf06270 */
[----:B------:R-:W-:Y:S02]  /*5760*/  UISETP.GE.AND UP3, UPT, UR4, 0x1, UPT ;  /* 0x000000010400788c */ /* 0x000fe4000bf66270 */
[----:B------:R-:W-:Y:S02]  /*5770*/  UISETP.GE.AND UP2, UPT, UR25, 0x1, UPT ;  /* 0x000000011900788c */ /* 0x000fe4000bf46270 */
[C---:B------:R-:W-:Y:S01]  /*5780*/  HMMA.16816.F32 R16, R36.reuse, R42, RZ ;  /* 0x0000002a2410723c */ /* 0x040fe200000018ff */
[----:B------:R-:W1:Y:S01]  /*5790*/  LDSM.16.M88.4 R40, [R80+0x20880] ;  /* 0x020880005028783b */ /* 0x000e620000000200 */
[----:B------:R-:W-:Y:S06]  /*57a0*/  UISETP.GE.AND UP1, UPT, UR24, 0x1, UPT ;  /* 0x000000011800788c */ /* 0x000fec000bf26270 */
[-C--:B------:R-:W-:Y:S08]  /*57b0*/  HMMA.16816.F32 R20, R36, R48.reuse, RZ ;  /* 0x000000302414723c */ /* 0x080ff000000018ff */
[C---:B------:R-:W-:Y:S08]  /*57c0*/  HMMA.16816.F32 R24, R44.reuse, R48, RZ ;  /* 0x000000302c18723c */ /* 0x040ff000000018ff */
[-C--:B------:R-:W-:Y:S01]  /*57d0*/  HMMA.16816.F32 R28, R44, R50.reuse, RZ ;  /* 0x000000322c1c723c */ /* 0x080fe200000018ff */
[----:B------:R-:W-:Y:S07]  /*57e0*/  LDSM.16.M88.4 R44, [R176+0x20880] ;  /* 0x02088000b02c783b */ /* 0x000fee0000000200 */
[----:B------:R-:W-:Y:S01]  /*57f0*/  HMMA.16816.F32 R32, R36, R50, RZ ;  /* 0x000000322420723c */ /* 0x000fe200000018ff */
[----:B------:R-:W2:Y:S05]  /*5800*/  LDSM.16.MT88.4 R36, [R78+0x1080] ;  /* 0x001080004e24783b */ /* 0x000eaa0000004200 */
[----:B------:R-:W3:Y:S02]  /*5810*/  LDSM.16.MT88.4 R48, [R203+0x1880] ;  /* 0x00188000cb30783b */ /* 0x000ee40000004200 */
[-C--:B------:R-:W-:Y:S08]  /*5820*/  HMMA.16816.F32 R4, R52, R56.reuse, R4 ;  /* 0x000000383404723c */ /* 0x080ff00000001804 */
[C---:B------:R-:W-:Y:S08]  /*5830*/  HMMA.16816.F32 R8, R60.reuse, R56, R8 ;  /* 0x000000383c08723c */ /* 0x040ff00000001808 */
[-C--:B------:R-:W-:Y:S08]  /*5840*/  HMMA.16816.F32 R12, R60, R58.reuse, R12 ;  /* 0x0000003a3c0c723c */ /* 0x080ff0000000180c */
[C---:B------:R-:W-:Y:S01]  /*5850*/  HMMA.16816.F32 R16, R52.reuse, R58, R16 ;  /* 0x0000003a3410723c */ /* 0x040fe20000001810 */
[----:B------:R-:W4:Y:S07]  /*5860*/  LDSM.16.M88.4 R56, [R176+0x22880] ;  /* 0x02288000b038783b */ /* 0x000f2e0000000200 */
[-C--:B------:R-:W-:Y:S08]  /*5870*/  HMMA.16816.F32 R20, R52, R64.reuse, R20 ;  /* 0x000000403414723c */ /* 0x080ff00000001814 */
[C---:B------:R-:W-:Y:S08]  /*5880*/  HMMA.16816.F32 R24, R60.reuse, R64, R24 ;  /* 0x000000403c18723c */ /* 0x040ff00000001818 */
[-C--:B------:R-:W-:Y:S01]  /*5890*/  HMMA.16816.F32 R28, R60, R66.reuse, R28 ;  /* 0x000000423c1c723c */ /* 0x080fe2000000181c */
[----:B------:R-:W-:Y:S07]  /*58a0*/  LDSM.16.M88.4 R60, [R79+0x24880] ;  /* 0x024880004f3c783b */ /* 0x000fee0000000200 */
[----:B------:R-:W-:Y:S01]  /*58b0*/  HMMA.16816.F32 R32, R52, R66, R32 ;  /* 0x000000423420723c */ /* 0x000fe20000001820 */
[----:B------:R-:W3:Y:S05]  /*58c0*/  LDSM.16.MT88.4 R52, [R78+0x1880] ;  /* 0x001880004e34783b */ /* 0x000eea0000004200 */
[----:B------:R-:W3:Y:S02]  /*58d0*/  LDSM.16.MT88.4 R64, [R203+0x2080] ;  /* 0x00208000cb40783b */ /* 0x000ee40000004200 */
[-C--:B-1----:R-:W-:Y:S08]  /*58e0*/  HMMA.16816.F32 R4, R40, R68.reuse, R4 ;  /* 0x000000442804723c */ /* 0x082ff00000001804 */
[C---:B------:R-:W-:Y:S08]  /*58f0*/  HMMA.16816.F32 R8, R72.reuse, R68, R8 ;  /* 0x000000444808723c */ /* 0x040ff00000001808 */
[-C--:B------:R-:W-:Y:S08]  /*5900*/  HMMA.16816.F32 R12, R72, R70.reuse, R12 ;  /* 0x00000046480c723c */ /* 0x080ff0000000180c */
[C---:B------:R-:W-:Y:S01]  /*5910*/  HMMA.16816.F32 R16, R40.reuse, R70, R16 ;  /* 0x000000462810723c */ /* 0x040fe20000001810 */
[----:B------:R-:W1:Y:S07]  /*5920*/  LDSM.16.M88.4 R68, [R79+0x26880] ;  /* 0x026880004f44783b */ /* 0x000e6e0000000200 */
[-C--:B--2---:R-:W-:Y:S08]  /*5930*/  HMMA.16816.F32 R20, R40, R36.reuse, R20 ;  /* 0x000000242814723c */ /* 0x084ff00000001814 */
[C---:B------:R-:W-:Y:S08]  /*5940*/  HMMA.16816.F32 R24, R72.reuse, R36, R24 ;  /* 0x000000244818723c */ /* 0x040ff00000001818 */
[-C--:B------:R-:W-:Y:S01]  /*5950*/  HMMA.16816.F32 R28, R72, R38.reuse, R28 ;  /* 0x00000026481c723c */ /* 0x080fe2000000181c */
[----:B------:R-:W-:Y:S07]  /*5960*/  LDSM.16.M88.4 R72, [R77+0x26880] ;  /* 0x026880004d48783b */ /* 0x000fee0000000200 */
[----:B------:R-:W-:Y:S01]  /*5970*/  HMMA.16816.F32 R32, R40, R38, R32 ;  /* 0x000000262820723c */ /* 0x000fe20000001820 */
[----:B------:R-:W2:Y:S05]  /*5980*/  LDSM.16.MT88.4 R36, [R78+0x2080] ;  /* 0x002080004e24783b */ /* 0x000eaa0000004200 */
[----:B------:R-:W-:Y:S02]  /*5990*/  LDSM.16.M88.4 R40, [R77+0x24880] ;  /* 0x024880004d28783b */ /* 0x000fe40000000200 */
[-C--:B---3--:R-:W-:Y:S08]  /*59a0*/  HMMA.16816.F32 R4, R44, R48.reuse, R4 ;  /* 0x000000302c04723c */ /* 0x088ff00000001804 */
[C---:B----4-:R-:W-:Y:S08]  /*59b0*/  HMMA.16816.F32 R8, R56.reuse, R48, R8 ;  /* 0x000000303808723c */ /* 0x050ff00000001808 */
[-C--:B------:R-:W-:Y:S08]  /*59c0*/  HMMA.16816.F32 R12, R56, R50.reuse, R12 ;  /* 0x00000032380c723c */ /* 0x080ff0000000180c */
[C---:B------:R-:W-:Y:S01]  /*59d0*/  HMMA.16816.F32 R16, R44.reuse, R50, R16 ;  /* 0x000000322c10723c */ /* 0x040fe20000001810 */
[----:B------:R-:W3:Y:S07]  /*59e0*/  LDSM.16.MT88.4 R48, [R203+0x2880] ;  /* 0x00288000cb30783b */ /* 0x000eee0000004200 */
[-C--:B------:R-:W-:Y:S08]  /*59f0*/  HMMA.16816.F32 R20, R44, R52.reuse, R20 ;  /* 0x000000342c14723c */ /* 0x080ff00000001814 */
[C---:B------:R-:W-:Y:S08]  /*5a00*/  HMMA.16816.F32 R24, R56.reuse, R52, R24 ;  /* 0x000000343818723c */ /* 0x040ff00000001818 */
[-C--:B------:R-:W-:Y:S01]  /*5a10*/  HMMA.16816.F32 R28, R56, R54.reuse, R28 ;  /* 0x00000036381c723c */ /* 0x080fe2000000181c */
[----:B------:R-:W-:Y:S07]  /*5a20*/  LDSM.16.MT88.4 R56, [R78+0x3080] ;  /* 0x003080004e38783b */ /* 0x000fee0000004200 */
[----:B------:R-:W-:Y:S01]  /*5a30*/  HMMA.16816.F32 R32, R44, R54, R32 ;  /* 0x000000362c20723c */ /* 0x000fe20000001820 */
[----:B------:R-:W4:Y:S05]  /*5a40*/  LDSM.16.MT88.4 R44, [R78+0x2880] ;  /* 0x002880004e2c783b */ /* 0x000f2a0000004200 */
[----:B------:R-:W-:Y:S02]  /*5a50*/  LDSM.16.MT88.4 R52, [R203+0x3080] ;  /* 0x00308000cb34783b */ /* 0x000fe40000004200 */
[-C--:B------:R-:W-:Y:S08]  /*5a60*/  HMMA.16816.F32 R4, R60, R64.reuse, R4 ;  /* 0x000000403c04723c */ /* 0x080ff00000001804 */
[C---:B-1----:R-:W-:Y:S08]  /*5a70*/  HMMA.16816.F32 R8, R68.reuse, R64, R8 ;  /* 0x000000404408723c */ /* 0x042ff00000001808 */
[-C--:B------:R-:W-:Y:S08]  /*5a80*/  HMMA.16816.F32 R12, R68, R66.reuse, R12 ;  /* 0x00000042440c723c */ /* 0x080ff0000000180c */
[C---:B------:R-:W-:Y:S01]  /*5a90*/  HMMA.16816.F32 R16, R60.reuse, R66, R16 ;  /* 0x000000423c10723c */ /* 0x040fe20000001810 */
[----:B------:R-:W-:Y:S07]  /*5aa0*/  LDSM.16.MT88.4 R64, [R203+0x3880] ;  /* 0x00388000cb40783b */ /* 0x000fee0000004200 */
[-C--:B--2---:R-:W-:Y:S08]  /*5ab0*/  HMMA.16816.F32 R20, R60, R36.reuse, R20 ;  /* 0x000000243c14723c */ /* 0x084ff00000001814 */
[C---:B------:R-:W-:Y:S08]  /*5ac0*/  HMMA.16816.F32 R24, R68.reuse, R36, R24 ;  /* 0x000000244418723c */ /* 0x040ff00000001818 */
[-C--:B------:R-:W-:Y:S01]  /*5ad0*/  HMMA.16816.F32 R28, R68, R38.reuse, R28 ;  /* 0x00000026441c723c */ /* 0x080fe2000000181c */
[----:B------:R-:W1:Y:S06]  /*5ae0*/  S2R R69, SR_CTAID.Y ;  /* 0x0000000000457919 */ /* 0x000e6c0000002600 */
[----:B------:R-:W-:Y:S01]  /*5af0*/  IADD3 R68, R201, R80, RZ ;  /* 0x00000050c9447210 */ /* 0x000fe20007ffe0ff */
[----:B------:R-:W-:Y:S01]  /*5b00*/  HMMA.16816.F32 R32, R60, R38, R32 ;  /* 0x000000263c20723c */ /* 0x000fe20000001820 */
[----:B------:R-:W2:Y:S06]  /*5b10*/  LDSM.16.M88.4 R36, [R80+0x24880] ;  /* 0x024880005024783b */ /* 0x000eac0000000200 */
[----:B------:R-:W-:Y:S01]  /*5b20*/  IMAD.IADD R60, R172, 0x1, R77 ;  /* 0x00000001ac3c7824 */ /* 0x000fe200078e024d */
[-C--:B---3--:R-:W-:Y:S05]  /*5b30*/  HMMA.16816.F32 R4, R40, R48.reuse, R4 ;  /* 0x000000302804723c */ /* 0x088fea0000001804 */
[----:B------:R-:W-:Y:S03]  /*5b40*/  LDSM.16.M88.4 R60, [R60+0x24880] ;  /* 0x024880003c3c783b */ /* 0x000fe60000000200 */
[C---:B------:R-:W-:Y:S08]  /*5b50*/  HMMA.16816.F32 R8, R72.reuse, R48, R8 ;  /* 0x000000304808723c */ /* 0x040ff00000001808 */
[-C--:B------:R-:W-:Y:S08]  /*5b60*/  HMMA.16816.F32 R12, R72, R50.reuse, R12 ;  /* 0x00000032480c723c */ /* 0x080ff0000000180c */
[C---:B------:R-:W-:Y:S01]  /*5b70*/  HMMA.16816.F32 R16, R40.reuse, R50, R16 ;  /* 0x000000322810723c */ /* 0x040fe20000001810 */
[----:B------:R-:W3:Y:S07]  /*5b80*/  LDSM.16.M88.4 R48, [R80+0x26880] ;  /* 0x026880005030783b */ /* 0x000eee0000000200 */
[-C--:B----4-:R-:W-:Y:S08]  /*5b90*/  HMMA.16816.F32 R20, R40, R44.reuse, R20 ;  /* 0x0000002c2814723c */ /* 0x090ff00000001814 */
[C---:B------:R-:W-:Y:S08]  /*5ba0*/  HMMA.16816.F32 R24, R72.reuse, R44, R24 ;  /* 0x0000002c4818723c */ /* 0x040ff00000001818 */
[-C--:B------:R-:W-:Y:S08]  /*5bb0*/  HMMA.16816.F32 R28, R72, R46.reuse, R28 ;  /* 0x0000002e481c723c */ /* 0x080ff0000000181c */
[----:B------:R-:W-:Y:S01]  /*5bc0*/  HMMA.16816.F32 R32, R40, R46, R32 ;  /* 0x0000002e2820723c */ /* 0x000fe20000001820 */
[----:B------:R-:W4:Y:S05]  /*5bd0*/  LDSM.16.M88.4 R40, [R68+0x26880] ;  /* 0x026880004428783b */ /* 0x000f2a0000000200 */
[----:B------:R-:W4:Y:S02]  /*5be0*/  LDSM.16.MT88.4 R44, [R78+0x3880] ;  /* 0x003880004e2c783b */ /* 0x000f240000004200 */
[-C--:B--2---:R-:W-:Y:S08]  /*5bf0*/  HMMA.16816.F32 R4, R36, R52.reuse, R4 ;  /* 0x000000342404723c */ /* 0x084ff00000001804 */
[C---:B---3--:R-:W-:Y:S07]  /*5c00*/  HMMA.16816.F32 R8, R48.reuse, R52, R8 ;  /* 0x000000343008723c */ /* 0x048fee0000001808 */
[C---:B-1----:R-:W-:Y:S01]  /*5c10*/  IMAD.WIDE.U32 R52, R69.reuse, c[0x0][0x238], R216 ;  /* 0x00008e0045347a25 */ /* 0x042fe200078e00d8 */
[-C--:B------:R-:W-:Y:S08]  /*5c20*/  HMMA.16816.F32 R12, R48, R54.reuse, R12 ;  /* 0x00000036300c723c */ /* 0x080ff0000000180c */
[C---:B------:R-:W-:Y:S08]  /*5c30*/  HMMA.16816.F32 R16, R36.reuse, R54, R16 ;  /* 0x000000362410723c */ /* 0x040ff00000001810 */
[-C--:B------:R-:W-:Y:S08]  /*5c40*/  HMMA.16816.F32 R20, R36, R56.reuse, R20 ;  /* 0x000000382414723c */ /* 0x080ff00000001814 */
[C---:B------:R-:W-:Y:S08]  /*5c50*/  HMMA.16816.F32 R24, R48.reuse, R56, R24 ;  /* 0x000000383018723c */ /* 0x040ff00000001818 */
[-C--:B------:R-:W-:Y:S07]  /*5c60*/  HMMA.16816.F32 R28, R48, R58.reuse, R28 ;  /* 0x0000003a301c723c */ /* 0x080fee000000181c */
[----:B------:R-:W-:Y:S01]  /*5c70*/  SHF.R.S32.HI R48, RZ, 0x1f, R69 ;  /* 0x0000001fff307819 */ /* 0x000fe20000011445 */
[----:B------:R-:W-:Y:S01]  /*5c80*/  HMMA.16816.F32 R32, R36, R58, R32 ;  /* 0x0000003a2420723c */ /* 0x000fe20000001820 */
[----:B------:R-:W-:Y:S03]  /*5c90*/  LDSM.16.MT88.4 R36, [R204+0x25080] ;  /* 0x02508000cc24783b */ /* 0x000fe60000004200 */
[----:B------:R-:W-:Y:S01]  /*5ca0*/  IMAD R50, R48, c[0x0][0x238], RZ ;  /* 0x00008e0030327a24 */ /* 0x000fe200078e02ff */
[----:B------:R-:W-:Y:S03]  /*5cb0*/  MOV R49, UR23 ;  /* 0x0000001700317c02 */ /* 0x000fe60008000f00 */
[-C--:B------:R-:W-:Y:S05]  /*5cc0*/  HMMA.16816.F32 R4, R60, R64.reuse, R4 ;  /* 0x000000403c04723c */ /* 0x080fea0000001804 */
[----:B------:R-:W-:Y:S03]  /*5cd0*/  IMAD R50, R69, c[0x0][0x23c], R50 ;  /* 0x00008f0045327a24 */ /* 0x000fe600078e0232 */
[C---:B----4-:R-:W-:Y:S04]  /*5ce0*/  HMMA.16816.F32 R8, R40.reuse, R64, R8 ;  /* 0x000000402808723c */ /* 0x050fe80000001808 */
[----:B------:R-:W-:Y:S01]  /*5cf0*/  IMAD.IADD R51, R53, 0x1, R50 ;  /* 0x0000000135337824 */ /* 0x000fe200078e0232 */
[----:B------:R-:W-:Y:S01]  /*5d00*/  MOV R53, UR6 ;  /* 0x0000000600357c02 */ /* 0x000fe20008000f00 */
[----:B------:R-:W-:Y:S01]  /*5d10*/  IMAD.MOV.U32 R50, RZ, RZ, R52 ;  /* 0x000000ffff327224 */ /* 0x000fe200078e0034 */
[----:B------:R-:W-:Y:S01]  /*5d20*/  UIADD3 UR6, UR24, 0x1, URZ ;  /* 0x0000000118067890 */ /* 0x000fe2000fffe03f */
[-C--:B------:R-:W-:Y:S03]  /*5d30*/  HMMA.16816.F32 R12, R40, R66.reuse, R12 ;  /* 0x00000042280c723c */ /* 0x080fe6000000180c */
[----:B------:R-:W-:Y:S01]  /*5d40*/  USEL UR24, UR6, URZ, !UP1 ;  /* 0x0000003f06187287 */ /* 0x000fe2000c800000 */
[----:B------:R-:W-:Y:S04]  /*5d50*/  IMAD.WIDE.U32 R50, R49, c[0x0][0x240], R50 ;  /* 0x0000900031327a25 */ /* 0x000fe800078e0032 */
[C---:B------:R-:W-:Y:S04]  /*5d60*/  HMMA.16816.F32 R16, R60.reuse, R66, R16 ;  /* 0x000000423c10723c */ /* 0x040fe80000001810 */
[----:B------:R-:W-:Y:S01]  /*5d70*/  IADD3 R49, P0, R50, UR28, RZ ;  /* 0x0000001c32317c10 */ /* 0x000fe2000ff1e0ff */
[----:B------:R-:W-:Y:S03]  /*5d80*/  UIADD3 UR28, UR4, 0x1, URZ ;  /* 0x00000001041c7890 */ /* 0x000fe6000fffe03f */
[-C--:B------:R-:W-:Y:S04]  /*5d90*/  HMMA.16816.F32 R20, R60, R44.reuse, R20 ;  /* 0x0000002c3c14723c */ /* 0x080fe80000001814 */
[----:B------:R-:W-:Y:S01]  /*5da0*/  IADD3.X R52, R51, UR7, R53, P0, !PT ;  /* 0x0000000733347c10 */ /* 0x000fe200087fe435 */
[----:B------:R-:W-:Y:S01]  /*5db0*/  UIADD3 UR7, UR25, 0x1, URZ ;  /* 0x0000000119077890 */ /* 0x000fe2000fffe03f */
[C---:B------:R-:W-:Y:S02]  /*5dc0*/  LEA R50, P0, R49.reuse, c[0x0][0x220], 0x2 ;  /* 0x0000880031327a11 */ /* 0x040fe400078010ff */
[C---:B------:R-:W-:Y:S01]  /*5dd0*/  HMMA.16816.F32 R24, R40.reuse, R44, R24 ;  /* 0x0000002c2818723c */ /* 0x040fe20000001818 */
[----:B------:R-:W-:Y:S03]  /*5de0*/  USEL UR25, UR7, URZ, !UP2 ;  /* 0x0000003f07197287 */ /* 0x000fe6000d000000 */
[----:B------:R-:W-:Y:S02]  /*5df0*/  LEA.HI.X R51, R49, c[0x0][0x224], R52, 0x2, P0 ;  /* 0x0000890031337a11 */ /* 0x000fe400000f1434 */
[----:B------:R-:W-:Y:S02]  /*5e00*/  PLOP3.LUT P0, PT, PT, PT, UP0, 0x80, 0x0 ;  /* 0x000000000000781c */ /* 0x000fe40003f0f008 */
[-C--:B------:R-:W-:Y:S01]  /*5e10*/  HMMA.16816.F32 R28, R40, R46.reuse, R28 ;  /* 0x0000002e281c723c */ /* 0x080fe2000000181c */
[----:B------:R-:W-:Y:S05]  /*5e20*/  RED.E.ADD.F32.FTZ.RN.STRONG.GPU [R50.64], R4 ;  /* 0x000000043200798e */ /* 0x000fea000c10e79a */
[----:B------:R-:W-:Y:S02]  /*5e30*/  RED.E.ADD.F32.FTZ.RN.STRONG.GPU [R50.64+0x400], R5 ;  /* 0x000400053200798e */ /* 0x000fe4000c10e79a */
[----:B------:R-:W-:Y:S03]  /*5e40*/  HMMA.16816.F32 R32, R60, R46, R32 ;  /* 0x0000002e3c20723c */ /* 0x000fe60000001820 */
[----:B------:R-:W-:Y:S05]  /*5e50*/  RED.E.ADD.F32.FTZ.RN.STRONG.GPU [R50.64+0x800], R6 ;  /* 0x000800063200798e */ /* 0x000fea000c10e79a */
[----:B------:R-:W-:Y:S05]  /*5e60*/  RED.E.ADD.F32.FTZ.RN.STRONG.GPU [R50.64+0xc00], R7 ;  /* 0x000c00073200798e */ /* 0x000fea000c10e79a */
[----:B------:R-:W-:Y:S05]  /*5e70*/  RED.E.ADD.F32.FTZ.RN.STRONG.GPU [R50.64+0x1000], R8 ;  /* 0x001000083200798e */ /* 0x000fea000c10e79a */
[----:B------:R1:W-:Y:S05]  /*5e80*/  RED.E.ADD.F32.FTZ.RN.STRONG.GPU [R50.64+0x1400], R9 ;  /* 0x001400093200798e */ /* 0x0003ea000c10e79a */
[----:B------:R-:W-:Y:S05]  /*5e90*/  RED.E.ADD.F32.FTZ.RN.STRONG.GPU [R50.64+0x1800], R10 ;  /* 0x0018000a3200798e */ /* 0x000fea000c10e79a */
[----:B------:R-:W-:Y:S05]  /*5ea0*/  RED.E.ADD.F32.FTZ.RN.STRONG.GPU [R50.64+0x1c00], R11 ;  /* 0x001c000b3200798e */ /* 0x000fea000c10e79a */
[----:B------:R-:W-:Y:S05]  /*5eb0*/  RED.E.ADD.F32.FTZ.RN.STRONG.GPU [R50.64+0x2000], R16 ;  /* 0x002000103200798e */ /* 0x000fea000c10e79a */
[----:B------:R-:W-:Y:S05]  /*5ec0*/  RED.E.ADD.F32.FTZ.RN.STRONG.GPU [R50.64+0x2400], R17 ;  /* 0x002400113200798e */ /* 0x000fea000c10e79a */
[----:B------:R-:W-:Y:S01]  /*5ed0*/  RED.E.ADD.F32.FTZ.RN.STRONG.GPU [R50.64+0x2800], R18 ;  /* 0x002800123200798e */ /* 0x000fe2000c10e79a */
[----:B-1----:R-:W-:Y:S01]  /*5ee0*/  IMAD.U32 R9, RZ, RZ, UR4 ;  /* 0x00000004ff097e24 */ /* 0x002fe2000f8e00ff */
[----:B------:R-:W-:Y:S03]  /*5ef0*/  USEL UR4, UR28, URZ, !UP3 ;  /* 0x0000003f1c047287 */ /* 0x000fe6000d800000 */
[----:B------:R-:W-:Y:S05]  /*5f00*/  RED.E.ADD.F32.FTZ.RN.STRONG.GPU [R50.64+0x2c00], R19 ;  /* 0x002c00133200798e */ /* 0x000fea000c10e79a */
[----:B------:R1:W-:Y:S05]  /*5f10*/  RED.E.ADD.F32.FTZ.RN.STRONG.GPU [R50.64+0x3000], R12 ;  /* 0x0030000c3200798e */ /* 0x0003ea000c10e79a */
[----:B------:R-:W-:Y:S05]  /*5f20*/  RED.E.ADD.F32.FTZ.RN.STRONG.GPU [R50.64+0x3400], R13 ;  /* 0x0034000d3200798e */ /* 0x000fea000c10e79a */
[----:B------:R-:W-:Y:S05]  /*5f30*/  RED.E.ADD.F32.FTZ.RN.STRONG.GPU [R50.64+0x3800], R14 ;  /* 0x0038000e3200798e */ /* 0x000fea000c10e79a */
[----:B------:R-:W-:Y:S05]  /*5f40*/  RED.E.ADD.F32.FTZ.RN.STRONG.GPU [R50.64+0x3c00], R15 ;  /* 0x003c000f3200798e */ /* 0x000fea000c10e79a */
[----:B------:R-:W-:Y:S05]  /*5f50*/  LDSM.16.MT88.4 R16, [R204+0x24880] ;  /* 0x02488000cc10783b */ /* 0x000fea0000004200 */
[----:B------:R-:W-:Y:S01]  /*5f60*/  RED.E.ADD.F32.FTZ.RN.STRONG.GPU [R50.64+0x4000], R20 ;  /* 0x004000143200798e */ /* 0x000fe2000c10e79a */
[----:B-1---5:R-:W-:Y:S04]  /*5f70*/  LEA R12, R9, R0, 0xd ;  /* 0x00000000090c7211 */ /* 0x022fe800078e68ff */
[----:B------:R-:W-:Y:S01]  /*5f80*/  LDSM.16.MT88.4 R8, [R204+0x20880] ;  /* 0x02088000cc08783b */ /* 0x000fe20000004200 */
[----:B------:R-:W-:Y:S04]  /*5f90*/  IMAD.SHL.U32 R40, R12, 0x2, RZ ;  /* 0x000000020c287824 */ /* 0x000fe800078e00ff */
[----:B------:R-:W1:Y:S05]  /*5fa0*/  LDSM.16.MT88.4 R12, [R76+0x8080] ;  /* 0x008080004c0c783b */ /* 0x000e6a0000004200 */
[----:B------:R-:W-:Y:S05]  /*5fb0*/  RED.E.ADD.F32.FTZ.RN.STRONG.GPU [R50.64+0x4400], R21 ;  /* 0x004400153200798e */ /* 0x000fea000c10e79a */
[----:B------:R-:W-:Y:S05]  /*5fc0*/  RED.E.ADD.F32.FTZ.RN.STRONG.GPU [R50.64+0x4800], R22 ;  /* 0x004800163200798e */ /* 0x000fea000c10e79a */
[----:B------:R-:W-:Y:S05]  /*5fd0*/  RED.E.ADD.F32.FTZ.RN.STRONG.GPU [R50.64+0x4c00], R23 ;  /* 0x004c00173200798e */ /* 0x000fea000c10e79a */
[----:B------:R-:W-:Y:S05]  /*5fe0*/  RED.E.ADD.F32.FTZ.RN.STRONG.GPU [R50.64+0x5000], R24 ;  /* 0x005000183200798e */ /* 0x000fea000c10e79a */
[----:B------:R-:W2:Y:S05]  /*5ff0*/  LDSM.16.MT88.4 R20, [R40+0x8080] ;  /* 0x008080002814783b */ /* 0x000eaa0000004200 */
[----:B------:R-:W-:Y:S05]  /*6000*/  RED.E.ADD.F32.FTZ.RN.STRONG.GPU [R50.64+0x5400], R25 ;  /* 0x005400193200798e */ /* 0x000fea000c10e79a */
[----:B------:R-:W-:Y:S01]  /*6010*/  RED.E.ADD.F32.FTZ.RN.STRONG.GPU [R50.64+0x5800], R26 ;  /* 0x0058001a3200798e */ /* 0x000fe2000c10e79a */
[-C--:B-1----:R-:W-:Y:S04]  /*6020*/  HMMA.16816.F32 R116, R8, R12.reuse, R116 ;  /* 0x0000000c0874723c */ /* 0x082fe80000001874 */
[----:B------:R-:W-:Y:S05]  /*6030*/  RED.E.ADD.F32.FTZ.RN.STRONG.GPU [R50.64+0x5c00], R27 ;  /* 0x005c001b3200798e */ /* 0x000fea000c10e79a */
[----:B------:R-:W-:Y:S01]  /*6040*/  LDSM.16.MT88.4 R24, [R204+0x21080] ;  /* 0x02108000cc18783b */ /* 0x000fe20000004200 */
[C---:B------:R-:W-:Y:S04]  /*6050*/  HMMA.16816.F32 R120, R16.reuse, R12, R120 ;  /* 0x0000000c1078723c */ /* 0x040fe80000001878 */
[----:B------:R-:W-:Y:S04]  /*6060*/  RED.E.ADD.F32.FTZ.RN.STRONG.GPU [R50.64+0x6000], R32 ;  /* 0x006000203200798e */ /* 0x000fe8000c10e79a */
[-C--:B------:R-:W-:Y:S01]  /*6070*/  HMMA.16816.F32 R124, R16, R14.reuse, R124 ;  /* 0x0000000e107c723c */ /* 0x080fe2000000187c */
[----:B------:R-:W-:Y:S05]  /*6080*/  RED.E.ADD.F32.FTZ.RN.STRONG.GPU [R50.64+0x6400], R33 ;  /* 0x006400213200798e */ /* 0x000fea000c10e79a */
[----:B------:R-:W-:Y:S02]  /*6090*/  RED.E.ADD.F32.FTZ.RN.STRONG.GPU [R50.64+0x6800], R34 ;  /* 0x006800223200798e */ /* 0x000fe4000c10e79a */
[C---:B------:R-:W-:Y:S03]  /*60a0*/  HMMA.16816.F32 R128, R8.reuse, R14, R128 ;  /* 0x0000000e0880723c */ /* 0x040fe60000001880 */
[----:B------:R-:W-:Y:S05]  /*60b0*/  RED.E.ADD.F32.FTZ.RN.STRONG.GPU [R50.64+0x6c00], R35 ;  /* 0x006c00233200798e */ /* 0x000fea000c10e79a */
[-C--:B--2---:R-:W-:Y:S01]  /*60c0*/  HMMA.16816.F32 R132, R8, R20.reuse, R132 ;  /* 0x000000140884723c */ /* 0x084fe20000001884 */
[----:B------:R-:W1:Y:S05]  /*60d0*/  LDSM.16.MT88.4 R32, [R76+0x8880] ;  /* 0x008880004c20783b */ /* 0x000e6a0000004200 */
[----:B------:R-:W-:Y:S02]  /*60e0*/  LDSM.16.MT88.4 R12, [R76+0x9080] ;  /* 0x009080004c0c783b */ /* 0x000fe40000004200 */
[C---:B------:R-:W-:Y:S03]  /*60f0*/  HMMA.16816.F32 R136, R16.reuse, R20, R136 ;  /* 0x000000141088723c */ /* 0x040fe60000001888 */
[----:B------:R-:W-:Y:S05]  /*6100*/  RED.E.ADD.F32.FTZ.RN.STRONG.GPU [R50.64+0x7000], R28 ;  /* 0x0070001c3200798e */ /* 0x000fea000c10e79a */
[-C--:B------:R-:W-:Y:S01]  /*6110*/  HMMA.16816.F32 R140, R16, R22.reuse, R140 ;  /* 0x00000016108c723c */ /* 0x080fe2000000188c */
[----:B------:R-:W-:Y:S05]  /*6120*/  RED.E.ADD.F32.FTZ.RN.STRONG.GPU [R50.64+0x7400], R29 ;  /* 0x0074001d3200798e */ /* 0x000fea000c10e79a */
[----:B------:R-:W-:Y:S02]  /*6130*/  RED.E.ADD.F32.FTZ.RN.STRONG.GPU [R50.64+0x7800], R30 ;  /* 0x0078001e3200798e */ /* 0x000fe4000c10e79a */
[----:B------:R-:W-:Y:S03]  /*6140*/  HMMA.16816.F32 R144, R8, R22, R144 ;  /* 0x000000160890723c */ /* 0x000fe60000001890 */
[----:B------:R-:W-:Y:S05]  /*6150*/  RED.E.ADD.F32.FTZ.RN.STRONG.GPU [R50.64+0x7c00], R31 ;  /* 0x007c001f3200798e */ /* 0x000fea000c10e79a */
[----:B------:R-:W2:Y:S05]  /*6160*/  LDSM.16.MT88.4 R28, [R40+0x8880] ;  /* 0x00888000281c783b */ /* 0x000eaa0000004200 */
[----:B------:R-:W3:Y:S01]  /*6170*/  LDSM.16.MT88.4 R8, [R204+0x21880] ;  /* 0x02188000cc08783b */ /* 0x000ee20000004200 */
[-C--:B-1----:R-:W-:Y:S04]  /*6180*/  HMMA.16816.F32 R116, R24, R32.reuse, R116 ;  /* 0x000000201874723c */ /* 0x082fe80000001874 */
[----:B------:R-:W1:Y:S05]  /*6190*/  LDSM.16.MT88.4 R16, [R204+0x25880] ;  /* 0x02588000cc10783b */ /* 0x000e6a0000004200 */
[----:B------:R-:W4:Y:S01]  /*61a0*/  LDSM.16.MT88.4 R20, [R40+0x9080] ;  /* 0x009080002814783b */ /* 0x000f220000004200 */
        /* <DEDUP_REMOVED lines=9> */
[----:B------:R-:W-:Y:S05]  /*6240*/  LDSM.16.MT88.4 R24, [R204+0x22080] ;  /* 0x02208000cc18783b */ /* 0x000fea0000004200 */
[----:B------:R-:W2:Y:S02]  /*6250*/  LDSM.16.MT88.4 R28, [R76+0x9880] ;  /* 0x009880004c1c783b */ /* 0x000ea40000004200 */
[-C--:B---3--:R-:W-:Y:S08]  /*6260*/  HMMA.16816.F32 R116, R8, R12.reuse, R116 ;  /* 0x0000000c0874723c */ /* 0x088ff00000001874 */
[C---:B-1----:R-:W-:Y:S08]  /*6270*/  HMMA.16816.F32 R120, R16.reuse, R12, R120 ;  /* 0x0000000c1078723c */ /* 0x042ff00000001878 */
        /* <DEDUP_REMOVED lines=8> */
[----:B------:R-:W1:Y:S05]  /*6300*/  LDSM.16.MT88.4 R8, [R204+0x22880] ;  /* 0x02288000cc08783b */ /* 0x000e6a0000004200 */
[----:B------:R-:W3:Y:S02]  /*6310*/  LDSM.16.MT88.4 R20, [R40+0xa080] ;  /* 0x00a080002814783b */ /* 0x000ee40000004200 */
[-C--:B--2---:R-:W-:Y:S08]  /*6320*/  HMMA.16816.F32 R116, R24, R28.reuse, R116 ;  /* 0x0000001c1874723c */ /* 0x084ff00000001874 */
[C---:B------:R-:W-:Y:S08]  /*6330*/  HMMA.16816.F32 R120, R32.reuse, R28, R120 ;  /* 0x0000001c2078723c */ /* 0x040ff00000001878 */
[-C--:B------:R-:W-:Y:S08]  /*6340*/  HMMA.16816.F32 R124, R32, R30.reuse, R124 ;  /* 0x0000001e207c723c */ /* 0x080ff0000000187c */
[C---:B------:R-:W-:Y:S01]  /*6350*/  HMMA.16816.F32 R128, R24.reuse, R30, R128 ;  /* 0x0000001e1880723c */ /* 0x040fe20000001880 */
[----:B------:R-:W-:Y:S07]  /*6360*/  LDSM.16.MT88.4 R28, [R76+0xa880] ;  /* 0x00a880004c1c783b */ /* 0x000fee0000004200 */
[-C--:B------:R-:W-:Y:S08]  /*6370*/  HMMA.16816.F32 R132, R24, R36.reuse, R132 ;  /* 0x000000241884723c */ /* 0x080ff00000001884 */
[C---:B------:R-:W-:Y:S08]  /*6380*/  HMMA.16816.F32 R136, R32.reuse, R36, R136 ;  /* 0x000000242088723c */ /* 0x040ff00000001888 */
[-C--:B------:R-:W-:Y:S01]  /*6390*/  HMMA.16816.F32 R140, R32, R38.reuse, R140 ;  /* 0x00000026208c723c */ /* 0x080fe2000000188c */
[----:B------:R-:W-:Y:S07]  /*63a0*/  LDSM.16.MT88.4 R32, [R204+0x27080] ;  /* 0x02708000cc20783b */ /* 0x000fee0000004200 */
[----:B------:R-:W-:Y:S01]  /*63b0*/  HMMA.16816.F32 R144, R24, R38, R144 ;  /* 0x000000261890723c */ /* 0x000fe20000001890 */
[----:B------:R-:W2:Y:S05]  /*63c0*/  LDSM.16.MT88.4 R24, [R204+0x23080] ;  /* 0x02308000cc18783b */ /* 0x000eaa0000004200 */
[----:B------:R-:W4:Y:S02]  /*63d0*/  LDSM.16.MT88.4 R36, [R40+0xa880] ;  /* 0x00a880002824783b */ /* 0x000f240000004200 */
[-C--:B-1----:R-:W-:Y:S08]  /*63e0*/  HMMA.16816.F32 R116, R8, R12.reuse, R116 ;  /* 0x0000000c0874723c */ /* 0x082ff00000001874 */
        /* <DEDUP_REMOVED lines=26> */
[C---:B------:R-:W-:Y:S08]  /*6590*/  HMMA.16816.F32 R128, R8.reuse, R14, R128 ;  /* 0x0000000e0880723c */ /* 0x040ff00000001880 */
[-C--:B---3--:R-:W-:Y:S08]  /*65a0*/  HMMA.16816.F32 R132, R8, R20.reuse, R132 ;  /* 0x000000140884723c */ /* 0x088ff00000001884 */
[C---:B------:R-:W-:Y:S08]  /*65b0*/  HMMA.16816.F32 R136, R16.reuse, R20, R136 ;  /* 0x000000141088723c */ /* 0x040ff00000001888 */
[-C--:B------:R-:W-:Y:S08]  /*65c0*/  HMMA.16816.F32 R140, R16, R22.reuse, R140 ;  /* 0x00000016108c723c */ /* 0x080ff0000000188c */
[----:B------:R-:W-:Y:S08]  /*65d0*/  HMMA.16816.F32 R144, R8, R22, R144 ;  /* 0x000000160890723c */ /* 0x000ff00000001890 */
[-C--:B--2---:R-:W-:Y:S08]  /*65e0*/  HMMA.16816.F32 R116, R24, R28.reuse, R116 ;  /* 0x0000001c1874723c */ /* 0x084ff00000001874 */
[C---:B------:R-:W-:Y:S08]  /*65f0*/  HMMA.16816.F32 R120, R32.reuse, R28, R120 ;  /* 0x0000001c2078723c */ /* 0x040ff00000001878 */
[-C--:B------:R-:W-:Y:S08]  /*6600*/  HMMA.16816.F32 R124, R32, R30.reuse, R124 ;  /* 0x0000001e207c723c */ /* 0x080ff0000000187c */
[C---:B------:R-:W-:Y:S08]  /*6610*/  HMMA.16816.F32 R128, R24.reuse, R30, R128 ;  /* 0x0000001e1880723c */ /* 0x040ff00000001880 */
[-C--:B----4-:R-:W-:Y:S08]  /*6620*/  HMMA.16816.F32 R132, R24, R36.reuse, R132 ;  /* 0x000000241884723c */ /* 0x090ff00000001884 */
[C---:B------:R-:W-:Y:S08]  /*6630*/  HMMA.16816.F32 R136, R32.reuse, R36, R136 ;  /* 0x000000242088723c */ /* 0x040ff00000001888 */
[-C--:B------:R-:W-:Y:S08]  /*6640*/  HMMA.16816.F32 R140, R32, R38.reuse, R140 ;  /* 0x00000026208c723c */ /* 0x080ff0000000188c */
[----:B------:R-:W-:Y:S01]  /*6650*/  HMMA.16816.F32 R144, R24, R38, R144 ;  /* 0x000000261890723c */ /* 0x000fe20000001890 */
[----:B------:R-:W-:-:S07]  /*6660*/  @!P0 BRA `(.L_x_899) ;  /* 0xffffb4a000008947 */ /* 0x000fce000383ffff */
.L_x_896:
[----:B------:R-:W-:Y:S01]  /*6670*/  BAR.SYNC.DEFER_BLOCKING 0x1, 0x100 ;  /* 0x0044000000007b1d */ /* 0x000fe20000010000 */
[----:B------:R-:W-:Y:S01]  /*6680*/  R2P PR, R214, 0x6 ;  /* 0x00000006d6007804 */ /* 0x000fe20000000000 */
[----:B------:R-:W-:Y:S01]  /*6690*/  IMAD.MOV.U32 R0, RZ, RZ, 0x20 ;  /* 0x00000020ff007424 */ /* 0x000fe200078e00ff */
[----:B------:R-:W-:Y:S01]  /*66a0*/  F2FP.PACK_AB R84, R85, R84 ;  /* 0x000000545554723e */ /* 0x000fe200000000ff */
[----:B------:R-:W-:Y:S01]  /*66b0*/  IMAD.MOV.U32 R7, RZ, RZ, 0x8 ;  /* 0x00000008ff077424 */ /* 0x000fe200078e00ff */
[----:B------:R-:W-:Y:S01]  /*66c0*/  F2FP.PACK_AB R86, R87, R86 ;  /* 0x000000565756723e */ /* 0x000fe200000000ff */
[----:B------:R-:W-:Y:S01]  /*66d0*/  IMAD.MOV.U32 R2, RZ, RZ, 0x10 ;  /* 0x00000010ff027424 */ /* 0x000fe200078e00ff */
[----:B------:R-:W-:Y:S01]  /*66e0*/  SEL R0, R0, 0xffffffe0, !P1 ;  /* 0xffffffe000007807 */ /* 0x000fe20004800000 */
[----:B------:R-:W-:Y:S01]  /*66f0*/  IMAD.SHL.U32 R213, R213, 0x2, RZ ;  /* 0x00000002d5d57824 */ /* 0x000fe200078e00ff */
[----:B------:R-:W-:Y:S01]  /*6700*/  SEL R7, R7, 0xfffffff8, !P1 ;  /* 0xfffffff807077807 */ /* 0x000fe20004800000 */
[----:B------:R-:W-:Y:S01]  /*6710*/  FMUL.FTZ R116, R116, c[0x0][0x298] ;  /* 0x0000a60074747a20 */ /* 0x000fe20000410000 */
[----:B------:R-:W-:Y:S01]  /*6720*/  SEL R2, R2, 0xfffffff0, !P2 ;  /* 0xfffffff002027807 */ /* 0x000fe20005000000 */
[----:B------:R-:W-:Y:S01]  /*6730*/  IMAD.IADD R5, R213, 0x1, R0 ;  /* 0x00000001d5057824 */ /* 0x000fe200078e0200 */
[----:B------:R-:W-:Y:S01]  /*6740*/  F2FP.PACK_AB R96, R97, R96 ;  /* 0x000000606160723e */ /* 0x000fe200000000ff */
[----:B------:R-:W-:Y:S01]  /*6750*/  FMUL.FTZ R117, R117, c[0x0][0x298] ;  /* 0x0000a60075757a20 */ /* 0x000fe20000410000 */
[----:B------:R-:W-:Y:S01]  /*6760*/  IADD3 R3, R213, 0x420, RZ ;  /* 0x00000420d5037810 */ /* 0x000fe20007ffe0ff */
[----:B------:R-:W-:Y:S01]  /*6770*/  IMAD.IADD R2, R7, 0x1, R2 ;  /* 0x0000000107027824 */ /* 0x000fe200078e0202 */
[----:B------:R-:W-:Y:S01]  /*6780*/  F2FP.PACK_AB R98, R99, R98 ;  /* 0x000000626362723e */ /* 0x000fe200000000ff */
[----:B------:R-:W-:Y:S01]  /*6790*/  FMUL.FTZ R118, R118, c[0x0][0x298] ;  /* 0x0000a60076767a20 */ /* 0x000fe20000410000 */
[----:B------:R-:W-:Y:S01]  /*67a0*/  @P1 IADD3 R3, R213, 0x3e0, RZ ;  /* 0x000003e0d5031810 */ /* 0x000fe20007ffe0ff */
[----:B-1----:R-:W-:Y:S01]  /*67b0*/  IMAD R19, R2, 0x4, R213 ;  /* 0x0000000402137824 */ /* 0x002fe200078e02d5 */
[----:B------:R-:W-:Y:S01]  /*67c0*/  F2FP.PACK_AB R88, R89, R88 ;  /* 0x000000585958723e */ /* 0x000fe200000000ff */
[----:B------:R-:W-:Y:S01]  /*67d0*/  FMUL.FTZ R119, R119, c[0x0][0x298] ;  /* 0x0000a60077777a20 */ /* 0x000fe20000410000 */
[----:B------:R-:W-:Y:S01]  /*67e0*/  F2FP.PACK_AB R90, R91, R90 ;  /* 0x0000005a5b5a723e */ /* 0x000fe200000000ff */
[----:B------:R-:W-:Y:S01]  /*67f0*/  STS [R213+0x4080], R84 ;  /* 0x00408054d5007388 */ /* 0x000fe20000000800 */
[C---:B------:R-:W-:Y:S01]  /*6800*/  IADD3 R11, R213.reuse, 0x2020, RZ ;  /* 0x00002020d50b7810 */ /* 0x040fe20007ffe0ff */
[----:B------:R-:W-:Y:S01]  /*6810*/  FMUL.FTZ R128, R128, c[0x0][0x298] ;  /* 0x0000a60080807a20 */ /* 0x000fe20000410000 */
[----:B------:R-:W-:Y:S01]  /*6820*/  IADD3 R13, R213, 0x440, RZ ;  /* 0x00000440d50d7810 */ /* 0x000fe20007ffe0ff */
[----:B------:R-:W-:Y:S01]  /*6830*/  STS [R213+0x4480], R86 ;  /* 0x00448056d5007388 */ /* 0x000fe20000000800 */
[----:B------:R-:W-:Y:S01]  /*6840*/  F2FP.PACK_AB R92, R93, R92 ;  /* 0x0000005c5d5c723e */ /* 0x000fe200000000ff */
[----:B------:R-:W-:Y:S01]  /*6850*/  FMUL.FTZ R129, R129, c[0x0][0x298] ;  /* 0x0000a60081817a20 */ /* 0x000fe20000410000 */
[C---:B------:R-:W-:Y:S01]  /*6860*/  IADD3 R9, R213.reuse, 0x2420, RZ ;  /* 0x00002420d5097810 */ /* 0x040fe20007ffe0ff */
[----:B------:R-:W-:Y:S01]  /*6870*/  STS [R5+0x4080], R96 ;  /* 0x0040806005007388 */ /* 0x000fe20000000800 */
[C---:B------:R-:W-:Y:S01]  /*6880*/  @P1 IADD3 R11, R213.reuse, 0x1fe0, RZ ;  /* 0x00001fe0d50b1810 */ /* 0x040fe20007ffe0ff */
[----:B------:R-:W-:Y:S01]  /*6890*/  FMUL.FTZ R130, R130, c[0x0][0x298] ;  /* 0x0000a60082827a20 */ /* 0x000fe20000410000 */
[----:B------:R-:W-:Y:S01]  /*68a0*/  @P2 IADD3 R13, R213, 0x3c0, RZ ;  /* 0x000003c0d50d2810 */ /* 0x000fe20007ffe0ff */
[----:B------:R-:W-:Y:S01]  /*68b0*/  STS [R3+0x4080], R98 ;  /* 0x0040806203007388 */ /* 0x000fe20000000800 */
[----:B------:R-:W-:Y:S01]  /*68c0*/  F2FP.PACK_AB R94, R95, R94 ;  /* 0x0000005e5f5e723e */ /* 0x000fe200000000ff */
[----:B------:R-:W-:Y:S01]  /*68d0*/  FMUL.FTZ R131, R131, c[0x0][0x298] ;  /* 0x0000a60083837a20 */ /* 0x000fe20000410000 */
[C---:B------:R-:W-:Y:S01]  /*68e0*/  IADD3 R7, R213.reuse, 0x40, RZ ;  /* 0x00000040d5077810 */ /* 0x040fe20007ffe0ff */
[----:B------:R-:W-:Y:S01]  /*68f0*/  STS [R213+0x6080], R88 ;  /* 0x00608058d5007388 */ /* 0x000fe20000000800 */
[----:B------:R-:W-:Y:S01]  /*6900*/  @P1 IADD3 R9, R213, 0x23e0, RZ ;  /* 0x000023e0d5091810 */ /* 0x000fe20007ffe0ff */
[----:B------:R-:W-:Y:S01]  /*6910*/  IMAD.IADD R21, R0, 0x1, R13 ;  /* 0x0000000100157824 */ /* 0x000fe200078e020d */
[----:B------:R-:W-:Y:S01]  /*6920*/  F2FP.PACK_AB R100, R101, R100 ;  /* 0x000000646564723e */ /* 0x000fe200000000ff */
[----:B------:R-:W-:Y:S01]  /*6930*/  STS [R213+0x6480], R90 ;  /* 0x0064805ad5007388 */ /* 0x000fe20000000800 */
[----:B------:R-:W-:Y:S01]  /*6940*/  @P2 IADD3 R7, R213, -0x40, RZ ;  /* 0xffffffc0d5072810 */ /* 0x000fe20007ffe0ff */
[----:B------:R-:W-:Y:S01]  /*6950*/  FMUL.FTZ R120, R120, c[0x0][0x298] ;  /* 0x0000a60078787a20 */ /* 0x000fe20000410000 */
[----:B------:R-:W-:Y:S01]  /*6960*/  F2FP.PACK_AB R102, R103, R102 ;  /* 0x000000666766723e */ /* 0x000fe200000000ff */
[----:B------:R-:W-:Y:S01]  /*6970*/  STS [R11+0x4080], R92 ;  /* 0x0040805c0b007388 */ /* 0x000fe20000000800 */
[----:B------:R-:W-:Y:S01]  /*6980*/  F2FP.PACK_AB R112, R113, R112 ;  /* 0x000000707170723e */ /* 0x000fe200000000ff */
[----:B------:R-:W-:Y:S01]  /*6990*/  FMUL.FTZ R121, R121, c[0x0][0x298] ;  /* 0x0000a60079797a20 */ /* 0x000fe20000410000 */
[----:B------:R-:W-:Y:S01]  /*69a0*/  F2FP.PACK_AB R114, R115, R114 ;  /* 0x000000727372723e */ /* 0x000fe200000000ff */
[----:B------:R-:W-:Y:S01]  /*69b0*/  STS [R9+0x4080], R94 ;  /* 0x0040805e09007388 */ /* 0x000fe20000000800 */
[----:B------:R-:W-:Y:S01]  /*69c0*/  IADD3 R17, R213, 0x2040, RZ ;  /* 0x00002040d5117810 */ /* 0x000fe20007ffe0ff */
[----:B------:R-:W-:Y:S01]  /*69d0*/  FMUL.FTZ R122, R122, c[0x0][0x298] ;  /* 0x0000a6007a7a7a20 */ /* 0x000fe20000410000 */
[----:B------:R-:W-:Y:S01]  /*69e0*/  F2FP.PACK_AB R104, R105, R104 ;  /* 0x000000686968723e */ /* 0x000fe200000000ff */
[----:B------:R-:W-:Y:S01]  /*69f0*/  STS [R7+0x4080], R100 ;  /* 0x0040806407007388 */ /* 0x000fe20000000800 */
[----:B------:R-:W-:Y:S01]  /*6a00*/  IADD3 R15, R213, 0x2440, RZ ;  /* 0x00002440d50f7810 */ /* 0x000fe20007ffe0ff */
[----:B------:R-:W-:Y:S01]  /*6a10*/  FMUL.FTZ R123, R123, c[0x0][0x298] ;  /* 0x0000a6007b7b7a20 */ /* 0x000fe20000410000 */
[----:B------:R-:W-:Y:S01]  /*6a20*/  @P2 IADD3 R17, R213, 0x1fc0, RZ ;  /* 0x00001fc0d5112810 */ /* 0x000fe20007ffe0ff */
[----:B------:R-:W-:Y:S01]  /*6a30*/  STS [R13+0x4080], R102 ;  /* 0x004080660d007388 */ /* 0x000fe20000000800 */
[----:B------:R-:W-:Y:S01]  /*6a40*/  F2FP.PACK_AB R106, R107, R106 ;  /* 0x0000006a6b6a723e */ /* 0x000fe200000000ff */
[----:B------:R-:W-:Y:S01]  /*6a50*/  FMUL.FTZ R124, R124, c[0x0][0x298] ;  /* 0x0000a6007c7c7a20 */ /* 0x000fe20000410000 */
[----:B------:R-:W-:Y:S01]  /*6a60*/  @P2 IADD3 R15, R213, 0x23c0, RZ ;  /* 0x000023c0d50f2810 */ /* 0x000fe20007ffe0ff */
[----:B------:R-:W-:Y:S01]  /*6a70*/  FMUL.FTZ R125, R125, c[0x0][0x298] ;  /* 0x0000a6007d7d7a20 */ /* 0x000fe20000410000 */
[----:B------:R-:W-:Y:S01]  /*6a80*/  F2FP.PACK_AB R108, R109, R108 ;  /* 0x0000006c6d6c723e */ /* 0x000fe200000000ff */
[----:B------:R-:W-:Y:S01]  /*6a90*/  STS [R19+0x4080], R112 ;  /* 0x0040807013007388 */ /* 0x000fe20000000800 */
[----:B------:R-:W-:Y:S01]  /*6aa0*/  F2FP.PACK_AB R110, R111, R110 ;  /* 0x0000006e6f6e723e */ /* 0x000fe200000000ff */
        /* <DEDUP_REMOVED lines=38> */
[----:B------:R-:W-:Y:S01]  /*6d10*/  F2FP.PACK_AB R146, R147, R146 ;  /* 0x000000929392723e */ /* 0x000fe200000000ff */
[----:B------:R-:W1:Y:S01]  /*6d20*/  S2UR UR6, SR_CTAID.X ;  /* 0x00000000000679c3 */ /* 0x000e620000002500 */
[----:B------:R-:W-:Y:S01]  /*6d30*/  F2FP.PACK_AB R136, R137, R136 ;  /* 0x000000888988723e */ /* 0x000fe200000000ff */
[----:B------:R-:W-:Y:S01]  /*6d40*/  STS [R213+0x2080], R120 ;  /* 0x00208078d5007388 */ /* 0x000fe20000000800 */
[----:B------:R-:W-:Y:S01]  /*6d50*/  F2FP.PACK_AB R138, R139, R138 ;  /* 0x0000008a8b8a723e */ /* 0x000fe200000000ff */
[----:B------:R-:W-:Y:S01]  /*6d60*/  UMOV UR5, 0xffffff80 ;  /* 0xffffff8000057882 */ /* 0x000fe20000000000 */
[----:B------:R-:W-:Y:S01]  /*6d70*/  F2FP.PACK_AB R140, R141, R140 ;  /* 0x0000008c8d8c723e */ /* 0x000fe200000000ff */
[----:B------:R-:W-:Y:S01]  /*6d80*/  STS [R213+0x2480], R122 ;  /* 0x0024807ad5007388 */ /* 0x000fe20000000800 */
[----:B------:R-:W-:Y:S01]  /*6d90*/  F2FP.PACK_AB R142, R143, R142 ;  /* 0x0000008e8f8e723e */ /* 0x000fe200000000ff */
[----:B------:R-:W-:Y:S01]  /*6da0*/  ULDC UR4, c[0x0][0x2f0] ;  /* 0x0000bc0000047ab9 */ /* 0x000fe20000000800 */
[----:B------:R-:W-:Y:S01]  /*6db0*/  IMAD R2, R48, c[0x0][0x338], RZ ;  /* 0x0000ce0030027a24 */ /* 0x000fe200078e02ff */
[----:B------:R-:W-:Y:S01]  /*6dc0*/  STS [R11+0x80], R124 ;  /* 0x0000807c0b007388 */ /* 0x000fe20000000800 */
[----:B------:R-:W-:Y:S01]  /*6dd0*/  IMAD.MOV.U32 R12, RZ, RZ, R222 ;  /* 0x000000ffff0c7224 */ /* 0x000fe200078e00de */
[----:B------:R-:W-:Y:S01]  /*6de0*/  BSSY B0, `(.L_x_900) ;  /* 0x0000032000007945 */ /* 0x000fe20003800000 */
[----:B------:R-:W-:Y:S01]  /*6df0*/  IMAD R2, R69, c[0x0][0x33c], R2 ;  /* 0x0000cf0045027a24 */ /* 0x000fe200078e0202 */
[----:B------:R-:W-:Y:S04]  /*6e00*/  STS [R9+0x80], R126 ;  /* 0x0000807e09007388 */ /* 0x000fe80000000800 */
[----:B------:R-:W-:Y:S04]  /*6e10*/  STS [R7+0x80], R132 ;  /* 0x0000808407007388 */ /* 0x000fe80000000800 */
[----:B------:R2:W-:Y:S01]  /*6e20*/  STS [R13+0x80], R134 ;  /* 0x000080860d007388 */ /* 0x0005e20000000800 */
[----:B-1----:R-:W-:-:S03]  /*6e30*/  UIMAD UR4, UR6, UR5, UR4 ;  /* 0x00000005060472a4 */ /* 0x002fc6000f8e0204 */
[----:B------:R-:W-:Y:S01]  /*6e40*/  STS [R19+0x80], R144 ;  /* 0x0000809013007388 */ /* 0x000fe20000000800 */
[----:B------:R-:W-:Y:S02]  /*6e50*/  USHF.R.S32.HI UR6, URZ, 0x1f, UR23 ;  /* 0x0000001f3f067899 */ /* 0x000fe40008011417 */
[----:B------:R-:W-:Y:S01]  /*6e60*/  UISETP.LT.AND UP0, UPT, UR4, 0x80, UPT ;  /* 0x000000800400788c */ /* 0x000fe2000bf01270 */
[----:B------:R-:W-:Y:S03]  /*6e70*/  STS [R21+0x80], R146 ;  /* 0x0000809215007388 */ /* 0x000fe60000000800 */
[----:B------:R-:W-:Y:S01]  /*6e80*/  USEL UR7, UR4, 0x80, UP0 ;  /* 0x0000008004077887 */ /* 0x000fe20008000000 */
[----:B------:R-:W-:Y:S02]  /*6e90*/  STS [R17+0x80], R136 ;  /* 0x0000808811007388 */ /* 0x000fe40000000800 */
[----:B------:R-:W-:-:S02]  /*6ea0*/  ULDC.64 UR4, c[0x0][0x340] ;  /* 0x0000d00000047ab9 */ /* 0x000fc40000000a00 */
[----:B------:R1:W-:Y:S01]  /*6eb0*/  STS [R15+0x80], R138 ;  /* 0x0000808a0f007388 */ /* 0x0003e20000000800 */
[----:B------:R-:W-:Y:S01]  /*6ec0*/  ISETP.GE.AND P4, PT, R218, UR7, PT ;  /* 0x00000007da007c0c */ /* 0x000fe2000bf86270 */
[----:B------:R-:W-:Y:S02]  /*6ed0*/  UIMAD UR4, UR6, UR4, URZ ;  /* 0x00000004060472a4 */ /* 0x000fe4000f8e023f */
[----:B------:R3:W-:Y:S01]  /*6ee0*/  STS [R19+0x2080], R140 ;  /* 0x0020808c13007388 */ /* 0x0007e20000000800 */
[----:B------:R-:W-:Y:S01]  /*6ef0*/  ISETP.GE.OR P0, PT, R222, c[0x0][0x324], P4 ;  /* 0x0000c900de007a0c */ /* 0x000fe20002706670 */
[----:B------:R-:W-:Y:S02]  /*6f00*/  UIMAD UR4, UR23, UR5, UR4 ;  /* 0x00000005170472a4 */ /* 0x000fe4000f8e0204 */
[----:B------:R4:W-:Y:S01]  /*6f10*/  STS [R21+0x2080], R142 ;  /* 0x0020808e15007388 */ /* 0x0009e20000000800 */
[----:B--2---:R-:W-:-:S03]  /*6f20*/  IMAD.MOV.U32 R13, RZ, RZ, R223 ;  /* 0x000000ffff0d7224 */ /* 0x004fc600078e00df */
[----:B------:R-:W-:Y:S06]  /*6f30*/  BAR.SYNC.DEFER_BLOCKING 0x1, 0x100 ;  /* 0x0044000000007b1d */ /* 0x000fec0000010000 */
[----:B------:R-:W2:Y:S01]  /*6f40*/  S2R R0, SR_TID.X ;  /* 0x0000000000007919 */ /* 0x000ea20000002100 */
[----:B-1----:R-:W-:-:S04]  /*6f50*/  IMAD.WIDE.U32 R14, R69, c[0x0][0x338], R12 ;  /* 0x0000ce00450e7a25 */ /* 0x002fc800078e000c */
[----:B------:R-:W-:Y:S01]  /*6f60*/  IMAD.IADD R15, R15, 0x1, R2 ;  /* 0x000000010f0f7824 */ /* 0x000fe200078e0202 */
[----:B------:R4:W1:Y:S04]  /*6f70*/  LDS.128 R40, [R212+0x5080] ;  /* 0x00508000d4287984 */ /* 0x0008680000000c00 */
[----:B------:R4:W1:Y:S01]  /*6f80*/  LDS.128 R36, [R212+0x6080] ;  /* 0x00608000d4247984 */ /* 0x0008620000000c00 */
[----:B--2---:R-:W-:-:S03]  /*6f90*/  SHF.R.S32.HI R3, RZ, 0x1f, R0 ;  /* 0x0000001fff037819 */ /* 0x004fc60000011400 */
[----:B------:R4:W2:Y:S01]  /*6fa0*/  LDS.128 R32, [R212+0x7080] ;  /* 0x00708000d4207984 */ /* 0x0008a20000000c00 */
[----:B------:R-:W-:Y:S01]  /*6fb0*/  LEA.HI R3, R3, R0, RZ, 0x3 ;  /* 0x0000000003037211 */ /* 0x000fe200078f18ff */
[----:B------:R-:W-:Y:S02]  /*6fc0*/  IMAD.U32 R0, RZ, RZ, UR23 ;  /* 0x00000017ff007e24 */ /* 0x000fe4000f8e00ff */
[----:B------:R4:W1:Y:S01]  /*6fd0*/  LDS.128 R28, [R212+0x80] ;  /* 0x00008000d41c7984 */ /* 0x0008620000000c00 */
[----:B------:R-:W-:Y:S01]  /*6fe0*/  SHF.R.S32.HI R16, RZ, 0x3, R3 ;  /* 0x00000003ff107819 */ /* 0x000fe20000011403 */
[----:B------:R-:W-:Y:S02]  /*6ff0*/  IMAD.WIDE.U32 R14, R0, c[0x0][0x340], R14 ;  /* 0x0000d000000e7a25 */ /* 0x000fe400078e000e */
[----:B------:R4:W1:Y:S01]  /*7000*/  LDS.128 R24, [R212+0x1080] ;  /* 0x00108000d4187984 */ /* 0x0008620000000c00 */
[----:B------:R-:W-:-:S03]  /*7010*/  SHF.R.S32.HI R17, RZ, 0x1f, R16 ;  /* 0x0000001fff117819 */ /* 0x000fc60000011410 */
[----:B------:R4:W1:Y:S01]  /*7020*/  LDS.128 R8, [R212+0x2080] ;  /* 0x00208000d4087984 */ /* 0x0008620000000c00 */
[----:B---3--:R-:W-:Y:S01]  /*7030*/  IADD3 R19, R15, UR4, RZ ;  /* 0x000000040f137c10 */ /* 0x008fe2000fffe0ff */
[----:B------:R-:W-:Y:S02]  /*7040*/  IMAD.WIDE R16, R211, 0x80, R16 ;  /* 0x00000080d3107825 */ /* 0x000fe400078e0210 */
[----:B------:R4:W3:Y:S01]  /*7050*/  LDS.128 R4, [R212+0x3080] ;  /* 0x00308000d4047984 */ /* 0x0008e20000000c00 */
[----:B------:R-:W-:Y:S05]  /*7060*/  @P0 BRA `(.L_x_901) ;  /* 0x0000009000000947 */ /* 0x000fea0003800000 */
[----:B----4-:R-:W4:Y:S01]  /*7070*/  LDS.128 R212, [R212+0x4080] ;  /* 0x00408000d4d47984 */ /* 0x010f220000000c00 */
[----:B------:R-:W-:Y:S01]  /*7080*/  MOV R18, R14 ;  /* 0x0000000e00127202 */ /* 0x000fe20000000f00 */
[----:B------:R-:W-:-:S04]  /*7090*/  IMAD R0, R17, c[0x0][0x330], RZ ;  /* 0x0000cc0011007a24 */ /* 0x000fc800078e02ff */
[----:B------:R-:W-:-:S04]  /*70a0*/  IMAD.WIDE.U32 R2, R16, c[0x0][0x330], R18 ;  /* 0x0000cc0010027a25 */ /* 0x000fc800078e0012 */
[----:B------:R-:W-:Y:S01]  /*70b0*/  IMAD R0, R16, c[0x0][0x334], R0 ;  /* 0x0000cd0010007a24 */ /* 0x000fe200078e0200 */
[----:B------:R-:W-:-:S04]  /*70c0*/  LEA R20, P0, R2, c[0x0][0x318], 0x1 ;  /* 0x0000c60002147a11 */ /* 0x000fc800078008ff */
[----:B------:R-:W-:-:S04]  /*70d0*/  IADD3 R0, R3, R0, RZ ;  /* 0x0000000003007210 */ /* 0x000fc80007ffe0ff */
[----:B------:R-:W-:-:S05]  /*70e0*/  LEA.HI.X R21, R2, c[0x0][0x31c], R0, 0x1, P0 ;  /* 0x0000c70002157a11 */ /* 0x000fca00000f0c00 */
[----:B----4-:R4:W-:Y:S02]  /*70f0*/  STG.E.128 [R20.64], R212 ;  /* 0x000000d414007986 */ /* 0x0109e4000c101d1a */
.L_x_901:
[----:B------:R-:W-:Y:S05]  /*7100*/  BSYNC B0 ;  /* 0x0000000000007941 */ /* 0x000fea0003800000 */
.L_x_900:
[----:B------:R-:W-:Y:S01]  /*7110*/  IADD3 R0, R218, 0x20, RZ ;  /* 0x00000020da007810 */ /* 0x000fe20007ffe0ff */
[----:B------:R-:W-:Y:S03]  /*7120*/  BSSY B0, `(.L_x_902) ;  /* 0x000000f000007945 */ /* 0x000fe60003800000 */
[----:B------:R-:W-:-:S04]  /*7130*/  ISETP.GE.AND P3, PT, R0, UR7, PT ;  /* 0x0000000700007c0c */ /* 0x000fc8000bf66270 */
[----:B------:R-:W-:-:S13]  /*7140*/  ISETP.GE.OR P0, PT, R222, c[0x0][0x324], P3 ;  /* 0x0000c900de007a0c */ /* 0x000fda0001f06670 */
[----:B------:R-:W-:Y:S05]  /*7150*/  @P0 BRA `(.L_x_903) ;  /* 0x000000b000000947 */ /* 0x000fea0003800000 */
[----:B------:R-:W-:Y:S01]  /*7160*/  IADD3 R3, P0, R16, 0x20, RZ ;  /* 0x0000002010037810 */ /* 0x000fe20007f1e0ff */
[----:B----4-:R-:W-:Y:S01]  /*7170*/  IMAD.MOV.U32 R20, RZ, RZ, R14 ;  /* 0x000000ffff147224 */ /* 0x010fe200078e000e */
        /* <DEDUP_REMOVED lines=8> */
[----:B-1----:R1:W-:Y:S02]  /*7200*/  STG.E.128 [R2.64], R40 ;  /* 0x0000002802007986 */ /* 0x0023e4000c101d1a */
.L_x_903:
[----:B------:R-:W-:Y:S05]  /*7210*/  BSYNC B0 ;  /* 0x0000000000007941 */ /* 0x000fea0003800000 */
.L_x_902:
[----:B------:R-:W-:Y:S01]  /*7220*/  IADD3 R0, R218, 0x40, RZ ;  /* 0x00000040da007810 */ /* 0x000fe20007ffe0ff */
[----:B------:R-:W-:Y:S03]  /*7230*/  BSSY B0, `(.L_x_904) ;  /* 0x000000f000007945 */ /* 0x000fe60003800000 */
[----:B------:R-:W-:-:S04]  /*7240*/  ISETP.GE.AND P2, PT, R0, UR7, PT ;  /* 0x0000000700007c0c */ /* 0x000fc8000bf46270 */
[----:B------:R-:W-:-:S13]  /*7250*/  ISETP.GE.OR P0, PT, R222, c[0x0][0x324], P2 ;  /* 0x0000c900de007a0c */ /* 0x000fda0001706670 */
[----:B------:R-:W-:Y:S05]  /*7260*/  @P0 BRA `(.L_x_905) ;  /* 0x000000b000000947 */ /* 0x000fea0003800000 */
[----:B-1----:R-:W-:Y:S01]  /*7270*/  IADD3 R3, P0, R16, 0x40, RZ ;  /* 0x0000004010037810 */ /* 0x002fe20007f1e0ff */
        /* <DEDUP_REMOVED lines=10> */
.L_x_905:
[----:B------:R-:W-:Y:S05]  /*7320*/  BSYNC B0 ;  /* 0x0000000000007941 */ /* 0x000fea0003800000 */
.L_x_904:
[----:B------:R-:W-:Y:S01]  /*7330*/  IADD3 R218, R218, 0x60, RZ ;  /* 0x00000060dada7810 */ /* 0x000fe20007ffe0ff */
[----:B------:R-:W-:Y:S03]  /*7340*/  BSSY B0, `(.L_x_906) ;  /* 0x000000e000007945 */ /* 0x000fe60003800000 */
[----:B------:R-:W-:-:S04]  /*7350*/  ISETP.GE.AND P1, PT, R218, UR7, PT ;  /* 0x00000007da007c0c */ /* 0x000fc8000bf26270 */
[----:B------:R-:W-:-:S13]  /*7360*/  ISETP.GE.OR P0, PT, R222, c[0x0][0x324], P1 ;  /* 0x0000c900de007a0c */ /* 0x000fda0000f06670 */
[----:B------:R-:W-:Y:S05]  /*7370*/  @P0 BRA `(.L_x_907) ;  /* 0x000000a000000947 */ /* 0x000fea0003800000 */
[----:B-1----:R-:W-:Y:S02]  /*7380*/  IADD3 R3, P0, R16, 0x60, RZ ;  /* 0x0000006010037810 */ /* 0x002fe40007f1e0ff */
        /* <DEDUP_REMOVED lines=8> */
[----:B--2---:R1:W-:Y:S02]  /*7410*/  STG.E.128 [R2.64], R32 ;  /* 0x0000002002007986 */ /* 0x0043e4000c101d1a */
.L_x_907:
[----:B------:R-:W-:Y:S05]  /*7420*/  BSYNC B0 ;  /* 0x0000000000007941 */ /* 0x000fea0003800000 */
.L_x_906:
[----:B------:R-:W-:Y:S01]  /*7430*/  IMAD R48, R48, c[0x0][0x308], RZ ;  /* 0x0000c20030307a24 */ /* 0x000fe200078e02ff */
[----:B------:R-:W-:Y:S01]  /*7440*/  ULDC.64 UR4, c[0x0][0x310] ;  /* 0x0000c40000047ab9 */ /* 0x000fe20000000a00 */
[C---:B------:R-:W-:Y:S01]  /*7450*/  IMAD.WIDE.U32 R12, R69.reuse, c[0x0][0x308], R12 ;  /* 0x0000c200450c7a25 */ /* 0x040fe200078e000c */
[----:B------:R-:W-:Y:S01]  /*7460*/  ISETP.GE.OR P4, PT, R222, c[0x0][0x2f4], P4 ;  /* 0x0000bd00de007a0c */ /* 0x000fe20002786670 */
[----:B------:R-:W-:Y:S01]  /*7470*/  UIMAD UR4, UR6, UR4, URZ ;  /* 0x00000004060472a4 */ /* 0x000fe2000f8e023f */
[----:B------:R-:W-:Y:S01]  /*7480*/  MOV R0, UR23 ;  /* 0x0000001700007c02 */ /* 0x000fe20008000f00 */
[----:B------:R-:W-:Y:S01]  /*7490*/  IMAD R48, R69, c[0x0][0x30c], R48 ;  /* 0x0000c30045307a24 */ /* 0x000fe200078e0230 */
[----:B------:R-:W-:Y:S01]  /*74a0*/  BSSY B0, `(.L_x_908) ;  /* 0x000000e000007945 */ /* 0x000fe20003800000 */
[----:B------:R-:W-:-:S03]  /*74b0*/  UIMAD UR4, UR23, UR5, UR4 ;  /* 0x00000005170472a4 */ /* 0x000fc6000f8e0204 */
[----:B------:R-:W-:-:S05]  /*74c0*/  IADD3 R13, R13, R48, RZ ;  /* 0x000000300d0d7210 */ /* 0x000fca0007ffe0ff */
[----:B------:R-:W-:-:S05]  /*74d0*/  IMAD.WIDE.U32 R14, R0, c[0x0][0x310], R12 ;  /* 0x0000c400000e7a25 */ /* 0x000fca00078e000c */
[----:B------:R-:W-:Y:S01]  /*74e0*/  IADD3 R13, R15, UR4, RZ ;  /* 0x000000040f0d7c10 */ /* 0x000fe2000fffe0ff */
[----:B------:R-:W-:Y:S05]  /*74f0*/  @P4 BRA `(.L_x_909) ;  /* 0x0000008000004947 */ /* 0x000fea0003800000 */
[----:B------:R-:W-:Y:S01]  /*7500*/  MOV R12, R14 ;  /* 0x0000000e000c7202 */ /* 0x000fe20000000f00 */
[----:B-1----:R-:W-:-:S04]  /*7510*/  IMAD R3, R17, c[0x0][0x300], RZ ;  /* 0x0000c00011037a24 */ /* 0x002fc800078e02ff */
[----:B------:R-:W-:-:S04]  /*7520*/  IMAD.WIDE.U32 R18, R16, c[0x0][0x300], R12 ;  /* 0x0000c00010127a25 */ /* 0x000fc800078e000c */
[----:B------:R-:W-:Y:S01]  /*7530*/  IMAD R0, R16, c[0x0][0x304], R3 ;  /* 0x0000c10010007a24 */ /* 0x000fe200078e0203 */
[----:B------:R-:W-:-:S04]  /*7540*/  LEA R2, P0, R18, c[0x0][0x2e8], 0x1 ;  /* 0x0000ba0012027a11 */ /* 0x000fc800078008ff */
[----:B------:R-:W-:-:S04]  /*7550*/  IADD3 R0, R19, R0, RZ ;  /* 0x0000000013007210 */ /* 0x000fc80007ffe0ff */
[----:B------:R-:W-:-:S05]  /*7560*/  LEA.HI.X R3, R18, c[0x0][0x2ec], R0, 0x1, P0 ;  /* 0x0000bb0012037a11 */ /* 0x000fca00000f0c00 */
[----:B------:R1:W-:Y:S02]  /*7570*/  STG.E.128 [R2.64], R28 ;  /* 0x0000001c02007986 */ /* 0x0003e4000c101d1a */
.L_x_909:
[----:B------:R-:W-:Y:S05]  /*7580*/  BSYNC B0 ;  /* 0x0000000000007941 */ /* 0x000fea0003800000 */
.L_x_908:
        /* <DEDUP_REMOVED lines=14> */
.L_x_911:
[----:B------:R-:W-:Y:S05]  /*7670*/  BSYNC B0 ;  /* 0x0000000000007941 */ /* 0x000fea0003800000 */
.L_x_910:
        /* <DEDUP_REMOVED lines=14> */
.L_x_913:
[----:B------:R-:W-:Y:S05]  /*7760*/  BSYNC B0 ;  /* 0x0000000000007941 */ /* 0x000fea0003800000 */
.L_x_912:
        /* <DEDUP_REMOVED lines=12> */
[----:B---3--:R-:W-:Y:S01]  /*7830*/  STG.E.128 [R2.64], R4 ;  /* 0x0000000402007986 */ /* 0x008fe2000c101d1a */
[----:B------:R-:W-:Y:S05]  /*7840*/  EXIT ;  /* 0x000000000000794d */ /* 0x000fea0003800000 */
.L_x_914:
        /* <DEDUP_REMOVED lines=11> */
.L_x_1825:


//--------------------- .text._ZN7cutlass13device_kernelIN5flash19enable_sm80_to_sm89INS1_16FlashAttnBwdSm80INS1_25CollectiveMainloopBwdSm80ILi2ELi2EN4cute5tupleIJNS5_1CILi128EEES8_NS7_ILi64EEEEEENS_6half_tEfNS_4arch4Sm80ELb0ELb0ELb0ELb0ELb1ELb0ELb0ELb0ELi2ELi4ELi4ELi4ELb0EEENS1_21CollectiveEpilogueBwdISA_SB_SD_Li256ELb0ELb0ELi2EEENS1_19SingleTileSchedulerILb0ELb0ELb0ELi128EEEEEEEEEvNT_6ParamsE --------------------------
	.section	.text._ZN7cutlass13device_kernelIN5flash19enable_sm80_to_sm89INS1_16FlashAttnBwdSm80INS1_25CollectiveMainloopBwdSm80ILi2ELi2EN4cute5tupleIJNS5_1CILi128EEES8_NS7_ILi64EEEEEENS_6half_tEfNS_4arch4Sm80ELb0ELb0ELb0ELb0ELb1ELb0ELb0ELb0ELi2ELi4ELi4ELi4ELb0EEENS1_21CollectiveEpilogueBwdISA_SB_SD_Li256ELb0ELb0ELi2EEENS1_19SingleTileSchedulerILb0ELb0ELb0ELi128EEEEEEEEEvNT_6ParamsE,"ax",@progbits
	.sectioninfo	@"SHI_REGISTERS=255"
	.align	128
.text._ZN7cutlass13device_kernelIN5flash19enable_sm80_to_sm89INS1_16FlashAttnBwdSm80INS1_25CollectiveMainloopBwdSm80ILi2ELi2EN4cute5tupleIJNS5_1CILi128EEES8_NS7_ILi64EEEEEENS_6half_tEfNS_4arch4Sm80ELb0ELb0ELb0ELb0ELb1ELb0ELb0ELb0ELi2ELi4ELi4ELi4ELb0EEENS1_21CollectiveEpilogueBwdISA_SB_SD_Li256ELb0ELb0ELi2EEENS1_19SingleTileSchedulerILb0ELb0ELb0ELi128EEEEEEEEEvNT_6ParamsE:
        .type           _ZN7cutlass13device_kernelIN5flash19enable_sm80_to_sm89INS1_16FlashAttnBwdSm80INS1_25CollectiveMainloopBwdSm80ILi2ELi2EN4cute5tupleIJNS5_1CILi128EEES8_NS7_ILi64EEEEEENS_6half_tEfNS_4arch4Sm80ELb0ELb0ELb0ELb0ELb1ELb0ELb0ELb0ELi2ELi4ELi4ELi4ELb0EEENS1_21CollectiveEpilogueBwdISA_SB_SD_Li256ELb0ELb0ELi2EEENS1_19SingleTileSchedulerILb0ELb0ELb0ELi128EEEEEEEEEvNT_6ParamsE,@function
        .size           _ZN7cutlass13device_kernelIN5flash19enable_sm80_to_sm89INS1_16FlashAttnBwdSm80INS1_25CollectiveMainloopBwdSm80ILi2ELi2EN4cute5tupleIJNS5_1CILi128EEES8_NS7_ILi64EEEEEENS_6half_tEfNS_4arch4Sm80ELb0ELb0ELb0ELb0ELb1ELb0ELb0ELb0ELi2ELi4ELi4ELi4ELb0EEENS1_21CollectiveEpilogueBwdISA_SB_SD_Li256ELb0ELb0ELi2EEENS1_19SingleTileSchedulerILb0ELb0ELb0ELi128EEEEEEEEEvNT_6ParamsE,(.L_x_1826 - _ZN7cutlass13device_kernelIN5flash19enable_sm80_to_sm89INS1_16FlashAttnBwdSm80INS1_25CollectiveMainloopBwdSm80ILi2ELi2EN4cute5tupleIJNS5_1CILi128EEES8_NS7_ILi64EEEEEENS_6half_tEfNS_4arch4Sm80ELb0ELb0ELb0ELb0ELb1ELb0ELb0ELb0ELi2ELi4ELi4ELi4ELb0EEENS1_21CollectiveEpilogueBwdISA_SB_SD_Li256ELb0ELb0ELi2EEENS1_19SingleTileSchedulerILb0ELb0ELb0ELi128EEEEEEEEEvNT_6ParamsE)
        .other          _ZN7cutlass13device_kernelIN5flash19enable_sm80_to_sm89INS1_16FlashAttnBwdSm80INS1_25CollectiveMainloopBwdSm80ILi2ELi2EN4cute5tupleIJNS5_1CILi128EEES8_NS7_ILi64EEEEEENS_6half_tEfNS_4arch4Sm80ELb0ELb0ELb0ELb0ELb1ELb0ELb0ELb0ELi2ELi4ELi4ELi4ELb0EEENS1_21CollectiveEpilogueBwdISA_SB_SD_Li256ELb0ELb0ELi2EEENS1_19SingleTileSchedulerILb0ELb0ELb0ELi128EEEEEEEEEvNT_6ParamsE,@"STO_CUDA_ENTRY STV_DEFAULT"
_ZN7cutlass13device_kernelIN5flash19enable_sm80_to_sm89INS1_16FlashAttnBwdSm80INS1_25CollectiveMainloopBwdSm80ILi2ELi2EN4cute5tupleIJNS5_1CILi128EEES8_NS7_ILi64EEEEEENS_6half_tEfNS_4arch4Sm80ELb0ELb0ELb0ELb0ELb1ELb0ELb0ELb0ELi2ELi4ELi4ELi4ELb0EEENS1_21CollectiveEpilogueBwdISA_SB_SD_Li256ELb0ELb0ELi2EEENS1_19SingleTileSchedulerILb0ELb0ELb0ELi128EEEEEEEEEvNT_6ParamsE:
        /* <DEDUP_REMOVED lines=304> */
.L_x_916:
[----:B------:R-:W-:Y:S05]  /*1300*/  BSYNC B0 ;  /* 0x0000000000007941 */ /* 0x000fea0003800000 */
.L_x_915:
        /* <DEDUP_REMOVED lines=36> */
.L_x_917:
        /* <DEDUP_REMOVED lines=92> */
.L_x_921:
        /* <DEDUP_REMOVED lines=179> */
.L_x_919:
        /* <DEDUP_REMOVED lines=769> */
.L_x_920:
        /* <DEDUP_REMOVED lines=258> */
.L_x_918:
        /* <DEDUP_REMOVED lines=169> */
.L_x_923:
[----:B------:R-:W-:Y:S05]  /*7100*/  BSYNC B0 ;  /* 0x0000000000007941 */ /* 0x000fea0003800000 */
.L_x_922:
        /* <DEDUP_REMOVED lines=16> */
.L_x_925:
[----:B------:R-:W-:Y:S05]  /*7210*/  BSYNC B0 ;  /* 0x0000000000007941 */ /* 0x000fea0003800000 */
.L_x_924:
        /* <DEDUP_REMOVED lines=16> */
.L_x_927:
[----:B------:R-:W-:Y:S05]  /*7320*/  BSYNC B0 ;  /* 0x0000000000007941 */ /* 0x000fea0003800000 */
.L_x_926:
        /* <DEDUP_REMOVED lines=15> */
.L_x_929:
[----:B------:R-:W-:Y:S05]  /*7420*/  BSYNC B0 ;  /* 0x0000000000007941 */ /* 0x000fea0003800000 */
.L_x_928:
        /* <DEDUP_REMOVED lines=21> */
.L_x_931:
[----:B------:R-:W-:Y:S05]  /*7580*/  BSYNC B0 ;  /* 0x0000000000007941 */ /* 0x000fea0003800000 */
.L_x_930:
        /* <DEDUP_REMOVED lines=14> */
.L_x_933:
[----:B------:R-:W-:Y:S05]  /*7670*/  BSYNC B0 ;  /* 0x0000000000007941 */ /* 0x000fea0003800000 */
.L_x_932:
        /* <DEDUP_REMOVED lines=14> */
.L_x_935:
[----:B------:R-:W-:Y:S05]  /*7760*/  BSYNC B0 ;  /* 0x0000000000007941 */ /* 0x000fea0003800000 */
.L_x_934:
        /* <DEDUP_REMOVED lines=14> */
.L_x_936:
        /* <DEDUP_REMOVED lines=11> */
.L_x_1826:


//--------------------- .text._ZN7cutlass13device_kernelIN5flash19enable_sm80_to_sm89INS1_16FlashAttnBwdSm80INS1_25CollectiveMainloopBwdSm80ILi2ELi2EN4cute5tupleIJNS5_1CILi128EEES8_NS7_ILi64EEEEEENS_6half_tEfNS_4arch4Sm80ELb0ELb0ELb0ELb0ELb0ELb0ELb0ELb0ELi2ELi4ELi4ELi4ELb0EEENS1_24CollectiveEpilogueBwdGQAISA_fSD_Li256ELb0ELb0EEENS1_19SingleTileSchedulerILb0ELb0ELb0ELi128EEEEEEEEEvNT_6ParamsE --------------------------
	.section	.text._ZN7cutlass13device_kernelIN5flash19enable_sm80_to_sm89INS1_16FlashAttnBwdSm80INS1_25CollectiveMainloopBwdSm80ILi2ELi2EN4cute5tupleIJNS5_1CILi128EEES8_NS7_ILi64EEEEEENS_6half_tEfNS_4arch4Sm80ELb0ELb0ELb0ELb0ELb0ELb0ELb0ELb0ELi2ELi4ELi4ELi4ELb0EEENS1_24CollectiveEpilogueBwdGQAISA_fSD_Li256ELb0ELb0EEENS1_19SingleTileSchedulerILb0ELb0ELb0ELi128EEEEEEEEEvNT_6ParamsE,"ax",@progbits
	.sectioninfo	@"SHI_REGISTERS=255"
	.align	128
.text._ZN7cutlass13device_kernelIN5flash19enable_sm80_to_sm89INS1_16FlashAttnBwdSm80INS1_25CollectiveMainloopBwdSm80ILi2ELi2EN4cute5tupleIJNS5_1CILi128EEES8_NS7_ILi64EEEEEENS_6half_tEfNS_4arch4Sm80ELb0ELb0ELb0ELb0ELb0ELb0ELb0ELb0ELi2ELi4ELi4ELi4ELb0EEENS1_24CollectiveEpilogueBwdGQAISA_fSD_Li256ELb0ELb0EEENS1_19SingleTileSchedulerILb0ELb0ELb0ELi128EEEEEEEEEvNT_6ParamsE:
        .type           _ZN7cutlass13device_kernelIN5flash19enable_sm80_to_sm89INS1_16FlashAttnBwdSm80INS1_25CollectiveMainloopBwdSm80ILi2ELi2EN4cute5tupleIJNS5_1CILi128EEES8_NS7_ILi64EEEEEENS_6half_tEfNS_4arch4Sm80ELb0ELb0ELb0ELb0ELb0ELb0ELb0ELb0ELi2ELi4ELi4ELi4ELb0EEENS1_24CollectiveEpilogueBwdGQAISA_fSD_Li256ELb0ELb0EEENS1_19SingleTileSchedulerILb0ELb0ELb0ELi128EEEEEEEEEvNT_6ParamsE,@function
        .size           _ZN7cutlass13device_kernelIN5flash19enable_sm80_to_sm89INS1_16FlashAttnBwdSm80INS1_25CollectiveMainloopBwdSm80ILi2ELi2EN4cute5tupleIJNS5_1CILi128EEES8_NS7_ILi64EEEEEENS_6half_tEfNS_4arch4Sm80ELb0ELb0ELb0ELb0ELb0ELb0ELb0ELb0ELi2ELi4ELi4ELi4ELb0EEENS1_24CollectiveEpilogueBwdGQAISA_fSD_Li256ELb0ELb0EEENS1_19SingleTileSchedulerILb0ELb0ELb0ELi128EEEEEEEEEvNT_6ParamsE,(.L_x_1827 - _ZN7cutlass13device_kernelIN5flash19enable_sm80_to_sm89INS1_16FlashAttnBwdSm80INS1_25CollectiveMainloopBwdSm80ILi2ELi2EN4cute5tupleIJNS5_1CILi128EEES8_NS7_ILi64EEEEEENS_6half_tEfNS_4arch4Sm80ELb0ELb0ELb0ELb0ELb0ELb0ELb0ELb0ELi2ELi4ELi4ELi4ELb0EEENS1_24CollectiveEpilogueBwdGQAISA_fSD_Li256ELb0ELb0EEENS1_19SingleTileSchedulerILb0ELb0ELb0ELi128EEEEEEEEEvNT_6ParamsE)
        .other          _ZN7cutlass13device_kernelIN5flash19enable_sm80_to_sm89INS1_16FlashAttnBwdSm80INS1_25CollectiveMainloopBwdSm80ILi2ELi2EN4cute5tupleIJNS5_1CILi128EEES8_NS7_ILi64EEEEEENS_6half_tEfNS_4arch4Sm80ELb0ELb0ELb0ELb0ELb0ELb0ELb0ELb0ELi2ELi4ELi4ELi4ELb0EEENS1_24CollectiveEpilogueBwdGQAISA_fSD_Li256ELb0ELb0EEENS1_19SingleTileSchedulerILb0ELb0ELb0ELi128EEEEEEEEEvNT_6ParamsE,@"STO_CUDA_ENTRY STV_DEFAULT"
_ZN7cutlass13device_kernelIN5flash19enable_sm80_to_sm89INS1_16FlashAttnBwdSm80INS1_25CollectiveMainloopBwdSm80ILi2ELi2EN4cute5tupleIJNS5_1CILi128EEES8_NS7_ILi64EEEEEENS_6half_tEfNS_4arch4Sm80ELb0ELb0ELb0ELb0ELb0ELb0ELb0ELb0ELi2ELi4ELi4ELi4ELb0EEENS1_24CollectiveEpilogueBwdGQAISA_fSD_Li256ELb0ELb0EEENS1_19SingleTileSchedulerILb0ELb0ELb0ELi128EEEEEEEEEvNT_6ParamsE:
        /* <DEDUP_REMOVED lines=8> */
[----:B------:R-:W-:Y:S01]  /*0080*/  USHF.R.S32.HI UR8, URZ, 0x1f, UR23 ;  /* 0x0000001f3f087899 */ /* 0x000fe20008011417 */
[----:B------:R-:W3:Y:S01]  /*0090*/  S2R R14, SR_CTAID.X ;  /* 0x00000000000e7919 */ /* 0x000ee20000002500 */
[----:B------:R-:W-:Y:S01]  /*00a0*/  IMAD.MOV.U32 R238, RZ, RZ, -0x80 ;  /* 0xffffff80ffee7424 */ /* 0x000fe200078e00ff */
[----:B------:R-:W-:Y:S01]  /*00b0*/  ULDC.64 UR14, c[0x0][0x188] ;  /* 0x00006200000e7ab9 */ /* 0x000fe20000000a00 */
[----:B------:R-:W-:Y:S01]  /*00c0*/  ISETP.NE.AND P0, PT, R0, 0x1, PT ;  /* 0x000000010000780c */ /* 0x000fe20003f05270 */
[----:B------:R-:W-:Y:S01]  /*00d0*/  IMAD.MOV.U32 R27, RZ, RZ, R3 ;  /* 0x000000ffff1b7224 */ /* 0x000fe200078e0003 */
[----:B------:R-:W-:Y:S02]  /*00e0*/  UIMAD.WIDE.U32 UR10, UR23, UR14, URZ ;  /* 0x0000000e170a72a5 */ /* 0x000fe4000f8e003f */
[----:B------:R-:W-:-:S02]  /*00f0*/  UIMAD UR14, UR8, UR14, URZ ;  /* 0x0000000e080e72a4 */ /* 0x000fc4000f8e023f */
[----:B------:R-:W-:Y:S02]  /*0100*/  UMOV UR21, 0x6 ;  /* 0x0000000600157882 */ /* 0x000fe40000000000 */
[----:B------:R-:W-:Y:S02]  /*0110*/  UIMAD UR15, UR23, UR15, UR14 ;  /* 0x0000000f170f72a4 */ /* 0x000fe4000f8e020e */
[----:B------:R-:W-:Y:S02]  /*0120*/  ULDC.64 UR24, c[0x0][0x118] ;  /* 0x0000460000187ab9 */ /* 0x000fe40000000a00 */
[----:B------:R-:W-:Y:S02]  /*0130*/  UIADD3 UR15, UR11, UR15, URZ ;  /* 0x0000000f0b0f7290 */ /* 0x000fe4000fffe03f */
[----:B------:R-:W-:Y:S02]  /*0140*/  ULDC UR14, c[0x0][0x168] ;  /* 0x00005a00000e7ab9 */ /* 0x000fe40000000800 */
[----:B------:R-:W-:Y:S01]  /*0150*/  UISETP.GE.AND UP0, UPT, UR14, 0x81, UPT ;  /* 0x000000810e00788c */ /* 0x000fe2000bf06270 */
[--C-:B-1----:R-:W-:Y:S01]  /*0160*/  IMAD.MOV.U32 R26, RZ, RZ, R2.reuse ;  /* 0x000000ffff1a7224 */ /* 0x102fe200078e0002 */
[----:B------:R1:W-:Y:S01]  /*0170*/  STL [R1+0x20], R2 ;  /* 0x0000200201007387 */ /* 0x0003e20000100800 */
[----:B------:R-:W-:-:S02]  /*0180*/  IMAD.MOV.U32 R26, RZ, RZ, R2 ;  /* 0x000000ffff1a7224 */ /* 0x000fc400078e0002 */
[----:B--2---:R-:W-:Y:S01]  /*0190*/  IMAD.U32 R68, RZ, RZ, UR4 ;  /* 0x00000004ff447e24 */ /* 0x004fe2000f8e00ff */
[----:B------:R-:W-:Y:S01]  /*01a0*/  ULDC.64 UR4, c[0x0][0x278] ;  /* 0x00009e0000047ab9 */ /* 0x000fe20000000a00 */
[----:B---3--:R-:W-:Y:S01]  /*01b0*/  IMAD R238, R14, R238, c[0x0][0x198] ;  /* 0x000066000eee7624 */ /* 0x008fe200078e02ee */
[----:B------:R-:W-:Y:S01]  /*01c0*/  SHF.R.S32.HI R22, RZ, 0x1f, R26 ;  /* 0x0000001fff167819 */ /* 0x000fe2000001141a */
[----:B------:R-:W-:Y:S01]  /*01d0*/  @P0 IMAD.HI.U32 R0, R68, c[0x0][0x24c], RZ ;  /* 0x0000930044000a27 */ /* 0x000fe200078e00ff */
[----:B------:R-:W-:Y:S01]  /*01e0*/  UIMAD.WIDE.U32 UR6, UR23, UR4, URZ ;  /* 0x00000004170672a5 */ /* 0x000fe2000f8e003f */
[--C-:B------:R-:W-:Y:S01]  /*01f0*/  SHF.R.S32.HI R38, RZ, 0x1f, R68.reuse ;  /* 0x0000001fff267819 */ /* 0x100fe20000011444 */
[----:B------:R-:W-:Y:S01]  /*0200*/  UIMAD UR4, UR8, UR4, URZ ;  /* 0x00000004080472a4 */ /* 0x000fe2000f8e023f */
[----:B------:R-:W-:Y:S01]  /*0210*/  IMAD.SHL.U32 R18, R26, 0x4, RZ ;  /* 0x000000041a127824 */ /* 0x000fe200078e00ff */
[----:B------:R-:W-:Y:S01]  /*0220*/  LEA.HI R24, R22, R26, RZ, 0x5 ;  /* 0x0000001a16187211 */ /* 0x000fe200078f28ff */
[----:B------:R-:W-:Y:S01]  /*0230*/  IMAD.MOV.U32 R5, RZ, RZ, R68 ;  /* 0x000000ffff057224 */ /* 0x000fe200078e0044 */
[----:B------:R-:W-:Y:S01]  /*0240*/  @P0 SHF.R.U32.HI R5, RZ, c[0x0][0x250], R0 ;  /* 0x00009400ff050a19 */ /* 0x000fe20000011600 */
[----:B------:R-:W-:Y:S01]  /*0250*/  UIMAD UR4, UR23, UR5, UR4 ;  /* 0x00000005170472a4 */ /* 0x000fe2000f8e0204 */
[----:B------:R-:W-:-:S02]  /*0260*/  SHF.R.S32.HI R19, RZ, 0x1f, R18 ;  /* 0x0000001fff137819 */ /* 0x000fc40000011412 */
[CC--:B------:R-:W-:Y:S01]  /*0270*/  LEA.HI R17, R22.reuse, R26.reuse, RZ, 0x4 ;  /* 0x0000001a16117211 */ /* 0x0c0fe200078f20ff */
[----:B------:R-:W-:Y:S02]  /*0280*/  UIADD3 UR17, UR7, UR4, URZ ;  /* 0x0000000407117290 */ /* 0x000fe4000fffe03f */
[----:B------:R2:W-:Y:S01]  /*0290*/  STL.64 [R1+0x10], R18 ;  /* 0x0000101201007387 */ /* 0x0005e20000100a00 */
[----:B------:R-:W-:Y:S01]  /*02a0*/  ULDC.64 UR4, c[0x0][0x1b8] ;  /* 0x00006e0000047ab9 */ /* 0x000fe20000000a00 */
[----:B-1----:R-:W-:-:S04]  /*02b0*/  LEA.HI R2, R22, R26, RZ, 0x3 ;  /* 0x0000001a16027211 */ /* 0x002fc800078f18ff */
[----:B------:R-:W-:Y:S02]  /*02c0*/  SHF.R.S32.HI R28, RZ, 0x3, R2 ;  /* 0x00000003ff1c7819 */ /* 0x000fe40000011402 */
[----:B------:R-:W-:Y:S01]  /*02d0*/  LOP3.LUT R4, R2, 0xfffffff8, RZ, 0xc0, !PT ;  /* 0xfffffff802047812 */ /* 0x000fe200078ec0ff */
[----:B------:R-:W-:Y:S01]  /*02e0*/  IMAD.WIDE.U32 R2, R68, c[0x0][0x270], R18 ;  /* 0x00009c0044027a25 */ /* 0x000fe200078e0012 */
[----:B------:R-:W-:-:S03]  /*02f0*/  SHF.R.S32.HI R29, RZ, 0x1f, R28 ;  /* 0x0000001fff1d7819 */ /* 0x000fc6000001141c */
[----:B------:R-:W-:Y:S02]  /*0300*/  IMAD.IADD R0, R238, 0x1, -R28 ;  /* 0x00000001ee007824 */ /* 0x000fe400078e0a1c */
[----:B------:R-:W-:Y:S01]  /*0310*/  IMAD.SHL.U32 R6, R28, 0x40, RZ ;  /* 0x000000401c067824 */ /* 0x000fe200078e00ff */
[----:B------:R-:W-:Y:S01]  /*0320*/  STL.64 [R1+0x8], R28 ;  /* 0x0000081c01007387 */ /* 0x000fe20000100a00 */
[----:B------:R-:W-:Y:S01]  /*0330*/  IMAD.IADD R25, R26, 0x1, -R4 ;  /* 0x000000011a197824 */ /* 0x000fe200078e0a04 */
[----:B------:R-:W-:Y:S01]  /*0340*/  ISETP.GE.AND P6, PT, R0, 0x1, PT ;  /* 0x000000010000780c */ /* 0x000fe20003fc6270 */
[----:B------:R-:W-:Y:S01]  /*0350*/  IMAD.WIDE.U32 R10, R28, c[0x0][0x178], RZ ;  /* 0x00005e001c0a7a25 */ /* 0x000fe200078e00ff */
[C---:B------:R-:W-:Y:S02]  /*0360*/  ISETP.GE.AND P5, PT, R0.reuse, 0x21, PT ;  /* 0x000000210000780c */ /* 0x040fe40003fa6270 */
[C---:B------:R-:W-:Y:S01]  /*0370*/  ISETP.GE.AND P4, PT, R0.reuse, 0x41, PT ;  /* 0x000000410000780c */ /* 0x040fe20003f86270 */
[----:B------:R-:W-:Y:S01]  /*0380*/  IMAD.SHL.U32 R30, R25, 0x8, RZ ;  /* 0x00000008191e7824 */ /* 0x000fe200078e00ff */
[----:B------:R-:W-:Y:S01]  /*0390*/  ISETP.GE.AND P3, PT, R0, 0x61, PT ;  /* 0x000000610000780c */ /* 0x000fe20003f66270 */
[----:B------:R-:W-:Y:S01]  /*03a0*/  IMAD R0, R38, c[0x0][0x270], RZ ;  /* 0x00009c0026007a24 */ /* 0x000fe200078e02ff */
[----:B------:R-:W-:Y:S01]  /*03b0*/  IADD3 R4, P0, R2, UR6, RZ ;  /* 0x0000000602047c10 */ /* 0x000fe2000ff1e0ff */
[----:B------:R-:W-:Y:S01]  /*03c0*/  ULDC.64 UR6, c[0x0][0x1e8] ;  /* 0x00007a0000067ab9 */ /* 0x000fe20000000a00 */
[----:B------:R-:W-:Y:S01]  /*03d0*/  LOP3.LUT R2, R6, 0x1c0, RZ, 0xc0, !PT ;  /* 0x000001c006027812 */ /* 0x000fe200078ec0ff */
[----:B------:R-:W-:Y:S01]  /*03e0*/  IMAD R0, R68, c[0x0][0x274], R0 ;  /* 0x00009d0044007a24 */ /* 0x000fe200078e0200 */
[----:B------:R-:W-:Y:S01]  /*03f0*/  SHF.R.S32.HI R31, RZ, 0x1f, R30 ;  /* 0x0000001fff1f7819 */ /* 0x000fe2000001141e */
[----:B------:R-:W-:Y:S01]  /*0400*/  UIMAD UR9, UR8, UR6, URZ ;  /* 0x00000006080972a4 */ /* 0x000fe2000f8e023f */
[----:B------:R-:W-:Y:S01]  /*0410*/  IMAD.WIDE R14, R14, 0x80, R28 ;  /* 0x000000800e0e7825 */ /* 0x000fe200078e021c */
[----:B------:R-:W-:Y:S01]  /*0420*/  UIMAD UR6, UR8, UR4, URZ ;  /* 0x00000004080672a4 */ /* 0x000fe2000f8e023f */
[----:B------:R-:W-:Y:S01]  /*0430*/  IADD3.X R6, R3, UR17, R0, P0, !PT ;  /* 0x0000001103067c10 */ /* 0x000fe200087fe400 */
[----:B------:R-:W-:Y:S01]  /*0440*/  UIMAD UR4, UR23, UR7, UR9 ;  /* 0x00000007170472a4 */ /* 0x000fe2000f8e0209 */
[--C-:B------:R-:W-:Y:S01]  /*0450*/  LOP3.LUT R3, R2, 0x38, R30.reuse, 0xf8, !PT ;  /* 0x0000003802037812 */ /* 0x100fe200078ef81e */
[----:B------:R-:W-:Y:S01]  /*0460*/  IMAD.WIDE.U32 R8, R68, c[0x0][0x180], R30 ;  /* 0x0000600044087a25 */ /* 0x000fe200078e001e */
[----:B------:R-:W-:Y:S01]  /*0470*/  LEA.HI R0, R22, R26, RZ, 0x6 ;  /* 0x0000001a16007211 */ /* 0x000fe200078f30ff */
[----:B------:R-:W-:Y:S01]  /*0480*/  UIMAD UR7, UR23, UR5, UR6 ;  /* 0x00000005170772a4 */ /* 0x000fe2000f8e0206 */
[----:B------:R-:W-:Y:S01]  /*0490*/  SHF.R.U32.HI R2, RZ, 0x3, R2 ;  /* 0x00000003ff027819 */ /* 0x000fe20000011602 */
[----:B------:R-:W-:Y:S01]  /*04a0*/  STL.64 [R1+0x18], R30 ;  /* 0x0000181e01007387 */ /* 0x000fe20000100a00 */
[----:B------:R-:W-:-:S02]  /*04b0*/  LEA R20, P0, R4, c[0x0][0x258], 0x2 ;  /* 0x0000960004147a11 */ /* 0x000fc400078010ff */
[----:B------:R-:W-:Y:S01]  /*04c0*/  LOP3.LUT R3, R3, R2, RZ, 0x3c, !PT ;  /* 0x0000000203037212 */ /* 0x000fe200078e3cff */
[----:B------:R-:W-:Y:S01]  /*04d0*/  IMAD.SHL.U32 R2, R0, 0x8, RZ ;  /* 0x0000000800027824 */ /* 0x000fe200078e00ff */
[----:B------:R-:W-:Y:S02]  /*04e0*/  SHF.R.S32.HI R0, RZ, 0x1f, R5 ;  /* 0x0000001fff007819 */ /* 0x000fe40000011405 */
[----:B------:R-:W-:Y:S01]  /*04f0*/  LEA.HI.X R21, R4, c[0x0][0x25c], R6, 0x2, P0 ;  /* 0x0000970004157a11 */ /* 0x000fe200000f1406 */
[----:B------:R-:W-:Y:S01]  /*0500*/  IMAD.WIDE.U32 R6, R5, c[0x0][0x1b0], R30 ;  /* 0x00006c0005067a25 */ /* 0x000fe200078e001e */
[----:B------:R-:W-:Y:S02]  /*0510*/  LOP3.LUT R16, R3, 0xfffffe00, R2, 0xf8, !PT ;  /* 0xfffffe0003107812 */ /* 0x000fe400078ef802 */
[C---:B------:R-:W-:Y:S01]  /*0520*/  ISETP.GE.OR P2, PT, R30.reuse, c[0x0][0x1cc], !P6 ;  /* 0x000073001e007a0c */ /* 0x040fe20007746670 */
[----:B------:R-:W-:Y:S01]  /*0530*/  IMAD R3, R29, c[0x0][0x178], RZ ;  /* 0x00005e001d037a24 */ /* 0x000fe200078e02ff */
[----:B------:R-:W-:Y:S01]  /*0540*/  ISETP.GE.OR P6, PT, R30, c[0x0][0x19c], !P6 ;  /* 0x000067001e007a0c */ /* 0x000fe200077c6670 */
[----:B------:R-:W-:-:S02]  /*0550*/  IMAD R2, R0, c[0x0][0x1e0], RZ ;  /* 0x0000780000027a24 */ /* 0x000fc400078e02ff */
[----:B------:R-:W-:Y:S02]  /*0560*/  IMAD R0, R0, c[0x0][0x1b0], RZ ;  /* 0x00006c0000007a24 */ /* 0x000fe400078e02ff */
[----:B------:R-:W-:Y:S02]  /*0570*/  IMAD R12, R28, c[0x0][0x17c], R3 ;  /* 0x00005f001c0c7a24 */ /* 0x000fe400078e0203 */
[C---:B------:R-:W-:Y:S02]  /*0580*/  IMAD R4, R5.reuse, c[0x0][0x1e4], R2 ;  /* 0x0000790005047a24 */ /* 0x040fe400078e0202 */
[----:B------:R-:W-:-:S04]  /*0590*/  IMAD.WIDE.U32 R2, R5, c[0x0][0x1e0], R30 ;  /* 0x0000780005027a25 */ /* 0x000fc800078e001e */
[----:B------:R-:W-:Y:S02]  /*05a0*/  IMAD R0, R5, c[0x0][0x1b4], R0 ;  /* 0x00006d0005007a24 */ /* 0x000fe400078e0200 */
[----:B------:R-:W-:Y:S02]  /*05b0*/  IMAD.IADD R5, R3, 0x1, R4 ;  /* 0x0000000103057824 */ /* 0x000fe400078e0204 */
[----:B------:R-:W-:Y:S02]  /*05c0*/  IMAD.MOV.U32 R4, RZ, RZ, R2 ;  /* 0x000000ffff047224 */ /* 0x000fe400078e0002 */
[----:B------:R-:W-:Y:S02]  /*05d0*/  IMAD.IADD R3, R7, 0x1, R0 ;  /* 0x0000000107037824 */ /* 0x000fe400078e0200 */
[----:B------:R-:W-:Y:S02]  /*05e0*/  IMAD.MOV.U32 R2, RZ, RZ, R6 ;  /* 0x000000ffff027224 */ /* 0x000fe400078e0006 */
[----:B------:R-:W-:-:S02]  /*05f0*/  IMAD.U32 R6, RZ, RZ, UR23 ;  /* 0x00000017ff067e24 */ /* 0x000fc4000f8e00ff */
[----:B------:R-:W-:Y:S02]  /*0600*/  IMAD.U32 R7, RZ, RZ, UR23 ;  /* 0x00000017ff077e24 */ /* 0x000fe4000f8e00ff */
[----:B------:R-:W-:Y:S02]  /*0610*/  IMAD R0, R38, c[0x0][0x180], RZ ;  /* 0x0000600026007a24 */ /* 0x000fe400078e02ff */
[----:B------:R-:W-:-:S04]  /*0620*/  IMAD.WIDE.U32 R4, R6, c[0x0][0x1e8], R4 ;  /* 0x00007a0006047a25 */ /* 0x000fc800078e0004 */
[----:B------:R-:W-:Y:S01]  /*0630*/  IMAD R0, R68, c[0x0][0x184], R0 ;  /* 0x0000610044007a24 */ /* 0x000fe200078e0200 */
[----:B------:R-:W-:Y:S01]  /*0640*/  IADD3 R5, R5, UR4, RZ ;  /* 0x0000000405057c10 */ /* 0x000fe2000fffe0ff */
[----:B------:R-:W-:Y:S01]  /*0650*/  IMAD.WIDE.U32 R2, R7, c[0x0][0x1b8], R2 ;  /* 0x00006e0007027a25 */ /* 0x000fe200078e0002 */
[----:B------:R-:W-:Y:S02]  /*0660*/  ULDC.64 UR4, c[0x0][0x1d8] ;  /* 0x0000760000047ab9 */ /* 0x000fe40000000a00 */
[----:B------:R-:W-:Y:S01]  /*0670*/  USHF.L.U64.HI UR6, UR4, UR21, UR5 ;  /* 0x0000001504067299 */ /* 0x000fe20008010205 */
[----:B------:R-:W-:Y:S01]  /*0680*/  IMAD.IADD R13, R11, 0x1, R12 ;  /* 0x000000010b0d7824 */ /* 0x000fe200078e020c */
[----:B------:R-:W-:Y:S01]  /*0690*/  IADD3 R11, P1, P0, R10, UR10, R8 ;  /* 0x0000000a0a0b7c10 */ /* 0x000fe2000f83e008 */
[----:B------:R-:W-:Y:S01]  /*06a0*/  IMAD.IADD R8, R9, 0x1, R0 ;  /* 0x0000000109087824 */ /* 0x000fe200078e0200 */
[----:B------:R-:W-:Y:S01]  /*06b0*/  IADD3 R3, R3, UR7, RZ ;  /* 0x0000000703037c10 */ /* 0x000fe2000fffe0ff */
[C---:B------:R-:W-:Y:S01]  /*06c0*/  IMAD R6, R15.reuse, c[0x0][0x1d8], RZ ;  /* 0x000076000f067a24 */ /* 0x040fe200078e02ff */
[----:B------:R-:W-:Y:S01]  /*06d0*/  USHF.L.U32 UR7, UR4, 0x6, URZ ;  /* 0x0000000604077899 */ /* 0x000fe2000800063f */
[----:B------:R-:W-:Y:S01]  /*06e0*/  IMAD R0, R15, c[0x0][0x1a8], RZ ;  /* 0x00006a000f007a24 */ /* 0x000fe200078e02ff */
[----:B------:R-:W-:Y:S01]  /*06f0*/  IADD3.X R8, R13, UR15, R8, P1, P0 ;  /* 0x0000000f0d087c10 */ /* 0x000fe20008fe0408 */
[C---:B------:R-:W-:Y:S01]  /*0700*/  IMAD R9, R14.reuse, c[0x0][0x1dc], R6 ;  /* 0x000077000e097a24 */ /* 0x040fe200078e0206 */
[----:B------:R-:W-:Y:S01]  /*0710*/  LEA R12, P0, R11, c[0x0][0x160], 0x1 ;  /* 0x000058000b0c7a11 */ /* 0x000fe200078008ff */
[C---:B------:R-:W-:Y:S01]  /*0720*/  IMAD R10, R14.reuse, c[0x0][0x1ac], R0 ;  /* 0x00006b000e0a7a24 */ /* 0x040fe200078e0200 */
[----:B------:R1:W-:Y:S01]  /*0730*/  STL [R1+0x2c], R13 ;  /* 0x00002c0d01007387 */ /* 0x0003e20000100800 */
[C---:B------:R-:W-:Y:S01]  /*0740*/  IMAD.WIDE.U32 R6, R14.reuse, c[0x0][0x1d8], R4 ;  /* 0x000076000e067a25 */ /* 0x040fe200078e0004 */
[----:B------:R-:W-:Y:S01]  /*0750*/  ULDC.64 UR4, c[0x0][0x290] ;  /* 0x0000a40000047ab9 */ /* 0x000fe20000000a00 */
[----:B------:R-:W-:Y:S01]  /*0760*/  SHF.R.S32.HI R15, RZ, 0x5, R24 ;  /* 0x00000005ff0f7819 */ /* 0x000fe20000011418 */
[----:B------:R-:W-:Y:S01]  /*0770*/  UIMAD UR9, UR8, UR4, URZ ;  /* 0x00000004080972a4 */ /* 0x000fe2000f8e023f */
[----:B------:R-:W-:Y:S01]  /*0780*/  IMAD.WIDE.U32 R2, R14, c[0x0][0x1a8], R2 ;  /* 0x00006a000e027a25 */ /* 0x000fe200078e0002 */
[----:B------:R-:W-:Y:S01]  /*0790*/  LEA R4, P1, R6, c[0x0][0x1c0], 0x1 ;  /* 0x0000700006047a11 */ /* 0x000fe200078208ff */
[----:B------:R-:W-:-:S02]  /*07a0*/  UIMAD.WIDE.U32 UR10, UR23, UR4, URZ ;  /* 0x00000004170a72a5 */ /* 0x000fc4000f8e003f */
[----:B------:R-:W-:Y:S01]  /*07b0*/  IMAD.IADD R0, R7, 0x1, R9 ;  /* 0x0000000107007824 */ /* 0x000fe200078e0209 */
[----:B------:R-:W-:Y:S01]  /*07c0*/  UIMAD UR5, UR23, UR5, UR9 ;  /* 0x00000005170572a4 */ /* 0x000fe2000f8e0209 */
[----:B------:R-:W-:Y:S02]  /*07d0*/  IMAD.IADD R3, R3, 0x1, R10 ;  /* 0x0000000103037824 */ /* 0x000fe400078e020a */
[----:B------:R-:W-:Y:S01]  /*07e0*/  IMAD.SHL.U32 R10, R16, 0x2, RZ ;  /* 0x00000002100a7824 */ /* 0x000fe200078e00ff */
[----:B------:R-:W-:Y:S01]  /*07f0*/  LEA.HI.X R5, R6, c[0x0][0x1c4], R0, 0x1, P1 ;  /* 0x0000710006057a11 */ /* 0x000fe200008f0c00 */
[----:B------:R-:W-:Y:S01]  /*0800*/  IMAD R0, R38, c[0x0][0x288], RZ ;  /* 0x0000a20026007a24 */ /* 0x000fe200078e02ff */
[----:B------:R-:W-:Y:S01]  /*0810*/  UIADD3 UR18, UR11, UR5, URZ ;  /* 0x000000050b127290 */ /* 0x000fe2000fffe03f */
[----:B------:R-:W-:Y:S01]  /*0820*/  IMAD.WIDE.U32 R6, R68, c[0x0][0x288], R18 ;  /* 0x0000a20044067a25 */ /* 0x000fe200078e0012 */
[----:B------:R-:W-:Y:S01]  /*0830*/  ISETP.GE.OR P1, PT, R30, c[0x0][0x1cc], !P5 ;  /* 0x000073001e007a0c */ /* 0x000fe20006f26670 */
[----:B------:R-:W-:Y:S01]  /*0840*/  ULDC.64 UR4, c[0x0][0x218] ;  /* 0x0000860000047ab9 */ /* 0x000fe20000000a00 */
[----:B------:R3:W-:Y:S01]  /*0850*/  LDGSTS.E.BYPASS.LTC128B.128 [R10+0x4080], [R4.64], !P2 ;  /* 0x04080000040a7fae */ /* 0x0007e2000d101d58 */
[----:B------:R-:W-:Y:S01]  /*0860*/  IMAD R0, R68, c[0x0][0x28c], R0 ;  /* 0x0000a30044007a24 */ /* 0x000fe200078e0200 */
[----:B------:R-:W-:Y:S01]  /*0870*/  UIMAD UR8, UR8, UR4, URZ ;  /* 0x00000004080872a4 */ /* 0x000fe2000f8e023f */
[----:B------:R-:W-:Y:S01]  /*0880*/  IMAD R14, R38, c[0x0][0x210], RZ ;  /* 0x00008400260e7a24 */ /* 0x000fe200078e02ff */
[----:B--2---:R-:W-:-:S02]  /*0890*/  SHF.R.S32.HI R18, RZ, 0x1f, R24 ;  /* 0x0000001fff127819 */ /* 0x004fc40000011418 */
[----:B-1----:R-:W-:Y:S01]  /*08a0*/  LEA.HI.X R13, R11, c[0x0][0x164], R8, 0x1, P0 ;  /* 0x000059000b0d7a11 */ /* 0x002fe200000f0c08 */
[----:B------:R-:W-:Y:S01]  /*08b0*/  UIMAD UR5, UR23, UR5, UR8 ;  /* 0x00000005170572a4 */ /* 0x000fe2000f8e0208 */
[----:B------:R-:W-:Y:S01]  /*08c0*/  LEA R8, P0, R2, c[0x0][0x190], 0x1 ;  /* 0x0000640002087a11 */ /* 0x000fe200078008ff */
[----:B------:R-:W-:Y:S01]  /*08d0*/  IMAD R14, R68, c[0x0][0x214], R14 ;  /* 0x00008500440e7a24 */ /* 0x000fe200078e020e */
[----:B------:R-:W-:Y:S02]  /*08e0*/  ISETP.GE.OR P5, PT, R30, c[0x0][0x19c], !P5 ;  /* 0x000067001e007a0c */ /* 0x000fe40006fa6670 */
[----:B------:R-:W-:Y:S02]  /*08f0*/  LEA.HI.X R9, R2, c[0x0][0x194], R3, 0x1, P0 ;  /* 0x0000650002097a11 */ /* 0x000fe400000f0c03 */
[----:B------:R-:W-:Y:S02]  /*0900*/  IADD3 R2, P0, R4, UR7, RZ ;  /* 0x0000000704027c10 */ /* 0x000fe4000ff1e0ff */
[----:B------:R-:W-:-:S02]  /*0910*/  SHF.R.S32.HI R11, RZ, 0x4, R17 ;  /* 0x00000004ff0b7819 */ /* 0x000fc40000011411 */
[----:B------:R-:W-:Y:S02]  /*0920*/  IADD3.X R3, R5, UR6, RZ, P0, !PT ;  /* 0x0000000605037c10 */ /* 0x000fe400087fe4ff */
[----:B------:R-:W-:Y:S01]  /*0930*/  IADD3 R19, P0, R6, UR10, RZ ;  /* 0x0000000a06137c10 */ /* 0x000fe2000ff1e0ff */
[----:B------:R-:W-:Y:S01]  /*0940*/  UIMAD.WIDE.U32 UR10, UR23, UR4, URZ ;  /* 0x00000004170a72a5 */ /* 0x000fe2000f8e003f */
[----:B------:R-:W-:Y:S01]  /*0950*/  LEA.HI R16, R17, R11, RZ, 0x1 ;  /* 0x0000000b11107211 */ /* 0x000fe200078f08ff */
[----:B------:R1:W-:Y:S01]  /*0960*/  LDGSTS.E.BYPASS.LTC128B.128 [R10+0x5080], [R2.64], !P1 ;  /* 0x05080000020a7fae */ /* 0x0003e2000c901d58 */
[----:B------:R-:W-:Y:S01]  /*0970*/  IADD3.X R23, R7, UR18, R0, P0, !PT ;  /* 0x0000001207177c10 */ /* 0x000fe200087fe400 */
[----:B------:R-:W-:Y:S01]  /*0980*/  IMAD R0, R29, c[0x0][0x208], RZ ;  /* 0x000082001d007a24 */ /* 0x000fe200078e02ff */
[----:B------:R-:W-:Y:S01]  /*0990*/  UIADD3 UR16, UR11, UR5, URZ ;  /* 0x000000050b107290 */ /* 0x000fe2000fffe03f */
[----:B------:R-:W-:Y:S01]  /*09a0*/  IMAD.WIDE.U32 R6, R28, c[0x0][0x208], RZ ;  /* 0x000082001c067a25 */ /* 0x000fe200078e00ff */
[----:B------:R-:W-:Y:S01]  /*09b0*/  LOP3.LUT R16, R16, 0xfffffffe, RZ, 0xc0, !PT ;  /* 0xfffffffe10107812 */ /* 0x000fe200078ec0ff */
[----:B------:R-:W-:-:S02]  /*09c0*/  ULDC.64 UR4, c[0x0][0x1a8] ;  /* 0x00006a0000047ab9 */ /* 0x000fc40000000a00 */
[----:B------:R-:W-:Y:S02]  /*09d0*/  IMAD R0, R28, c[0x0][0x20c], R0 ;  /* 0x000083001c007a24 */ /* 0x000fe400078e0200 */
[----:B---3--:R-:W-:-:S04]  /*09e0*/  IMAD.WIDE.U32 R4, R68, c[0x0][0x210], R30 ;  /* 0x0000840044047a25 */ /* 0x008fc800078e001e */
[----:B------:R-:W-:Y:S01]  /*09f0*/  IMAD.IADD R32, R7, 0x1, R0 ;  /* 0x0000000107207824 */ /* 0x000fe200078e0200 */
[----:B------:R-:W-:Y:S01]  /*0a00*/  IADD3 R0, P2, P1, R6, UR10, R4 ;  /* 0x0000000a06007c10 */ /* 0x000fe2000f95e004 */
[----:B------:R-:W-:Y:S01]  /*0a10*/  IMAD.IADD R5, R5, 0x1, R14 ;  /* 0x0000000105057824 */ /* 0x000fe200078e020e */
[----:B------:R-:W-:Y:S01]  /*0a20*/  LEA.HI R4, R18, R15, RZ, 0x2 ;  /* 0x0000000f12047211 */ /* 0x000fe200078f10ff */
[----:B------:R-:W-:Y:S01]  /*0a30*/  IMAD.IADD R16, R11, 0x1, -R16 ;  /* 0x000000010b107824 */ /* 0x000fe200078e0a10 */
[----:B------:R2:W-:Y:S02]  /*0a40*/  STL [R1], R32 ;  /* 0x0000002001007387 */ /* 0x0005e40000100800 */
[----:B------:R-:W-:Y:S02]  /*0a50*/  IADD3.X R5, R32, UR16, R5, P2, P1 ;  /* 0x0000001020057c10 */ /* 0x000fe400097e2405 */
[----:B------:R-:W-:Y:S02]  /*0a60*/  ISETP.GE.OR P1, PT, R30, c[0x0][0x1cc], !P4 ;  /* 0x000073001e007a0c */ /* 0x000fe40006726670 */
[----:B------:R-:W-:-:S02]  /*0a70*/  LOP3.LUT R4, R4, 0xfffffffc, RZ, 0xc0, !PT ;  /* 0xfffffffc04047812 */ /* 0x000fc400078ec0ff */
[----:B-1----:R-:W-:Y:S02]  /*0a80*/  IADD3 R2, P0, R2, UR7, RZ ;  /* 0x0000000702027c10 */ /* 0x002fe4000ff1e0ff */
[----:B------:R-:W-:Y:S01]  /*0a90*/  ISETP.GE.OR P2, PT, R30, c[0x0][0x1cc], !P3 ;  /* 0x000073001e007a0c */ /* 0x000fe20005f46670 */
[----:B------:R-:W-:Y:S01]  /*0aa0*/  IMAD.IADD R18, R15, 0x1, -R4 ;  /* 0x000000010f127824 */ /* 0x000fe200078e0a04 */
[----:B------:R-:W-:Y:S02]  /*0ab0*/  IADD3.X R3, R3, UR6, RZ, P0, !PT ;  /* 0x0000000603037c10 */ /* 0x000fe400087fe4ff */
[----:B------:R-:W-:Y:S01]  /*0ac0*/  IADD3 R6, P0, R2, UR7, RZ ;  /* 0x0000000702067c10 */ /* 0x000fe2000ff1e0ff */
[----:B------:R-:W-:Y:S01]  /*0ad0*/  USHF.L.U32 UR7, UR4, 0x6, URZ ;  /* 0x0000000604077899 */ /* 0x000fe2000800063f */
[----:B------:R-:W-:Y:S01]  /*0ae0*/  ISETP.GE.OR P4, PT, R30, c[0x0][0x19c], !P4 ;  /* 0x000067001e007a0c */ /* 0x000fe20006786670 */
[----:B------:R1:W-:Y:S01]  /*0af0*/  LDGSTS.E.BYPASS.LTC128B.128 [R10+0x6080], [R2.64], !P1 ;  /* 0x06080000020a7fae */ /* 0x0003e2000c901d58 */
[----:B------:R-:W-:Y:S01]  /*0b00*/  IADD3.X R7, R3, UR6, RZ, P0, !PT ;  /* 0x0000000603077c10 */ /* 0x000fe200087fe4ff */
[----:B------:R-:W-:Y:S01]  /*0b10*/  USHF.L.U64.HI UR6, UR4, UR21, UR5 ;  /* 0x0000001504067299 */ /* 0x000fe20008010205 */
[----:B------:R-:W-:-:S02]  /*0b20*/  LEA R14, P0, R0, c[0x0][0x1f0], 0x1 ;  /* 0x00007c00000e7a11 */ /* 0x000fc400078008ff */
[----:B------:R-:W-:Y:S01]  /*0b30*/  ISETP.GE.OR P3, PT, R30, c[0x0][0x19c], !P3 ;  /* 0x000067001e007a0c */ /* 0x000fe20005f66670 */
[----:B------:R3:W-:Y:S01]  /*0b40*/  LDGSTS.E.BYPASS.LTC128B.128 [R10+0x7080], [R6.64], !P2 ;  /* 0x07080000060a7fae */ /* 0x0007e2000d101d58 */
[----:B------:R-:W-:Y:S01]  /*0b50*/  LEA.HI.X R15, R0, c[0x0][0x1f4], R5, 0x1, P0 ;  /* 0x00007d00000f7a11 */ /* 0x000fe200000f0c05 */
[----:B------:R-:W-:Y:S01]  /*0b60*/  ULDC.64 UR4, c[0x0][0x178] ;  /* 0x00005e0000047ab9 */ /* 0x000fe20000000a00 */
[----:B------:R-:W-:Y:S01]  /*0b70*/  IADD3 R4, P0, R8, UR7, RZ ;  /* 0x0000000708047c10 */ /* 0x000fe2000ff1e0ff */
[----:B------:R4:W-:Y:S01]  /*0b80*/  LDGSTS.E.BYPASS.LTC128B.128 [R10+0x80], [R8.64], !P6 ;  /* 0x00080000080a7fae */ /* 0x0009e2000f101d58 */
[----:B------:R-:W-:Y:S01]  /*0b90*/  ISETP.GE.AND P6, PT, R30, c[0x0][0x16c], PT ;  /* 0x00005b001e007a0c */ /* 0x000fe20003fc6270 */
[----:B------:R-:W-:Y:S01]  /*0ba0*/  USHF.L.U32 UR20, UR4, 0x6, URZ ;  /* 0x0000000604147899 */ /* 0x000fe2000800063f */
[----:B------:R-:W-:Y:S01]  /*0bb0*/  IADD3.X R5, R9, UR6, RZ, P0, !PT ;  /* 0x0000000609057c10 */ /* 0x000fe200087fe4ff */
[----:B------:R-:W-:Y:S01]  /*0bc0*/  USHF.L.U64.HI UR19, UR4, UR21, UR5 ;  /* 0x0000001504137299 */ /* 0x000fe20008010205 */
[----:B------:R-:W-:-:S02]  /*0bd0*/  LOP3.LUT R0, R17, 0xfffffff0, RZ, 0xc0, !PT ;  /* 0xfffffff011007812 */ /* 0x000fc400078ec0ff */
[----:B------:R-:W-:Y:S01]  /*0be0*/  ULDC.64 UR4, c[0x0][0x208] ;  /* 0x0000820000047ab9 */ /* 0x000fe20000000a00 */
[----:B------:R5:W-:Y:S01]  /*0bf0*/  LDGSTS.E.BYPASS.LTC128B.128 [R10+0x1080], [R4.64], !P5 ;  /* 0x01080000040a7fae */ /* 0x000be2000e901d58 */
[----:B------:R-:W-:Y:S01]  /*0c00*/  ISETP.GE.AND P5, PT, R30, c[0x0][0x1fc], PT ;  /* 0x00007f001e007a0c */ /* 0x000fe20003fa6270 */
[----:B------:R-:W-:Y:S02]  /*0c10*/  USHF.L.U32 UR22, UR4, 0x6, URZ ;  /* 0x0000000604167899 */ /* 0x000fe4000800063f */
[----:B------:R-:W-:Y:S01]  /*0c20*/  USHF.L.U64.HI UR21, UR4, UR21, UR5 ;  /* 0x0000001504157299 */ /* 0x000fe20008010205 */
[----:B-1----:R-:W-:-:S04]  /*0c30*/  IADD3 R2, P0, R4, UR7, RZ ;  /* 0x0000000704027c10 */ /* 0x002fc8000ff1e0ff */
[----:B------:R-:W-:-:S05]  /*0c40*/  IADD3.X R3, R5, UR6, RZ, P0, !PT ;  /* 0x0000000605037c10 */ /* 0x000fca00087fe4ff */
[----:B------:R1:W-:Y:S01]  /*0c50*/  LDGSTS.E.BYPASS.LTC128B.128 [R10+0x2080], [R2.64], !P4 ;  /* 0x02080000020a7fae */ /* 0x0003e2000e101d58 */
[----:B----4-:R-:W-:Y:S02]  /*0c60*/  IADD3 R8, -R28, c[0x0][0x168], RZ ;  /* 0x00005a001c087a10 */ /* 0x010fe40007ffe1ff */
[----:B------:R-:W-:Y:S02]  /*0c70*/  ISETP.GT.AND P4, PT, R26, 0x1f, PT ;  /* 0x0000001f1a00780c */ /* 0x000fe40003f84270 */
[----:B------:R-:W-:Y:S02]  /*0c80*/  ISETP.LT.OR P2, PT, R8, 0x41, P6 ;  /* 0x000000410800780c */ /* 0x000fe40003741670 */
[----:B-----5:R-:W-:-:S04]  /*0c90*/  IADD3 R4, P0, R2, UR7, RZ ;  /* 0x0000000702047c10 */ /* 0x020fc8000ff1e0ff */
[----:B------:R-:W-:Y:S02]  /*0ca0*/  IADD3.X R5, R3, UR6, RZ, P0, !PT ;  /* 0x0000000603057c10 */ /* 0x000fe400087fe4ff */
[----:B------:R-:W-:-:S03]  /*0cb0*/  ISETP.LT.OR P0, PT, R8, 0x1, P6 ;  /* 0x000000010800780c */ /* 0x000fc60003701670 */
[----:B------:R4:W-:Y:S01]  /*0cc0*/  LDGSTS.E.BYPASS.LTC128B.128 [R10+0x3080], [R4.64], !P3 ;  /* 0x03080000040a7fae */ /* 0x0009e2000d901d58 */
[----:B------:R-:W-:-:S03]  /*0cd0*/  ISETP.LT.OR P3, PT, R8, 0x21, P6 ;  /* 0x000000210800780c */ /* 0x000fc60003761670 */
[----:B------:R-:W0:Y:S06]  /*0ce0*/  LDGDEPBAR ;  /* 0x00000000000079af */ /* 0x000e2c0000000000 */
[----:B------:R5:W-:Y:S01]  /*0cf0*/  LDGSTS.E.BYPASS.LTC128B.128 [R10+0x8080], [R12.64], !P0 ;  /* 0x080800000c0a7fae */ /* 0x000be2000c101d58 */
[----:B------:R-:W-:Y:S02]  /*0d00*/  ISETP.LT.OR P0, PT, R8, 0x61, P6 ;  /* 0x000000610800780c */ /* 0x000fe40003701670 */
[----:B----4-:R-:W-:-:S04]  /*0d10*/  IADD3 R4, P1, R12, UR20, RZ ;  /* 0x000000140c047c10 */ /* 0x010fc8000ff3e0ff */
[----:B------:R-:W-:Y:S02]  /*0d20*/  IADD3.X R5, R13, UR19, RZ, P1, !PT ;  /* 0x000000130d057c10 */ /* 0x000fe40008ffe4ff */
[----:B-1----:R-:W-:-:S03]  /*0d30*/  IADD3 R2, P1, R4, UR20, RZ ;  /* 0x0000001404027c10 */ /* 0x002fc6000ff3e0ff */
[----:B------:R1:W-:Y:S01]  /*0d40*/  LDGSTS.E.BYPASS.LTC128B.128 [R10+0x9080], [R4.64], !P3 ;  /* 0x09080000040a7fae */ /* 0x0003e2000d901d58 */
[----:B------:R-:W-:Y:S02]  /*0d50*/  IADD3.X R3, R5, UR19, RZ, P1, !PT ;  /* 0x0000001305037c10 */ /* 0x000fe40008ffe4ff */
[----:B---3--:R-:W-:Y:S02]  /*0d60*/  IADD3 R6, P1, R2, UR20, RZ ;  /* 0x0000001402067c10 */ /* 0x008fe4000ff3e0ff */
[C---:B------:R-:W-:Y:S01]  /*0d70*/  ISETP.LT.OR P3, PT, R8.reuse, 0x41, P5 ;  /* 0x000000410800780c */ /* 0x040fe20002f61670 */
[----:B------:R3:W-:Y:S01]  /*0d80*/  LDGSTS.E.BYPASS.LTC128B.128 [R10+0xa080], [R2.64], !P2 ;  /* 0x0a080000020a7fae */ /* 0x0007e2000d101d58 */
[----:B------:R-:W-:Y:S02]  /*0d90*/  IADD3.X R7, R3, UR19, RZ, P1, !PT ;  /* 0x0000001303077c10 */ /* 0x000fe40008ffe4ff */
[C---:B------:R-:W-:Y:S02]  /*0da0*/  ISETP.LT.OR P2, PT, R8.reuse, 0x1, P5 ;  /* 0x000000010800780c */ /* 0x040fe40002f41670 */
[----:B------:R-:W-:Y:S01]  /*0db0*/  ISETP.LT.OR P1, PT, R8, 0x21, P5 ;  /* 0x000000210800780c */ /* 0x000fe20002f21670 */
[----:B------:R4:W-:Y:S01]  /*0dc0*/  LDGSTS.E.BYPASS.LTC128B.128 [R10+0xb080], [R6.64], !P0 ;  /* 0x0b080000060a7fae */ /* 0x0009e2000c101d58 */
[----:B-1----:R-:W-:-:S04]  /*0dd0*/  IADD3 R4, P0, R14, UR22, RZ ;  /* 0x000000160e047c10 */ /* 0x002fc8000ff1e0ff */
[----:B------:R-:W-:Y:S01]  /*0de0*/  IADD3.X R5, R15, UR21, RZ, P0, !PT ;  /* 0x000000150f057c10 */ /* 0x000fe200087fe4ff */
[----:B---3--:R-:W-:-:S05]  /*0df0*/  @!P4 IMAD.SHL.U32 R2, R26, 0x10, RZ ;  /* 0x000000101a02c824 */ /* 0x008fca00078e00ff */
[----:B------:R1:W-:Y:S01]  /*0e00*/  @!P4 LDGSTS.E.BYPASS.LTC128B.128 [R2+0x18080], [R20.64] ;  /* 0x180800001402cfae */ /* 0x0003e2000b901d58 */
[----:B----4-:R-:W-:-:S03]  /*0e10*/  IMAD.IADD R6, R26, 0x1, -R0 ;  /* 0x000000011a067824 */ /* 0x010fc600078e0a00 */
[----:B------:R-:W0:Y:S02]  /*0e20*/  LDGDEPBAR ;  /* 0x00000000000079af */ /* 0x000e240000000000 */
[----:B------:R-:W-:Y:S02]  /*0e30*/  SHF.R.S32.HI R0, RZ, 0x1f, R6 ;  /* 0x0000001fff007819 */ /* 0x000fe40000011406 */
[----:B------:R2:W-:Y:S01]  /*0e40*/  LDGSTS.E.BYPASS.LTC128B.128 [R10+0x10080], [R14.64], !P2 ;  /* 0x100800000e0a7fae */ /* 0x0005e2000d101d58 */
[----:B------:R-:W-:Y:S02]  /*0e50*/  ISETP.LT.OR P2, PT, R8, 0x61, P5 ;  /* 0x000000610800780c */ /* 0x000fe40002f41670 */
[----:B------:R-:W-:Y:S01]  /*0e60*/  LEA.HI R7, R0, R6, RZ, 0x3 ;  /* 0x0000000600077211 */ /* 0x000fe200078f18ff */
[----:B------:R3:W-:Y:S01]  /*0e70*/  LDGSTS.E.BYPASS.LTC128B.128 [R10+0x11080], [R4.64], !P1 ;  /* 0x11080000040a7fae */ /* 0x0007e2000c901d58 */
[----:B-----5:R-:W-:Y:S02]  /*0e80*/  LEA R12, P1, R19, c[0x0][0x280], 0x2 ;  /* 0x0000a000130c7a11 */ /* 0x020fe400078210ff */
[----:B------:R-:W-:-:S02]  /*0e90*/  LOP3.LUT R0, R7, 0xfffffff8, RZ, 0xc0, !PT ;  /* 0xfffffff807007812 */ /* 0x000fc400078ec0ff */
[----:B------:R-:W-:-:S03]  /*0ea0*/  LEA.HI.X R13, R19, c[0x0][0x284], R23, 0x2, P1 ;  /* 0x0000a100130d7a11 */ /* 0x000fc600008f1417 */
[----:B------:R-:W-:Y:S01]  /*0eb0*/  IMAD.IADD R11, R6, 0x1, -R0 ;  /* 0x00000001060b7824 */ /* 0x000fe200078e0a00 */
[----:B------:R-:W-:-:S04]  /*0ec0*/  LEA.HI R0, R22, R26, RZ, 0x7 ;  /* 0x0000001a16007211 */ /* 0x000fc800078f38ff */
[----:B------:R-:W-:Y:S02]  /*0ed0*/  SHF.R.S32.HI R225, RZ, 0x7, R0 ;  /* 0x00000007ffe17819 */ /* 0x000fe40000011400 */
[----:B-1----:R-:W-:-:S03]  /*0ee0*/  IADD3 R2, P0, R4, UR22, RZ ;  /* 0x0000001604027c10 */ /* 0x002fc6000ff1e0ff */
[----:B------:R-:W-:Y:S01]  /*0ef0*/  IMAD.SHL.U32 R0, R225, 0x8, RZ ;  /* 0x00000008e1007824 */ /* 0x000fe200078e00ff */
[----:B------:R-:W-:-:S04]  /*0f00*/  IADD3.X R3, R5, UR21, RZ, P0, !PT ;  /* 0x0000001505037c10 */ /* 0x000fc800087fe4ff */
[----:B------:R-:W-:Y:S01]  /*0f10*/  LOP3.LUT R17, R0, 0x8, RZ, 0xc0, !PT ;  /* 0x0000000800117812 */ /* 0x000fe200078ec0ff */
[----:B------:R1:W-:Y:S01]  /*0f20*/  LDGSTS.E.BYPASS.LTC128B.128 [R10+0x12080], [R2.64], !P3 ;  /* 0x12080000020a7fae */ /* 0x0003e2000d901d58 */
[----:B------:R-:W-:Y:S01]  /*0f30*/  IMAD.SHL.U32 R0, R16, 0x10, RZ ;  /* 0x0000001010007824 */ /* 0x000fe200078e00ff */
[----:B---3--:R-:W-:-:S04]  /*0f40*/  IADD3 R4, P0, R2, UR22, RZ ;  /* 0x0000001602047c10 */ /* 0x008fc8000ff1e0ff */
[----:B------:R-:W-:Y:S02]  /*0f50*/  LOP3.LUT R0, R17, 0x10, R0, 0xf8, !PT ;  /* 0x0000001011007812 */ /* 0x000fe400078ef800 */
[----:B------:R-:W-:Y:S02]  /*0f60*/  IADD3.X R5, R3, UR21, RZ, P0, !PT ;  /* 0x0000001503057c10 */ /* 0x000fe400087fe4ff */
[----:B------:R-:W-:-:S03]  /*0f70*/  PLOP3.LUT P0, PT, PT, PT, UP0, 0x80, 0x0 ;  /* 0x000000000000781c */ /* 0x000fc60003f0f008 */
[----:B------:R3:W-:Y:S01]  /*0f80*/  LDGSTS.E.BYPASS.LTC128B.128 [R10+0x13080], [R4.64], !P2 ;  /* 0x13080000040a7fae */ /* 0x0007e2000d101d58 */
[----:B-1----:R-:W-:-:S05]  /*0f90*/  @!P4 IMAD.SHL.U32 R2, R26, 0x10, RZ ;  /* 0x000000101a02c824 */ /* 0x002fca00078e00ff */
[----:B------:R1:W-:Y:S04]  /*0fa0*/  @!P4 LDGSTS.E.BYPASS.LTC128B.128 [R2+0x18480], [R12.64] ;  /* 0x184800000c02cfae */ /* 0x0003e8000b901d58 */
[----:B------:R-:W0:Y:S01]  /*0fb0*/  LDGDEPBAR ;  /* 0x00000000000079af */ /* 0x000e220000000000 */
[----:B---3--:R-:W-:-:S03]  /*0fc0*/  IMAD.SHL.U32 R4, R16, 0x8, RZ ;  /* 0x0000000810047824 */ /* 0x008fc600078e00ff */
[----:B------:R-:W0:Y:S01]  /*0fd0*/  LDGDEPBAR ;  /* 0x00000000000079af */ /* 0x000e220000000000 */
[----:B------:R-:W-:Y:S02]  /*0fe0*/  IMAD.SHL.U32 R5, R7, 0x40, RZ ;  /* 0x0000004007057824 */ /* 0x000fe400078e00ff */
[----:B-1----:R-:W-:-:S05]  /*0ff0*/  IMAD.SHL.U32 R2, R11, 0x40, RZ ;  /* 0x000000400b027824 */ /* 0x002fca00078e00ff */
[----:B------:R-:W-:-:S04]  /*1000*/  LOP3.LUT R2, R2, 0x1c0, RZ, 0xc0, !PT ;  /* 0x000001c002027812 */ /* 0x000fc800078ec0ff */
[----:B------:R-:W-:Y:S02]  /*1010*/  SHF.R.U32.HI R3, RZ, 0x3, R2 ;  /* 0x00000003ff037819 */ /* 0x000fe40000011602 */
[----:B------:R-:W-:Y:S02]  /*1020*/  LOP3.LUT R4, R2, 0x8, R4, 0xf8, !PT ;  /* 0x0000000802047812 */ /* 0x000fe400078ef804 */
[----:B------:R-:W-:Y:S02]  /*1030*/  LOP3.LUT R2, R3, R0, R2, 0x1e, !PT ;  /* 0x0000000003027212 */ /* 0x000fe400078e1e02 */
[----:B------:R-:W-:Y:S01]  /*1040*/  LOP3.LUT R3, R4, R3, RZ, 0x3c, !PT ;  /* 0x0000000304037212 */ /* 0x000fe200078e3cff */
[----:B------:R-:W-:Y:S01]  /*1050*/  IMAD.SHL.U32 R4, R18, 0x400, RZ ;  /* 0x0000040012047824 */ /* 0x000fe200078e00ff */
[----:B------:R-:W-:-:S04]  /*1060*/  LOP3.LUT R0, R5, 0xfffffe00, RZ, 0xc0, !PT ;  /* 0xfffffe0005007812 */ /* 0x000fc800078ec0ff */
[-C--:B------:R-:W-:Y:S02]  /*1070*/  IADD3 R230, R3, R0.reuse, R4 ;  /* 0x0000000003e67210 */ /* 0x080fe40007ffe004 */
[----:B------:R-:W-:Y:S02]  /*1080*/  LOP3.LUT R231, R2, R0, RZ, 0xfc, !PT ;  /* 0x0000000002e77212 */ /* 0x000fe400078efcff */
[C---:B------:R-:W-:Y:S02]  /*1090*/  IADD3 R0, R10.reuse, 0x10080, RZ ;  /* 0x000100800a007810 */ /* 0x040fe40007ffe0ff */
[----:B------:R-:W-:-:S03]  /*10a0*/  IADD3 R2, R10, 0x8080, RZ ;  /* 0x000080800a027810 */ /* 0x000fc60007ffe0ff */
[----:B------:R2:W-:Y:S04]  /*10b0*/  STL [R1+0x30], R0 ;  /* 0x0000300001007387 */ /* 0x0005e80000100800 */
[----:B------:R2:W-:Y:S01]  /*10c0*/  STL [R1+0x34], R2 ;  /* 0x0000340201007387 */ /* 0x0005e20000100800 */
[----:B------:R-:W-:Y:S05]  /*10d0*/  @!P0 BRA `(.L_x_937) ;  /* 0x0000021000008947 */ /* 0x000fea0003800000 */
[----:B------:R-:W-:Y:S01]  /*10e0*/  USHF.L.U32 UR8, UR4, 0x5, URZ ;  /* 0x0000000504087899 */ /* 0x000fe2000800063f */
[----:B--2---:R-:W-:Y:S01]  /*10f0*/  IMAD.MOV.U32 R0, RZ, RZ, 0x80 ;  /* 0x00000080ff007424 */ /* 0x004fe200078e00ff */
[----:B------:R-:W-:Y:S01]  /*1100*/  ULDC UR5, c[0x0][0x20c] ;  /* 0x0000830000057ab9 */ /* 0x000fe20000000800 */
[----:B------:R-:W-:Y:S01]  /*1110*/  BSSY B0, `(.L_x_937) ;  /* 0x000001d000007945 */ /* 0x000fe20003800000 */
[----:B------:R-:W-:Y:S02]  /*1120*/  UMOV UR6, 0x5 ;  /* 0x0000000500067882 */ /* 0x000fe40000000000 */
[----:B------:R-:W-:Y:S01]  /*1130*/  USHF.L.U32 UR7, UR8, 0x1, URZ ;  /* 0x0000000108077899 */ /* 0x000fe2000800063f */
[----:B------:R-:W-:Y:S01]  /*1140*/  IADD3 R0, -R28, c[0x0][0x168], -R0 ;  /* 0x00005a001c007a10 */ /* 0x000fe20007ffe900 */
[----:B------:R-:W-:-:S03]  /*1150*/  USHF.L.U64.HI UR5, UR4, UR6, UR5 ;  /* 0x0000000604057299 */ /* 0x000fc60008010205 */
[C---:B------:R-:W-:Y:S01]  /*1160*/  ISETP.LT.OR P1, PT, R0.reuse, 0x1, P5 ;  /* 0x000000010000780c */ /* 0x040fe20002f21670 */
[----:B------:R-:W-:Y:S01]  /*1170*/  USHF.L.U64.HI UR5, UR8, 0x1, UR5 ;  /* 0x0000000108057899 */ /* 0x000fe20008010205 */
[----:B------:R-:W-:Y:S01]  /*1180*/  IMAD.U32 R2, RZ, RZ, UR7 ;  /* 0x00000007ff027e24 */ /* 0x000fe2000f8e00ff */
[----:B------:R-:W-:-:S04]  /*1190*/  ISETP.LT.OR P3, PT, R0, 0x21, P5 ;  /* 0x000000210000780c */ /* 0x000fc80002f61670 */
        /* <DEDUP_REMOVED lines=9> */
[----:B------:R-:W-:-:S03]  /*1230*/  ISETP.LT.OR P1, PT, R0, 0x61, P5 ;  /* 0x000000610000780c */ /* 0x000fc60002f21670 */
[----:B------:R2:W-:Y:S01]  /*1240*/  LDGSTS.E.BYPASS.LTC128B.128 [R10+0x15080], [R6.64], !P3 ;  /* 0x15080000060a7fae */ /* 0x0005e2000d901d58 */
[----:B-1----:R-:W-:-:S04]  /*1250*/  IADD3 R2, P0, R6, UR22, RZ ;  /* 0x0000001606027c10 */ /* 0x002fc8000ff1e0ff */
[----:B------:R-:W-:Y:S02]  /*1260*/  IADD3.X R3, R7, UR21, RZ, P0, !PT ;  /* 0x0000001507037c10 */ /* 0x000fe400087fe4ff */
[----:B------:R-:W-:-:S03]  /*1270*/  IADD3 R8, P0, R2, UR22, RZ ;  /* 0x0000001602087c10 */ /* 0x000fc6000ff1e0ff */
[----:B------:R2:W-:Y:S01]  /*1280*/  LDGSTS.E.BYPASS.LTC128B.128 [R10+0x16080], [R2.64], !P2 ;  /* 0x16080000020a7fae */ /* 0x0005e2000d101d58 */
[----:B------:R-:W-:-:S05]  /*1290*/  IADD3.X R9, R3, UR21, RZ, P0, !PT ;  /* 0x0000001503097c10 */ /* 0x000fca00087fe4ff */
[----:B------:R2:W-:Y:S01]  /*12a0*/  LDGSTS.E.BYPASS.LTC128B.128 [R10+0x17080], [R8.64], !P1 ;  /* 0x17080000080a7fae */ /* 0x0005e2000c901d58 */
[----:B------:R-:W-:Y:S05]  /*12b0*/  @P4 BRA `(.L_x_938) ;  /* 0x0000002000004947 */ /* 0x000fea0003800000 */
[----:B------:R-:W-:-:S05]  /*12c0*/  SHF.L.U32 R0, R26, 0x4, RZ ;  /* 0x000000041a007819 */ /* 0x000fca00000006ff */
[----:B------:R1:W-:Y:S02]  /*12d0*/  LDGSTS.E.BYPASS.LTC128B.128 [R0+0x18680], [R12.64+0x200] ;  /* 0x186802000c007fae */ /* 0x0003e4000b901d58 */
.L_x_938:
[----:B------:R-:W-:Y:S05]  /*12e0*/  BSYNC B0 ;  /* 0x0000000000007941 */ /* 0x000fea0003800000 */
.L_x_937:
[----:B------:R-:W-:Y:S01]  /*12f0*/  UISETP.GE.AND UP0, UPT, UR14, 0x1, UPT ;  /* 0x000000010e00788c */ /* 0x000fe2000bf06270 */
[----:B------:R-:W0:Y:S01]  /*1300*/  LDGDEPBAR ;  /* 0x00000000000079af */ /* 0x000e220000000000 */
[----:B------:R-:W-:Y:S01]  /*1310*/  CS2R R190, SRZ ;  /* 0x0000000000be7805 */ /* 0x000fe2000001ff00 */
[----:B------:R-:W-:Y:S01]  /*1320*/  CS2R R188, SRZ ;  /* 0x0000000000bc7805 */ /* 0x000fe2000001ff00 */
[----:B------:R-:W-:Y:S01]  /*1330*/  CS2R R194, SRZ ;  /* 0x0000000000c27805 */ /* 0x000fe2000001ff00 */
[----:B------:R-:W-:Y:S01]  /*1340*/  CS2R R192, SRZ ;  /* 0x0000000000c07805 */ /* 0x000fe2000001ff00 */
[----:B------:R-:W-:Y:S01]  /*1350*/  PLOP3.LUT P0, PT, PT, PT, UP0, 0x80, 0x0 ;  /* 0x000000000000781c */ /* 0x000fe20003f0f008 */
        /* <DEDUP_REMOVED lines=29> */
[----:B--2---:R-:W-:Y:S01]  /*1530*/  IMAD.SHL.U32 R2, R25, 0x40, RZ ;  /* 0x0000004019027824 */ /* 0x004fe200078e00ff */
[----:B-1----:R-:W-:Y:S01]  /*1540*/  LEA.HI R0, R22, R26, RZ, 0x2 ;  /* 0x0000001a16007211 */ /* 0x002fe200078f10ff */
[----:B------:R-:W-:Y:S01]  /*1550*/  IMAD.SHL.U32 R10, R18, 0x10, RZ ;  /* 0x00000010120a7824 */ /* 0x000fe200078e00ff */
[----:B------:R-:W-:Y:S01]  /*1560*/  LEA.HI R6, R225, R225, RZ, 0x1 ;  /* 0x000000e1e1067211 */ /* 0x000fe200078f08ff */
[----:B------:R-:W-:Y:S01]  /*1570*/  IMAD.SHL.U32 R5, R28, 0x8, RZ ;  /* 0x000000081c057824 */ /* 0x000fe200078e00ff */
[----:B------:R-:W-:Y:S01]  /*1580*/  LOP3.LUT R9, R2, 0x1c0, RZ, 0xc0, !PT ;  /* 0x000001c002097812 */ /* 0x000fe200078ec0ff */
[----:B------:R-:W-:Y:S01]  /*1590*/  IMAD.MOV.U32 R241, RZ, RZ, 0x40 ;  /* 0x00000040fff17424 */ /* 0x000fe200078e00ff */
[----:B------:R-:W-:Y:S01]  /*15a0*/  LOP3.LUT R3, R0, 0x3ffffffc, RZ, 0xc0, !PT ;  /* 0x3ffffffc00037812 */ /* 0x000fe200078ec0ff */
[----:B------:R-:W-:Y:S01]  /*15b0*/  IMAD.MOV.U32 R229, RZ, RZ, 0x20 ;  /* 0x00000020ffe57424 */ /* 0x000fe200078e00ff */
[----:B------:R-:W-:Y:S01]  /*15c0*/  LOP3.LUT R2, R5, 0x8, RZ, 0xc0, !PT ;  /* 0x0000000805027812 */ /* 0x000fe200078ec0ff */
[----:B------:R-:W-:Y:S01]  /*15d0*/  UIADD3 UR7, UR14, 0x7f, URZ ;  /* 0x0000007f0e077890 */ /* 0x000fe2000fffe03f */
[----:B------:R-:W-:Y:S01]  /*15e0*/  SHF.R.U32.HI R8, RZ, 0x3, R9 ;  /* 0x00000003ff087819 */ /* 0x000fe20000011609 */
[----:B------:R-:W-:Y:S01]  /*15f0*/  IMAD.IADD R5, R26, 0x1, -R3 ;  /* 0x000000011a057824 */ /* 0x000fe200078e0a03 */
[----:B------:R-:W-:Y:S01]  /*1600*/  LOP3.LUT R7, R9, 0x30, R10, 0xf8, !PT ;  /* 0x0000003009077812 */ /* 0x000fe200078ef80a */
[----:B------:R-:W-:Y:S01]  /*1610*/  USHF.R.S32.HI UR6, URZ, 0x1f, UR7 ;  /* 0x0000001f3f067899 */ /* 0x000fe20008011407 */
[C---:B------:R-:W-:Y:S01]  /*1620*/  LOP3.LUT R9, R8.reuse, R2, R9, 0x1e, !PT ;  /* 0x0000000208097212 */ /* 0x040fe200078e1e09 */
[----:B------:R-:W-:Y:S01]  /*1630*/  IMAD.SHL.U32 R224, R231, 0x2, RZ ;  /* 0x00000002e7e07824 */ /* 0x000fe200078e00ff */
[----:B------:R-:W-:Y:S01]  /*1640*/  LOP3.LUT R7, R8, R7, R2, 0x1e, !PT ;  /* 0x0000000708077212 */ /* 0x000fe200078e1e02 */
[----:B------:R-:W-:Y:S01]  /*1650*/  IMAD R8, R5, 0x2, R4 ;  /* 0x0000000205087824 */ /* 0x000fe200078e0204 */
[----:B------:R-:W-:Y:S01]  /*1660*/  LOP3.LUT R3, R6, 0xfffffffe, RZ, 0xc0, !PT ;  /* 0xfffffffe06037812 */ /* 0x000fe200078ec0ff */
[----:B------:R-:W-:Y:S01]  /*1670*/  ULEA.HI UR6, UR6, UR7, URZ, 0x7 ;  /* 0x0000000706067291 */ /* 0x000fe2000f8f383f */
[----:B------:R-:W-:Y:S01]  /*1680*/  LOP3.LUT R5, R24, 0xffffffe0, RZ, 0xc0, !PT ;  /* 0xffffffe018057812 */ /* 0x000fe200078ec0ff */
[----:B------:R-:W-:Y:S01]  /*1690*/  CS2R R190, SRZ ;  /* 0x0000000000be7805 */ /* 0x000fe2000001ff00 */
[--C-:B------:R-:W-:Y:S01]  /*16a0*/  SHF.R.S32.HI R4, RZ, 0x2, R0.reuse ;  /* 0x00000002ff047819 */ /* 0x100fe20000011400 */
[----:B------:R-:W-:Y:S01]  /*16b0*/  IMAD.IADD R2, R225, 0x1, -R3 ;  /* 0x00000001e1027824 */ /* 0x000fe200078e0a03 */
[----:B------:R-:W-:Y:S01]  /*16c0*/  SHF.R.S32.HI R0, RZ, 0x1f, R0 ;  /* 0x0000001fff007819 */ /* 0x000fe20000011400 */
[----:B------:R-:W-:Y:S01]  /*16d0*/  IMAD.IADD R6, R26, 0x1, -R5 ;  /* 0x000000011a067824 */ /* 0x000fe200078e0a05 */
[----:B------:R-:W-:Y:S01]  /*16e0*/  SHF.R.S32.HI R27, RZ, 0x1f, R26 ;  /* 0x0000001fff1b7819 */ /* 0x000fe2000001141a */
[----:B------:R-:W-:Y:S01]  /*16f0*/  IMAD R238, R2, -0x8, R238 ;  /* 0xfffffff802ee7824 */ /* 0x000fe200078e02ee */
[----:B------:R-:W-:Y:S01]  /*1700*/  LEA.HI R0, R0, R4, RZ, 0x3 ;  /* 0x0000000400007211 */ /* 0x000fe200078f18ff */
[C---:B------:R-:W-:Y:S01]  /*1710*/  IMAD R225, R16.reuse, 0x2, R225 ;  /* 0x0000000210e17824 */ /* 0x040fe200078e02e1 */
[----:B------:R-:W-:Y:S01]  /*1720*/  SHF.R.S32.HI R5, RZ, 0x1f, R6 ;  /* 0x0000001fff057819 */ /* 0x000fe20000011406 */
[----:B------:R-:W-:Y:S01]  /*1730*/  IMAD R3, R16, 0x200, R7 ;  /* 0x0000020010037824 */ /* 0x000fe200078e0207 */
[----:B------:R-:W-:Y:S01]  /*1740*/  LOP3.LUT R2, R0, 0xfffffff8, RZ, 0xc0, !PT ;  /* 0xfffffff800027812 */ /* 0x000fe200078ec0ff */
[----:B------:R-:W-:Y:S01]  /*1750*/  IMAD.U32 R225, R225, 0x200, R9 ;  /* 0x00000200e1e17824 */ /* 0x000fe200078e0009 */
[----:B------:R-:W-:Y:S01]  /*1760*/  LEA.HI R0, R5, R6, RZ, 0x2 ;  /* 0x0000000605007211 */ /* 0x000fe200078f10ff */
[----:B------:R-:W-:Y:S01]  /*1770*/  CS2R R188, SRZ ;  /* 0x0000000000bc7805 */ /* 0x000fe2000001ff00 */
[----:B------:R-:W-:Y:S01]  /*1780*/  LOP3.LUT P2, RZ, R25, 0x2, RZ, 0xc0, !PT ;  /* 0x0000000219ff7812 */ /* 0x000fe2000784c0ff */
[----:B------:R-:W-:Y:S01]  /*1790*/  IMAD.IADD R4, R4, 0x1, -R2 ;  /* 0x0000000104047824 */ /* 0x000fe200078e0a02 */
[C---:B------:R-:W-:Y:S01]  /*17a0*/  LOP3.LUT R2, R0.reuse, 0xfffffffc, RZ, 0xc0, !PT ;  /* 0xfffffffc00027812 */ /* 0x040fe200078ec0ff */
[----:B------:R-:W-:Y:S01]  /*17b0*/  IMAD.SHL.U32 R225, R225, 0x2, RZ ;  /* 0x00000002e1e17824 */ /* 0x000fe200078e00ff */
[----:B------:R-:W-:Y:S01]  /*17c0*/  LEA.HI.SX32 R5, R0, R10, 0x1e ;  /* 0x0000000a00057211 */ /* 0x000fe200078ff2ff */
[----:B------:R-:W-:Y:S01]  /*17d0*/  IMAD.SHL.U32 R0, R4, 0x40, RZ ;  /* 0x0000004004007824 */ /* 0x000fe200078e00ff */
[----:B------:R-:W-:Y:S01]  /*17e0*/  LOP3.LUT P1, RZ, R25, 0x4, RZ, 0xc0, !PT ;  /* 0x0000000419ff7812 */ /* 0x000fe2000782c0ff */
[----:B------:R-:W-:Y:S01]  /*17f0*/  IMAD.IADD R6, R6, 0x1, -R2 ;  /* 0x0000000106067824 */ /* 0x000fe200078e0a02 */
[C---:B------:R-:W-:Y:S01]  /*1800*/  LOP3.LUT P3, RZ, R11.reuse, 0x4, RZ, 0xc0, !PT ;  /* 0x000000040bff7812 */ /* 0x040fe2000786c0ff */
[----:B------:R1:W-:Y:S01]  /*1810*/  STL [R1+0x28], R5 ;  /* 0x0000280501007387 */ /* 0x0003e20000100800 */
[----:B------:R-:W-:Y:S01]  /*1820*/  LOP3.LUT R0, R0, 0x1c0, RZ, 0xc0, !PT ;  /* 0x000001c000007812 */ /* 0x000fe200078ec0ff */
[----:B------:R-:W-:Y:S01]  /*1830*/  IMAD R238, R6, -0x2, R238 ;  /* 0xfffffffe06ee7824 */ /* 0x000fe200078e02ee */
[----:B------:R-:W-:Y:S01]  /*1840*/  LOP3.LUT P0, RZ, R11, 0x2, RZ, 0xc0, !PT ;  /* 0x000000020bff7812 */ /* 0x000fe2000780c0ff */
[----:B------:R1:W-:Y:S01]  /*1850*/  STL [R1+0x24], R27 ;  /* 0x0000241b01007387 */ /* 0x0003e20000100800 */
[----:B------:R-:W-:Y:S01]  /*1860*/  SHF.R.U32.HI R2, RZ, 0x3, R0 ;  /* 0x00000003ff027819 */ /* 0x000fe20000011600 */
[----:B------:R-:W-:Y:S01]  /*1870*/  CS2R R194, SRZ ;  /* 0x0000000000c27805 */ /* 0x000fe2000001ff00 */
[----:B------:R-:W-:Y:S01]  /*1880*/  SEL R226, R241, 0xffffffc0, !P1 ;  /* 0xffffffc0f1e27807 */ /* 0x000fe20004800000 */
[----:B------:R-:W-:Y:S01]  /*1890*/  CS2R R192, SRZ ;  /* 0x0000000000c07805 */ /* 0x000fe2000001ff00 */
[----:B------:R-:W-:Y:S01]  /*18a0*/  LOP3.LUT R0, R2, R0, R17, 0x1e, !PT ;  /* 0x0000000002007212 */ /* 0x000fe200078e1e11 */
[----:B------:R-:W-:Y:S01]  /*18b0*/  CS2R R186, SRZ ;  /* 0x0000000000ba7805 */ /* 0x000fe2000001ff00 */
[----:B------:R-:W-:Y:S01]  /*18c0*/  SEL R227, R229, 0xffffffe0, !P2 ;  /* 0xffffffe0e5e37807 */ /* 0x000fe20005000000 */
[----:B------:R-:W-:Y:S01]  /*18d0*/  IMAD.IADD R226, R225, 0x1, R226 ;  /* 0x00000001e1e27824 */ /* 0x000fe200078e02e2 */
[----:B------:R-:W-:Y:S01]  /*18e0*/  R2P PR, R4, 0x6 ;  /* 0x0000000604007804 */ /* 0x000fe20000000000 */
[----:B------:R-:W-:Y:S01]  /*18f0*/  IMAD.IADD R0, R8, 0x1, R0 ;  /* 0x0000000108007824 */ /* 0x000fe200078e0200 */
[----:B------:R-:W-:Y:S01]  /*1900*/  SEL R116, R241, 0xffffffc0, !P3 ;  /* 0xffffffc0f1747807 */ /* 0x000fe20005800000 */
[----:B------:R-:W-:Y:S01]  /*1910*/  IMAD.IADD R228, R225, 0x1, R227 ;  /* 0x00000001e1e47824 */ /* 0x000fe200078e02e3 */
[----:B------:R-:W-:Y:S01]  /*1920*/  SEL R232, R229, 0xffffffe0, !P3 ;  /* 0xffffffe0e5e87807 */ /* 0x000fe20005800000 */
[----:B------:R-:W-:Y:S01]  /*1930*/  CS2R R184, SRZ ;  /* 0x0000000000b87805 */ /* 0x000fe2000001ff00 */
[----:B------:R-:W-:Y:S01]  /*1940*/  LEA R239, R0, 0x18880, 0x1 ;  /* 0x0001888000ef7811 */ /* 0x000fe200078e08ff */
[----:B------:R-:W-:Y:S01]  /*1950*/  CS2R R182, SRZ ;  /* 0x0000000000b67805 */ /* 0x000fe2000001ff00 */
[----:B------:R-:W-:Y:S01]  /*1960*/  SEL R241, R241, 0xffffffc0, !P2 ;  /* 0xffffffc0f1f17807 */ /* 0x000fe20005000000 */
[----:B------:R-:W-:Y:S01]  /*1970*/  CS2R R180, SRZ ;  /* 0x0000000000b47805 */ /* 0x000fe2000001ff00 */
[C---:B------:R-:W-:Y:S01]  /*1980*/  IADD3 R240, R239.reuse, 0x20, RZ ;  /* 0x00000020eff07810 */ /* 0x040fe20007ffe0ff */
[----:B------:R-:W-:Y:S01]  /*1990*/  CS2R R174, SRZ ;  /* 0x0000000000ae7805 */ /* 0x000fe2000001ff00 */
[----:B------:R-:W-:Y:S01]  /*19a0*/  CS2R R172, SRZ ;  /* 0x0000000000ac7805 */ /* 0x000fe2000001ff00 */
[C---:B------:R-:W-:Y:S01]  /*19b0*/  @P1 IADD3 R240, R239.reuse, -0x20, RZ ;  /* 0xffffffe0eff01810 */ /* 0x040fe20007ffe0ff */
        /* <DEDUP_REMOVED lines=25> */
[----:B------:R-:W-:Y:S01]  /*1b50*/  ULDC UR12, c[0x0][0x188] ;  /* 0x00006200000c7ab9 */ /* 0x000fe20000000800 */
[----:B------:R-:W-:Y:S01]  /*1b60*/  IMAD.IADD R227, R227, 0x1, R226 ;  /* 0x00000001e3e37824 */ /* 0x000fe200078e02e2 */
[----:B------:R-:W-:Y:S01]  /*1b70*/  ULDC UR11, c[0x0][0x278] ;  /* 0x00009e00000b7ab9 */ /* 0x000fe20000000800 */
[----:B------:R-:W-:Y:S01]  /*1b80*/  IMAD.IADD R241, R241, 0x1, R240 ;  /* 0x00000001f1f17824 */ /* 0x000fe200078e02f0 */
[----:B------:R-:W-:Y:S01]  /*1b90*/  ULDC UR10, c[0x0][0x290] ;  /* 0x0000a400000a7ab9 */ /* 0x000fe20000000800 */
[----:B------:R-:W-:Y:S01]  /*1ba0*/  IMAD.IADD R233, R231, 0x1, R232 ;  /* 0x00000001e7e97824 */ /* 0x000fe200078e02e8 */
[----:B------:R-:W-:-:S02]  /*1bb0*/  ULDC UR9, c[0x0][0x218] ;  /* 0x0000860000097ab9 */ /* 0x000fc40000000800 */
[----:B------:R-:W-:Y:S02]  /*1bc0*/  UMOV UR5, URZ ;  /* 0x0000003f00057c82 */ /* 0x000fe40008000000 */
[----:B------:R-:W-:Y:S02]  /*1bd0*/  UMOV UR28, 0x1 ;  /* 0x00000001001c7882 */ /* 0x000fe40000000000 */
[----:B------:R-:W-:Y:S02]  /*1be0*/  UMOV UR27, URZ ;  /* 0x0000003f001b7c82 */ /* 0x000fe40008000000 */
[----:B------:R-:W-:Y:S02]  /*1bf0*/  UMOV UR4, URZ ;  /* 0x0000003f00047c82 */ /* 0x000fe40008000000 */
[----:B------:R-:W-:Y:S02]  /*1c00*/  USHF.R.S32.HI UR8, URZ, 0x1f, UR23 ;  /* 0x0000001f3f087899 */ /* 0x000fe40008011417 */
[----:B------:R-:W-:-:S02]  /*1c10*/  UIMAD UR12, UR23, UR12, URZ ;  /* 0x0000000c170c72a4 */ /* 0x000fc4000f8e023f */
[----:B------:R-:W-:Y:S02]  /*1c20*/  UIMAD UR11, UR23, UR11, URZ ;  /* 0x0000000b170b72a4 */ /* 0x000fe4000f8e023f */
[----:B------:R-:W-:Y:S02]  /*1c30*/  UIMAD UR10, UR23, UR10, URZ ;  /* 0x0000000a170a72a4 */ /* 0x000fe4000f8e023f */
[----:B------:R-:W-:Y:S02]  /*1c40*/  UIMAD UR9, UR23, UR9, URZ ;  /* 0x00000009170972a4 */ /* 0x000fe4000f8e023f */
[----:B------:R-:W-:Y:S02]  /*1c50*/  USHF.R.S32.HI UR26, URZ, 0x7, UR6 ;  /* 0x000000073f1a7899 */ /* 0x000fe40008011406 */
[----:B-1----:R-:W-:Y:S02]  /*1c60*/  ULDC UR13, c[0x0][0x168] ;  /* 0x00005a00000d7ab9 */ /* 0x002fe40000000800 */
.L_x_942:
[----:B------:R-:W-:Y:S04]  /*1c70*/  DEPBAR.LE SB0, 0x1 ;  /* 0x000080400000791a */ /* 0x000fe80000000000 */
[----:B------:R-:W-:Y:S01]  /*1c80*/  BAR.SYNC.DEFER_BLOCKING 0x0 ;  /* 0x0000000000007b1d */ /* 0x000fe20000010000 */
[----:B------:R-:W-:Y:S01]  /*1c90*/  IMAD.U32 R0, RZ, RZ, UR4 ;  /* 0x00000004ff007e24 */ /* 0x000fe2000f8e00ff */
[----:B------:R-:W-:Y:S01]  /*1ca0*/  UIADD3 UR30, UR5, 0x1, URZ ;  /* 0x00000001051e7890 */ /* 0x000fe2000fffe03f */
[----:B------:R-:W-:Y:S03]  /*1cb0*/  IMAD.U32 R2, RZ, RZ, UR4 ;  /* 0x00000004ff027e24 */ /* 0x000fe6000f8e00ff */
[----:B------:R-:W-:Y:S01]  /*1cc0*/  LEA R0, R0, R230, 0xd ;  /* 0x000000e600007211 */ /* 0x000fe200078e68ff */
[----:B------:R-:W-:Y:S04]  /*1cd0*/  UISETP.GE.AND UP0, UPT, UR30, UR26, UPT ;  /* 0x0000001a1e00728c */ /* 0x000fe8000bf06270 */
[----:B------:R-:W-:Y:S02]  /*1ce0*/  IMAD.SHL.U32 R0, R0, 0x2, RZ ;  /* 0x0000000200007824 */ /* 0x000fe400078e00ff */
[----:B------:R-:W-:Y:S02]  /*1cf0*/  PLOP3.LUT P0, PT, PT, PT, UP0, 0x80, 0x0 ;  /* 0x000000000000781c */ /* 0x000fe40003f0f008 */
        /* <DEDUP_REMOVED lines=8> */
[----:B------:R-:W3:Y:S05]  /*1d80*/  LDSM.16.M88.4 R68, [R225+0x3080] ;  /* 0x00308000e144783b */ /* 0x000eea0000000200 */
[----:B------:R-:W-:Y:S05]  /*1d90*/  LDSM.16.M88.4 R76, [R228+0x80] ;  /* 0x00008000e44c783b */ /* 0x000fea0000000200 */
[----:B------:R-:W3:Y:S05]  /*1da0*/  LDSM.16.M88.4 R72, [R208+0x8080] ;  /* 0x00808000d048783b */ /* 0x000eea0000000200 */
[----:B------:R-:W4:Y:S01]  /*1db0*/  LDSM.16.M88.4 R80, [R208+0xa080] ;  /* 0x00a08000d050783b */ /* 0x000f220000000200 */
[-C--:B-1----:R-:W-:Y:S04]  /*1dc0*/  HMMA.16816.F32 R4, R64, R16.reuse, RZ ;  /* 0x000000104004723c */ /* 0x082fe800000018ff */
[----:B------:R-:W1:Y:S05]  /*1dd0*/  LDSM.16.M88.4 R84, [R228+0x1080] ;  /* 0x00108000e454783b */ /* 0x000e6a0000000200 */
[----:B------:R-:W5:Y:S01]  /*1de0*/  LDL R120, [R1+0x28] ;  /* 0x0000280001787983 */ /* 0x000f620000100800 */
[C---:B--2---:R-:W-:Y:S04]  /*1df0*/  HMMA.16816.F32 R8, R60.reuse, R16, RZ ;  /* 0x000000103c08723c */ /* 0x044fe800000018ff */
[----:B------:R-:W-:Y:S04]  /*1e00*/  LDSM.16.M88.4 R88, [R228+0x3080] ;  /* 0x00308000e458783b */ /* 0x000fe80000000200 */
[-C--:B------:R-:W-:Y:S01]  /*1e10*/  HMMA.16816.F32 R12, R60, R18.reuse, RZ ;  /* 0x000000123c0c723c */ /* 0x080fe200000018ff */
[----:B------:R-:W-:Y:S05]  /*1e20*/  LDSM.16.M88.4 R96, [R226+0x80] ;  /* 0x00008000e260783b */ /* 0x000fea0000000200 */
[----:B------:R-:W-:Y:S02]  /*1e30*/  LDSM.16.M88.4 R92, [R100+0x8080] ;  /* 0x00808000645c783b */ /* 0x000fe40000000200 */
[C---:B------:R-:W-:Y:S03]  /*1e40*/  HMMA.16816.F32 R16, R64.reuse, R18, RZ ;  /* 0x000000124010723c */ /* 0x040fe600000018ff */
[----:B------:R-:W-:Y:S05]  /*1e50*/  LDSM.16.M88.4 R100, [R100+0xa080] ;  /* 0x00a080006464783b */ /* 0x000fea0000000200 */
[-C--:B---3--:R-:W-:Y:S01]  /*1e60*/  HMMA.16816.F32 R20, R64, R32.reuse, RZ ;  /* 0x000000204014723c */ /* 0x088fe200000018ff */
[----:B------:R-:W-:Y:S05]  /*1e70*/  LDSM.16.M88.4 R104, [R226+0x2080] ;  /* 0x00208000e268783b */ /* 0x000fea0000000200 */
[----:B------:R-:W-:Y:S02]  /*1e80*/  LDSM.16.M88.4 R108, [R226+0x3080] ;  /* 0x00308000e26c783b */ /* 0x000fe40000000200 */
[C---:B------:R-:W-:Y:S03]  /*1e90*/  HMMA.16816.F32 R24, R60.reuse, R32, RZ ;  /* 0x000000203c18723c */ /* 0x040fe600000018ff */
[----:B------:R-:W-:Y:S05]  /*1ea0*/  LDSM.16.M88.4 R112, [R227+0x80] ;  /* 0x00008000e370783b */ /* 0x000fea0000000200 */
[-C--:B------:R-:W-:Y:S08]  /*1eb0*/  HMMA.16816.F32 R28, R60, R34.reuse, RZ ;  /* 0x000000223c1c723c */ /* 0x080ff000000018ff */
[C---:B------:R-:W-:Y:S08]  /*1ec0*/  HMMA.16816.F32 R32, R64.reuse, R34, RZ ;  /* 0x000000224020723c */ /* 0x040ff000000018ff */
[-C--:B----4-:R-:W-:Y:S08]  /*1ed0*/  HMMA.16816.F32 R36, R64, R48.reuse, RZ ;  /* 0x000000304024723c */ /* 0x090ff000000018ff */
[C---:B------:R-:W-:Y:S08]  /*1ee0*/  HMMA.16816.F32 R40, R60.reuse, R48, RZ ;  /* 0x000000303c28723c */ /* 0x040ff000000018ff */
[-C--:B------:R-:W-:Y:S08]  /*1ef0*/  HMMA.16816.F32 R44, R60, R50.reuse, RZ ;  /* 0x000000323c2c723c */ /* 0x080ff000000018ff */
[C---:B------:R-:W-:Y:S08]  /*1f00*/  HMMA.16816.F32 R48, R64.reuse, R50, RZ ;  /* 0x000000324030723c */ /* 0x040ff000000018ff */
[-C--:B------:R-:W-:Y:S08]  /*1f10*/  HMMA.16816.F32 R52, R64, R68.reuse, RZ ;  /* 0x000000444034723c */ /* 0x080ff000000018ff */
[C---:B------:R-:W-:Y:S08]  /*1f20*/  HMMA.16816.F32 R56, R60.reuse, R68, RZ ;  /* 0x000000443c38723c */ /* 0x040ff000000018ff */
[-C--:B------:R-:W-:Y:S08]  /*1f30*/  HMMA.16816.F32 R60, R60, R70.reuse, RZ ;  /* 0x000000463c3c723c */ /* 0x080ff000000018ff */
[----:B------:R-:W-:Y:S01]  /*1f40*/  HMMA.16816.F32 R64, R64, R70, RZ ;  /* 0x000000464040723c */ /* 0x000fe200000018ff */
[----:B------:R-:W2:Y:S07]  /*1f50*/  LDSM.16.M88.4 R68, [R228+0x2080] ;  /* 0x00208000e444783b */ /* 0x000eae0000000200 */
[-C--:B------:R-:W-:Y:S08]  /*1f60*/  HMMA.16816.F32 R4, R72, R76.reuse, R4 ;  /* 0x0000004c4804723c */ /* 0x080ff00000001804 */
[C---:B------:R-:W-:Y:S08]  /*1f70*/  HMMA.16816.F32 R8, R80.reuse, R76, R8 ;  /* 0x0000004c5008723c */ /* 0x040ff00000001808 */
[-C--:B------:R-:W-:Y:S08]  /*1f80*/  HMMA.16816.F32 R12, R80, R78.reuse, R12 ;  /* 0x0000004e500c723c */ /* 0x080ff0000000180c */
[C---:B------:R-:W-:Y:S01]  /*1f90*/  HMMA.16816.F32 R16, R72.reuse, R78, R16 ;  /* 0x0000004e4810723c */ /* 0x040fe20000001810 */
[----:B------:R-:W3:Y:S07]  /*1fa0*/  LDSM.16.M88.4 R76, [R226+0x1080] ;  /* 0x00108000e24c783b */ /* 0x000eee0000000200 */
[-C--:B-1----:R-:W-:Y:S08]  /*1fb0*/  HMMA.16816.F32 R20, R72, R84.reuse, R20 ;  /* 0x000000544814723c */ /* 0x082ff00000001814 */
[C---:B------:R-:W-:Y:S08]  /*1fc0*/  HMMA.16816.F32 R24, R80.reuse, R84, R24 ;  /* 0x000000545018723c */ /* 0x040ff00000001818 */
[-C--:B------:R-:W-:Y:S08]  /*1fd0*/  HMMA.16816.F32 R28, R80, R86.reuse, R28 ;  /* 0x00000056501c723c */ /* 0x080ff0000000181c */
[C---:B------:R-:W-:Y:S01]  /*1fe0*/  HMMA.16816.F32 R32, R72.reuse, R86, R32 ;  /* 0x000000564820723c */ /* 0x040fe20000001820 */
[----:B------:R-:W1:Y:S05]  /*1ff0*/  LDSM.16.M88.4 R84, [R116+0x8080] ;  /* 0x008080007454783b */ /* 0x000e6a0000000200 */
[----:B------:R-:W4:Y:S02]  /*2000*/  LDSM.16.M88.4 R116, [R116+0xa080] ;  /* 0x00a080007474783b */ /* 0x000f240000000200 */
        /* <DEDUP_REMOVED lines=9> */
[----:B------:R-:W1:Y:S07]  /*20a0*/  LDSM.16.M88.4 R72, [R227+0x2080] ;  /* 0x00208000e348783b */ /* 0x000e6e0000000200 */
[-C--:B------:R-:W-:Y:S08]  /*20b0*/  HMMA.16816.F32 R4, R92, R96.reuse, R4 ;  /* 0x000000605c04723c */ /* 0x080ff00000001804 */
[C---:B------:R-:W-:Y:S08]  /*20c0*/  HMMA.16816.F32 R8, R100.reuse, R96, R8 ;  /* 0x000000606408723c */ /* 0x040ff00000001808 */
[-C--:B------:R-:W-:Y:S08]  /*20d0*/  HMMA.16816.F32 R12, R100, R98.reuse, R12 ;  /* 0x00000062640c723c */ /* 0x080ff0000000180c */
[C---:B------:R-:W-:Y:S08]  /*20e0*/  HMMA.16816.F32 R16, R92.reuse, R98, R16 ;  /* 0x000000625c10723c */ /* 0x040ff00000001810 */
[-C--:B---3--:R-:W-:Y:S08]  /*20f0*/  HMMA.16816.F32 R20, R92, R76.reuse, R20 ;  /* 0x0000004c5c14723c */ /* 0x088ff00000001814 */
[C---:B------:R-:W-:Y:S08]  /*2100*/  HMMA.16816.F32 R24, R100.reuse, R76, R24 ;  /* 0x0000004c6418723c */ /* 0x040ff00000001818 */
[-C--:B------:R-:W-:Y:S04]  /*2110*/  HMMA.16816.F32 R28, R100, R78.reuse, R28 ;  /* 0x0000004e641c723c */ /* 0x080fe8000000181c */
[----:B-----5:R-:W-:Y:S04]  /*2120*/  LEA R2, R2, R120, 0x7 ;  /* 0x0000007802027211 */ /* 0x020fe800078e38ff */
[C---:B------:R-:W-:Y:S01]  /*2130*/  HMMA.16816.F32 R32, R92.reuse, R78, R32 ;  /* 0x0000004e5c20723c */ /* 0x040fe20000001820 */
[----:B------:R-:W3:Y:S03]  /*2140*/  LDSM.16.M88.4 R76, [R227+0x3080] ;  /* 0x00308000e34c783b */ /* 0x000ee60000000200 */
[----:B------:R-:W-:Y:S04]  /*2150*/  IMAD.SHL.U32 R237, R2, 0x4, RZ ;  /* 0x0000000402ed7824 */ /* 0x000fe800078e00ff */
[-C--:B------:R-:W-:Y:S01]  /*2160*/  HMMA.16816.F32 R36, R92, R104.reuse, R36 ;  /* 0x000000685c24723c */ /* 0x080fe20000001824 */
[----:B------:R1:W1:Y:S05]  /*2170*/  LDS R2, [R237+0x18080] ;  /* 0x01808000ed027984 */ /* 0x00026a0000000800 */
[----:B------:R1:W1:Y:S02]  /*2180*/  LDS R234, [R237+0x180a0] ;  /* 0x0180a000edea7984 */ /* 0x0002640000000800 */
[C---:B------:R-:W-:Y:S03]  /*2190*/  HMMA.16816.F32 R40, R100.reuse, R104, R40 ;  /* 0x000000686428723c */ /* 0x040fe60000001828 */
[----:B------:R1:W1:Y:S05]  /*21a0*/  LDS R235, [R237+0x18180] ;  /* 0x01818000edeb7984 */ /* 0x00026a0000000800 */
[-C--:B------:R-:W-:Y:S01]  /*21b0*/  HMMA.16816.F32 R44, R100, R106.reuse, R44 ;  /* 0x0000006a642c723c */ /* 0x080fe2000000182c */
[----:B------:R1:W1:Y:S01]  /*21c0*/  LDS R236, [R237+0x181a0] ;  /* 0x0181a000edec7984 */ /* 0x0002620000000800 */
[----:B------:R-:W-:Y:S04]  /*21d0*/  DEPBAR.LE SB0, 0x1 ;  /* 0x000080400000791a */ /* 0x000fe80000000000 */
[----:B------:R-:W-:Y:S02]  /*21e0*/  BAR.SYNC.DEFER_BLOCKING 0x0 ;  /* 0x0000000000007b1d */ /* 0x000fe40000010000 */
[C---:B------:R-:W-:Y:S08]  /*21f0*/  HMMA.16816.F32 R48, R92.reuse, R106, R48 ;  /* 0x0000006a5c30723c */ /* 0x040ff00000001830 */
[-C--:B------:R-:W-:Y:S08]  /*2200*/  HMMA.16816.F32 R52, R92, R108.reuse, R52 ;  /* 0x0000006c5c34723c */ /* 0x080ff00000001834 */
[C---:B------:R-:W-:Y:S08]  /*2210*/  HMMA.16816.F32 R56, R100.reuse, R108, R56 ;  /* 0x0000006c6438723c */ /* 0x040ff00000001838 */
[-C--:B------:R-:W-:Y:S08]  /*2220*/  HMMA.16816.F32 R60, R100, R110.reuse, R60 ;  /* 0x0000006e643c723c */ /* 0x080ff0000000183c */
[----:B------:R-:W-:Y:S08]  /*2230*/  HMMA.16816.F32 R64, R92, R110, R64 ;  /* 0x0000006e5c40723c */ /* 0x000ff00000001840 */
[-C--:B-1----:R-:W-:Y:S01]  /*2240*/  HMMA.16816.F32 R4, R84, R112.reuse, R4 ;  /* 0x000000705404723c */ /* 0x082fe20000001804 */
[----:B------:R1:W1:Y:S05]  /*2250*/  LDSM.16.M88.4 R200, [R208+0x10080] ;  /* 0x01008000d0c8783b */ /* 0x00026a0000000200 */
[----:B------:R-:W1:Y:S02]  /*2260*/  LDSM.16.M88.4 R208, [R208+0x12080] ;  /* 0x01208000d0d0783b */ /* 0x000e640000000200 */
[C---:B----4-:R-:W-:Y:S03]  /*2270*/  HMMA.16816.F32 R8, R116.reuse, R112, R8 ;  /* 0x000000707408723c */ /* 0x050fe60000001808 */
[----:B------:R4:W1:Y:S05]  /*2280*/  LDSM.16.M88.4 R128, [R0+0x10080] ;  /* 0x010080000080783b */ /* 0x00086a0000000200 */
[-C--:B------:R-:W-:Y:S01]  /*2290*/  HMMA.16816.F32 R12, R116, R114.reuse, R12 ;  /* 0x00000072740c723c */ /* 0x080fe2000000180c */
[----:B------:R4:W1:Y:S05]  /*22a0*/  LDSM.16.M88.4 R124, [R0+0x12080] ;  /* 0x01208000007c783b */ /* 0x00086a0000000200 */
[----:B------:R4:W1:Y:S02]  /*22b0*/  LDSM.16.M88.4 R80, [R225+0x4080] ;  /* 0x00408000e150783b */ /* 0x0008640000000200 */
[C---:B------:R-:W-:Y:S03]  /*22c0*/  HMMA.16816.F32 R16, R84.reuse, R114, R16 ;  /* 0x000000725410723c */ /* 0x040fe60000001810 */
[----:B------:R4:W1:Y:S05]  /*22d0*/  LDSM.16.M88.4 R96, [R225+0x5080] ;  /* 0x00508000e160783b */ /* 0x00086a0000000200 */
[-C--:B--2---:R-:W-:Y:S01]  /*22e0*/  HMMA.16816.F32 R20, R84, R68.reuse, R20 ;  /* 0x000000445414723c */ /* 0x084fe20000001814 */
[----:B------:R4:W2:Y:S05]  /*22f0*/  LDSM.16.M88.4 R112, [R225+0x6080] ;  /* 0x00608000e170783b */ /* 0x0008aa0000000200 */
        /* <DEDUP_REMOVED lines=8> */
[-C--:B------:R-:W-:Y:S08]  /*2380*/  HMMA.16816.F32 R36, R84, R72.reuse, R36 ;  /* 0x000000485424723c */ /* 0x080ff00000001824 */
[C---:B------:R-:W-:Y:S08]  /*2390*/  HMMA.16816.F32 R40, R116.reuse, R72, R40 ;  /* 0x000000487428723c */ /* 0x040ff00000001828 */
[-C--:B------:R-:W-:Y:S08]  /*23a0*/  HMMA.16816.F32 R44, R116, R74.reuse, R44 ;  /* 0x0000004a742c723c */ /* 0x080ff0000000182c */
[C---:B------:R-:W-:Y:S08]  /*23b0*/  HMMA.16816.F32 R48, R84.reuse, R74, R48 ;  /* 0x0000004a5430723c */ /* 0x040ff00000001830 */
[-C--:B---3--:R-:W-:Y:S08]  /*23c0*/  HMMA.16816.F32 R52, R84, R76.reuse, R52 ;  /* 0x0000004c5434723c */ /* 0x088ff00000001834 */
[C---:B------:R-:W-:Y:S08]  /*23d0*/  HMMA.16816.F32 R56, R116.reuse, R76, R56 ;  /* 0x0000004c7438723c */ /* 0x040ff00000001838 */
[-C--:B------:R-:W-:Y:S08]  /*23e0*/  HMMA.16816.F32 R60, R116, R78.reuse, R60 ;  /* 0x0000004e743c723c */ /* 0x080ff0000000183c */
[----:B------:R-:W-:Y:S01]  /*23f0*/  HMMA.16816.F32 R64, R84, R78, R64 ;  /* 0x0000004e5440723c */ /* 0x000fe20000001840 */
[----:B------:R-:W-:-:S07]  /*2400*/  @P0 BRA `(.L_x_940) ;  /* 0x0000042000000947 */ /* 0x000fce0003800000 */
[----:B-12-4-:R-:W-:Y:S01]  /*2410*/  IMAD.U32 R78, RZ, RZ, UR5 ;  /* 0x00000005ff4e7e24 */ /* 0x016fe2000f8e00ff */
[----:B------:R-:W2:Y:S01]  /*2420*/  LDL.64 R94, [R1+0x18] ;  /* 0x00001800015e7983 */ /* 0x000ea20000100a00 */
[----:B------:R-:W-:Y:S02]  /*2430*/  USHF.R.S32.HI UR29, URZ, 0x1f, UR30 ;  /* 0x0000001f3f1d7899 */ /* 0x000fe4000801141e */
[----:B------:R-:W-:Y:S01]  /*2440*/  ULDC.64 UR6, c[0x0][0x178] ;  /* 0x00005e0000067ab9 */ /* 0x000fe20000000a00 */
[----:B------:R-:W3:Y:S01]  /*2450*/  LDL.64 R92, [R1+0x8] ;  /* 0x00000800015c7983 */ /* 0x000ee20000100a00 */
[----:B------:R-:W-:Y:S01]  /*2460*/  @!P4 LEA R78, R78, 0x80, 0x7 ;  /* 0x000000804e4ec811 */ /* 0x000fe200078e38ff */
[----:B------:R-:W-:Y:S02]  /*2470*/  UIMAD.WIDE.U32 UR32, UR30, UR6, URZ ;  /* 0x000000061e2072a5 */ /* 0x000fe4000f8e003f */
[----:B------:R-:W4:Y:S01]  /*2480*/  LDL.64 R88, [R1+0x10] ;  /* 0x0000100001587983 */ /* 0x000f220000100a00 */
[----:B------:R-:W-:Y:S03]  /*2490*/  UIMAD UR29, UR29, UR6, URZ ;  /* 0x000000061d1d72a4 */ /* 0x000fe6000f8e023f */
[----:B------:R-:W-:Y:S01]  /*24a0*/  IMAD.U32 R74, RZ, RZ, UR32 ;  /* 0x00000020ff4a7e24 */ /* 0x000fe2000f8e00ff */
[----:B------:R-:W5:Y:S01]  /*24b0*/  LDL R91, [R1+0x2c] ;  /* 0x00002c00015b7983 */ /* 0x000f620000100800 */
[----:B------:R-:W-:Y:S02]  /*24c0*/  UIMAD UR29, UR30, UR7, UR29 ;  /* 0x000000071e1d72a4 */ /* 0x000fe4000f8e021d */
[----:B------:R-:W-:Y:S01]  /*24d0*/  UIMAD UR30, UR30, -0x80, UR13 ;  /* 0xffffff801e1e78a4 */ /* 0x000fe2000f8e020d */
[----:B------:R-:W5:Y:S01]  /*24e0*/  LDL R90, [R1+0x34] ;  /* 0x00003400015a7983 */ /* 0x000f620000100800 */
[----:B------:R-:W-:Y:S03]  /*24f0*/  UIADD3 UR29, UR33, UR29, URZ ;  /* 0x0000001d211d7290 */ /* 0x000fe6000fffe03f */
[----:B------:R-:W1:Y:S01]  /*2500*/  S2R R75, SR_CTAID.Y ;  /* 0x00000000004b7919 */ /* 0x000e620000002600 */
[----:B--2---:R-:W-:Y:S01]  /*2510*/  IMAD.MOV.U32 R68, RZ, RZ, R94 ;  /* 0x000000ffff447224 */ /* 0x004fe200078e005e */
[----:B-1----:R-:W-:Y:S01]  /*2520*/  SHF.R.S32.HI R72, RZ, 0x1f, R75 ;  /* 0x0000001fff487819 */ /* 0x002fe2000001144b */
[----:B------:R-:W-:Y:S02]  /*2530*/  IMAD.MOV.U32 R69, RZ, RZ, R95 ;  /* 0x000000ffff457224 */ /* 0x000fe400078e005f */
[----:B---3--:R-:W-:Y:S02]  /*2540*/  IMAD R70, R92, c[0x0][0x178], RZ ;  /* 0x00005e005c467a24 */ /* 0x008fe400078e02ff */
[----:B------:R-:W-:Y:S02]  /*2550*/  IMAD R71, R72, c[0x0][0x180], RZ ;  /* 0x0000600048477a24 */ /* 0x000fe400078e02ff */
[C---:B------:R-:W-:Y:S04]  /*2560*/  IMAD.WIDE.U32 R68, R75.reuse, c[0x0][0x180], R68 ;  /* 0x000060004b447a25 */ /* 0x040fe800078e0044 */
[----:B------:R-:W-:Y:S01]  /*2570*/  IMAD R71, R75, c[0x0][0x184], R71 ;  /* 0x000061004b477a24 */ /* 0x000fe200078e0247 */
[----:B------:R-:W-:Y:S01]  /*2580*/  IADD3 R70, P2, P1, R70, UR12, R68 ;  /* 0x0000000c46467c10 */ /* 0x000fe2000f95e044 */
[----:B----4-:R-:W-:Y:S02]  /*2590*/  @!P4 IMAD.MOV.U32 R68, RZ, RZ, R88 ;  /* 0x000000ffff44c224 */ /* 0x010fe400078e0058 */
[----:B------:R-:W-:Y:S02]  /*25a0*/  IMAD.IADD R73, R69, 0x1, R71 ;  /* 0x0000000145497824 */ /* 0x000fe400078e0247 */
[----:B------:R-:W-:Y:S02]  /*25b0*/  @!P4 IMAD.MOV.U32 R69, RZ, RZ, R89 ;  /* 0x000000ffff45c224 */ /* 0x000fe400078e0059 */
[----:B------:R-:W-:Y:S01]  /*25c0*/  @!P4 IMAD R71, R72, c[0x0][0x270], RZ ;  /* 0x00009c004847ca24 */ /* 0x000fe200078e02ff */
[----:B------:R-:W-:Y:S01]  /*25d0*/  LEA R72, P0, R70, c[0x0][0x160], 0x1 ;  /* 0x0000580046487a11 */ /* 0x000fe200078008ff */
[----:B------:R-:W-:Y:S01]  /*25e0*/  @!P4 IMAD.WIDE.U32 R68, R75, c[0x0][0x270], R68 ;  /* 0x00009c004b44ca25 */ /* 0x000fe200078e0044 */
[----:B-----5:R-:W-:Y:S02]  /*25f0*/  IADD3.X R73, R91, UR15, R73, P2, P1 ;  /* 0x0000000f5b497c10 */ /* 0x020fe400097e2449 */
[----:B------:R-:W-:Y:S01]  /*2600*/  LEA R72, P1, R74, R72, 0x8 ;  /* 0x000000484a487211 */ /* 0x000fe200078240ff */
[----:B------:R-:W-:Y:S01]  /*2610*/  @!P4 IMAD R71, R75, c[0x0][0x274], R71 ;  /* 0x00009d004b47ca24 */ /* 0x000fe200078e0247 */
[----:B------:R-:W-:Y:S02]  /*2620*/  IADD3 R75, -R92, UR30, RZ ;  /* 0x0000001e5c4b7c10 */ /* 0x000fe4000fffe1ff */
[----:B------:R-:W-:Y:S01]  /*2630*/  LEA.HI.X R74, R70, c[0x0][0x164], R73, 0x1, P0 ;  /* 0x00005900464a7a11 */ /* 0x000fe200000f0c49 */
[----:B------:R-:W-:Y:S01]  /*2640*/  IMAD.U32 R73, RZ, RZ, UR32 ;  /* 0x00000020ff497e24 */ /* 0x000fe2000f8e00ff */
[----:B------:R-:W-:Y:S01]  /*2650*/  ISETP.LT.OR P2, PT, R75, 0x1, P6 ;  /* 0x000000014b00780c */ /* 0x000fe20003741670 */
[----:B------:R-:W-:Y:S01]  /*2660*/  IMAD.U32 R70, RZ, RZ, UR29 ;  /* 0x0000001dff467e24 */ /* 0x000fe2000f8e00ff */
[----:B------:R-:W-:Y:S04]  /*2670*/  @!P4 IADD3 R68, P0, R68, UR11, RZ ;  /* 0x0000000b4444cc10 */ /* 0x000fe8000ff1e0ff */
[----:B------:R-:W-:Y:S01]  /*2680*/  LEA.HI.X R73, R73, R74, R70, 0x8, P1 ;  /* 0x0000004a49497211 */ /* 0x000fe200008f4446 */
[----:B------:R-:W-:Y:S01]  /*2690*/  IMAD.U32 R74, RZ, RZ, UR28 ;  /* 0x0000001cff4a7e24 */ /* 0x000fe2000f8e00ff */
[----:B------:R-:W-:Y:S02]  /*26a0*/  @!P4 IADD3.X R71, R69, UR17, R71, P0, !PT ;  /* 0x000000114547cc10 */ /* 0x000fe400087fe447 */
[----:B------:R-:W-:Y:S01]  /*26b0*/  @!P4 LEA R76, P0, R68, c[0x0][0x258], 0x2 ;  /* 0x00009600444cca11 */ /* 0x000fe200078010ff */
[----:B------:R-:W-:Y:S01]  /*26c0*/  IMAD R74, R74, 0x4000, R90 ;  /* 0x000040004a4a7824 */ /* 0x000fe200078e025a */
[----:B------:R-:W-:Y:S02]  /*26d0*/  IADD3 R70, P1, R72, UR20, RZ ;  /* 0x0000001448467c10 */ /* 0x000fe4000ff3e0ff */
[----:B------:R-:W-:Y:S02]  /*26e0*/  @!P4 LEA.HI.X R77, R68, c[0x0][0x25c], R71, 0x2, P0 ;  /* 0x00009700444dca11 */ /* 0x000fe400000f1447 */
[----:B------:R-:W-:Y:S01]  /*26f0*/  @!PT LDS RZ, [RZ] ;  /* 0x00000000fffff984 */ /* 0x000fe20000000800 */
[----:B------:R-:W-:Y:S01]  /*2700*/  @!PT LDS RZ, [RZ] ;  /* 0x00000000fffff984 */ /* 0x000fe20000000800 */
[----:B------:R-:W-:Y:S01]  /*2710*/  @!PT LDS RZ, [RZ] ;  /* 0x00000000fffff984 */ /* 0x000fe20000000800 */
[----:B------:R1:W-:Y:S01]  /*2720*/  LDGSTS.E.BYPASS.LTC128B.128 [R74], [R72.64], !P2 ;  /* 0x00000000484a7fae */ /* 0x0003e2000d101d58 */
[----:B------:R-:W-:Y:S02]  /*2730*/  ISETP.LT.OR P2, PT, R75, 0x21, P6 ;  /* 0x000000214b00780c */ /* 0x000fe40003741670 */
[----:B------:R-:W-:Y:S01]  /*2740*/  IADD3.X R71, R73, UR19, RZ, P1, !PT ;  /* 0x0000001349477c10 */ /* 0x000fe20008ffe4ff */
[----:B------:R-:W-:Y:S01]  /*2750*/  @!P4 IMAD.WIDE R76, R78, 0x4, R76 ;  /* 0x000000044e4cc825 */ /* 0x000fe200078e024c */
[----:B------:R-:W-:Y:S04]  /*2760*/  IADD3 R68, P0, R70, UR20, RZ ;  /* 0x0000001446447c10 */ /* 0x000fe8000ff1e0ff */
[----:B------:R-:W-:Y:S02]  /*2770*/  IADD3.X R69, R71, UR19, RZ, P0, !PT ;  /* 0x0000001347457c10 */ /* 0x000fe400087fe4ff */
[----:B------:R-:W-:Y:S03]  /*2780*/  ISETP.LT.OR P0, PT, R75, 0x41, P6 ;  /* 0x000000414b00780c */ /* 0x000fe60003701670 */
[----:B------:R2:W-:Y:S10]  /*2790*/  LDGSTS.E.BYPASS.LTC128B.128 [R74+0x1000], [R70.64], !P2 ;  /* 0x01000000464a7fae */ /* 0x0005f4000d101d58 */
[----:B------:R3:W-:Y:S01]  /*27a0*/  LDGSTS.E.BYPASS.LTC128B.128 [R74+0x2000], [R68.64], !P0 ;  /* 0x02000000444a7fae */ /* 0x0007e2000c101d58 */
[----:B-1----:R-:W-:Y:S04]  /*27b0*/  IADD3 R72, P1, R68, UR20, RZ ;  /* 0x0000001444487c10 */ /* 0x002fe8000ff3e0ff */
[----:B------:R-:W-:Y:S02]  /*27c0*/  IADD3.X R73, R69, UR19, RZ, P1, !PT ;  /* 0x0000001345497c10 */ /* 0x000fe40008ffe4ff */
[----:B------:R-:W-:Y:S01]  /*27d0*/  ISETP.LT.OR P1, PT, R75, 0x61, P6 ;  /* 0x000000614b00780c */ /* 0x000fe20003721670 */
[----:B------:R-:W-:Y:S04]  /*27e0*/  IMAD.U32 R75, RZ, RZ, UR28 ;  /* 0x0000001cff4b7e24 */ /* 0x000fe8000f8e00ff */
[----:B------:R-:W-:Y:S04]  /*27f0*/  @!P4 IMAD R75, R75, 0x80, R88 ;  /* 0x000000804b4bc824 */ /* 0x000fe800078e0258 */
[----:B--2---:R-:W-:Y:S04]  /*2800*/  @!P4 IMAD.SHL.U32 R70, R75, 0x4, RZ ;  /* 0x000000044b46c824 */ /* 0x004fe800078e00ff */
[----:B------:R3:W-:Y:S04]  /*2810*/  LDGSTS.E.BYPASS.LTC128B.128 [R74+0x3000], [R72.64], !P1 ;  /* 0x03000000484a7fae */ /* 0x0007e8000c901d58 */
[----:B------:R3:W-:Y:S02]  /*2820*/  @!P4 LDGSTS.E.BYPASS.LTC128B.128 [R70+0x18080], [R76.64] ;  /* 0x180800004c46cfae */ /* 0x0007e4000b901d58 */
.L_x_940:
[-C--:B-1234-:R-:W-:Y:S01]  /*2830*/  HMMA.16816.F32 R68, R128, R80.reuse, RZ ;  /* 0x000000508044723c */ /* 0x09efe200000018ff */
[----:B------:R-:W0:Y:S01]  /*2840*/  LDGDEPBAR ;  /* 0x00000000000079af */ /* 0x000e220000000000 */
[----:B------:R-:W-:Y:S01]  /*2850*/  UIADD3 UR29, UR5, 0x2, URZ ;  /* 0x00000002051d7890 */ /* 0x000fe2000fffe03f */
[C---:B------:R-:W-:Y:S02]  /*2860*/  ISETP.GT.AND P2, PT, R238.reuse, RZ, PT ;  /* 0x000000ffee00720c */ /* 0x040fe40003f44270 */
[----:B------:R-:W-:Y:S01]  /*2870*/  ISETP.GT.AND P0, PT, R238, 0x1, PT ;  /* 0x00000001ee00780c */ /* 0x000fe20003f04270 */
[----:B------:R-:W-:Y:S01]  /*2880*/  UISETP.GE.AND UP0, UPT, UR29, UR26, UPT ;  /* 0x0000001a1d00728c */ /* 0x000fe2000bf06270 */
[----:B------:R-:W-:Y:S01]  /*2890*/  FSEL R246, R8, -INF , P2 ;  /* 0xff80000008f67808 */ /* 0x000fe20001000000 */
[C---:B------:R-:W-:Y:S02]  /*28a0*/  HMMA.16816.F32 R72, R124.reuse, R80, RZ ;  /* 0x000000507c48723c */ /* 0x040fe400000018ff */
[----:B------:R-:W-:Y:S02]  /*28b0*/  ISETP.GT.AND P1, PT, R238, 0x10, PT ;  /* 0x00000010ee00780c */ /* 0x000fe40003f24270 */
[----:B------:R-:W-:Y:S02]  /*28c0*/  FSEL R245, R9, -INF , P0 ;  /* 0xff80000009f57808 */ /* 0x000fe40000000000 */
[----:B------:R-:W-:Y:S02]  /*28d0*/  FSEL R4, R4, -INF , P2 ;  /* 0xff80000004047808 */ /* 0x000fe40001000000 */
[-C--:B------:R-:W-:Y:S01]  /*28e0*/  HMMA.16816.F32 R76, R124, R82.reuse, RZ ;  /* 0x000000527c4c723c */ /* 0x080fe200000018ff */
[----:B------:R-:W-:Y:S03]  /*28f0*/  FSEL R5, R5, -INF , P0 ;  /* 0xff80000005057808 */ /* 0x000fe60000000000 */
[--C-:B------:R-:W-:Y:S02]  /*2900*/  FFMA.FTZ R4, R4, c[0x0][0x29c], -R2.reuse ;  /* 0x0000a70004047a23 */ /* 0x100fe40000010802 */
[--C-:B------:R-:W-:Y:S02]  /*2910*/  FFMA.FTZ R5, R5, c[0x0][0x29c], -R2.reuse ;  /* 0x0000a70005057a23 */ /* 0x100fe40000010802 */
[C---:B------:R-:W-:Y:S01]  /*2920*/  HMMA.16816.F32 R80, R128.reuse, R82, RZ ;  /* 0x000000528050723c */ /* 0x040fe200000018ff */
[----:B------:R1:W2:Y:S07]  /*2930*/  MUFU.EX2 R243, R4 ;  /* 0x0000000400f37308 */ /* 0x0002ae0000000800 */
[-C--:B------:R-:W-:Y:S03]  /*2940*/  HMMA.16816.F32 R84, R128, R96.reuse, RZ ;  /* 0x000000608054723c */ /* 0x080fe600000018ff */
[----:B------:R-:W3:Y:S05]  /*2950*/  MUFU.EX2 R244, R5 ;  /* 0x0000000500f47308 */ /* 0x000eea0000000800 */
[C---:B------:R-:W-:Y:S08]  /*2960*/  HMMA.16816.F32 R88, R124.reuse, R96, RZ ;  /* 0x000000607c58723c */ /* 0x040ff000000018ff */
[-C--:B------:R-:W-:Y:S01]  /*2970*/  HMMA.16816.F32 R92, R124, R98.reuse, RZ ;  /* 0x000000627c5c723c */ /* 0x080fe200000018ff */
[----:B-1----:R-:W-:Y:S03]  /*2980*/  FSEL R4, R16, -INF , P1 ;  /* 0xff80000010047808 */ /* 0x002fe60000800000 */
[----:B------:R-:W-:Y:S02]  /*2990*/  FSEL R16, R10, -INF , P2 ;  /* 0xff8000000a107808 */ /* 0x000fe40001000000 */
[--C-:B------:R-:W-:Y:S02]  /*29a0*/  FFMA.FTZ R4, R4, c[0x0][0x29c], -R2.reuse ;  /* 0x0000a70004047a23 */ /* 0x100fe40000010802 */
[C---:B------:R-:W-:Y:S02]  /*29b0*/  HMMA.16816.F32 R96, R128.reuse, R98, RZ ;  /* 0x000000628060723c */ /* 0x040fe400000018ff */
[----:B------:R1:W-:Y:S06]  /*29c0*/  MUFU.EX2 R5, R4 ;  /* 0x0000000400057308 */ /* 0x0003ec0000000800 */
[-C--:B------:R-:W-:Y:S08]  /*29d0*/  HMMA.16816.F32 R100, R128, R112.reuse, RZ ;  /* 0x000000708064723c */ /* 0x080ff000000018ff */
[C---:B------:R-:W-:Y:S08]  /*29e0*/  HMMA.16816.F32 R104, R124.reuse, R112, RZ ;  /* 0x000000707c68723c */ /* 0x040ff000000018ff */
[-C--:B------:R-:W-:Y:S08]  /*29f0*/  HMMA.16816.F32 R108, R124, R114.reuse, RZ ;  /* 0x000000727c6c723c */ /* 0x080ff000000018ff */
[C---:B------:R-:W-:Y:S08]  /*2a00*/  HMMA.16816.F32 R112, R128.reuse, R114, RZ ;  /* 0x000000728070723c */ /* 0x040ff000000018ff */
[-C--:B------:R-:W-:Y:S08]  /*2a10*/  HMMA.16816.F32 R116, R128, R196.reuse, RZ ;  /* 0x000000c48074723c */ /* 0x080ff000000018ff */
[C---:B------:R-:W-:Y:S07]  /*2a20*/  HMMA.16816.F32 R120, R124.reuse, R196, RZ ;  /* 0x000000c47c78723c */ /* 0x040fee00000018ff */
[----:B------:R-:W-:Y:S01]  /*2a30*/  SHF.L.U32 R196, R232, 0x1, RZ ;  /* 0x00000001e8c47819 */ /* 0x000fe200000006ff */
[-C--:B------:R-:W-:Y:S08]  /*2a40*/  HMMA.16816.F32 R124, R124, R198.reuse, RZ ;  /* 0x000000c67c7c723c */ /* 0x080ff000000018ff */
[----:B------:R-:W-:Y:S07]  /*2a50*/  HMMA.16816.F32 R128, R128, R198, RZ ;  /* 0x000000c68080723c */ /* 0x000fee00000018ff */
[----:B------:R-:W-:Y:S01]  /*2a60*/  FSEL R199, R7, -INF , P0 ;  /* 0xff80000007c77808 */ /* 0x000fe20000000000 */
[-C--:B------:R-:W-:Y:S05]  /*2a70*/  HMMA.16816.F32 R68, R200, R204.reuse, R68 ;  /* 0x000000ccc844723c */ /* 0x080fea0000001844 */
[----:B------:R-:W-:Y:S02]  /*2a80*/  FSEL R198, R18, -INF , P1 ;  /* 0xff80000012c67808 */ /* 0x000fe40000800000 */
[----:B--2---:R-:W-:Y:S01]  /*2a90*/  MOV R18, R243 ;  /* 0x000000f300127202 */ /* 0x004fe20000000f00 */
[C---:B------:R-:W-:Y:S07]  /*2aa0*/  HMMA.16816.F32 R72, R208.reuse, R204, R72 ;  /* 0x000000ccd048723c */ /* 0x040fee0000001848 */
[----:B------:R-:W-:Y:S01]  /*2ab0*/  FSEL R205, R11, -INF , P0 ;  /* 0xff8000000bcd7808 */ /* 0x000fe20000000000 */
[-C--:B------:R-:W-:Y:S01]  /*2ac0*/  HMMA.16816.F32 R76, R208, R206.reuse, R76 ;  /* 0x000000ced04c723c */ /* 0x080fe2000000184c */
[----:B------:R-:W-:Y:S02]  /*2ad0*/  LDSM.16.M88.4 R8, [R226+0x4080] ;  /* 0x00408000e208783b */ /* 0x000fe40000000200 */
[----:B------:R-:W-:Y:S02]  /*2ae0*/  ISETP.GT.AND P0, PT, R238, 0x11, PT ;  /* 0x00000011ee00780c */ /* 0x000fe40003f04270 */
[----:B------:R-:W-:Y:S02]  /*2af0*/  FSEL R204, R6, -INF , P2 ;  /* 0xff80000006cc7808 */ /* 0x000fe40001000000 */
[----:B-1----:R-:W-:Y:S01]  /*2b00*/  FSEL R4, R17, -INF , P0 ;  /* 0xff80000011047808 */ /* 0x002fe20000000000 */
[C---:B------:R-:W-:Y:S04]  /*2b10*/  HMMA.16816.F32 R80, R200.reuse, R206, R80 ;  /* 0x000000cec850723c */ /* 0x040fe80000001850 */
[--C-:B------:R-:W-:Y:S01]  /*2b20*/  FFMA.FTZ R4, R4, c[0x0][0x29c], -R2.reuse ;  /* 0x0000a70004047a23 */ /* 0x100fe20000010802 */
[----:B------:R-:W-:Y:S02]  /*2b30*/  ISETP.GT.AND P2, PT, R238, 0x20, PT ;  /* 0x00000020ee00780c */ /* 0x000fe40003f44270 */
[----:B------:R-:W-:Y:S01]  /*2b40*/  FSEL R207, R14, -INF , P1 ;  /* 0xff8000000ecf7808 */ /* 0x000fe20000800000 */
[-C--:B------:R-:W-:Y:S01]  /*2b50*/  HMMA.16816.F32 R84, R200, R212.reuse, R84 ;  /* 0x000000d4c854723c */ /* 0x080fe20000001854 */
[----:B------:R1:W-:Y:S03]  /*2b60*/  MUFU.EX2 R7, R4 ;  /* 0x0000000400077308 */ /* 0x0003e60000000800 */
[----:B------:R-:W-:Y:S02]  /*2b70*/  FSEL R197, R19, -INF , P0 ;  /* 0xff80000013c57808 */ /* 0x000fe40000000000 */
[----:B------:R-:W-:Y:S02]  /*2b80*/  FSEL R243, R13, -INF , P0 ;  /* 0xff8000000df37808 */ /* 0x000fe40000000000 */
[C---:B------:R-:W-:Y:S04]  /*2b90*/  HMMA.16816.F32 R88, R208.reuse, R212, R88 ;  /* 0x000000d4d058723c */ /* 0x040fe80000001858 */
[----:B------:R-:W-:Y:S03]  /*2ba0*/  FSEL R17, R26, -INF , P2 ;  /* 0xff8000001a117808 */ /* 0x000fe60001000000 */
[----:B------:R-:W-:Y:S01]  /*2bb0*/  FSEL R212, R24, -INF , P2 ;  /* 0xff80000018d47808 */ /* 0x000fe20001000000 */
[-C--:B------:R-:W-:Y:S08]  /*2bc0*/  HMMA.16816.F32 R92, R208, R214.reuse, R92 ;  /* 0x000000d6d05c723c */ /* 0x080ff0000000185c */
[C---:B------:R-:W-:Y:S04]  /*2bd0*/  HMMA.16816.F32 R96, R200.reuse, R214, R96 ;  /* 0x000000d6c860723c */ /* 0x040fe80000001860 */
[----:B-1----:R-:W-:Y:S02]  /*2be0*/  FSEL R4, R20, -INF , P2 ;  /* 0xff80000014047808 */ /* 0x002fe40001000000 */
[----:B---3--:R-:W-:Y:S02]  /*2bf0*/  MOV R20, R244 ;  /* 0x000000f400147202 */ /* 0x008fe40000000f00 */
[-C--:B------:R-:W-:Y:S04]  /*2c00*/  HMMA.16816.F32 R100, R200, R216.reuse, R100 ;  /* 0x000000d8c864723c */ /* 0x080fe80000001864 */
[--C-:B------:R-:W-:Y:S01]  /*2c10*/  FFMA.FTZ R4, R4, c[0x0][0x29c], -R2.reuse ;  /* 0x0000a70004047a23 */ /* 0x100fe20000010802 */
[----:B------:R-:W-:Y:S02]  /*2c20*/  FSEL R244, R12, -INF , P1 ;  /* 0xff8000000cf47808 */ /* 0x000fe40000800000 */
[----:B------:R-:W-:Y:S01]  /*2c30*/  ISETP.GT.AND P1, PT, R238, 0x21, PT ;  /* 0x00000021ee00780c */ /* 0x000fe20003f24270 */
[C---:B------:R-:W-:Y:S01]  /*2c40*/  HMMA.16816.F32 R104, R208.reuse, R216, R104 ;  /* 0x000000d8d068723c */ /* 0x040fe20000001868 */
[----:B------:R1:W2:Y:S03]  /*2c50*/  MUFU.EX2 R206, R4 ;  /* 0x0000000400ce7308 */ /* 0x0002a60000000800 */
[----:B------:R-:W-:Y:S02]  /*2c60*/  FSEL R26, R23, -INF , P1 ;  /* 0xff800000171a7808 */ /* 0x000fe40000800000 */
[----:B------:R-:W-:Y:S02]  /*2c70*/  FSEL R213, R25, -INF , P1 ;  /* 0xff80000019d57808 */ /* 0x000fe40000800000 */
[-C--:B------:R-:W-:Y:S04]  /*2c80*/  HMMA.16816.F32 R108, R208, R218.reuse, R108 ;  /* 0x000000dad06c723c */ /* 0x080fe8000000186c */
[----:B------:R-:W-:Y:S02]  /*2c90*/  FSEL R27, R27, -INF , P1 ;  /* 0xff8000001b1b7808 */ /* 0x000fe40000800000 */
[----:B------:R-:W-:Y:S02]  /*2ca0*/  IADD3 R12, R0, R196, RZ ;  /* 0x000000c4000c7210 */ /* 0x000fe40007ffe0ff */
[C---:B------:R-:W-:Y:S04]  /*2cb0*/  HMMA.16816.F32 R112, R200.reuse, R218, R112 ;  /* 0x000000dac870723c */ /* 0x040fe80000001870 */
[----:B------:R-:W-:Y:S04]  /*2cc0*/  MOV R25, R205 ;  /* 0x000000cd00197202 */ /* 0x000fe80000000f00 */
[-C--:B------:R-:W-:Y:S04]  /*2cd0*/  HMMA.16816.F32 R116, R200, R220.reuse, R116 ;  /* 0x000000dcc874723c */ /* 0x080fe80000001874 */
[----:B-1----:R-:W-:Y:S02]  /*2ce0*/  FSEL R4, R21, -INF , P1 ;  /* 0xff80000015047808 */ /* 0x002fe40000800000 */
[----:B------:R-:W-:Y:S02]  /*2cf0*/  FSEL R21, R15, -INF , P0 ;  /* 0xff8000000f157808 */ /* 0x000fe40000000000 */
[C---:B------:R-:W-:Y:S04]  /*2d00*/  HMMA.16816.F32 R120, R208.reuse, R220, R120 ;  /* 0x000000dcd078723c */ /* 0x040fe80000001878 */
[--C-:B------:R-:W-:Y:S01]  /*2d10*/  FFMA.FTZ R4, R4, c[0x0][0x29c], -R2.reuse ;  /* 0x0000a70004047a23 */ /* 0x100fe20000010802 */
[C---:B------:R-:W-:Y:S02]  /*2d20*/  ISETP.GT.AND P0, PT, R238.reuse, 0x30, PT ;  /* 0x00000030ee00780c */ /* 0x040fe40003f04270 */
[----:B------:R-:W-:Y:S01]  /*2d30*/  ISETP.GT.AND P1, PT, R238, 0x40, PT ;  /* 0x00000040ee00780c */ /* 0x000fe20003f24270 */
[-C--:B------:R-:W-:Y:S01]  /*2d40*/  HMMA.16816.F32 R124, R208, R222.reuse, R124 ;  /* 0x000000ded07c723c */ /* 0x080fe2000000187c */
[----:B------:R1:W3:Y:S03]  /*2d50*/  MUFU.EX2 R252, R4 ;  /* 0x0000000400fc7308 */ /* 0x0002e60000000800 */
[----:B------:R-:W-:Y:S02]  /*2d60*/  FSEL R34, R34, -INF , P0 ;  /* 0xff80000022227808 */ /* 0x000fe40000000000 */
[----:B------:R-:W-:Y:S02]  /*2d70*/  FSEL R250, R30, -INF , P0 ;  /* 0xff8000001efa7808 */ /* 0x000fe40000000000 */
[----:B------:R-:W-:Y:S04]  /*2d80*/  HMMA.16816.F32 R128, R200, R222, R128 ;  /* 0x000000dec880723c */ /* 0x000fe80000001880 */
[----:B------:R-:W-:Y:S02]  /*2d90*/  FSEL R38, R38, -INF , P1 ;  /* 0xff80000026267808 */ /* 0x000fe40000800000 */
[----:B------:R-:W-:Y:S02]  /*2da0*/  FSEL R40, R40, -INF , P1 ;  /* 0xff80000028287808 */ /* 0x000fe40000800000 */
[----:B------:R-:W-:Y:S04]  /*2db0*/  FSEL R218, R42, -INF , P1 ;  /* 0xff8000002ada7808 */ /* 0x000fe80000800000 */
[----:B------:R-:W-:Y:S02]  /*2dc0*/  MOV R211, R20 ;  /* 0x0000001400d37202 */ /* 0x000fe40000000f00 */
[----:B------:R-:W-:Y:S02]  /*2dd0*/  MOV R222, R207 ;  /* 0x000000cf00de7202 */ /* 0x000fe40000000f00 */
[----:B--2---:R-:W-:Y:S02]  /*2de0*/  MOV R219, R206 ;  /* 0x000000ce00db7202 */ /* 0x004fe40000000f00 */
[----:B-1----:R-:W-:Y:S02]  /*2df0*/  FSEL R4, R32, -INF , P0 ;  /* 0xff80000020047808 */ /* 0x002fe40000000000 */
[----:B------:R-:W-:Y:S02]  /*2e00*/  FSEL R32, R22, -INF , P2 ;  /* 0xff80000016207808 */ /* 0x000fe40001000000 */
[----:B------:R-:W-:Y:S01]  /*2e10*/  ISETP.GT.AND P2, PT, R238, 0x31, PT ;  /* 0x00000031ee00780c */ /* 0x000fe20003f44270 */
[----:B------:R-:W-:Y:S01]  /*2e20*/  FFMA.FTZ R4, R4, c[0x0][0x29c], -R2 ;  /* 0x0000a70004047a23 */ /* 0x000fe20000010802 */
[----:B------:R-:W-:Y:S01]  /*2e30*/  MOV R221, R7 ;  /* 0x0000000700dd7202 */ /* 0x000fe20000000f00 */
[----:B------:R-:W-:Y:S01]  /*2e40*/  FFMA.FTZ R24, R32, c[0x0][0x29c], -R234 ;  /* 0x0000a70020187a23 */ /* 0x000fe200000108ea */
[----:B------:R-:W-:Y:S01]  /*2e50*/  FSEL R35, R35, -INF , P2 ;  /* 0xff80000023237808 */ /* 0x000fe20001000000 */
[----:B------:R1:W-:Y:S01]  /*2e60*/  MUFU.EX2 R251, R4 ;  /* 0x0000000400fb7308 */ /* 0x0003e20000000800 */
[----:B------:R-:W-:Y:S02]  /*2e70*/  FSEL R248, R31, -INF , P2 ;  /* 0xff8000001ff87808 */ /* 0x000fe40001000000 */
[----:B------:R-:W-:Y:S02]  /*2e80*/  MOV R220, R5 ;  /* 0x0000000500dc7202 */ /* 0x000fe40000000f00 */
[----:B------:R-:W-:Y:S05]  /*2e90*/  MOV R223, R21 ;  /* 0x0000001500df7202 */ /* 0x000fea0000000f00 */
[----:B------:R2:W-:Y:S01]  /*2ea0*/  MUFU.EX2 R205, R24 ;  /* 0x0000001800cd7308 */ /* 0x0005e20000000800 */
[----:B-1----:R-:W-:Y:S05]  /*2eb0*/  FSEL R4, R33, -INF , P2 ;  /* 0xff80000021047808 */ /* 0x002fea0001000000 */
[--C-:B------:R-:W-:Y:S04]  /*2ec0*/  FFMA.FTZ R4, R4, c[0x0][0x29c], -R2.reuse ;  /* 0x0000a70004047a23 */ /* 0x100fe80000010802 */
[----:B------:R1:W-:Y:S01]  /*2ed0*/  MUFU.EX2 R249, R4 ;  /* 0x0000000400f97308 */ /* 0x0003e20000000800 */
[----:B--2---:R-:W-:Y:S02]  /*2ee0*/  IADD3 R24, R196, R0, R229 ;  /* 0x00000000c4187210 */ /* 0x004fe40007ffe0e5 */
[----:B-1----:R-:W-:Y:S02]  /*2ef0*/  FSEL R4, R36, -INF , P1 ;  /* 0xff80000024047808 */ /* 0x002fe40000800000 */
[----:B------:R-:W-:Y:S02]  /*2f00*/  FSEL R36, R28, -INF , P0 ;  /* 0xff8000001c247808 */ /* 0x000fe40000000000 */
[----:B------:R-:W-:Y:S01]  /*2f10*/  ISETP.GT.AND P0, PT, R238, 0x41, PT ;  /* 0x00000041ee00780c */ /* 0x000fe20003f04270 */
[----:B------:R-:W-:Y:S01]  /*2f20*/  FFMA.FTZ R4, R4, c[0x0][0x29c], -R2 ;  /* 0x0000a70004047a23 */ /* 0x000fe20000010802 */
[----:B------:R-:W-:Y:S02]  /*2f30*/  FSEL R28, R29, -INF , P2 ;  /* 0xff8000001d1c7808 */ /* 0x000fe40001000000 */
[----:B------:R-:W-:Y:S01]  /*2f40*/  FSEL R39, R39, -INF , P0 ;  /* 0xff80000027277808 */ /* 0x000fe20000000000 */
[----:B------:R1:W-:Y:S01]  /*2f50*/  MUFU.EX2 R247, R4 ;  /* 0x0000000400f77308 */ /* 0x0003e20000000800 */
[----:B------:R-:W-:Y:S02]  /*2f60*/  FSEL R41, R41, -INF , P0 ;  /* 0xff80000029297808 */ /* 0x000fe40000000000 */
[C---:B------:R-:W-:Y:S02]  /*2f70*/  ISETP.GT.AND P2, PT, R238.reuse, 0x50, PT ;  /* 0x00000050ee00780c */ /* 0x040fe40003f44270 */
[----:B------:R-:W-:Y:S02]  /*2f80*/  ISETP.GT.AND P1, PT, R238, 0x51, PT ;  /* 0x00000051ee00780c */ /* 0x000fe40003f24270 */
[----:B------:R-:W-:Y:S02]  /*2f90*/  FSEL R43, R43, -INF , P0 ;  /* 0xff8000002b2b7808 */ /* 0x000fe40000000000 */
[----:B------:R-:W-:Y:S02]  /*2fa0*/  FSEL R50, R50, -INF , P2 ;  /* 0xff80000032327808 */ /* 0x000fe40001000000 */
[----:B------:R-:W-:Y:S01]  /*2fb0*/  FSEL R42, R46, -INF , P2 ;  /* 0xff8000002e2a7808 */ /* 0x000fe20001000000 */
[----:B------:R-:W-:Y:S01]  /*2fc0*/  FFMA.FTZ R43, R43, c[0x0][0x29c], -R236 ;  /* 0x0000a7002b2b7a23 */ /* 0x000fe200000108ec */
[----:B------:R-:W-:Y:S02]  /*2fd0*/  FSEL R51, R51, -INF , P1 ;  /* 0xff80000033337808 */ /* 0x000fe40000800000 */
[----:B------:R-:W-:Y:S02]  /*2fe0*/  FSEL R48, R48, -INF , P2 ;  /* 0xff80000030307808 */ /* 0x000fe40001000000 */
[----:B------:R-:W-:Y:S01]  /*2ff0*/  FSEL R44, R44, -INF , P2 ;  /* 0xff8000002c2c7808 */ /* 0x000fe20001000000 */
[----:B------:R-:W-:Y:S01]  /*3000*/  FFMA.FTZ R0, R51, c[0x0][0x29c], -R234 ;  /* 0x0000a70033007a23 */ /* 0x000fe200000108ea */
[----:B------:R-:W-:Y:S01]  /*3010*/  ISETP.GT.AND P2, PT, R238, 0x61, PT ;  /* 0x00000061ee00780c */ /* 0x000fe20003f44270 */
[--C-:B------:R-:W-:Y:S01]  /*3020*/  FFMA.FTZ R48, R48, c[0x0][0x29c], -R2.reuse ;  /* 0x0000a70030307a23 */ /* 0x100fe20000010802 */
[----:B------:R-:W-:Y:S01]  /*3030*/  FSEL R45, R45, -INF , P1 ;  /* 0xff8000002d2d7808 */ /* 0x000fe20000800000 */
[----:B------:R2:W-:Y:S01]  /*3040*/  MUFU.EX2 R200, R0 ;  /* 0x0000000000c87308 */ /* 0x0005e20000000800 */
[----:B------:R-:W-:Y:S02]  /*3050*/  FSEL R49, R49, -INF , P1 ;  /* 0xff80000031317808 */ /* 0x000fe40000800000 */
[----:B-1----:R-:W-:Y:S02]  /*3060*/  FSEL R4, R37, -INF , P0 ;  /* 0xff80000025047808 */ /* 0x002fe40000000000 */
[----:B------:R-:W-:Y:S01]  /*3070*/  ISETP.GT.AND P0, PT, R238, 0x60, PT ;  /* 0x00000060ee00780c */ /* 0x000fe20003f04270 */
[--C-:B------:R-:W-:Y:S01]  /*3080*/  FFMA.FTZ R49, R49, c[0x0][0x29c], -R2.reuse ;  /* 0x0000a70031317a23 */ /* 0x100fe20000010802 */
[----:B------:R-:W-:Y:S01]  /*3090*/  FSEL R37, R47, -INF , P1 ;  /* 0xff8000002f257808 */ /* 0x000fe20000800000 */
[--C-:B------:R-:W-:Y:S01]  /*30a0*/  FFMA.FTZ R4, R4, c[0x0][0x29c], -R2.reuse ;  /* 0x0000a70004047a23 */ /* 0x100fe20000010802 */
[----:B------:R-:W-:Y:S01]  /*30b0*/  FSEL R54, R54, -INF , P0 ;  /* 0xff80000036367808 */ /* 0x000fe20000000000 */
[----:B------:R-:W-:Y:S01]  /*30c0*/  MUFU.EX2 R215, R49 ;  /* 0x0000003100d77308 */ /* 0x000fe20000000800 */
[----:B------:R-:W-:Y:S02]  /*30d0*/  FSEL R56, R56, -INF , P0 ;  /* 0xff80000038387808 */ /* 0x000fe40000000000 */
[----:B------:R-:W-:Y:S02]  /*30e0*/  FSEL R33, R58, -INF , P0 ;  /* 0xff8000003a217808 */ /* 0x000fe40000000000 */
[----:B------:R-:W-:Y:S02]  /*30f0*/  FSEL R52, R52, -INF , P0 ;  /* 0xff80000034347808 */ /* 0x000fe40000000000 */
[C---:B------:R-:W-:Y:S02]  /*3100*/  ISETP.GT.AND P0, PT, R238.reuse, 0x71, PT ;  /* 0x00000071ee00780c */ /* 0x040fe40003f04270 */
[----:B------:R-:W-:Y:S01]  /*3110*/  ISETP.GT.AND P1, PT, R238, 0x70, PT ;  /* 0x00000070ee00780c */ /* 0x000fe20003f24270 */
[----:B------:R-:W-:Y:S01]  /*3120*/  FFMA.FTZ R52, R52, c[0x0][0x29c], -R2 ;  /* 0x0000a70034347a23 */ /* 0x000fe20000010802 */
[----:B------:R-:W-:Y:S01]  /*3130*/  FSEL R53, R53, -INF , P2 ;  /* 0xff80000035357808 */ /* 0x000fe20001000000 */
[----:B------:R-:W-:Y:S01]  /*3140*/  MUFU.EX2 R216, R48 ;  /* 0x0000003000d87308 */ /* 0x000fe20000000800 */
[----:B------:R-:W-:Y:S01]  /*3150*/  FSEL R20, R64, -INF , P1 ;  /* 0xff80000040147808 */ /* 0x000fe20000800000 */
[----:B--2---:R-:W-:Y:S01]  /*3160*/  FFMA.FTZ R0, R54, c[0x0][0x29c], -R234 ;  /* 0x0000a70036007a23 */ /* 0x004fe200000108ea */
[----:B------:R-:W-:Y:S01]  /*3170*/  FSEL R65, R65, -INF , P0 ;  /* 0xff80000041417808 */ /* 0x000fe20000000000 */
[--C-:B------:R-:W-:Y:S01]  /*3180*/  FFMA.FTZ R53, R53, c[0x0][0x29c], -R2.reuse ;  /* 0x0000a70035357a23 */ /* 0x100fe20000010802 */
[----:B------:R-:W-:Y:S01]  /*3190*/  MOV R47, R17 ;  /* 0x00000011002f7202 */ /* 0x000fe20000000f00 */
[--C-:B------:R-:W-:Y:S01]  /*31a0*/  FFMA.FTZ R20, R20, c[0x0][0x29c], -R2.reuse ;  /* 0x0000a70014147a23 */ /* 0x100fe20000010802 */
[----:B------:R-:W-:Y:S01]  /*31b0*/  MOV R46, R27 ;  /* 0x0000001b002e7202 */ /* 0x000fe20000000f00 */
[----:B------:R-:W-:Y:S01]  /*31c0*/  FFMA.FTZ R2, R65, c[0x0][0x29c], -R2 ;  /* 0x0000a70041027a23 */ /* 0x000fe20000010802 */
[----:B------:R-:W-:Y:S01]  /*31d0*/  MOV R27, R16 ;  /* 0x00000010001b7202 */ /* 0x000fe20000000f00 */
[----:B------:R1:W-:Y:S01]  /*31e0*/  MUFU.EX2 R217, R4 ;  /* 0x0000000400d97308 */ /* 0x0003e20000000800 */
[----:B------:R-:W-:Y:S02]  /*31f0*/  FSEL R55, R55, -INF , P2 ;  /* 0xff80000037377808 */ /* 0x000fe40001000000 */
[----:B------:R-:W-:Y:S02]  /*3200*/  FSEL R67, R67, -INF , P0 ;  /* 0xff80000043437808 */ /* 0x000fe40000000000 */
[----:B------:R-:W-:Y:S01]  /*3210*/  FSEL R66, R66, -INF , P1 ;  /* 0xff80000042427808 */ /* 0x000fe20000800000 */
[--C-:B------:R-:W-:Y:S01]  /*3220*/  FFMA.FTZ R55, R55, c[0x0][0x29c], -R234.reuse ;  /* 0x0000a70037377a23 */ /* 0x100fe200000108ea */
[----:B------:R-:W-:Y:S02]  /*3230*/  FSEL R57, R57, -INF , P2 ;  /* 0xff80000039397808 */ /* 0x000fe40001000000 */
[----:B------:R-:W-:Y:S01]  /*3240*/  FSEL R61, R61, -INF , P0 ;  /* 0xff8000003d3d7808 */ /* 0x000fe20000000000 */
[----:B------:R2:W-:Y:S01]  /*3250*/  MUFU.EX2 R208, R2 ;  /* 0x0000000200d07308 */ /* 0x0005e20000000800 */
[----:B------:R-:W-:Y:S01]  /*3260*/  FFMA.FTZ R66, R66, c[0x0][0x29c], -R234 ;  /* 0x0000a70042427a23 */ /* 0x000fe200000108ea */
[----:B------:R-:W-:Y:S02]  /*3270*/  FSEL R63, R63, -INF , P0 ;  /* 0xff8000003f3f7808 */ /* 0x000fe40000000000 */
[----:B------:R-:W-:Y:S02]  /*3280*/  FSEL R59, R59, -INF , P2 ;  /* 0xff8000003b3b7808 */ /* 0x000fe40001000000 */
[----:B------:R-:W-:Y:S02]  /*3290*/  FSEL R62, R62, -INF , P1 ;  /* 0xff8000003e3e7808 */ /* 0x000fe40000800000 */
[----:B------:R-:W-:Y:S01]  /*32a0*/  FSEL R60, R60, -INF , P1 ;  /* 0xff8000003c3c7808 */ /* 0x000fe20000800000 */
[--C-:B------:R-:W-:Y:S01]  /*32b0*/  FFMA.FTZ R59, R59, c[0x0][0x29c], -R236.reuse ;  /* 0x0000a7003b3b7a23 */ /* 0x100fe200000108ec */
[----:B------:R4:W-:Y:S01]  /*32c0*/  MUFU.EX2 R214, R52 ;  /* 0x0000003400d67308 */ /* 0x0009e20000000800 */
[----:B------:R-:W-:Y:S01]  /*32d0*/  FFMA.FTZ R62, R62, c[0x0][0x29c], -R236 ;  /* 0x0000a7003e3e7a23 */ /* 0x000fe200000108ec */
[----:B------:R-:W-:Y:S01]  /*32e0*/  PLOP3.LUT P0, PT, PT, PT, UP0, 0x80, 0x0 ;  /* 0x000000000000781c */ /* 0x000fe20003f0f008 */
[--C-:B------:R-:W-:Y:S01]  /*32f0*/  FFMA.FTZ R60, R60, c[0x0][0x29c], -R235.reuse ;  /* 0x0000a7003c3c7a23 */ /* 0x100fe200000108eb */
[----:B-1----:R-:W1:Y:S06]  /*3300*/  LDSM.16.M88.4 R4, [R12+0x10080] ;  /* 0x010080000c04783b */ /* 0x002e6c0000000200 */
[----:B------:R5:W-:Y:S02]  /*3310*/  MUFU.EX2 R210, R20 ;  /* 0x0000001400d27308 */ /* 0x000be40000000800 */
[----:B------:R-:W3:Y:S01]  /*3320*/  LDSM.16.M88.4 R12, [R12+0x12080] ;  /* 0x012080000c0c783b */ /* 0x000ee20000000200 */
[--C-:B--2---:R-:W-:Y:S07]  /*3330*/  FFMA.FTZ R2, R199, c[0x0][0x29c], -R234.reuse ;  /* 0x0000a700c7027a23 */ /* 0x104fee00000108ea */
[----:B------:R2:W-:Y:S01]  /*3340*/  MUFU.EX2 R49, R2 ;  /* 0x0000000200317308 */ /* 0x0005e20000000800 */
[----:B----4-:R-:W-:Y:S02]  /*3350*/  MOV R52, R18 ;  /* 0x0000001200347202 */ /* 0x010fe40000000f00 */
[----:B------:R-:W4:Y:S07]  /*3360*/  LDSM.16.M88.4 R16, [R226+0x5080] ;  /* 0x00508000e210783b */ /* 0x000f2e0000000200 */
[----:B------:R-:W-:Y:S01]  /*3370*/  MUFU.EX2 R43, R43 ;  /* 0x0000002b002b7308 */ /* 0x000fe20000000800 */
[----:B-----5:R-:W5:Y:S09]  /*3380*/  LDSM.16.M88.4 R20, [R226+0x6080] ;  /* 0x00608000e214783b */ /* 0x020f720000000200 */
[----:B------:R4:W-:Y:S01]  /*3390*/  MUFU.EX2 R199, R0 ;  /* 0x0000000000c77308 */ /* 0x0009e20000000800 */
[-C--:B-1----:R-:W-:Y:S05]  /*33a0*/  HMMA.16816.F32 R68, R4, R8.reuse, R68 ;  /* 0x000000080444723c */ /* 0x082fea0000001844 */
[--C-:B--2---:R-:W-:Y:S04]  /*33b0*/  FFMA.FTZ R2, R204, c[0x0][0x29c], -R234.reuse ;  /* 0x0000a700cc027a23 */ /* 0x104fe800000108ea */
[----:B------:R-:W-:Y:S01]  /*33c0*/  MUFU.EX2 R29, R66 ;  /* 0x00000042001d7308 */ /* 0x000fe20000000800 */
[C---:B---3--:R-:W-:Y:S08]  /*33d0*/  HMMA.16816.F32 R72, R12.reuse, R8, R72 ;  /* 0x000000080c48723c */ /* 0x048ff00000001848 */
[-C--:B------:R-:W-:Y:S01]  /*33e0*/  HMMA.16816.F32 R76, R12, R10.reuse, R76 ;  /* 0x0000000a0c4c723c */ /* 0x080fe2000000184c */
[----:B------:R1:W-:Y:S03]  /*33f0*/  MUFU.EX2 R48, R2 ;  /* 0x0000000200307308 */ /* 0x0003e60000000800 */
[--C-:B----4-:R-:W-:Y:S04]  /*3400*/  FFMA.FTZ R0, R245, c[0x0][0x29c], -R235.reuse ;  /* 0x0000a700f5007a23 */ /* 0x110fe800000108eb */
[C---:B------:R-:W-:Y:S01]  /*3410*/  HMMA.16816.F32 R80, R4.reuse, R10, R80 ;  /* 0x0000000a0450723c */ /* 0x040fe20000001850 */
[----:B------:R-:W2:Y:S02]  /*3420*/  LDSM.16.M88.4 R8, [R226+0x7080] ;  /* 0x00708000e208783b */ /* 0x000ea40000000200 */
[----:B------:R-:W-:Y:S05]  /*3430*/  MUFU.EX2 R209, R53 ;  /* 0x0000003500d17308 */ /* 0x000fea0000000800 */
[-C--:B------:R-:W-:Y:S05]  /*3440*/  HMMA.16816.F32 R84, R4, R16.reuse, R84 ;  /* 0x000000100454723c */ /* 0x080fea0000001854 */
[----:B------:R-:W-:Y:S03]  /*3450*/  MUFU.EX2 R60, R60 ;  /* 0x0000003c003c7308 */ /* 0x000fe60000000800 */
[C---:B------:R-:W-:Y:S04]  /*3460*/  HMMA.16816.F32 R88, R12.reuse, R16, R88 ;  /* 0x000000100c58723c */ /* 0x040fe80000001858 */
[--C-:B-1----:R-:W-:Y:S03]  /*3470*/  FFMA.FTZ R2, R198, c[0x0][0x29c], -R234.reuse ;  /* 0x0000a700c6027a23 */ /* 0x102fe600000108ea */
[----:B------:R-:W-:Y:S01]  /*3480*/  MUFU.EX2 R198, R55 ;  /* 0x0000003700c67308 */ /* 0x000fe20000000800 */
[-C--:B------:R-:W-:Y:S08]  /*3490*/  HMMA.16816.F32 R92, R12, R18.reuse, R92 ;  /* 0x000000120c5c723c */ /* 0x080ff0000000185c */
[C---:B------:R-:W-:Y:S01]  /*34a0*/  HMMA.16816.F32 R96, R4.reuse, R18, R96 ;  /* 0x000000120460723c */ /* 0x040fe20000001860 */
[----:B------:R1:W-:Y:S01]  /*34b0*/  MUFU.EX2 R207, R2 ;  /* 0x0000000200cf7308 */ /* 0x0003e20000000800 */
[----:B------:R-:W-:Y:S06]  /*34c0*/  LDSM.16.M88.4 R16, [R24+0x10080] ;  /* 0x010080001810783b */ /* 0x000fec0000000200 */
[-C--:B-----5:R-:W-:Y:S08]  /*34d0*/  HMMA.16816.F32 R100, R4, R20.reuse, R100 ;  /* 0x000000140464723c */ /* 0x0a0ff00000001864 */
[C---:B------:R-:W-:Y:S08]  /*34e0*/  HMMA.16816.F32 R104, R12.reuse, R20, R104 ;  /* 0x000000140c68723c */ /* 0x040ff00000001868 */
[-C--:B------:R-:W-:Y:S04]  /*34f0*/  HMMA.16816.F32 R108, R12, R22.reuse, R108 ;  /* 0x000000160c6c723c */ /* 0x080fe8000000186c */
[--C-:B-1----:R-:W-:Y:S02]  /*3500*/  FFMA.FTZ R2, R197, c[0x0][0x29c], -R234.reuse ;  /* 0x0000a700c5027a23 */ /* 0x102fe400000108ea */
[----:B------:R1:W-:Y:S02]  /*3510*/  MUFU.EX2 R197, R0 ;  /* 0x0000000000c57308 */ /* 0x0003e40000000800 */
[C---:B------:R-:W-:Y:S01]  /*3520*/  HMMA.16816.F32 R112, R4.reuse, R22, R112 ;  /* 0x000000160470723c */ /* 0x040fe20000001870 */
[----:B------:R-:W3:Y:S07]  /*3530*/  LDSM.16.M88.4 R20, [R227+0x4080] ;  /* 0x00408000e314783b */ /* 0x000eee0000000200 */
[-C--:B--2---:R-:W-:Y:S01]  /*3540*/  HMMA.16816.F32 R116, R4, R8.reuse, R116 ;  /* 0x000000080474723c */ /* 0x084fe20000001874 */
[----:B------:R2:W-:Y:S07]  /*3550*/  MUFU.EX2 R206, R2 ;  /* 0x0000000200ce7308 */ /* 0x0005ee0000000800 */
[C---:B------:R-:W-:Y:S04]  /*3560*/  HMMA.16816.F32 R120, R12.reuse, R8, R120 ;  /* 0x000000080c78723c */ /* 0x040fe80000001878 */
[--C-:B-1----:R-:W-:Y:S04]  /*3570*/  FFMA.FTZ R0, R246, c[0x0][0x29c], -R235.reuse ;  /* 0x0000a700f6007a23 */ /* 0x102fe800000108eb */
[-C--:B------:R-:W-:Y:S01]  /*3580*/  HMMA.16816.F32 R124, R12, R10.reuse, R124 ;  /* 0x0000000a0c7c723c */ /* 0x080fe2000000187c */
[----:B------:R-:W-:Y:S07]  /*3590*/  LDSM.16.M88.4 R12, [R227+0x5080] ;  /* 0x00508000e30c783b */ /* 0x000fee0000000200 */
[----:B------:R-:W-:Y:S01]  /*35a0*/  HMMA.16816.F32 R128, R4, R10, R128 ;  /* 0x0000000a0480723c */ /* 0x000fe20000001880 */
[----:B------:R-:W-:Y:S03]  /*35b0*/  LDSM.16.M88.4 R4, [R227+0x6080] ;  /* 0x00608000e304783b */ /* 0x000fe60000000200 */
[--C-:B--2---:R-:W-:Y:S04]  /*35c0*/  FFMA.FTZ R2, R26, c[0x0][0x29c], -R234.reuse ;  /* 0x0000a7001a027a23 */ /* 0x104fe800000108ea */
[----:B------:R1:W-:Y:S01]  /*35d0*/  MUFU.EX2 R31, R2 ;  /* 0x00000002001f7308 */ /* 0x0003e20000000800 */
[-C--:B---3--:R-:W-:Y:S01]  /*35e0*/  HMMA.16816.F32 R68, R16, R20.reuse, R68 ;  /* 0x000000141044723c */ /* 0x088fe20000001844 */
[----:B------:R-:W-:Y:S04]  /*35f0*/  LDSM.16.M88.4 R8, [R227+0x7080] ;  /* 0x00708000e308783b */ /* 0x000fe80000000200 */
[--C-:B-1----:R-:W-:Y:S01]  /*3600*/  FFMA.FTZ R2, R34, c[0x0][0x29c], -R234.reuse ;  /* 0x0000a70022027a23 */ /* 0x102fe200000108ea */
[----:B------:R-:W-:Y:S03]  /*3610*/  MOV R34, R27 ;  /* 0x0000001b00227202 */ /* 0x000fe60000000f00 */
[----:B------:R1:W-:Y:S03]  /*3620*/  MUFU.EX2 R204, R2 ;  /* 0x0000000200cc7308 */ /* 0x0003e60000000800 */
[--C-:B-1----:R-:W-:Y:S07]  /*3630*/  FFMA.FTZ R2, R35, c[0x0][0x29c], -R234.reuse ;  /* 0x0000a70023027a23 */ /* 0x102fee00000108ea */
[----:B------:R1:W-:Y:S02]  /*3640*/  MUFU.EX2 R203, R2 ;  /* 0x0000000200cb7308 */ /* 0x0003e40000000800 */
[--C-:B-1----:R-:W-:Y:S01]  /*3650*/  FFMA.FTZ R2, R38, c[0x0][0x29c], -R234.reuse ;  /* 0x0000a70026027a23 */ /* 0x102fe200000108ea */
[----:B------:R-:W-:Y:S02]  /*3660*/  MOV R38, R25 ;  /* 0x0000001900267202 */ /* 0x000fe40000000f00 */
[----:B------:R-:W1:Y:S05]  /*3670*/  LDSM.16.M88.4 R24, [R24+0x12080] ;  /* 0x012080001818783b */ /* 0x000e6a0000000200 */
[----:B------:R2:W-:Y:S02]  /*3680*/  MUFU.EX2 R202, R2 ;  /* 0x0000000200ca7308 */ /* 0x0005e40000000800 */
[--C-:B--2---:R-:W-:Y:S01]  /*3690*/  FFMA.FTZ R2, R39, c[0x0][0x29c], -R234.reuse ;  /* 0x0000a70027027a23 */ /* 0x104fe200000108ea */
[----:B------:R-:W-:Y:S07]  /*36a0*/  F2FP.PACK_AB R39, R252, R219 ;  /* 0x000000dbfc27723e */ /* 0x000fee00000000ff */
[----:B------:R2:W3:Y:S01]  /*36b0*/  MUFU.EX2 R30, R2 ;  /* 0x00000002001e7308 */ /* 0x0004e20000000800 */
[C---:B-1----:R-:W-:Y:S08]  /*36c0*/  HMMA.16816.F32 R72, R24.reuse, R20, R72 ;  /* 0x000000141848723c */ /* 0x042ff00000001848 */
[-C--:B------:R-:W-:Y:S04]  /*36d0*/  HMMA.16816.F32 R76, R24, R22.reuse, R76 ;  /* 0x00000016184c723c */ /* 0x080fe8000000184c */
[--C-:B--2---:R-:W-:Y:S01]  /*36e0*/  FFMA.FTZ R2, R50, c[0x0][0x29c], -R234.reuse ;  /* 0x0000a70032027a23 */ /* 0x104fe200000108ea */
[----:B---3--:R-:W-:Y:S01]  /*36f0*/  F2FP.PACK_AB R21, R30, R202 ;  /* 0x000000ca1e15723e */ /* 0x008fe200000000ff */
[----:B------:R-:W-:Y:S02]  /*3700*/  FFMA.FTZ R234, R67, c[0x0][0x29c], -R234 ;  /* 0x0000a70043ea7a23 */ /* 0x000fe400000108ea */
[C---:B------:R-:W-:Y:S01]  /*3710*/  HMMA.16816.F32 R80, R16.reuse, R22, R80 ;  /* 0x000000161050723c */ /* 0x040fe20000001850 */
[----:B------:R1:W-:Y:S06]  /*3720*/  MUFU.EX2 R67, R0 ;  /* 0x0000000000437308 */ /* 0x0003ec0000000800 */
[----:B------:R-:W-:Y:S01]  /*3730*/  F2FP.PACK_AB R23, R206, R207 ;  /* 0x000000cfce17723e */ /* 0x000fe200000000ff */
[-C--:B------:R-:W-:Y:S03]  /*3740*/  HMMA.16816.F32 R84, R16, R12.reuse, R84 ;  /* 0x0000000c1054723c */ /* 0x080fe60000001854 */
[----:B------:R2:W3:Y:S01]  /*3750*/  MUFU.EX2 R201, R2 ;  /* 0x0000000200c97308 */ /* 0x0004e20000000800 */
[----:B------:R-:W-:Y:S04]  /*3760*/  F2FP.PACK_AB R22, R203, R204 ;  /* 0x000000cccb16723e */ /* 0x000fe800000000ff */
[C---:B------:R-:W-:Y:S05]  /*3770*/  HMMA.16816.F32 R88, R24.reuse, R12, R88 ;  /* 0x0000000c1858723c */ /* 0x040fea0000001858 */
[----:B------:R-:W-:Y:S03]  /*3780*/  MUFU.EX2 R234, R234 ;  /* 0x000000ea00ea7308 */ /* 0x000fe60000000800 */
[-C--:B------:R-:W-:Y:S04]  /*3790*/  HMMA.16816.F32 R92, R24, R14.reuse, R92 ;  /* 0x0000000e185c723c */ /* 0x080fe8000000185c */
[--C-:B-1----:R-:W-:Y:S04]  /*37a0*/  FFMA.FTZ R0, R244, c[0x0][0x29c], -R235.reuse ;  /* 0x0000a700f4007a23 */ /* 0x102fe800000108eb */
[----:B------:R1:W-:Y:S01]  /*37b0*/  MUFU.EX2 R66, R0 ;  /* 0x0000000000427308 */ /* 0x0003e20000000800 */
[C---:B------:R-:W-:Y:S04]  /*37c0*/  HMMA.16816.F32 R96, R16.reuse, R14, R96 ;  /* 0x0000000e1060723c */ /* 0x040fe80000001860 */
[--C-:B--2---:R-:W-:Y:S01]  /*37d0*/  FFMA.FTZ R2, R213, c[0x0][0x29c], -R235.reuse ;  /* 0x0000a700d5027a23 */ /* 0x104fe200000108eb */
[----:B---3--:R-:W-:Y:S02]  /*37e0*/  F2FP.PACK_AB R20, R200, R201 ;  /* 0x000000c9c814723e */ /* 0x008fe400000000ff */
[----:B------:R-:W-:Y:S01]  /*37f0*/  F2FP.PACK_AB R14, R197, R67 ;  /* 0x00000043c50e723e */ /* 0x000fe200000000ff */
[-C--:B------:R-:W-:Y:S01]  /*3800*/  HMMA.16816.F32 R100, R16, R4.reuse, R100 ;  /* 0x000000041064723c */ /* 0x080fe20000001864 */
[----:B------:R2:W-:Y:S07]  /*3810*/  MUFU.EX2 R64, R2 ;  /* 0x0000000200407308 */ /* 0x0005ee0000000800 */
[C---:B------:R-:W-:Y:S04]  /*3820*/  HMMA.16816.F32 R104, R24.reuse, R4, R104 ;  /* 0x000000041868723c */ /* 0x040fe80000001868 */
[--C-:B-1----:R-:W-:Y:S04]  /*3830*/  FFMA.FTZ R0, R243, c[0x0][0x29c], -R235.reuse ;  /* 0x0000a700f3007a23 */ /* 0x102fe800000108eb */
[-C--:B------:R-:W-:Y:S01]  /*3840*/  HMMA.16816.F32 R108, R24, R6.reuse, R108 ;  /* 0x00000006186c723c */ /* 0x080fe2000000186c */
[----:B------:R1:W3:Y:S03]  /*3850*/  MUFU.EX2 R65, R0 ;  /* 0x0000000000417308 */ /* 0x0002e60000000800 */
[--C-:B------:R-:W-:Y:S02]  /*3860*/  FFMA.FTZ R4, R56, c[0x0][0x29c], -R235.reuse ;  /* 0x0000a70038047a23 */ /* 0x100fe400000108eb */
[--C-:B------:R-:W-:Y:S01]  /*3870*/  FFMA.FTZ R56, R33, c[0x0][0x29c], -R236.reuse ;  /* 0x0000a70021387a23 */ /* 0x100fe200000108ec */
[----:B------:R-:W-:Y:S01]  /*3880*/  F2FP.PACK_AB R33, R209, R214 ;  /* 0x000000d6d121723e */ /* 0x000fe200000000ff */
[C---:B------:R-:W-:Y:S01]  /*3890*/  HMMA.16816.F32 R112, R16.reuse, R6, R112 ;  /* 0x000000061070723c */ /* 0x040fe20000001870 */
[----:B--2---:R-:W2:Y:S03]  /*38a0*/  LDS R2, [R237+0x18480] ;  /* 0x01848000ed027984 */ /* 0x004ea60000000800 */
[--C-:B------:R-:W-:Y:S01]  /*38b0*/  FFMA.FTZ R5, R34, c[0x0][0x29c], -R236.reuse ;  /* 0x0000a70022057a23 */ /* 0x100fe200000108ec */
[----:B------:R-:W-:Y:S02]  /*38c0*/  F2FP.PACK_AB R34, R215, R216 ;  /* 0x000000d8d722723e */ /* 0x000fe400000000ff */
[--C-:B------:R-:W-:Y:S01]  /*38d0*/  FFMA.FTZ R6, R222, c[0x0][0x29c], -R236.reuse ;  /* 0x0000a700de067a23 */ /* 0x100fe200000108ec */
[-C--:B------:R-:W-:Y:S01]  /*38e0*/  HMMA.16816.F32 R116, R16, R8.reuse, R116 ;  /* 0x000000081074723c */ /* 0x080fe20000001874 */
[----:B------:R-:W-:Y:S03]  /*38f0*/  MUFU.EX2 R51, R5 ;  /* 0x0000000500337308 */ /* 0x000fe60000000800 */
[--C-:B------:R-:W-:Y:S04]  /*3900*/  FFMA.FTZ R7, R223, c[0x0][0x29c], -R236.reuse ;  /* 0x0000a700df077a23 */ /* 0x100fe800000108ec */
[C---:B------:R-:W-:Y:S03]  /*3910*/  HMMA.16816.F32 R120, R24.reuse, R8, R120 ;  /* 0x000000081878723c */ /* 0x040fe60000001878 */
[----:B------:R-:W-:Y:S01]  /*3920*/  MUFU.EX2 R50, R6 ;  /* 0x0000000600327308 */ /* 0x000fe20000000800 */
[--C-:B-1----:R-:W-:Y:S01]  /*3930*/  FFMA.FTZ R0, R212, c[0x0][0x29c], -R235.reuse ;  /* 0x0000a700d4007a23 */ /* 0x102fe200000108eb */
[----:B---3--:R-:W-:Y:S02]  /*3940*/  F2FP.PACK_AB R13, R65, R66 ;  /* 0x00000042410d723e */ /* 0x008fe400000000ff */
[--C-:B------:R-:W-:Y:S01]  /*3950*/  FFMA.FTZ R8, R47, c[0x0][0x29c], -R236.reuse ;  /* 0x0000a7002f087a23 */ /* 0x100fe200000108ec */
[-C--:B------:R-:W-:Y:S04]  /*3960*/  HMMA.16816.F32 R124, R24, R10.reuse, R124 ;  /* 0x0000000a187c723c */ /* 0x080fe8000000187c */
[--C-:B------:R-:W-:Y:S01]  /*3970*/  FFMA.FTZ R47, R46, c[0x0][0x29c], -R236.reuse ;  /* 0x0000a7002e2f7a23 */ /* 0x100fe200000108ec */
[----:B------:R1:W-:Y:S01]  /*3980*/  MUFU.EX2 R12, R0 ;  /* 0x00000000000c7308 */ /* 0x0003e20000000800 */
[----:B------:R-:W-:Y:S01]  /*3990*/  FFMA.FTZ R46, R250, c[0x0][0x29c], -R236 ;  /* 0x0000a700fa2e7a23 */ /* 0x000fe200000108ec */
[----:B------:R-:W-:Y:S01]  /*39a0*/  F2FP.PACK_AB R24, R31, R205 ;  /* 0x000000cd1f18723e */ /* 0x000fe200000000ff */
[----:B------:R-:W-:Y:S04]  /*39b0*/  HMMA.16816.F32 R128, R16, R10, R128 ;  /* 0x0000000a1080723c */ /* 0x000fe80000001880 */
[----:B------:R-:W-:Y:S03]  /*39c0*/  F2FP.PACK_AB R25, R208, R210 ;  /* 0x000000d2d019723e */ /* 0x000fe600000000ff */
[----:B------:R-:W-:Y:S01]  /*39d0*/  MUFU.EX2 R47, R47 ;  /* 0x0000002f002f7308 */ /* 0x000fe20000000800 */
[----:B------:R-:W-:Y:S01]  /*39e0*/  F2FP.PACK_AB R19, R198, R199 ;  /* 0x000000c7c613723e */ /* 0x000fe200000000ff */
[--C-:B--2---:R-:W-:Y:S03]  /*39f0*/  FADD.FTZ R68, R68, -R2.reuse ;  /* 0x8000000244447221 */ /* 0x104fe60000010000 */
[--C-:B------:R-:W-:Y:S01]  /*3a00*/  FADD.FTZ R69, R69, -R2.reuse ;  /* 0x8000000245457221 */ /* 0x100fe20000010000 */
[----:B------:R-:W-:Y:S01]  /*3a10*/  F2FP.PACK_AB R18, R234, R29 ;  /* 0x0000001dea12723e */ /* 0x000fe200000000ff */
[----:B------:R-:W-:Y:S02]  /*3a20*/  FMUL.FTZ R68, R52, R68 ;  /* 0x0000004434447220 */ /* 0x000fe40000410000 */
[--C-:B------:R-:W-:Y:S01]  /*3a30*/  FADD.FTZ R80, R80, -R2.reuse ;  /* 0x8000000250507221 */ /* 0x100fe20000010000 */
[----:B------:R-:W-:Y:S01]  /*3a40*/  MUFU.EX2 R46, R46 ;  /* 0x0000002e002e7308 */ /* 0x000fe20000000800 */
[--C-:B------:R-:W-:Y:S02]  /*3a50*/  FADD.FTZ R81, R81, -R2.reuse ;  /* 0x8000000251517221 */ /* 0x100fe40000010000 */
[--C-:B------:R-:W-:Y:S02]  /*3a60*/  FADD.FTZ R84, R84, -R2.reuse ;  /* 0x8000000254547221 */ /* 0x100fe40000010000 */
[--C-:B-1----:R-:W-:Y:S02]  /*3a70*/  FFMA.FTZ R0, R36, c[0x0][0x29c], -R235.reuse ;  /* 0x0000a70024007a23 */ /* 0x102fe400000108eb */
[--C-:B------:R-:W-:Y:S02]  /*3a80*/  FADD.FTZ R85, R85, -R2.reuse ;  /* 0x8000000255557221 */ /* 0x100fe40000010000 */
[--C-:B------:R-:W-:Y:S01]  /*3a90*/  FADD.FTZ R96, R96, -R2.reuse ;  /* 0x8000000260607221 */ /* 0x100fe20000010000 */
[----:B------:R1:W-:Y:S01]  /*3aa0*/  MUFU.EX2 R58, R0 ;  /* 0x00000000003a7308 */ /* 0x0003e20000000800 */
[--C-:B------:R-:W-:Y:S02]  /*3ab0*/  FADD.FTZ R97, R97, -R2.reuse ;  /* 0x8000000261617221 */ /* 0x100fe40000010000 */
[--C-:B------:R-:W-:Y:S02]  /*3ac0*/  FADD.FTZ R100, R100, -R2.reuse ;  /* 0x8000000264647221 */ /* 0x100fe40000010000 */
[--C-:B------:R-:W-:Y:S02]  /*3ad0*/  FADD.FTZ R101, R101, -R2.reuse ;  /* 0x8000000265657221 */ /* 0x100fe40000010000 */
[--C-:B------:R-:W-:Y:S02]  /*3ae0*/  FADD.FTZ R112, R112, -R2.reuse ;  /* 0x8000000270707221 */ /* 0x100fe40000010000 */
[--C-:B------:R-:W-:Y:S02]  /*3af0*/  FADD.FTZ R113, R113, -R2.reuse ;  /* 0x8000000271717221 */ /* 0x100fe40000010000 */
[--C-:B------:R-:W-:Y:S02]  /*3b00*/  FADD.FTZ R116, R116, -R2.reuse ;  /* 0x8000000274747221 */ /* 0x100fe40000010000 */
[--C-:B------:R-:W-:Y:S02]  /*3b10*/  FADD.FTZ R117, R117, -R2.reuse ;  /* 0x8000000275757221 */ /* 0x100fe40000010000 */
[--C-:B------:R-:W-:Y:S02]  /*3b20*/  FADD.FTZ R128, R128, -R2.reuse ;  /* 0x8000000280807221 */ /* 0x100fe40000010000 */
[----:B------:R-:W-:Y:S02]  /*3b30*/  FADD.FTZ R129, R129, -R2 ;  /* 0x8000000281817221 */ /* 0x000fe40000010000 */
[----:B------:R-:W2:Y:S01]  /*3b40*/  LDS R2, [R237+0x18580] ;  /* 0x01858000ed027984 */ /* 0x000ea20000000800 */
[--C-:B------:R-:W-:Y:S01]  /*3b50*/  FFMA.FTZ R36, R37, c[0x0][0x29c], -R236.reuse ;  /* 0x0000a70025247a23 */ /* 0x100fe200000108ec */
[----:B------:R-:W-:Y:S01]  /*3b60*/  F2FP.PACK_AB R37, R217, R247 ;  /* 0x000000f7d925723e */ /* 0x000fe200000000ff */
[----:B------:R-:W-:Y:S02]  /*3b70*/  FMUL.FTZ R69, R211, R69 ;  /* 0x00000045d3457220 */ /* 0x000fe40000410000 */
[--C-:B-1----:R-:W-:Y:S02]  /*3b80*/  FFMA.FTZ R0, R28, c[0x0][0x29c], -R235.reuse ;  /* 0x0000a7001c007a23 */ /* 0x102fe400000108eb */
[----:B------:R1:W-:Y:S01]  /*3b90*/  MUFU.EX2 R28, R4 ;  /* 0x00000004001c7308 */ /* 0x0003e20000000800 */
[----:B------:R-:W-:Y:S01]  /*3ba0*/  FMUL.FTZ R80, R220, R80 ;  /* 0x00000050dc507220 */ /* 0x000fe20000410000 */
[----:B------:R-:W-:Y:S01]  /*3bb0*/  F2FP.PACK_AB R68, R69, R68 ;  /* 0x000000444544723e */ /* 0x000fe200000000ff */
[----:B------:R-:W-:Y:S02]  /*3bc0*/  FMUL.FTZ R81, R221, R81 ;  /* 0x00000051dd517220 */ /* 0x000fe40000410000 */
[----:B------:R-:W-:Y:S02]  /*3bd0*/  FMUL.FTZ R84, R219, R84 ;  /* 0x00000054db547220 */ /* 0x000fe40000410000 */
[----:B------:R-:W-:Y:S01]  /*3be0*/  FMUL.FTZ R85, R252, R85 ;  /* 0x00000055fc557220 */ /* 0x000fe20000410000 */
[----:B------:R-:W-:Y:S01]  /*3bf0*/  F2FP.PACK_AB R80, R81, R80 ;  /* 0x000000505150723e */ /* 0x000fe200000000ff */
[----:B------:R-:W-:Y:S01]  /*3c00*/  FMUL.FTZ R96, R251, R96 ;  /* 0x00000060fb607220 */ /* 0x000fe20000410000 */
[----:B------:R-:W3:Y:S01]  /*3c10*/  MUFU.EX2 R55, R0 ;  /* 0x0000000000377308 */ /* 0x000ee20000000800 */
[----:B------:R-:W-:Y:S01]  /*3c20*/  FMUL.FTZ R97, R249, R97 ;  /* 0x00000061f9617220 */ /* 0x000fe20000410000 */
[----:B------:R-:W-:Y:S01]  /*3c30*/  F2FP.PACK_AB R84, R85, R84 ;  /* 0x000000545554723e */ /* 0x000fe200000000ff */
[----:B------:R-:W-:Y:S02]  /*3c40*/  FMUL.FTZ R100, R247, R100 ;  /* 0x00000064f7647220 */ /* 0x000fe40000410000 */
[----:B------:R-:W-:Y:S01]  /*3c50*/  FMUL.FTZ R101, R217, R101 ;  /* 0x00000065d9657220 */ /* 0x000fe20000410000 */
[----:B------:R-:W-:Y:S01]  /*3c60*/  F2FP.PACK_AB R96, R97, R96 ;  /* 0x000000606160723e */ /* 0x000fe200000000ff */
[----:B------:R-:W-:Y:S02]  /*3c70*/  FMUL.FTZ R112, R216, R112 ;  /* 0x00000070d8707220 */ /* 0x000fe40000410000 */
[----:B------:R-:W-:Y:S01]  /*3c80*/  FMUL.FTZ R113, R215, R113 ;  /* 0x00000071d7717220 */ /* 0x000fe20000410000 */
[----:B------:R-:W-:Y:S01]  /*3c90*/  MUFU.EX2 R36, R36 ;  /* 0x0000002400247308 */ /* 0x000fe20000000800 */
[----:B------:R-:W-:Y:S01]  /*3ca0*/  F2FP.PACK_AB R100, R101, R100 ;  /* 0x000000646564723e */ /* 0x000fe200000000ff */
[----:B------:R-:W-:Y:S02]  /*3cb0*/  FMUL.FTZ R116, R214, R116 ;  /* 0x00000074d6747220 */ /* 0x000fe40000410000 */
[----:B-1----:R-:W-:Y:S01]  /*3cc0*/  FFMA.FTZ R4, R38, c[0x0][0x29c], -R236 ;  /* 0x0000a70026047a23 */ /* 0x002fe200000108ec */
[----:B------:R-:W-:Y:S01]  /*3cd0*/  F2FP.PACK_AB R38, R249, R251 ;  /* 0x000000fbf926723e */ /* 0x000fe200000000ff */
[----:B------:R-:W-:Y:S01]  /*3ce0*/  FMUL.FTZ R117, R209, R117 ;  /* 0x00000075d1757220 */ /* 0x000fe20000410000 */
[----:B------:R-:W-:Y:S01]  /*3cf0*/  F2FP.PACK_AB R112, R113, R112 ;  /* 0x000000707170723e */ /* 0x000fe200000000ff */
[----:B------:R-:W-:Y:S02]  /*3d00*/  FMUL.FTZ R128, R210, R128 ;  /* 0x00000080d2807220 */ /* 0x000fe40000410000 */
[----:B------:R-:W-:Y:S01]  /*3d10*/  FMUL.FTZ R129, R208, R129 ;  /* 0x00000081d0817220 */ /* 0x000fe20000410000 */
[----:B------:R-:W-:Y:S01]  /*3d20*/  F2FP.PACK_AB R116, R117, R116 ;  /* 0x000000747574723e */ /* 0x000fe200000000ff */
[----:B--2---:R-:W-:Y:S01]  /*3d30*/  FADD.FTZ R73, R73, -R2 ;  /* 0x8000000249497221 */ /* 0x004fe20000010000 */
[----:B---3--:R-:W-:Y:S01]  /*3d40*/  F2FP.PACK_AB R9, R55, R58 ;  /* 0x0000003a3709723e */ /* 0x008fe200000000ff */
[--C-:B------:R-:W-:Y:S01]  /*3d50*/  FFMA.FTZ R0, R40, c[0x0][0x29c], -R235.reuse ;  /* 0x0000a70028007a23 */ /* 0x100fe200000108eb */
[----:B------:R-:W-:Y:S01]  /*3d60*/  F2FP.PACK_AB R128, R129, R128 ;  /* 0x000000808180723e */ /* 0x000fe200000000ff */
[----:B------:R-:W-:Y:S01]  /*3d70*/  FFMA.FTZ R40, R42, c[0x0][0x29c], -R236 ;  /* 0x0000a7002a287a23 */ /* 0x000fe200000108ec */
[----:B------:R-:W-:Y:S01]  /*3d80*/  F2FP.PACK_AB R42, R211, R52 ;  /* 0x00000034d32a723e */ /* 0x000fe200000000ff */
[----:B------:R1:W2:Y:S01]  /*3d90*/  MUFU.EX2 R54, R0 ;  /* 0x0000000000367308 */ /* 0x0002a20000000800 */
[--C-:B------:R-:W-:Y:S02]  /*3da0*/  FADD.FTZ R72, R72, -R2.reuse ;  /* 0x8000000248487221 */ /* 0x100fe40000010000 */
[--C-:B------:R-:W-:Y:S02]  /*3db0*/  FADD.FTZ R76, R76, -R2.reuse ;  /* 0x800000024c4c7221 */ /* 0x100fe40000010000 */
[--C-:B------:R-:W-:Y:S02]  /*3dc0*/  FADD.FTZ R77, R77, -R2.reuse ;  /* 0x800000024d4d7221 */ /* 0x100fe40000010000 */
[--C-:B------:R-:W-:Y:S02]  /*3dd0*/  FADD.FTZ R88, R88, -R2.reuse ;  /* 0x8000000258587221 */ /* 0x100fe40000010000 */
[--C-:B------:R-:W-:Y:S01]  /*3de0*/  FADD.FTZ R89, R89, -R2.reuse ;  /* 0x8000000259597221 */ /* 0x100fe20000010000 */
[----:B------:R3:W-:Y:S01]  /*3df0*/  MUFU.EX2 R52, R4 ;  /* 0x0000000400347308 */ /* 0x0007e20000000800 */
[--C-:B------:R-:W-:Y:S02]  /*3e00*/  FADD.FTZ R92, R92, -R2.reuse ;  /* 0x800000025c5c7221 */ /* 0x100fe40000010000 */
[--C-:B------:R-:W-:Y:S02]  /*3e10*/  FADD.FTZ R93, R93, -R2.reuse ;  /* 0x800000025d5d7221 */ /* 0x100fe40000010000 */
[--C-:B------:R-:W-:Y:S02]  /*3e20*/  FADD.FTZ R104, R104, -R2.reuse ;  /* 0x8000000268687221 */ /* 0x100fe40000010000 */
[--C-:B------:R-:W-:Y:S02]  /*3e30*/  FADD.FTZ R105, R105, -R2.reuse ;  /* 0x8000000269697221 */ /* 0x100fe40000010000 */
[--C-:B------:R-:W-:Y:S01]  /*3e40*/  FADD.FTZ R108, R108, -R2.reuse ;  /* 0x800000026c6c7221 */ /* 0x100fe20000010000 */
[----:B------:R-:W-:Y:S01]  /*3e50*/  MUFU.EX2 R40, R40 ;  /* 0x0000002800287308 */ /* 0x000fe20000000800 */
[--C-:B------:R-:W-:Y:S02]  /*3e60*/  FADD.FTZ R109, R109, -R2.reuse ;  /* 0x800000026d6d7221 */ /* 0x100fe40000010000 */
[--C-:B------:R-:W-:Y:S02]  /*3e70*/  FADD.FTZ R120, R120, -R2.reuse ;  /* 0x8000000278787221 */ /* 0x100fe40000010000 */
[--C-:B-1----:R-:W-:Y:S01]  /*3e80*/  FFMA.FTZ R0, R41, c[0x0][0x29c], -R235.reuse ;  /* 0x0000a70029007a23 */ /* 0x102fe200000108eb */
[----:B------:R-:W-:Y:S01]  /*3e90*/  F2FP.PACK_AB R41, R221, R220 ;  /* 0x000000dcdd29723e */ /* 0x000fe200000000ff */
[--C-:B------:R-:W-:Y:S02]  /*3ea0*/  FADD.FTZ R121, R121, -R2.reuse ;  /* 0x8000000279797221 */ /* 0x100fe40000010000 */
[--C-:B------:R-:W-:Y:S01]  /*3eb0*/  FADD.FTZ R124, R124, -R2.reuse ;  /* 0x800000027c7c7221 */ /* 0x100fe20000010000 */
[----:B------:R1:W4:Y:S01]  /*3ec0*/  MUFU.EX2 R53, R0 ;  /* 0x0000000000357308 */ /* 0x0003220000000800 */
[----:B------:R-:W-:Y:S02]  /*3ed0*/  FADD.FTZ R125, R125, -R2 ;  /* 0x800000027d7d7221 */ /* 0x000fe40000010000 */
[----:B------:R-:W-:Y:S01]  /*3ee0*/  FMUL.FTZ R88, R12, R88 ;  /* 0x000000580c587220 */ /* 0x000fe20000410000 */
[----:B---3--:R-:W-:Y:S01]  /*3ef0*/  F2FP.PACK_AB R4, R49, R48 ;  /* 0x000000303104723e */ /* 0x008fe200000000ff */
[----:B------:R-:W-:Y:S01]  /*3f00*/  FMUL.FTZ R73, R197, R73 ;  /* 0x00000049c5497220 */ /* 0x000fe20000410000 */
[----:B------:R-:W-:Y:S01]  /*3f10*/  F2FP.PACK_AB R12, R64, R12 ;  /* 0x0000000c400c723e */ /* 0x000fe200000000ff */
[----:B------:R-:W-:Y:S02]  /*3f20*/  FMUL.FTZ R16, R67, R72 ;  /* 0x0000004843107220 */ /* 0x000fe40000410000 */
[----:B------:R-:W-:Y:S02]  /*3f30*/  FMUL.FTZ R76, R66, R76 ;  /* 0x0000004c424c7220 */ /* 0x000fe40000410000 */
[----:B------:R-:W-:Y:S01]  /*3f40*/  FMUL.FTZ R17, R65, R77 ;  /* 0x0000004d41117220 */ /* 0x000fe20000410000 */
[----:B------:R-:W-:Y:S01]  /*3f50*/  F2FP.PACK_AB R16, R73, R16 ;  /* 0x000000104910723e */ /* 0x000fe200000000ff */
[----:B------:R-:W-:Y:S02]  /*3f60*/  FMUL.FTZ R15, R64, R89 ;  /* 0x00000059400f7220 */ /* 0x000fe40000410000 */
[----:B------:R-:W-:Y:S01]  /*3f70*/  FMUL.FTZ R92, R58, R92 ;  /* 0x0000005c3a5c7220 */ /* 0x000fe20000410000 */
[----:B------:R-:W-:Y:S01]  /*3f80*/  F2FP.PACK_AB R17, R17, R76 ;  /* 0x0000004c1111723e */ /* 0x000fe200000000ff */
[----:B------:R-:W-:Y:S01]  /*3f90*/  FMUL.FTZ R10, R55, R93 ;  /* 0x0000005d370a7220 */ /* 0x000fe20000410000 */
[----:B------:R-:W-:Y:S01]  /*3fa0*/  F2FP.PACK_AB R15, R15, R88 ;  /* 0x000000580f0f723e */ /* 0x000fe200000000ff */
[----:B--2---:R-:W-:Y:S02]  /*3fb0*/  FMUL.FTZ R104, R54, R104 ;  /* 0x0000006836687220 */ /* 0x004fe40000410000 */
[----:B------:R-:W-:Y:S01]  /*3fc0*/  FMUL.FTZ R120, R28, R120 ;  /* 0x000000781c787220 */ /* 0x000fe20000410000 */
[----:B------:R-:W-:Y:S01]  /*3fd0*/  F2FP.PACK_AB R10, R10, R92 ;  /* 0x0000005c0a0a723e */ /* 0x000fe200000000ff */
[----:B------:R-:W-:Y:S02]  /*3fe0*/  FMUL.FTZ R124, R60, R124 ;  /* 0x0000007c3c7c7220 */ /* 0x000fe40000410000 */
[--C-:B-1----:R-:W-:Y:S02]  /*3ff0*/  FFMA.FTZ R0, R44, c[0x0][0x29c], -R235.reuse ;  /* 0x0000a7002c007a23 */ /* 0x102fe400000108eb */
[--C-:B------:R-:W-:Y:S02]  /*4000*/  FFMA.FTZ R44, R218, c[0x0][0x29c], -R236.reuse ;  /* 0x0000a700da2c7a23 */ /* 0x100fe400000108ec */
[----:B------:R1:W2:Y:S01]  /*4010*/  MUFU.EX2 R35, R0 ;  /* 0x0000000000237308 */ /* 0x0002a20000000800 */
[----:B----4-:R-:W-:Y:S05]  /*4020*/  FMUL.FTZ R11, R53, R105 ;  /* 0x00000069350b7220 */ /* 0x010fea0000410000 */
[----:B------:R-:W-:Y:S04]  /*4030*/  F2FP.PACK_AB R11, R11, R104 ;  /* 0x000000680b0b723e */ /* 0x000fe800000000ff */
[----:B------:R-:W-:Y:S01]  /*4040*/  MUFU.EX2 R44, R44 ;  /* 0x0000002c002c7308 */ /* 0x000fe20000000800 */
[--C-:B-1----:R-:W-:Y:S02]  /*4050*/  FFMA.FTZ R0, R45, c[0x0][0x29c], -R235.reuse ;  /* 0x0000a7002d007a23 */ /* 0x102fe400000108eb */
[--C-:B------:R-:W-:Y:S07]  /*4060*/  FFMA.FTZ R45, R248, c[0x0][0x29c], -R236.reuse ;  /* 0x0000a700f82d7a23 */ /* 0x100fee00000108ec */
[----:B------:R1:W3:Y:S01]  /*4070*/  MUFU.EX2 R32, R0 ;  /* 0x0000000000207308 */ /* 0x0002e20000000800 */
[----:B--2---:R-:W-:Y:S02]  /*4080*/  FMUL.FTZ R108, R35, R108 ;  /* 0x0000006c236c7220 */ /* 0x004fe40000410000 */
[----:B------:R-:W-:Y:S07]  /*4090*/  FFMA.FTZ R236, R63, c[0x0][0x29c], -R236 ;  /* 0x0000a7003fec7a23 */ /* 0x000fee00000108ec */
[----:B------:R-:W-:Y:S10]  /*40a0*/  MUFU.EX2 R45, R45 ;  /* 0x0000002d002d7308 */ /* 0x000ff40000000800 */
[----:B------:R-:W-:Y:S01]  /*40b0*/  MUFU.EX2 R236, R236 ;  /* 0x000000ec00ec7308 */ /* 0x000fe20000000800 */
[--C-:B-1----:R-:W-:Y:S02]  /*40c0*/  FFMA.FTZ R0, R57, c[0x0][0x29c], -R235.reuse ;  /* 0x0000a70039007a23 */ /* 0x102fe400000108eb */
[----:B---3--:R-:W-:Y:S02]  /*40d0*/  FMUL.FTZ R26, R32, R109 ;  /* 0x0000006d201a7220 */ /* 0x008fe40000410000 */
[----:B------:R-:W-:Y:S05]  /*40e0*/  FFMA.FTZ R235, R61, c[0x0][0x29c], -R235 ;  /* 0x0000a7003deb7a23 */ /* 0x000fea00000108eb */
[----:B------:R1:W2:Y:S01]  /*40f0*/  MUFU.EX2 R27, R0 ;  /* 0x00000000001b7308 */ /* 0x0002a20000000800 */
[----:B------:R-:W-:Y:S09]  /*4100*/  F2FP.PACK_AB R26, R26, R108 ;  /* 0x0000006c1a1a723e */ /* 0x000ff200000000ff */
[----:B------:R-:W3:Y:S01]  /*4110*/  MUFU.EX2 R235, R235 ;  /* 0x000000eb00eb7308 */ /* 0x000ee20000000800 */
[----:B-1----:R-:W1:Y:S01]  /*4120*/  LDS R0, [R237+0x184a0] ;  /* 0x0184a000ed007984 */ /* 0x002e620000000800 */
[C---:B--2---:R-:W-:Y:S01]  /*4130*/  F2FP.PACK_AB R5, R27.reuse, R28 ;  /* 0x0000001c1b05723e */ /* 0x044fe200000000ff */
[----:B------:R-:W-:Y:S05]  /*4140*/  FMUL.FTZ R27, R27, R121 ;  /* 0x000000791b1b7220 */ /* 0x000fea0000410000 */
[----:B------:R-:W-:Y:S02]  /*4150*/  F2FP.PACK_AB R27, R27, R120 ;  /* 0x000000781b1b723e */ /* 0x000fe400000000ff */
[C---:B---3--:R-:W-:Y:S01]  /*4160*/  F2FP.PACK_AB R6, R235.reuse, R60 ;  /* 0x0000003ceb06723e */ /* 0x048fe200000000ff */
[----:B------:R-:W-:Y:S01]  /*4170*/  FMUL.FTZ R28, R235, R125 ;  /* 0x0000007deb1c7220 */ /* 0x000fe20000410000 */
[----:B------:R-:W-:Y:S04]  /*4180*/  IADD3 R60, R224, R196, RZ ;  /* 0x000000c4e03c7210 */ /* 0x000fe80007ffe0ff */
[----:B------:R-:W-:Y:S01]  /*4190*/  F2FP.PACK_AB R28, R28, R124 ;  /* 0x0000007c1c1c723e */ /* 0x000fe200000000ff */
[--C-:B-1----:R-:W-:Y:S02]  /*41a0*/  FADD.FTZ R71, R71, -R0.reuse ;  /* 0x8000000047477221 */ /* 0x102fe40000010000 */
        /* <DEDUP_REMOVED lines=15> */
[----:B------:R-:W1:Y:S01]  /*42a0*/  LDS R0, [R237+0x185a0] ;  /* 0x0185a000ed007984 */ /* 0x000e620000000800 */
[----:B------:R-:W-:Y:S02]  /*42b0*/  FMUL.FTZ R71, R49, R71 ;  /* 0x0000004731477220 */ /* 0x000fe40000410000 */
[----:B------:R-:W2:Y:S01]  /*42c0*/  MUFU.EX2 R49, R7 ;  /* 0x0000000700317308 */ /* 0x000ea20000000800 */
[----:B------:R3:W-:Y:S01]  /*42d0*/  STS [R239+0x400], R4 ;  /* 0x00040004ef007388 */ /* 0x0007e20000000800 */
[----:B------:R-:W-:Y:S02]  /*42e0*/  FMUL.FTZ R70, R48, R70 ;  /* 0x0000004630467220 */ /* 0x000fe40000410000 */
[----:B------:R-:W-:Y:S01]  /*42f0*/  FMUL.FTZ R86, R205, R86 ;  /* 0x00000056cd567220 */ /* 0x000fe20000410000 */
[----:B------:R-:W-:Y:S01]  /*4300*/  STS [R239], R42 ;  /* 0x0000002aef007388 */ /* 0x000fe20000000800 */
[----:B------:R-:W-:Y:S01]  /*4310*/  FMUL.FTZ R31, R31, R87 ;  /* 0x000000571f1f7220 */ /* 0x000fe20000410000 */
[----:B------:R-:W-:Y:S01]  /*4320*/  F2FP.PACK_AB R70, R71, R70 ;  /* 0x000000464746723e */ /* 0x000fe200000000ff */
[----:B------:R-:W-:Y:S01]  /*4330*/  FMUL.FTZ R102, R202, R102 ;  /* 0x00000066ca667220 */ /* 0x000fe20000410000 */
[----:B------:R-:W-:Y:S01]  /*4340*/  STS [R240], R41 ;  /* 0x00000029f0007388 */ /* 0x000fe20000000800 */
[----:B------:R4:W5:Y:S01]  /*4350*/  MUFU.EX2 R48, R8 ;  /* 0x0000000800307308 */ /* 0x0009620000000800 */
[----:B------:R-:W-:Y:S01]  /*4360*/  F2FP.PACK_AB R31, R31, R86 ;  /* 0x000000561f1f723e */ /* 0x000fe200000000ff */
[----:B------:R-:W-:Y:S01]  /*4370*/  FMUL.FTZ R30, R30, R103 ;  /* 0x000000671e1e7220 */ /* 0x000fe20000410000 */
[----:B------:R-:W-:Y:S01]  /*4380*/  STS [R240+0x400], R23 ;  /* 0x00040017f0007388 */ /* 0x000fe20000000800 */
[----:B------:R-:W-:Y:S02]  /*4390*/  FMUL.FTZ R130, R29, R130 ;  /* 0x000000821d827220 */ /* 0x000fe40000410000 */
[----:B------:R-:W-:Y:S01]  /*43a0*/  FMUL.FTZ R29, R234, R131 ;  /* 0x00000083ea1d7220 */ /* 0x000fe20000410000 */
[----:B------:R5:W-:Y:S01]  /*43b0*/  STS [R239+0x2000], R14 ;  /* 0x0020000eef007388 */ /* 0x000be20000000800 */
[----:B------:R-:W-:Y:S01]  /*43c0*/  FMUL.FTZ R82, R207, R82 ;  /* 0x00000052cf527220 */ /* 0x000fe20000410000 */
[----:B------:R-:W-:Y:S01]  /*43d0*/  F2FP.PACK_AB R30, R30, R102 ;  /* 0x000000661e1e723e */ /* 0x000fe200000000ff */
[----:B------:R-:W-:Y:S01]  /*43e0*/  FMUL.FTZ R83, R206, R83 ;  /* 0x00000053ce537220 */ /* 0x000fe20000410000 */
[----:B------:R-:W-:Y:S01]  /*43f0*/  F2FP.PACK_AB R29, R29, R130 ;  /* 0x000000821d1d723e */ /* 0x000fe200000000ff */
[----:B------:R-:W-:Y:S01]  /*4400*/  FMUL.FTZ R98, R204, R98 ;  /* 0x00000062cc627220 */ /* 0x000fe20000410000 */
[----:B--2---:R-:W-:Y:S01]  /*4410*/  F2FP.PACK_AB R2, R49, R50 ;  /* 0x000000323102723e */ /* 0x004fe200000000ff */
[----:B------:R-:W-:Y:S01]  /*4420*/  FMUL.FTZ R99, R203, R99 ;  /* 0x00000063cb637220 */ /* 0x000fe20000410000 */
[----:B---3--:R-:W-:Y:S01]  /*4430*/  F2FP.PACK_AB R4, R52, R51 ;  /* 0x000000333404723e */ /* 0x008fe200000000ff */
[----:B------:R-:W-:Y:S01]  /*4440*/  FMUL.FTZ R114, R201, R114 ;  /* 0x00000072c9727220 */ /* 0x000fe20000410000 */
[----:B------:R-:W-:Y:S01]  /*4450*/  F2FP.PACK_AB R7, R32, R35 ;  /* 0x000000232007723e */ /* 0x000fe200000000ff */
[----:B------:R-:W-:Y:S01]  /*4460*/  FMUL.FTZ R115, R200, R115 ;  /* 0x00000073c8737220 */ /* 0x000fe20000410000 */
[----:B------:R-:W2:Y:S01]  /*4470*/  MUFU.EX2 R35, R56 ;  /* 0x0000003800237308 */ /* 0x000ea20000000800 */
[----:B------:R3:W-:Y:S01]  /*4480*/  STS [R239+0x2400], R4 ;  /* 0x00240004ef007388 */ /* 0x0007e20000000800 */
[----:B------:R-:W-:Y:S01]  /*4490*/  F2FP.PACK_AB R82, R83, R82 ;  /* 0x000000525352723e */ /* 0x000fe200000000ff */
[----:B------:R-:W-:Y:S01]  /*44a0*/  FMUL.FTZ R118, R199, R118 ;  /* 0x00000076c7767220 */ /* 0x000fe20000410000 */
[----:B----4-:R-:W-:Y:S01]  /*44b0*/  F2FP.PACK_AB R8, R53, R54 ;  /* 0x000000363508723e */ /* 0x010fe200000000ff */
[----:B------:R4:W-:Y:S01]  /*44c0*/  STS [R240+0x2400], R2 ;  /* 0x00240002f0007388 */ /* 0x0009e20000000800 */
[----:B------:R-:W-:Y:S01]  /*44d0*/  F2FP.PACK_AB R98, R99, R98 ;  /* 0x000000626362723e */ /* 0x000fe200000000ff */
[--C-:B-1----:R-:W-:Y:S01]  /*44e0*/  FADD.FTZ R75, R75, -R0.reuse ;  /* 0x800000004b4b7221 */ /* 0x102fe20000010000 */
[----:B------:R-:W-:Y:S01]  /*44f0*/  F2FP.PACK_AB R115, R115, R114 ;  /* 0x000000727373723e */ /* 0x000fe200000000ff */
[----:B------:R-:W-:Y:S01]  /*4500*/  STS [R240+0x2000], R13 ;  /* 0x0020000df0007388 */ /* 0x000fe20000000800 */
[----:B------:R-:W-:Y:S01]  /*4510*/  MUFU.EX2 R32, R59 ;  /* 0x0000003b00207308 */ /* 0x000fe20000000800 */
[----:B------:R-:W-:Y:S02]  /*4520*/  FMUL.FTZ R75, R52, R75 ;  /* 0x0000004b344b7220 */ /* 0x000fe40000410000 */
[----:B------:R-:W-:Y:S01]  /*4530*/  STS [R242], R39 ;  /* 0x00000027f2007388 */ /* 0x000fe20000000800 */
[--C-:B------:R-:W-:Y:S02]  /*4540*/  FADD.FTZ R74, R74, -R0.reuse ;  /* 0x800000004a4a7221 */ /* 0x100fe40000010000 */
[--C-:B------:R-:W-:Y:S01]  /*4550*/  FADD.FTZ R78, R78, -R0.reuse ;  /* 0x800000004e4e7221 */ /* 0x100fe20000010000 */
[----:B------:R-:W-:Y:S01]  /*4560*/  STS [R242+0x400], R24 ;  /* 0x00040018f2007388 */ /* 0x000fe20000000800 */
[--C-:B------:R-:W-:Y:S02]  /*4570*/  FADD.FTZ R79, R79, -R0.reuse ;  /* 0x800000004f4f7221 */ /* 0x100fe40000010000 */
[----:B-----5:R-:W1:Y:S01]  /*4580*/  MUFU.EX2 R14, R62 ;  /* 0x0000003e000e7308 */ /* 0x020e620000000800 */
[----:B------:R-:W-:Y:S01]  /*4590*/  STS [R241], R38 ;  /* 0x00000026f1007388 */ /* 0x000fe20000000800 */
[----:B------:R-:W-:Y:S02]  /*45a0*/  FMUL.FTZ R78, R50, R78 ;  /* 0x0000004e324e7220 */ /* 0x000fe40000410000 */
[--C-:B------:R-:W-:Y:S01]  /*45b0*/  FADD.FTZ R90, R90, -R0.reuse ;  /* 0x800000005a5a7221 */ /* 0x100fe20000010000 */
[----:B------:R-:W-:Y:S01]  /*45c0*/  STS [R241+0x400], R22 ;  /* 0x00040016f1007388 */ /* 0x000fe20000000800 */
[----:B---3--:R-:W-:Y:S01]  /*45d0*/  F2FP.PACK_AB R4, R47, R48 ;  /* 0x000000302f04723e */ /* 0x008fe200000000ff */
[--C-:B------:R-:W-:Y:S02]  /*45e0*/  FADD.FTZ R91, R91, -R0.reuse ;  /* 0x800000005b5b7221 */ /* 0x100fe40000010000 */
[----:B------:R-:W-:Y:S01]  /*45f0*/  STS [R242+0x2000], R12 ;  /* 0x0020000cf2007388 */ /* 0x000fe20000000800 */
[----:B----4-:R-:W-:Y:S01]  /*4600*/  F2FP.PACK_AB R2, R45, R46 ;  /* 0x0000002e2d02723e */ /* 0x010fe200000000ff */
[----:B------:R-:W-:Y:S02]  /*4610*/  FMUL.FTZ R90, R48, R90 ;  /* 0x0000005a305a7220 */ /* 0x000fe40000410000 */
[----:B------:R3:W-:Y:S01]  /*4620*/  STS [R242+0x2400], R4 ;  /* 0x00240004f2007388 */ /* 0x0007e20000000800 */
[--C-:B------:R-:W-:Y:S02]  /*4630*/  FADD.FTZ R94, R94, -R0.reuse ;  /* 0x800000005e5e7221 */ /* 0x100fe40000010000 */
[--C-:B------:R-:W-:Y:S01]  /*4640*/  FADD.FTZ R95, R95, -R0.reuse ;  /* 0x800000005f5f7221 */ /* 0x100fe20000010000 */
[----:B------:R4:W-:Y:S01]  /*4650*/  STS [R241+0x2400], R2 ;  /* 0x00240002f1007388 */ /* 0x0009e20000000800 */
[----:B------:R-:W-:Y:S02]  /*4660*/  FMUL.FTZ R94, R46, R94 ;  /* 0x0000005e2e5e7220 */ /* 0x000fe40000410000 */
[--C-:B------:R-:W-:Y:S01]  /*4670*/  FADD.FTZ R106, R106, -R0.reuse ;  /* 0x800000006a6a7221 */ /* 0x100fe20000010000 */
[----:B------:R-:W-:Y:S01]  /*4680*/  STS [R241+0x2000], R9 ;  /* 0x00200009f1007388 */ /* 0x000fe20000000800 */
[--C-:B------:R-:W-:Y:S02]  /*4690*/  FADD.FTZ R107, R107, -R0.reuse ;  /* 0x800000006b6b7221 */ /* 0x100fe40000010000 */
[----:B------:R-:W-:Y:S01]  /*46a0*/  FMUL.FTZ R106, R44, R106 ;  /* 0x0000006a2c6a7220 */ /* 0x000fe20000410000 */
[----:B------:R-:W-:Y:S01]  /*46b0*/  STS [R239+0x4000], R37 ;  /* 0x00400025ef007388 */ /* 0x000fe20000000800 */
[--C-:B------:R-:W-:Y:S02]  /*46c0*/  FADD.FTZ R110, R110, -R0.reuse ;  /* 0x800000006e6e7221 */ /* 0x100fe40000010000 */
[--C-:B------:R-:W-:Y:S01]  /*46d0*/  FADD.FTZ R111, R111, -R0.reuse ;  /* 0x800000006f6f7221 */ /* 0x100fe20000010000 */
[----:B------:R-:W-:Y:S01]  /*46e0*/  STS [R239+0x4400], R21 ;  /* 0x00440015ef007388 */ /* 0x000fe20000000800 */
[----:B------:R-:W-:Y:S02]  /*46f0*/  FMUL.FTZ R110, R40, R110 ;  /* 0x0000006e286e7220 */ /* 0x000fe40000410000 */
[--C-:B------:R-:W-:Y:S01]  /*4700*/  FADD.FTZ R122, R122, -R0.reuse ;  /* 0x800000007a7a7221 */ /* 0x100fe20000010000 */
[----:B------:R-:W-:Y:S01]  /*4710*/  STS [R240+0x4000], R34 ;  /* 0x00400022f0007388 */ /* 0x000fe20000000800 */
[--C-:B------:R-:W-:Y:S02]  /*4720*/  FADD.FTZ R123, R123, -R0.reuse ;  /* 0x800000007b7b7221 */ /* 0x100fe40000010000 */
[----:B--2---:R-:W-:Y:S01]  /*4730*/  FMUL.FTZ R122, R35, R122 ;  /* 0x0000007a237a7220 */ /* 0x004fe20000410000 */
[----:B------:R-:W-:Y:S01]  /*4740*/  STS [R240+0x4400], R20 ;  /* 0x00440014f0007388 */ /* 0x000fe20000000800 */
[----:B---3--:R-:W-:Y:S01]  /*4750*/  F2FP.PACK_AB R4, R43, R44 ;  /* 0x0000002c2b04723e */ /* 0x008fe200000000ff */
[----:B------:R-:W-:Y:S02]  /*4760*/  FMUL.FTZ R119, R198, R119 ;  /* 0x00000077c6777220 */ /* 0x000fe40000410000 */
[----:B------:R-:W-:Y:S01]  /*4770*/  STS [R239+0x6000], R8 ;  /* 0x00600008ef007388 */ /* 0x000fe20000000800 */
[----:B----4-:R-:W-:Y:S01]  /*4780*/  F2FP.PACK_AB R2, R36, R40 ;  /* 0x000000282402723e */ /* 0x010fe200000000ff */
[--C-:B------:R-:W-:Y:S01]  /*4790*/  FADD.FTZ R126, R126, -R0.reuse ;  /* 0x800000007e7e7221 */ /* 0x100fe20000010000 */
[----:B------:R-:W-:Y:S01]  /*47a0*/  F2FP.PACK_AB R118, R119, R118 ;  /* 0x000000767776723e */ /* 0x000fe200000000ff */
[----:B------:R2:W-:Y:S01]  /*47b0*/  STS [R239+0x6400], R4 ;  /* 0x00640004ef007388 */ /* 0x0005e20000000800 */
[----:B------:R-:W-:Y:S01]  /*47c0*/  FADD.FTZ R127, R127, -R0 ;  /* 0x800000007f7f7221 */ /* 0x000fe20000010000 */
[----:B------:R-:W-:Y:S01]  /*47d0*/  MOV R0, UR4 ;  /* 0x0000000400007c02 */ /* 0x000fe20008000f00 */
[----:B-1----:R-:W-:Y:S01]  /*47e0*/  FMUL.FTZ R126, R14, R126 ;  /* 0x0000007e0e7e7220 */ /* 0x002fe20000410000 */
[----:B------:R1:W-:Y:S01]  /*47f0*/  STS [R240+0x6400], R2 ;  /* 0x00640002f0007388 */ /* 0x0003e20000000800 */
[----:B------:R-:W-:Y:S01]  /*4800*/  FMUL.FTZ R127, R236, R127 ;  /* 0x0000007fec7f7220 */ /* 0x000fe20000410000 */
[----:B------:R-:W-:Y:S02]  /*4810*/  LEA R0, R0, R231, 0xd ;  /* 0x000000e700007211 */ /* 0x000fe400078e68ff */
[----:B------:R-:W-:Y:S02]  /*4820*/  STS [R240+0x6000], R7 ;  /* 0x00600007f0007388 */ /* 0x000fe40000000800 */
[----:B------:R-:W-:Y:S02]  /*4830*/  SHF.L.U32 R76, R0, 0x1, RZ ;  /* 0x00000001004c7819 */ /* 0x000fe400000006ff */
[----:B------:R-:W-:Y:S02]  /*4840*/  STS [R242+0x4000], R33 ;  /* 0x00400021f2007388 */ /* 0x000fe40000000800 */
[----:B------:R-:W-:Y:S02]  /*4850*/  IADD3 R0, R196, R76, RZ ;  /* 0x0000004cc4007210 */ /* 0x000fe40007ffe0ff */
[----:B------:R-:W-:Y:S04]  /*4860*/  STS [R242+0x4400], R19 ;  /* 0x00440013f2007388 */ /* 0x000fe80000000800 */
[----:B------:R-:W-:Y:S04]  /*4870*/  STS [R241+0x4000], R25 ;  /* 0x00400019f1007388 */ /* 0x000fe80000000800 */
[----:B------:R-:W-:Y:S01]  /*4880*/  STS [R241+0x4400], R18 ;  /* 0x00440012f1007388 */ /* 0x000fe20000000800 */
[----:B--2---:R-:W-:Y:S03]  /*4890*/  FMUL.FTZ R4, R49, R79 ;  /* 0x0000004f31047220 */ /* 0x004fe60000410000 */
[----:B------:R2:W-:Y:S01]  /*48a0*/  STS [R242+0x6000], R5 ;  /* 0x00600005f2007388 */ /* 0x0005e20000000800 */
[----:B-1----:R-:W-:Y:S02]  /*48b0*/  F2FP.PACK_AB R2, R32, R35 ;  /* 0x000000232002723e */ /* 0x002fe400000000ff */
[----:B------:R-:W-:Y:S03]  /*48c0*/  F2FP.PACK_AB R4, R4, R78 ;  /* 0x0000004e0404723e */ /* 0x000fe600000000ff */
[----:B------:R1:W-:Y:S04]  /*48d0*/  STS [R242+0x6400], R2 ;  /* 0x00640002f2007388 */ /* 0x0003e80000000800 */
[----:B------:R3:W-:Y:S01]  /*48e0*/  STS [R241+0x6000], R6 ;  /* 0x00600006f1007388 */ /* 0x0007e20000000800 */
[----:B--2---:R-:W-:Y:S05]  /*48f0*/  FMUL.FTZ R5, R51, R74 ;  /* 0x0000004a33057220 */ /* 0x004fea0000410000 */
[----:B------:R-:W-:Y:S02]  /*4900*/  F2FP.PACK_AB R5, R75, R5 ;  /* 0x000000054b05723e */ /* 0x000fe400000000ff */
[----:B-1----:R-:W-:Y:S01]  /*4910*/  F2FP.PACK_AB R2, R236, R14 ;  /* 0x0000000eec02723e */ /* 0x002fe200000000ff */
[----:B---3--:R-:W-:Y:S04]  /*4920*/  FMUL.FTZ R6, R45, R95 ;  /* 0x0000005f2d067220 */ /* 0x008fe80000410000 */
[----:B------:R1:W-:Y:S01]  /*4930*/  STS [R241+0x6400], R2 ;  /* 0x00640002f1007388 */ /* 0x0003e20000000800 */
[----:B------:R-:W-:Y:S03]  /*4940*/  F2FP.PACK_AB R6, R6, R94 ;  /* 0x0000005e0606723e */ /* 0x000fe600000000ff */
[----:B------:R-:W-:Y:S01]  /*4950*/  BAR.SYNC.DEFER_BLOCKING 0x0 ;  /* 0x0000000000007b1d */ /* 0x000fe20000010000 */
[----:B-1----:R-:W-:Y:S07]  /*4960*/  FMUL.FTZ R2, R47, R91 ;  /* 0x0000005b2f027220 */ /* 0x002fee0000410000 */
[----:B------:R-:W-:Y:S01]  /*4970*/  STS [R239+0x8000], R68 ;  /* 0x00800044ef007388 */ /* 0x000fe20000000800 */
[----:B------:R-:W-:Y:S03]  /*4980*/  F2FP.PACK_AB R2, R2, R90 ;  /* 0x0000005a0202723e */ /* 0x000fe600000000ff */
[----:B------:R-:W-:Y:S04]  /*4990*/  STS [R239+0x8400], R70 ;  /* 0x00840046ef007388 */ /* 0x000fe80000000800 */
[----:B------:R-:W-:Y:S04]  /*49a0*/  STS [R240+0x8000], R80 ;  /* 0x00800050f0007388 */ /* 0x000fe80000000800 */
[----:B------:R-:W-:Y:S04]  /*49b0*/  STS [R240+0x8400], R82 ;  /* 0x00840052f0007388 */ /* 0x000fe80000000800 */
[----:B------:R-:W-:Y:S04]  /*49c0*/  STS [R239+0xa000], R16 ;  /* 0x00a00010ef007388 */ /* 0x000fe80000000800 */
[----:B------:R1:W-:Y:S04]  /*49d0*/  STS [R239+0xa400], R5 ;  /* 0x00a40005ef007388 */ /* 0x0003e80000000800 */
[----:B------:R2:W-:Y:S04]  /*49e0*/  STS [R240+0xa400], R4 ;  /* 0x00a40004f0007388 */ /* 0x0005e80000000800 */
[----:B------:R-:W-:Y:S04]  /*49f0*/  STS [R240+0xa000], R17 ;  /* 0x00a00011f0007388 */ /* 0x000fe80000000800 */
[----:B------:R-:W-:Y:S04]  /*4a00*/  STS [R242+0x8000], R84 ;  /* 0x00800054f2007388 */ /* 0x000fe80000000800 */
[----:B------:R-:W-:Y:S04]  /*4a10*/  STS [R242+0x8400], R31 ;  /* 0x0084001ff2007388 */ /* 0x000fe80000000800 */
[----:B------:R-:W-:Y:S04]  /*4a20*/  STS [R241+0x8000], R96 ;  /* 0x00800060f1007388 */ /* 0x000fe80000000800 */
[----:B------:R-:W-:Y:S01]  /*4a30*/  STS [R241+0x8400], R98 ;  /* 0x00840062f1007388 */ /* 0x000fe20000000800 */
[----:B-1----:R-:W-:Y:S03]  /*4a40*/  FMUL.FTZ R5, R36, R111 ;  /* 0x0000006f24057220 */ /* 0x002fe60000410000 */
[----:B------:R-:W-:Y:S01]  /*4a50*/  STS [R242+0xa000], R15 ;  /* 0x00a0000ff2007388 */ /* 0x000fe20000000800 */
[----:B--2---:R-:W-:Y:S01]  /*4a60*/  FMUL.FTZ R4, R43, R107 ;  /* 0x0000006b2b047220 */ /* 0x004fe20000410000 */
[----:B------:R-:W-:Y:S02]  /*4a70*/  F2FP.PACK_AB R5, R5, R110 ;  /* 0x0000006e0505723e */ /* 0x000fe400000000ff */
[----:B------:R1:W-:Y:S02]  /*4a80*/  STS [R242+0xa400], R2 ;  /* 0x00a40002f2007388 */ /* 0x0003e40000000800 */
[----:B------:R-:W-:Y:S02]  /*4a90*/  F2FP.PACK_AB R4, R4, R106 ;  /* 0x0000006a0404723e */ /* 0x000fe400000000ff */
[----:B------:R-:W-:Y:S04]  /*4aa0*/  STS [R241+0xa000], R10 ;  /* 0x00a0000af1007388 */ /* 0x000fe80000000800 */
[----:B------:R-:W-:Y:S04]  /*4ab0*/  STS [R241+0xa400], R6 ;  /* 0x00a40006f1007388 */ /* 0x000fe80000000800 */
[----:B------:R-:W-:Y:S04]  /*4ac0*/  STS [R239+0xc000], R100 ;  /* 0x00c00064ef007388 */ /* 0x000fe80000000800 */
[----:B------:R-:W-:Y:S04]  /*4ad0*/  STS [R239+0xc400], R30 ;  /* 0x00c4001eef007388 */ /* 0x000fe80000000800 */
[----:B------:R-:W-:Y:S04]  /*4ae0*/  STS [R240+0xc000], R112 ;  /* 0x00c00070f0007388 */ /* 0x000fe80000000800 */
[----:B------:R-:W-:Y:S01]  /*4af0*/  STS [R240+0xc400], R115 ;  /* 0x00c40073f0007388 */ /* 0x000fe20000000800 */
[----:B-1----:R-:W-:Y:S03]  /*4b00*/  FMUL.FTZ R2, R32, R123 ;  /* 0x0000007b20027220 */ /* 0x002fe60000410000 */
        /* <DEDUP_REMOVED lines=8> */
[----:B-1----:R-:W-:Y:S03]  /*4b90*/  F2FP.PACK_AB R4, R127, R126 ;  /* 0x0000007e7f04723e */ /* 0x002fe600000000ff */
[----:B------:R-:W-:Y:S04]  /*4ba0*/  STS [R241+0xc400], R29 ;  /* 0x00c4001df1007388 */ /* 0x000fe80000000800 */
[----:B------:R-:W-:Y:S04]  /*4bb0*/  STS [R242+0xe000], R27 ;  /* 0x00e0001bf2007388 */ /* 0x000fe80000000800 */
[----:B------:R1:W-:Y:S04]  /*4bc0*/  STS [R242+0xe400], R2 ;  /* 0x00e40002f2007388 */ /* 0x0003e80000000800 */
[----:B------:R-:W-:Y:S04]  /*4bd0*/  STS [R241+0xe000], R28 ;  /* 0x00e0001cf1007388 */ /* 0x000fe80000000800 */
[----:B------:R-:W-:Y:S04]  /*4be0*/  STS [R241+0xe400], R4 ;  /* 0x00e40004f1007388 */ /* 0x000fe80000000800 */
[----:B------:R-:W-:Y:S08]  /*4bf0*/  LDSM.16.MT88.4 R4, [R3+0x18880] ;  /* 0x018880000304783b */ /* 0x000ff00000004200 */
[----:B------:R-:W2:Y:S01]  /*4c00*/  LDSM.16.MT88.4 R8, [R76+0x10080] ;  /* 0x010080004c08783b */ /* 0x000ea20000004200 */
[C---:B-1----:R-:W-:Y:S07]  /*4c10*/  SHF.L.U32 R2, R230.reuse, 0x1, RZ ;  /* 0x00000001e6027819 */ /* 0x042fee00000006ff */
[----:B------:R-:W1:Y:S01]  /*4c20*/  LDSM.16.MT88.4 R12, [R3+0x1c880] ;  /* 0x01c88000030c783b */ /* 0x000e620000004200 */
[----:B------:R-:W-:Y:S07]  /*4c30*/  IADD3 R2, R229, R2, RZ ;  /* 0x00000002e5027210 */ /* 0x000fee0007ffe0ff */
        /* <DEDUP_REMOVED lines=29> */
[----:B------:R-:W2:Y:S07]  /*4e10*/  LDSM.16.MT88.4 R32, [R0+0x11880] ;  /* 0x011880000020783b */ /* 0x000eae0000004200 */
        /* <DEDUP_REMOVED lines=10> */
[-C--:B-1----:R-:W-:Y:S01]  /*4ec0*/  HMMA.16816.F32 R132, R20, R24.reuse, R132 ;  /* 0x000000181484723c */ /* 0x082fe20000001884 */
[----:B------:R-:W1:Y:S07]  /*4ed0*/  LDSM.16.MT88.4 R16, [R0+0x12080] ;  /* 0x012080000010783b */ /* 0x000e6e0000004200 */
        /* <DEDUP_REMOVED lines=10> */
[-C--:B---3--:R-:W-:Y:S01]  /*4f80*/  HMMA.16816.F32 R132, R4, R8.reuse, R132 ;  /* 0x000000080484723c */ /* 0x088fe20000001884 */
[----:B------:R-:W3:Y:S07]  /*4f90*/  LDSM.16.MT88.4 R32, [R0+0x12880] ;  /* 0x012880000020783b */ /* 0x000eee0000004200 */
        /* <DEDUP_REMOVED lines=10> */
[-C--:B--2---:R-:W-:Y:S01]  /*5040*/  HMMA.16816.F32 R132, R20, R24.reuse, R132 ;  /* 0x000000181484723c */ /* 0x084fe20000001884 */
[----:B------:R-:W2:Y:S07]  /*5050*/  LDSM.16.MT88.4 R16, [R0+0x13080] ;  /* 0x013080000010783b */ /* 0x000eae0000004200 */
        /* <DEDUP_REMOVED lines=10> */
[-C--:B-1----:R-:W-:Y:S01]  /*5100*/  HMMA.16816.F32 R132, R4, R8.reuse, R132 ;  /* 0x000000080484723c */ /* 0x082fe20000001884 */
[----:B------:R1:W4:Y:S07]  /*5110*/  LDSM.16.MT88.4 R32, [R0+0x13880] ;  /* 0x013880000020783b */ /* 0x00032e0000004200 */
[C---:B------:R-:W-:Y:S01]  /*5120*/  HMMA.16816.F32 R136, R12.reuse, R8, R136 ;  /* 0x000000080c88723c */ /* 0x040fe20000001888 */
[----:B------:R-:W-:Y:S07]  /*5130*/  BAR.SYNC.DEFER_BLOCKING 0x0 ;  /* 0x0000000000007b1d */ /* 0x000fee0000010000 */
[-C--:B------:R-:W-:Y:S08]  /*5140*/  HMMA.16816.F32 R140, R12, R10.reuse, R140 ;  /* 0x0000000a0c8c723c */ /* 0x080ff0000000188c */
[C---:B------:R-:W-:Y:S04]  /*5150*/  HMMA.16816.F32 R144, R4.reuse, R10, R144 ;  /* 0x0000000a0490723c */ /* 0x040fe80000001890 */
[----:B-1----:R-:W-:Y:S04]  /*5160*/  SHF.L.U32 R0, R230, 0x1, RZ ;  /* 0x00000001e6007819 */ /* 0x002fe800000006ff */
[-C--:B--2---:R-:W-:Y:S01]  /*5170*/  HMMA.16816.F32 R148, R4, R16.reuse, R148 ;  /* 0x000000100494723c */ /* 0x084fe20000001894 */
[----:B------:R1:W2:Y:S07]  /*5180*/  LDSM.16.MT88.4 R44, [R60+0x80] ;  /* 0x000080003c2c783b */ /* 0x0002ae0000004200 */
[C---:B------:R-:W-:Y:S01]  /*5190*/  HMMA.16816.F32 R152, R12.reuse, R16, R152 ;  /* 0x000000100c98723c */ /* 0x040fe20000001898 */
[----:B------:R-:W1:Y:S07]  /*51a0*/  LDSM.16.MT88.4 R60, [R60+0x880] ;  /* 0x000880003c3c783b */ /* 0x000e6e0000004200 */
        /* <DEDUP_REMOVED lines=12> */
[-C--:B----4-:R-:W-:Y:S08]  /*5270*/  HMMA.16816.F32 R148, R20, R32.reuse, R148 ;  /* 0x000000201494723c */ /* 0x090ff00000001894 */
[C---:B------:R-:W-:Y:S08]  /*5280*/  HMMA.16816.F32 R152, R28.reuse, R32, R152 ;  /* 0x000000201c98723c */ /* 0x040ff00000001898 */
[-C--:B------:R-:W-:Y:S08]  /*5290*/  HMMA.16816.F32 R156, R28, R34.reuse, R156 ;  /* 0x000000221c9c723c */ /* 0x080ff0000000189c */
[----:B------:R-:W-:Y:S01]  /*52a0*/  HMMA.16816.F32 R160, R20, R34, R160 ;  /* 0x0000002214a0723c */ /* 0x000fe200000018a0 */
[----:B------:R-:W-:-:S07]  /*52b0*/  @P0 BRA `(.L_x_941) ;  /* 0x0000042000000947 */ /* 0x000fce0003800000 */
[----:B--23--:R-:W2:Y:S01]  /*52c0*/  LDL.64 R220, [R1+0x10] ;  /* 0x0000100001dc7983 */ /* 0x00cea20000100a00 */
[----:B------:R-:W-:Y:S02]  /*52d0*/  USHF.R.S32.HI UR30, URZ, 0x1f, UR29 ;  /* 0x0000001f3f1e7899 */ /* 0x000fe4000801141d */
[----:B------:R-:W-:Y:S01]  /*52e0*/  ULDC.64 UR6, c[0x0][0x208] ;  /* 0x0000820000067ab9 */ /* 0x000fe20000000a00 */
[----:B------:R-:W3:Y:S01]  /*52f0*/  LDL.64 R244, [R1+0x18] ;  /* 0x0000180001f47983 */ /* 0x000ee20000100a00 */
[----:B------:R-:W-:Y:S02]  /*5300*/  USHF.L.U32 UR31, UR29, 0x7, URZ ;  /* 0x000000071d1f7899 */ /* 0x000fe4000800063f */
[----:B------:R-:W-:Y:S01]  /*5310*/  UIMAD UR30, UR30, UR6, URZ ;  /* 0x000000061e1e72a4 */ /* 0x000fe2000f8e023f */
[----:B------:R-:W4:Y:S01]  /*5320*/  LDL.64 R222, [R1+0x8] ;  /* 0x0000080001de7983 */ /* 0x000f220000100a00 */
[----:B------:R-:W-:Y:S02]  /*5330*/  UIMAD.WIDE.U32 UR32, UR29, UR6, URZ ;  /* 0x000000061d2072a5 */ /* 0x000fe4000f8e003f */
[----:B------:R-:W-:Y:S01]  /*5340*/  UIMAD UR30, UR29, UR7, UR30 ;  /* 0x000000071d1e72a4 */ /* 0x000fe2000f8e021e */
[----:B------:R-:W5:Y:S01]  /*5350*/  LDL R211, [R1] ;  /* 0x0000000001d37983 */ /* 0x000f620000100800 */
[----:B------:R-:W-:Y:S02]  /*5360*/  IMAD.U32 R12, RZ, RZ, UR31 ;  /* 0x0000001fff0c7e24 */ /* 0x000fe4000f8e00ff */
[----:B------:R-:W-:Y:S01]  /*5370*/  UIADD3 UR30, UR33, UR30, URZ ;  /* 0x0000001e211e7290 */ /* 0x000fe2000fffe03f */
[----:B------:R-:W5:Y:S01]  /*5380*/  LDL R13, [R1+0x30] ;  /* 0x00003000010d7983 */ /* 0x000f620000100800 */
[----:B------:R-:W-:Y:S02]  /*5390*/  IMAD.U32 R14, RZ, RZ, UR32 ;  /* 0x00000020ff0e7e24 */ /* 0x000fe4000f8e00ff */
[----:B------:R-:W-:Y:S01]  /*53a0*/  IMAD.U32 R15, RZ, RZ, UR33 ;  /* 0x00000021ff0f7e24 */ /* 0x000fe2000f8e00ff */
[----:B------:R-:W1:Y:S02]  /*53b0*/  S2R R8, SR_CTAID.Y ;  /* 0x0000000000087919 */ /* 0x000e640000002600 */
[----:B-1----:R-:W-:Y:S05]  /*53c0*/  SHF.R.S32.HI R10, RZ, 0x1f, R8 ;  /* 0x0000001fff0a7819 */ /* 0x002fea0000011408 */
[C---:B------:R-:W-:Y:S02]  /*53d0*/  IMAD R9, R10.reuse, c[0x0][0x210], RZ ;  /* 0x000084000a097a24 */ /* 0x040fe400078e02ff */
[----:B------:R-:W-:Y:S02]  /*53e0*/  IMAD R10, R10, c[0x0][0x288], RZ ;  /* 0x0000a2000a0a7a24 */ /* 0x000fe400078e02ff */
[C---:B------:R-:W-:Y:S02]  /*53f0*/  IMAD R9, R8.reuse, c[0x0][0x214], R9 ;  /* 0x0000850008097a24 */ /* 0x040fe400078e0209 */
[----:B------:R-:W-:Y:S02]  /*5400*/  IMAD R10, R8, c[0x0][0x28c], R10 ;  /* 0x0000a300080a7a24 */ /* 0x000fe400078e020a */
[----:B--2---:R-:W-:Y:S02]  /*5410*/  IMAD.MOV.U32 R4, RZ, RZ, R220 ;  /* 0x000000ffff047224 */ /* 0x004fe400078e00dc */
[----:B------:R-:W-:Y:S02]  /*5420*/  IMAD.MOV.U32 R5, RZ, RZ, R221 ;  /* 0x000000ffff057224 */ /* 0x000fe400078e00dd */
[----:B---3--:R-:W-:Y:S02]  /*5430*/  IMAD.MOV.U32 R6, RZ, RZ, R244 ;  /* 0x000000ffff067224 */ /* 0x008fe400078e00f4 */
[----:B------:R-:W-:Y:S02]  /*5440*/  IMAD.MOV.U32 R7, RZ, RZ, R245 ;  /* 0x000000ffff077224 */ /* 0x000fe400078e00f5 */
[----:B----4-:R-:W-:Y:S02]  /*5450*/  IMAD R11, R222, c[0x0][0x208], RZ ;  /* 0x00008200de0b7a24 */ /* 0x010fe400078e02ff */
[C---:B------:R-:W-:Y:S04]  /*5460*/  IMAD.WIDE.U32 R4, R8.reuse, c[0x0][0x288], R4 ;  /* 0x0000a20008047a25 */ /* 0x040fe800078e0004 */
[----:B------:R-:W-:Y:S01]  /*5470*/  IMAD.WIDE.U32 R6, R8, c[0x0][0x210], R6 ;  /* 0x0000840008067a25 */ /* 0x000fe200078e0006 */
[----:B------:R-:W-:Y:S04]  /*5480*/  IADD3 R8, P0, R4, UR10, RZ ;  /* 0x0000000a04087c10 */ /* 0x000fe8000ff1e0ff */
[----:B------:R-:W-:Y:S01]  /*5490*/  IADD3 R4, P2, P1, R11, UR9, R6 ;  /* 0x000000090b047c10 */ /* 0x000fe2000f95e006 */
[----:B------:R-:W-:Y:S01]  /*54a0*/  IMAD.IADD R6, R7, 0x1, R9 ;  /* 0x0000000107067824 */ /* 0x000fe200078e0209 */
[----:B------:R-:W-:Y:S02]  /*54b0*/  IADD3.X R11, R5, UR18, R10, P0, !PT ;  /* 0x00000012050b7c10 */ /* 0x000fe400087fe40a */
[----:B------:R-:W-:Y:S02]  /*54c0*/  LEA R7, P0, R4, c[0x0][0x1f0], 0x1 ;  /* 0x00007c0004077a11 */ /* 0x000fe400078008ff */
[----:B-----5:R-:W-:Y:S02]  /*54d0*/  IADD3.X R5, R211, UR16, R6, P2, P1 ;  /* 0x00000010d3057c10 */ /* 0x020fe400097e2406 */
[----:B------:R-:W-:Y:S02]  /*54e0*/  IADD3 R9, -R222, c[0x0][0x168], -R12 ;  /* 0x00005a00de097a10 */ /* 0x000fe40007ffe90c */
[----:B------:R-:W-:Y:S01]  /*54f0*/  LEA.HI.X R5, R4, c[0x0][0x1f4], R5, 0x1, P0 ;  /* 0x00007d0004057a11 */ /* 0x000fe200000f0c05 */
[----:B------:R-:W-:Y:S01]  /*5500*/  IMAD.U32 R4, RZ, RZ, UR30 ;  /* 0x0000001eff047e24 */ /* 0x000fe2000f8e00ff */
[----:B------:R-:W-:Y:S02]  /*5510*/  LEA R10, P1, R8, c[0x0][0x280], 0x2 ;  /* 0x0000a000080a7a11 */ /* 0x000fe400078210ff */
[----:B------:R-:W-:Y:S02]  /*5520*/  LEA R6, P0, R14, R7, 0x8 ;  /* 0x000000070e067211 */ /* 0x000fe400078040ff */
[C---:B------:R-:W-:Y:S02]  /*5530*/  ISETP.LT.OR P2, PT, R9.reuse, 0x1, P5 ;  /* 0x000000010900780c */ /* 0x040fe40002f41670 */
[----:B------:R-:W-:Y:S01]  /*5540*/  LEA.HI.X R11, R8, c[0x0][0x284], R11, 0x2, P1 ;  /* 0x0000a100080b7a11 */ /* 0x000fe200008f140b */
[----:B------:R-:W-:Y:S01]  /*5550*/  IMAD.U32 R8, RZ, RZ, UR27 ;  /* 0x0000001bff087e24 */ /* 0x000fe2000f8e00ff */
[----:B------:R-:W-:Y:S02]  /*5560*/  LEA.HI.X R7, R14, R5, R4, 0x8, P0 ;  /* 0x000000050e077211 */ /* 0x000fe400000f4404 */
[----:B------:R-:W-:Y:S01]  /*5570*/  ISETP.LT.OR P0, PT, R9, 0x21, P5 ;  /* 0x000000210900780c */ /* 0x000fe20002f01670 */
[----:B------:R-:W-:Y:S01]  /*5580*/  IMAD R8, R8, 0x4000, R13 ;  /* 0x0000400008087824 */ /* 0x000fe200078e020d */
[----:B------:R-:W-:Y:S04]  /*5590*/  IADD3 R4, P1, R6, UR22, RZ ;  /* 0x0000001606047c10 */ /* 0x000fe8000ff3e0ff */
[----:B------:R-:W-:Y:S01]  /*55a0*/  IADD3.X R5, R7, UR21, RZ, P1, !PT ;  /* 0x0000001507057c10 */ /* 0x000fe20008ffe4ff */
[----:B------:R-:W-:Y:S01]  /*55b0*/  @!PT LDS RZ, [RZ] ;  /* 0x00000000fffff984 */ /* 0x000fe20000000800 */
[----:B------:R-:W-:Y:S01]  /*55c0*/  @!PT LDS RZ, [RZ] ;  /* 0x00000000fffff984 */ /* 0x000fe20000000800 */
[----:B------:R-:W-:Y:S01]  /*55d0*/  @!PT LDS RZ, [RZ] ;  /* 0x00000000fffff984 */ /* 0x000fe20000000800 */
[----:B------:R1:W-:Y:S01]  /*55e0*/  LDGSTS.E.BYPASS.LTC128B.128 [R8], [R6.64], !P2 ;  /* 0x0000000006087fae */ /* 0x0003e2000d101d58 */
[C---:B------:R-:W-:Y:S02]  /*55f0*/  LEA R10, P1, R12.reuse, R10, 0x2 ;  /* 0x0000000a0c0a7211 */ /* 0x040fe400078210ff */
[C---:B------:R-:W-:Y:S02]  /*5600*/  ISETP.LT.OR P2, PT, R9.reuse, 0x41, P5 ;  /* 0x000000410900780c */ /* 0x040fe40002f41670 */
[----:B------:R-:W-:Y:S01]  /*5610*/  LEA.HI.X.SX32 R11, R12, R11, 0x2, P1 ;  /* 0x0000000b0c0b7211 */ /* 0x000fe200008f16ff */
[----:B------:R2:W-:Y:S01]  /*5620*/  LDGSTS.E.BYPASS.LTC128B.128 [R8+0x1000], [R4.64], !P0 ;  /* 0x0100000004087fae */ /* 0x0005e2000c101d58 */
[----:B------:R-:W-:Y:S01]  /*5630*/  ISETP.LT.OR P1, PT, R9, 0x61, P5 ;  /* 0x000000610900780c */ /* 0x000fe20002f21670 */
[----:B------:R-:W-:Y:S04]  /*5640*/  IMAD.U32 R9, RZ, RZ, UR27 ;  /* 0x0000001bff097e24 */ /* 0x000fe8000f8e00ff */
[----:B------:R-:W-:Y:S04]  /*5650*/  @!P4 IMAD R9, R9, 0x80, R220 ;  /* 0x000000800909c824 */ /* 0x000fe800078e02dc */
[----:B------:R-:W-:Y:S01]  /*5660*/  @!P4 IMAD.SHL.U32 R9, R9, 0x4, RZ ;  /* 0x000000040909c824 */ /* 0x000fe200078e00ff */
[----:B--2---:R-:W-:Y:S04]  /*5670*/  IADD3 R4, P0, R4, UR22, RZ ;  /* 0x0000001604047c10 */ /* 0x004fe8000ff1e0ff */
[----:B------:R-:W-:Y:S02]  /*5680*/  IADD3.X R5, R5, UR21, RZ, P0, !PT ;  /* 0x0000001505057c10 */ /* 0x000fe400087fe4ff */
[----:B-1----:R-:W-:Y:S03]  /*5690*/  IADD3 R6, P0, R4, UR22, RZ ;  /* 0x0000001604067c10 */ /* 0x002fe6000ff1e0ff */
[----:B------:R1:W-:Y:S01]  /*56a0*/  LDGSTS.E.BYPASS.LTC128B.128 [R8+0x2000], [R4.64], !P2 ;  /* 0x0200000004087fae */ /* 0x0003e2000d101d58 */
[----:B------:R-:W-:Y:S05]  /*56b0*/  IADD3.X R7, R5, UR21, RZ, P0, !PT ;  /* 0x0000001505077c10 */ /* 0x000fea00087fe4ff */
[----:B------:R1:W-:Y:S04]  /*56c0*/  LDGSTS.E.BYPASS.LTC128B.128 [R8+0x3000], [R6.64], !P1 ;  /* 0x0300000006087fae */ /* 0x0003e8000c901d58 */
[----:B------:R1:W-:Y:S02]  /*56d0*/  @!P4 LDGSTS.E.BYPASS.LTC128B.128 [R9+0x18480], [R10.64] ;  /* 0x184800000a09cfae */ /* 0x0003e4000b901d58 */
.L_x_941:
[-C--:B-123--:R-:W-:Y:S01]  /*56e0*/  HMMA.16816.F32 R4, R36, R16.reuse, RZ ;  /* 0x000000102404723c */ /* 0x08efe200000018ff */
[----:B------:R-:W-:Y:S01]  /*56f0*/  LDSM.16.MT88.4 R68, [R224+0x1080] ;  /* 0x00108000e044783b */ /* 0x000fe20000004200 */
[----:B------:R-:W-:Y:S02]  /*5700*/  ULDC.64 UR6, c[0x0][0x240] ;  /* 0x0000900000067ab9 */ /* 0x000fe40000000a00 */
[----:B------:R-:W-:Y:S01]  /*5710*/  IMAD.MOV.U32 R20, RZ, RZ, 0x40 ;  /* 0x00000040ff147424 */ /* 0x000fe200078e00ff */
[----:B------:R-:W-:Y:S01]  /*5720*/  USHF.L.U32 UR29, UR5, 0xd, URZ ;  /* 0x0000000d051d7899 */ /* 0x000fe2000800063f */
[----:B------:R-:W2:Y:S01]  /*5730*/  LDL.64 R80, [R1+0x20] ;  /* 0x0000200001507983 */ /* 0x000ea20000100a00 */
[----:B------:R-:W-:Y:S01]  /*5740*/  UIMAD UR6, UR8, UR6, URZ ;  /* 0x00000006080672a4 */ /* 0x000fe2000f8e023f */
[C---:B------:R-:W-:Y:S01]  /*5750*/  HMMA.16816.F32 R8, R40.reuse, R16, RZ ;  /* 0x000000102808723c */ /* 0x040fe200000018ff */
[----:B------:R-:W-:Y:S02]  /*5760*/  UIADD3 UR5, UR5, 0x1, URZ ;  /* 0x0000000105057890 */ /* 0x000fe4000fffe03f */
[----:B------:R-:W0:Y:S01]  /*5770*/  LDGDEPBAR ;  /* 0x00000000000079af */ /* 0x000e220000000000 */
[----:B------:R-:W-:Y:S01]  /*5780*/  SEL R116, R20, 0xffffffc0, !P3 ;  /* 0xffffffc014747807 */ /* 0x000fe20005800000 */
[----:B------:R-:W-:Y:S02]  /*5790*/  UIMAD UR6, UR23, UR7, UR6 ;  /* 0x00000007170672a4 */ /* 0x000fe4000f8e0206 */
[----:B------:R-:W-:Y:S01]  /*57a0*/  USHF.R.S32.HI UR7, URZ, 0x1f, UR29 ;  /* 0x0000001f3f077899 */ /* 0x000fe2000801141d */
[-C--:B------:R-:W-:Y:S01]  /*57b0*/  HMMA.16816.F32 R12, R40, R18.reuse, RZ ;  /* 0x00000012280c723c */ /* 0x080fe200000018ff */
[----:B------:R-:W-:Y:S01]  /*57c0*/  IMAD.IADD R78, R116, 0x1, R0 ;  /* 0x00000001744e7824 */ /* 0x000fe200078e0200 */
[----:B------:R-:W-:Y:S02]  /*57d0*/  UISETP.GE.AND UP0, UPT, UR5, UR26, UPT ;  /* 0x0000001a0500728c */ /* 0x000fe4000bf06270 */
[----:B------:R-:W-:Y:S01]  /*57e0*/  IADD3 R77, R224, R116, RZ ;  /* 0x00000074e04d7210 */ /* 0x000fe20007ffe0ff */
[----:B------:R-:W-:Y:S01]  /*57f0*/  UISETP.GE.AND UP3, UPT, UR4, 0x1, UPT ;  /* 0x000000010400788c */ /* 0x000fe2000bf66270 */
[----:B------:R-:W1:Y:S01]  /*5800*/  LDSM.16.M88.4 R64, [R78+0x20880] ;  /* 0x020880004e40783b */ /* 0x000e620000000200 */
[----:B------:R-:W-:Y:S01]  /*5810*/  UISETP.GE.AND UP2, UPT, UR28, 0x1, UPT ;  /* 0x000000011c00788c */ /* 0x000fe2000bf46270 */
[C---:B------:R-:W-:Y:S01]  /*5820*/  HMMA.16816.F32 R16, R36.reuse, R18, RZ ;  /* 0x000000122410723c */ /* 0x040fe200000018ff */
[----:B------:R-:W-:Y:S02]  /*5830*/  UISETP.GE.AND UP1, UPT, UR27, 0x1, UPT ;  /* 0x000000011b00788c */ /* 0x000fe4000bf26270 */
[----:B------:R-:W3:Y:S05]  /*5840*/  LDSM.16.M88.4 R72, [R78+0x22880] ;  /* 0x022880004e48783b */ /* 0x000eea0000000200 */
[-C--:B------:R-:W-:Y:S08]  /*5850*/  HMMA.16816.F32 R20, R36, R44.reuse, RZ ;  /* 0x0000002c2414723c */ /* 0x080ff000000018ff */
[C---:B------:R-:W-:Y:S08]  /*5860*/  HMMA.16816.F32 R24, R40.reuse, R44, RZ ;  /* 0x0000002c2818723c */ /* 0x040ff000000018ff */
[-C--:B------:R-:W-:Y:S08]  /*5870*/  HMMA.16816.F32 R28, R40, R46.reuse, RZ ;  /* 0x0000002e281c723c */ /* 0x080ff000000018ff */
[----:B------:R-:W-:Y:S01]  /*5880*/  HMMA.16816.F32 R32, R36, R46, RZ ;  /* 0x0000002e2420723c */ /* 0x000fe200000018ff */
[----:B------:R-:W4:Y:S05]  /*5890*/  LDSM.16.MT88.4 R36, [R77+0x1080] ;  /* 0x001080004d24783b */ /* 0x000f2a0000004200 */
[----:B------:R-:W-:Y:S02]  /*58a0*/  LDSM.16.MT88.4 R44, [R224+0x1880] ;  /* 0x00188000e02c783b */ /* 0x000fe40000004200 */
[-C--:B------:R-:W-:Y:S08]  /*58b0*/  HMMA.16816.F32 R4, R48, R52.reuse, R4 ;  /* 0x000000343004723c */ /* 0x080ff00000001804 */
[C---:B------:R-:W-:Y:S07]  /*58c0*/  HMMA.16816.F32 R8, R56.reuse, R52, R8 ;  /* 0x000000343808723c */ /* 0x040fee0000001808 */
[----:B------:R-:W-:Y:S01]  /*58d0*/  IMAD.IADD R52, R196, 0x1, R2 ;  /* 0x00000001c4347824 */ /* 0x000fe200078e0202 */
[-C--:B------:R-:W-:Y:S04]  /*58e0*/  HMMA.16816.F32 R12, R56, R54.reuse, R12 ;  /* 0x00000036380c723c */ /* 0x080fe8000000180c */
[----:B------:R-:W5:Y:S04]  /*58f0*/  LDSM.16.M88.4 R40, [R52+0x20880] ;  /* 0x020880003428783b */ /* 0x000f680000000200 */
[C---:B------:R-:W-:Y:S01]  /*5900*/  HMMA.16816.F32 R16, R48.reuse, R54, R16 ;  /* 0x000000363010723c */ /* 0x040fe20000001810 */
[----:B------:R-:W3:Y:S07]  /*5910*/  LDSM.16.M88.4 R52, [R52+0x22880] ;  /* 0x022880003434783b */ /* 0x000eee0000000200 */
[-C--:B------:R-:W-:Y:S08]  /*5920*/  HMMA.16816.F32 R20, R48, R60.reuse, R20 ;  /* 0x0000003c3014723c */ /* 0x080ff00000001814 */
[C---:B------:R-:W-:Y:S08]  /*5930*/  HMMA.16816.F32 R24, R56.reuse, R60, R24 ;  /* 0x0000003c3818723c */ /* 0x040ff00000001818 */
[-C--:B------:R-:W-:Y:S01]  /*5940*/  HMMA.16816.F32 R28, R56, R62.reuse, R28 ;  /* 0x0000003e381c723c */ /* 0x080fe2000000181c */
[----:B------:R-:W-:Y:S07]  /*5950*/  LDSM.16.M88.4 R56, [R0+0x24880] ;  /* 0x024880000038783b */ /* 0x000fee0000000200 */
[----:B------:R-:W-:Y:S01]  /*5960*/  HMMA.16816.F32 R32, R48, R62, R32 ;  /* 0x0000003e3020723c */ /* 0x000fe20000001820 */
[----:B------:R-:W5:Y:S05]  /*5970*/  LDSM.16.MT88.4 R48, [R77+0x1880] ;  /* 0x001880004d30783b */ /* 0x000f6a0000004200 */
[----:B------:R-:W5:Y:S02]  /*5980*/  LDSM.16.MT88.4 R60, [R224+0x2080] ;  /* 0x00208000e03c783b */ /* 0x000f640000004200 */
[-C--:B-1----:R-:W-:Y:S08]  /*5990*/  HMMA.16816.F32 R4, R64, R68.reuse, R4 ;  /* 0x000000444004723c */ /* 0x082ff00000001804 */
[C---:B---3--:R-:W-:Y:S08]  /*59a0*/  HMMA.16816.F32 R8, R72.reuse, R68, R8 ;  /* 0x000000444808723c */ /* 0x048ff00000001808 */
[-C--:B------:R-:W-:Y:S08]  /*59b0*/  HMMA.16816.F32 R12, R72, R70.reuse, R12 ;  /* 0x00000046480c723c */ /* 0x080ff0000000180c */
[C---:B------:R-:W-:Y:S01]  /*59c0*/  HMMA.16816.F32 R16, R64.reuse, R70, R16 ;  /* 0x000000464010723c */ /* 0x040fe20000001810 */
[----:B------:R-:W1:Y:S07]  /*59d0*/  LDSM.16.M88.4 R68, [R0+0x26880] ;  /* 0x026880000044783b */ /* 0x000e6e0000000200 */
[-C--:B----4-:R-:W-:Y:S08]  /*59e0*/  HMMA.16816.F32 R20, R64, R36.reuse, R20 ;  /* 0x000000244014723c */ /* 0x090ff00000001814 */
[C---:B------:R-:W-:Y:S08]  /*59f0*/  HMMA.16816.F32 R24, R72.reuse, R36, R24 ;  /* 0x000000244818723c */ /* 0x040ff00000001818 */
[-C--:B------:R-:W-:Y:S01]  /*5a00*/  HMMA.16816.F32 R28, R72, R38.reuse, R28 ;  /* 0x00000026481c723c */ /* 0x080fe2000000181c */
[----:B------:R-:W-:Y:S07]  /*5a10*/  LDSM.16.M88.4 R72, [R2+0x26880] ;  /* 0x026880000248783b */ /* 0x000fee0000000200 */
[----:B------:R-:W-:Y:S01]  /*5a20*/  HMMA.16816.F32 R32, R64, R38, R32 ;  /* 0x000000264020723c */ /* 0x000fe20000001820 */
[----:B------:R-:W3:Y:S05]  /*5a30*/  LDSM.16.MT88.4 R36, [R77+0x2080] ;  /* 0x002080004d24783b */ /* 0x000eea0000004200 */
[----:B------:R-:W-:Y:S02]  /*5a40*/  LDSM.16.MT88.4 R64, [R224+0x2880] ;  /* 0x00288000e040783b */ /* 0x000fe40000004200 */
[-C--:B-----5:R-:W-:Y:S08]  /*5a50*/  HMMA.16816.F32 R4, R40, R44.reuse, R4 ;  /* 0x0000002c2804723c */ /* 0x0a0ff00000001804 */
[C---:B------:R-:W-:Y:S08]  /*5a60*/  HMMA.16816.F32 R8, R52.reuse, R44, R8 ;  /* 0x0000002c3408723c */ /* 0x040ff00000001808 */
[-C--:B------:R-:W-:Y:S08]  /*5a70*/  HMMA.16816.F32 R12, R52, R46.reuse, R12 ;  /* 0x0000002e340c723c */ /* 0x080ff0000000180c */
[C---:B------:R-:W-:Y:S01]  /*5a80*/  HMMA.16816.F32 R16, R40.reuse, R46, R16 ;  /* 0x0000002e2810723c */ /* 0x040fe20000001810 */
[----:B------:R4:W5:Y:S07]  /*5a90*/  LDSM.16.M88.4 R44, [R2+0x24880] ;  /* 0x02488000022c783b */ /* 0x00096e0000000200 */
[-C--:B------:R-:W-:Y:S08]  /*5aa0*/  HMMA.16816.F32 R20, R40, R48.reuse, R20 ;  /* 0x000000302814723c */ /* 0x080ff00000001814 */
[C---:B------:R-:W-:Y:S08]  /*5ab0*/  HMMA.16816.F32 R24, R52.reuse, R48, R24 ;  /* 0x000000303418723c */ /* 0x040ff00000001818 */
[-C--:B------:R-:W-:Y:S01]  /*5ac0*/  HMMA.16816.F32 R28, R52, R50.reuse, R28 ;  /* 0x00000032341c723c */ /* 0x080fe2000000181c */
[----:B------:R-:W-:Y:S07]  /*5ad0*/  LDSM.16.M88.4 R52, [R78+0x26880] ;  /* 0x026880004e34783b */ /* 0x000fee0000000200 */
[----:B------:R-:W-:Y:S01]  /*5ae0*/  HMMA.16816.F32 R32, R40, R50, R32 ;  /* 0x000000322820723c */ /* 0x000fe20000001820 */
[----:B------:R-:W2:Y:S05]  /*5af0*/  LDSM.16.MT88.4 R40, [R77+0x2880] ;  /* 0x002880004d28783b */ /* 0x000eaa0000004200 */
[----:B------:R-:W-:Y:S02]  /*5b00*/  LDSM.16.MT88.4 R48, [R224+0x3080] ;  /* 0x00308000e030783b */ /* 0x000fe40000004200 */
[-C--:B------:R-:W-:Y:S08]  /*5b10*/  HMMA.16816.F32 R4, R56, R60.reuse, R4 ;  /* 0x0000003c3804723c */ /* 0x080ff00000001804 */
[C---:B-1----:R-:W-:Y:S07]  /*5b20*/  HMMA.16816.F32 R8, R68.reuse, R60, R8 ;  /* 0x0000003c4408723c */ /* 0x042fee0000001808 */
[----:B------:R-:W-:Y:S01]  /*5b30*/  IADD3 R60, R116, R2, RZ ;  /* 0x00000002743c7210 */ /* 0x000fe20007ffe0ff */
[-C--:B------:R-:W-:Y:S01]  /*5b40*/  HMMA.16816.F32 R12, R68, R62.reuse, R12 ;  /* 0x0000003e440c723c */ /* 0x080fe2000000180c */
[----:B----4-:R-:W-:Y:S01]  /*5b50*/  MOV R2, UR6 ;  /* 0x0000000600027c02 */ /* 0x010fe20008000f00 */
[----:B------:R-:W-:Y:S04]  /*5b60*/  UIADD3 UR6, UR27, 0x1, URZ ;  /* 0x000000011b067890 */ /* 0x000fe8000fffe03f */
[----:B------:R-:W-:Y:S02]  /*5b70*/  USEL UR27, UR6, URZ, !UP1 ;  /* 0x0000003f061b7287 */ /* 0x000fe4000c800000 */
[C---:B------:R-:W-:Y:S01]  /*5b80*/  HMMA.16816.F32 R16, R56.reuse, R62, R16 ;  /* 0x0000003e3810723c */ /* 0x040fe20000001810 */
[----:B------:R-:W-:Y:S07]  /*5b90*/  LDSM.16.M88.4 R60, [R60+0x24880] ;  /* 0x024880003c3c783b */ /* 0x000fee0000000200 */
[-C--:B---3--:R-:W-:Y:S08]  /*5ba0*/  HMMA.16816.F32 R20, R56, R36.reuse, R20 ;  /* 0x000000243814723c */ /* 0x088ff00000001814 */
[C---:B------:R-:W-:Y:S08]  /*5bb0*/  HMMA.16816.F32 R24, R68.reuse, R36, R24 ;  /* 0x000000244418723c */ /* 0x040ff00000001818 */
[-C--:B------:R-:W-:Y:S01]  /*5bc0*/  HMMA.16816.F32 R28, R68, R38.reuse, R28 ;  /* 0x00000026441c723c */ /* 0x080fe2000000181c */
[----:B------:R-:W1:Y:S07]  /*5bd0*/  S2R R68, SR_CTAID.Y ;  /* 0x0000000000447919 */ /* 0x000e6e0000002600 */
[----:B------:R-:W-:Y:S01]  /*5be0*/  HMMA.16816.F32 R32, R56, R38, R32 ;  /* 0x000000263820723c */ /* 0x000fe20000001820 */
[----:B------:R-:W3:Y:S05]  /*5bf0*/  LDSM.16.M88.4 R36, [R78+0x24880] ;  /* 0x024880004e24783b */ /* 0x000eea0000000200 */
[----:B------:R-:W4:Y:S02]  /*5c00*/  LDSM.16.MT88.4 R56, [R77+0x3080] ;  /* 0x003080004d38783b */ /* 0x000f240000004200 */
[-C--:B-----5:R-:W-:Y:S08]  /*5c10*/  HMMA.16816.F32 R4, R44, R64.reuse, R4 ;  /* 0x000000402c04723c */ /* 0x0a0ff00000001804 */
[C---:B------:R-:W-:Y:S08]  /*5c20*/  HMMA.16816.F32 R8, R72.reuse, R64, R8 ;  /* 0x000000404808723c */ /* 0x040ff00000001808 */
[-C--:B------:R-:W-:Y:S08]  /*5c30*/  HMMA.16816.F32 R12, R72, R66.reuse, R12 ;  /* 0x00000042480c723c */ /* 0x080ff0000000180c */
[C---:B------:R-:W-:Y:S01]  /*5c40*/  HMMA.16816.F32 R16, R44.reuse, R66, R16 ;  /* 0x000000422c10723c */ /* 0x040fe20000001810 */
[----:B------:R-:W5:Y:S07]  /*5c50*/  LDSM.16.MT88.4 R64, [R224+0x3880] ;  /* 0x00388000e040783b */ /* 0x000f6e0000004200 */
[-C--:B--2---:R-:W-:Y:S08]  /*5c60*/  HMMA.16816.F32 R20, R44, R40.reuse, R20 ;  /* 0x000000282c14723c */ /* 0x084ff00000001814 */
[C---:B------:R-:W-:Y:S07]  /*5c70*/  HMMA.16816.F32 R24, R72.reuse, R40, R24 ;  /* 0x000000284818723c */ /* 0x040fee0000001818 */
[----:B------:R-:W-:Y:S01]  /*5c80*/  IMAD.IADD R40, R229, 0x1, R78 ;  /* 0x00000001e5287824 */ /* 0x000fe200078e024e */
[-C--:B------:R-:W-:Y:S08]  /*5c90*/  HMMA.16816.F32 R28, R72, R42.reuse, R28 ;  /* 0x0000002a481c723c */ /* 0x080ff0000000181c */
[----:B------:R-:W-:Y:S01]  /*5ca0*/  HMMA.16816.F32 R32, R44, R42, R32 ;  /* 0x0000002a2c20723c */ /* 0x000fe20000001820 */
[----:B------:R-:W2:Y:S05]  /*5cb0*/  LDSM.16.M88.4 R40, [R40+0x26880] ;  /* 0x026880002828783b */ /* 0x000eaa0000000200 */
[----:B------:R-:W1:Y:S02]  /*5cc0*/  LDSM.16.MT88.4 R44, [R77+0x3880] ;  /* 0x003880004d2c783b */ /* 0x000e640000004200 */
[-C--:B---3--:R-:W-:Y:S08]  /*5cd0*/  HMMA.16816.F32 R4, R36, R48.reuse, R4 ;  /* 0x000000302404723c */ /* 0x088ff00000001804 */
[C---:B------:R-:W-:Y:S08]  /*5ce0*/  HMMA.16816.F32 R8, R52.reuse, R48, R8 ;  /* 0x000000303408723c */ /* 0x040ff00000001808 */
[-C--:B------:R-:W-:Y:S08]  /*5cf0*/  HMMA.16816.F32 R12, R52, R50.reuse, R12 ;  /* 0x00000032340c723c */ /* 0x080ff0000000180c */
[C---:B------:R-:W-:Y:S08]  /*5d00*/  HMMA.16816.F32 R16, R36.reuse, R50, R16 ;  /* 0x000000322410723c */ /* 0x040ff00000001810 */
[-C--:B----4-:R-:W-:Y:S08]  /*5d10*/  HMMA.16816.F32 R20, R36, R56.reuse, R20 ;  /* 0x000000382414723c */ /* 0x090ff00000001814 */
[C---:B------:R-:W-:Y:S08]  /*5d20*/  HMMA.16816.F32 R24, R52.reuse, R56, R24 ;  /* 0x000000383418723c */ /* 0x040ff00000001818 */
[-C--:B------:R-:W-:Y:S08]  /*5d30*/  HMMA.16816.F32 R28, R52, R58.reuse, R28 ;  /* 0x0000003a341c723c */ /* 0x080ff0000000181c */
[----:B------:R-:W-:Y:S07]  /*5d40*/  HMMA.16816.F32 R32, R36, R58, R32 ;  /* 0x0000003a2420723c */ /* 0x000fee0000001820 */
[----:B-1----:R-:W-:Y:S01]  /*5d50*/  SHF.R.S32.HI R38, RZ, 0x1f, R68 ;  /* 0x0000001fff267819 */ /* 0x002fe20000011444 */
[-C--:B-----5:R-:W-:Y:S05]  /*5d60*/  HMMA.16816.F32 R4, R60, R64.reuse, R4 ;  /* 0x000000403c04723c */ /* 0x0a0fea0000001804 */
[----:B------:R-:W-:Y:S02]  /*5d70*/  IMAD R0, R38, c[0x0][0x238], RZ ;  /* 0x00008e0026007a24 */ /* 0x000fe400078e02ff */
[C---:B------:R-:W-:Y:S01]  /*5d80*/  IMAD.WIDE.U32 R36, R68.reuse, c[0x0][0x238], R80 ;  /* 0x00008e0044247a25 */ /* 0x040fe200078e0050 */
[C---:B--2---:R-:W-:Y:S04]  /*5d90*/  HMMA.16816.F32 R8, R40.reuse, R64, R8 ;  /* 0x000000402808723c */ /* 0x044fe80000001808 */
[----:B------:R-:W-:Y:S04]  /*5da0*/  IMAD R0, R68, c[0x0][0x23c], R0 ;  /* 0x00008f0044007a24 */ /* 0x000fe800078e0200 */
[-C--:B------:R-:W-:Y:S04]  /*5db0*/  HMMA.16816.F32 R12, R40, R66.reuse, R12 ;  /* 0x00000042280c723c */ /* 0x080fe8000000180c */
[----:B------:R-:W-:Y:S01]  /*5dc0*/  IADD3 R37, R37, R0, RZ ;  /* 0x0000000025257210 */ /* 0x000fe20007ffe0ff */
[----:B------:R-:W-:Y:S03]  /*5dd0*/  IMAD.U32 R0, RZ, RZ, UR23 ;  /* 0x00000017ff007e24 */ /* 0x000fe6000f8e00ff */
[C---:B------:R-:W-:Y:S04]  /*5de0*/  HMMA.16816.F32 R16, R60.reuse, R66, R16 ;  /* 0x000000423c10723c */ /* 0x040fe80000001810 */
[----:B------:R-:W-:Y:S04]  /*5df0*/  IMAD.WIDE.U32 R36, R0, c[0x0][0x240], R36 ;  /* 0x0000900000247a25 */ /* 0x000fe800078e0024 */
[-C--:B------:R-:W-:Y:S04]  /*5e00*/  HMMA.16816.F32 R20, R60, R44.reuse, R20 ;  /* 0x0000002c3c14723c */ /* 0x080fe80000001814 */
[----:B------:R-:W-:Y:S01]  /*5e10*/  IADD3 R0, P0, R36, UR29, RZ ;  /* 0x0000001d24007c10 */ /* 0x000fe2000ff1e0ff */
[----:B------:R-:W-:Y:S03]  /*5e20*/  UIADD3 UR29, UR4, 0x1, URZ ;  /* 0x00000001041d7890 */ /* 0x000fe6000fffe03f */
[C---:B------:R-:W-:Y:S04]  /*5e30*/  HMMA.16816.F32 R24, R40.reuse, R44, R24 ;  /* 0x0000002c2818723c */ /* 0x040fe80000001818 */
[----:B------:R-:W-:Y:S01]  /*5e40*/  IADD3.X R2, R37, UR7, R2, P0, !PT ;  /* 0x0000000725027c10 */ /* 0x000fe200087fe402 */
[----:B------:R-:W-:Y:S01]  /*5e50*/  UIADD3 UR7, UR28, 0x1, URZ ;  /* 0x000000011c077890 */ /* 0x000fe2000fffe03f */
[C---:B------:R-:W-:Y:S02]  /*5e60*/  LEA R36, P0, R0.reuse, c[0x0][0x220], 0x2 ;  /* 0x0000880000247a11 */ /* 0x040fe400078010ff */
[-C--:B------:R-:W-:Y:S01]  /*5e70*/  HMMA.16816.F32 R28, R40, R46.reuse, R28 ;  /* 0x0000002e281c723c */ /* 0x080fe2000000181c */
[----:B------:R-:W-:Y:S03]  /*5e80*/  USEL UR28, UR7, URZ, !UP2 ;  /* 0x0000003f071c7287 */ /* 0x000fe6000d000000 */
[----:B------:R-:W-:Y:S01]  /*5e90*/  LEA.HI.X R37, R0, c[0x0][0x224], R2, 0x2, P0 ;  /* 0x0000890000257a11 */ /* 0x000fe200000f1402 */
[----:B------:R-:W-:Y:S01]  /*5ea0*/  IMAD.U32 R0, RZ, RZ, UR4 ;  /* 0x00000004ff007e24 */ /* 0x000fe2000f8e00ff */
[----:B------:R-:W-:Y:S01]  /*5eb0*/  PLOP3.LUT P0, PT, PT, PT, UP0, 0x80, 0x0 ;  /* 0x000000000000781c */ /* 0x000fe20003f0f008 */
[----:B------:R-:W-:Y:S01]  /*5ec0*/  USEL UR4, UR29, URZ, !UP3 ;  /* 0x0000003f1d047287 */ /* 0x000fe2000d800000 */
[----:B------:R-:W-:Y:S01]  /*5ed0*/  HMMA.16816.F32 R32, R60, R46, R32 ;  /* 0x0000002e3c20723c */ /* 0x000fe20000001820 */
[----:B------:R-:W-:Y:S03]  /*5ee0*/  RED.E.ADD.F32.FTZ.RN.STRONG.GPU [R36.64], R4 ;  /* 0x000000042400798e */ /* 0x000fe6000c10e798 */
[----:B------:R-:W-:Y:S02]  /*5ef0*/  LEA R0, R0, R233, 0xd ;  /* 0x000000e900007211 */ /* 0x000fe400078e68ff */
[----:B------:R-:W-:Y:S03]  /*5f00*/  RED.E.ADD.F32.FTZ.RN.STRONG.GPU [R36.64+0x400], R5 ;  /* 0x000400052400798e */ /* 0x000fe6000c10e798 */
[----:B------:R-:W-:Y:S02]  /*5f10*/  IMAD.SHL.U32 R0, R0, 0x2, RZ ;  /* 0x0000000200007824 */ /* 0x000fe400078e00ff */
[----:B------:R-:W-:Y:S05]  /*5f20*/  RED.E.ADD.F32.FTZ.RN.STRONG.GPU [R36.64+0x800], R6 ;  /* 0x000800062400798e */ /* 0x000fea000c10e798 */
        /* <DEDUP_REMOVED lines=14> */
[----:B------:R-:W-:Y:S05]  /*6010*/  LDSM.16.MT88.4 R4, [R3+0x20880] ;  /* 0x020880000304783b */ /* 0x000fea0000004200 */
[----:B------:R-:W1:Y:S05]  /*6020*/  LDSM.16.MT88.4 R8, [R76+0x8080] ;  /* 0x008080004c08783b */ /* 0x000e6a0000004200 */
[----:B------:R-:W-:Y:S05]  /*6030*/  RED.E.ADD.F32.FTZ.RN.STRONG.GPU [R36.64+0x4400], R21 ;  /* 0x004400152400798e */ /* 0x000fea000c10e798 */
[----:B------:R-:W-:Y:S05]  /*6040*/  RED.E.ADD.F32.FTZ.RN.STRONG.GPU [R36.64+0x4800], R22 ;  /* 0x004800162400798e */ /* 0x000fea000c10e798 */
[----:B------:R-:W2:Y:S05]  /*6050*/  LDSM.16.MT88.4 R12, [R3+0x24880] ;  /* 0x02488000030c783b */ /* 0x000eaa0000004200 */
[----:B------:R-:W-:Y:S05]  /*6060*/  RED.E.ADD.F32.FTZ.RN.STRONG.GPU [R36.64+0x4c00], R23 ;  /* 0x004c00172400798e */ /* 0x000fea000c10e798 */
[----:B------:R-:W-:Y:S05]  /*6070*/  RED.E.ADD.F32.FTZ.RN.STRONG.GPU [R36.64+0x5000], R24 ;  /* 0x005000182400798e */ /* 0x000fea000c10e798 */
[----:B------:R-:W-:Y:S05]  /*6080*/  RED.E.ADD.F32.FTZ.RN.STRONG.GPU [R36.64+0x5400], R25 ;  /* 0x005400192400798e */ /* 0x000fea000c10e798 */
[----:B------:R-:W-:Y:S01]  /*6090*/  RED.E.ADD.F32.FTZ.RN.STRONG.GPU [R36.64+0x5800], R26 ;  /* 0x0058001a2400798e */ /* 0x000fe2000c10e798 */
[-C--:B-1----:R-:W-:Y:S04]  /*60a0*/  HMMA.16816.F32 R164, R4, R8.reuse, R164 ;  /* 0x0000000804a4723c */ /* 0x082fe800000018a4 */
[----:B------:R-:W1:Y:S05]  /*60b0*/  LDSM.16.MT88.4 R16, [R0+0x8080] ;  /* 0x008080000010783b */ /* 0x000e6a0000004200 */
[----:B------:R-:W-:Y:S05]  /*60c0*/  RED.E.ADD.F32.FTZ.RN.STRONG.GPU [R36.64+0x5c00], R27 ;  /* 0x005c001b2400798e */ /* 0x000fea000c10e798 */
[----:B------:R-:W-:Y:S01]  /*60d0*/  RED.E.ADD.F32.FTZ.RN.STRONG.GPU [R36.64+0x6000], R32 ;  /* 0x006000202400798e */ /* 0x000fe2000c10e798 */
[C---:B--2---:R-:W-:Y:S04]  /*60e0*/  HMMA.16816.F32 R168, R12.reuse, R8, R168 ;  /* 0x000000080ca8723c */ /* 0x044fe800000018a8 */
[----:B------:R-:W-:Y:S05]  /*60f0*/  RED.E.ADD.F32.FTZ.RN.STRONG.GPU [R36.64+0x6400], R33 ;  /* 0x006400212400798e */ /* 0x000fea000c10e798 */
[----:B------:R-:W-:Y:S01]  /*6100*/  RED.E.ADD.F32.FTZ.RN.STRONG.GPU [R36.64+0x6800], R34 ;  /* 0x006800222400798e */ /* 0x000fe2000c10e798 */
[-C--:B------:R-:W-:Y:S04]  /*6110*/  HMMA.16816.F32 R172, R12, R10.reuse, R172 ;  /* 0x0000000a0cac723c */ /* 0x080fe800000018ac */
[----:B------:R-:W-:Y:S04]  /*6120*/  RED.E.ADD.F32.FTZ.RN.STRONG.GPU [R36.64+0x6c00], R35 ;  /* 0x006c00232400798e */ /* 0x000fe8000c10e798 */
[C---:B------:R-:W-:Y:S01]  /*6130*/  HMMA.16816.F32 R176, R4.reuse, R10, R176 ;  /* 0x0000000a04b0723c */ /* 0x040fe200000018b0 */
[----:B------:R-:W-:Y:S05]  /*6140*/  RED.E.ADD.F32.FTZ.RN.STRONG.GPU [R36.64+0x7000], R28 ;  /* 0x0070001c2400798e */ /* 0x000fea000c10e798 */
[----:B------:R-:W-:Y:S02]  /*6150*/  RED.E.ADD.F32.FTZ.RN.STRONG.GPU [R36.64+0x7400], R29 ;  /* 0x0074001d2400798e */ /* 0x000fe4000c10e798 */
[-C--:B-1----:R-:W-:Y:S03]  /*6160*/  HMMA.16816.F32 R180, R4, R16.reuse, R180 ;  /* 0x0000001004b4723c */ /* 0x082fe600000018b4 */
[----:B------:R-:W-:Y:S05]  /*6170*/  LDSM.16.MT88.4 R20, [R3+0x21080] ;  /* 0x021080000314783b */ /* 0x000fea0000004200 */
[----:B------:R-:W1:Y:S01]  /*6180*/  LDSM.16.MT88.4 R24, [R76+0x8880] ;  /* 0x008880004c18783b */ /* 0x000e620000004200 */
[C---:B------:R-:W-:Y:S04]  /*6190*/  HMMA.16816.F32 R184, R12.reuse, R16, R184 ;  /* 0x000000100cb8723c */ /* 0x040fe800000018b8 */
[----:B------:R-:W-:Y:S04]  /*61a0*/  RED.E.ADD.F32.FTZ.RN.STRONG.GPU [R36.64+0x7800], R30 ;  /* 0x0078001e2400798e */ /* 0x000fe8000c10e798 */
[-C--:B------:R-:W-:Y:S01]  /*61b0*/  HMMA.16816.F32 R188, R12, R18.reuse, R188 ;  /* 0x000000120cbc723c */ /* 0x080fe200000018bc */
[----:B------:R-:W-:Y:S05]  /*61c0*/  RED.E.ADD.F32.FTZ.RN.STRONG.GPU [R36.64+0x7c00], R31 ;  /* 0x007c001f2400798e */ /* 0x000fea000c10e798 */
[----:B------:R-:W2:Y:S02]  /*61d0*/  LDSM.16.MT88.4 R28, [R3+0x25080] ;  /* 0x02508000031c783b */ /* 0x000ea40000004200 */
[----:B------:R-:W-:Y:S03]  /*61e0*/  HMMA.16816.F32 R192, R4, R18, R192 ;  /* 0x0000001204c0723c */ /* 0x000fe600000018c0 */
[----:B------:R-:W3:Y:S05]  /*61f0*/  LDSM.16.MT88.4 R32, [R0+0x8880] ;  /* 0x008880000020783b */ /* 0x000eea0000004200 */
[----:B------:R-:W-:Y:S05]  /*6200*/  LDSM.16.MT88.4 R4, [R3+0x21880] ;  /* 0x021880000304783b */ /* 0x000fea0000004200 */
[----:B------:R-:W4:Y:S05]  /*6210*/  LDSM.16.MT88.4 R8, [R76+0x9080] ;  /* 0x009080004c08783b */ /* 0x000f2a0000004200 */
[----:B------:R-:W5:Y:S01]  /*6220*/  LDSM.16.MT88.4 R12, [R3+0x25880] ;  /* 0x02588000030c783b */ /* 0x000f620000004200 */
[-C--:B-1----:R-:W-:Y:S04]  /*6230*/  HMMA.16816.F32 R164, R20, R24.reuse, R164 ;  /* 0x0000001814a4723c */ /* 0x082fe800000018a4 */
[----:B------:R-:W1:Y:S04]  /*6240*/  LDSM.16.MT88.4 R16, [R0+0x9080] ;  /* 0x009080000010783b */ /* 0x000e680000004200 */
        /* <DEDUP_REMOVED lines=9> */
[----:B------:R-:W2:Y:S05]  /*62e0*/  LDSM.16.MT88.4 R20, [R3+0x22080] ;  /* 0x022080000314783b */ /* 0x000eaa0000004200 */
[----:B------:R-:W3:Y:S02]  /*62f0*/  LDSM.16.MT88.4 R32, [R0+0x9880] ;  /* 0x009880000020783b */ /* 0x000ee40000004200 */
[-C--:B----4-:R-:W-:Y:S08]  /*6300*/  HMMA.16816.F32 R164, R4, R8.reuse, R164 ;  /* 0x0000000804a4723c */ /* 0x090ff000000018a4 */
[C---:B-----5:R-:W-:Y:S08]  /*6310*/  HMMA.16816.F32 R168, R12.reuse, R8, R168 ;  /* 0x000000080ca8723c */ /* 0x060ff000000018a8 */
        /* <DEDUP_REMOVED lines=8> */
[----:B------:R-:W1:Y:S05]  /*63a0*/  LDSM.16.MT88.4 R4, [R3+0x22880] ;  /* 0x022880000304783b */ /* 0x000e6a0000004200 */
[----:B------:R-:W4:Y:S02]  /*63b0*/  LDSM.16.MT88.4 R16, [R0+0xa080] ;  /* 0x00a080000010783b */ /* 0x000f240000004200 */
[-C--:B--2---:R-:W-:Y:S08]  /*63c0*/  HMMA.16816.F32 R164, R20, R24.reuse, R164 ;  /* 0x0000001814a4723c */ /* 0x084ff000000018a4 */
        /* <DEDUP_REMOVED lines=11> */
[-C--:B-1----:R-:W-:Y:S08]  /*6480*/  HMMA.16816.F32 R164, R4, R8.reuse, R164 ;  /* 0x0000000804a4723c */ /* 0x082ff000000018a4 */
        /* <DEDUP_REMOVED lines=26> */
[C---:B------:R-:W-:Y:S08]  /*6630*/  HMMA.16816.F32 R176, R4.reuse, R10, R176 ;  /* 0x0000000a04b0723c */ /* 0x040ff000000018b0 */
[-C--:B----4-:R-:W-:Y:S08]  /*6640*/  HMMA.16816.F32 R180, R4, R16.reuse, R180 ;  /* 0x0000001004b4723c */ /* 0x090ff000000018b4 */
[C---:B------:R-:W-:Y:S08]  /*6650*/  HMMA.16816.F32 R184, R12.reuse, R16, R184 ;  /* 0x000000100cb8723c */ /* 0x040ff000000018b8 */
[-C--:B------:R-:W-:Y:S08]  /*6660*/  HMMA.16816.F32 R188, R12, R18.reuse, R188 ;  /* 0x000000120cbc723c */ /* 0x080ff000000018bc */
[----:B------:R-:W-:Y:S08]  /*6670*/  HMMA.16816.F32 R192, R4, R18, R192 ;  /* 0x0000001204c0723c */ /* 0x000ff000000018c0 */
[-C--:B--2---:R-:W-:Y:S08]  /*6680*/  HMMA.16816.F32 R164, R20, R24.reuse, R164 ;  /* 0x0000001814a4723c */ /* 0x084ff000000018a4 */
[C---:B------:R-:W-:Y:S08]  /*6690*/  HMMA.16816.F32 R168, R28.reuse, R24, R168 ;  /* 0x000000181ca8723c */ /* 0x040ff000000018a8 */
[-C--:B------:R-:W-:Y:S08]  /*66a0*/  HMMA.16816.F32 R172, R28, R26.reuse, R172 ;  /* 0x0000001a1cac723c */ /* 0x080ff000000018ac */
[C---:B------:R-:W-:Y:S08]  /*66b0*/  HMMA.16816.F32 R176, R20.reuse, R26, R176 ;  /* 0x0000001a14b0723c */ /* 0x040ff000000018b0 */
[-C--:B---3--:R-:W-:Y:S08]  /*66c0*/  HMMA.16816.F32 R180, R20, R32.reuse, R180 ;  /* 0x0000002014b4723c */ /* 0x088ff000000018b4 */
[C---:B------:R-:W-:Y:S08]  /*66d0*/  HMMA.16816.F32 R184, R28.reuse, R32, R184 ;  /* 0x000000201cb8723c */ /* 0x040ff000000018b8 */
[-C--:B------:R-:W-:Y:S08]  /*66e0*/  HMMA.16816.F32 R188, R28, R34.reuse, R188 ;  /* 0x000000221cbc723c */ /* 0x080ff000000018bc */
[----:B------:R-:W-:Y:S01]  /*66f0*/  HMMA.16816.F32 R192, R20, R34, R192 ;  /* 0x0000002214c0723c */ /* 0x000fe200000018c0 */
[----:B------:R-:W-:-:S07]  /*6700*/  @!P0 BRA `(.L_x_942) ;  /* 0xffffb56000008947 */ /* 0x000fce000383ffff */
.L_x_939:
[----:B--2---:R-:W2:Y:S01]  /*6710*/  LDL.LU.64 R8, [R1+0x20] ;  /* 0x0000200001087983 */ /* 0x004ea20000300a00 */
[----:B------:R-:W3:Y:S01]  /*6720*/  S2UR UR5, SR_CTAID.X ;  /* 0x00000000000579c3 */ /* 0x000ee20000002500 */
[----:B-1----:R-:W-:Y:S01]  /*6730*/  MOV R0, 0x1 ;  /* 0x0000000100007802 */ /* 0x002fe20000000f00 */
[----:B------:R-:W-:Y:S01]  /*6740*/  USHF.R.S32.HI UR26, URZ, 0x1f, UR23 ;  /* 0x0000001f3f1a7899 */ /* 0x000fe20008011417 */
[----:B------:R-:W-:Y:S01]  /*6750*/  MOV R3, R38 ;  /* 0x0000002600037202 */ /* 0x000fe20000000f00 */
[----:B------:R-:W-:Y:S01]  /*6760*/  ULDC.64 UR6, c[0x0][0x330] ;  /* 0x0000cc0000067ab9 */ /* 0x000fe20000000a00 */
[----:B------:R-:W-:Y:S01]  /*6770*/  ISETP.NE.AND P1, PT, R0, c[0x0][0x338], PT ;  /* 0x0000ce0000007a0c */ /* 0x000fe20003f25270 */
[----:B------:R-:W-:Y:S01]  /*6780*/  UIMAD UR6, UR26, UR6, URZ ;  /* 0x000000061a0672a4 */ /* 0x000fe2000f8e023f */
[----:B------:R-:W-:Y:S01]  /*6790*/  MOV R2, R68 ;  /* 0x0000004400027202 */ /* 0x000fe20000000f00 */
[----:B------:R-:W-:-:S02]  /*67a0*/  FMUL.FTZ R164, R164, c[0x0][0x298] ;  /* 0x0000a600a4a47a20 */ /* 0x000fc40000410000 */
[----:B------:R-:W-:-:S08]  /*67b0*/  UIMAD UR6, UR23, UR7, UR6 ;  /* 0x00000007170672a4 */ /* 0x000fd0000f8e0206 */
[----:B------:R-:W-:-:S05]  /*67c0*/  @P1 IMAD.HI.U32 R0, R68, c[0x0][0x33c], RZ ;  /* 0x0000cf0044001a27 */ /* 0x000fca00078e00ff */
[----:B------:R-:W-:Y:S01]  /*67d0*/  @P1 SHF.R.U32.HI R0, RZ, c[0x0][0x340], R0 ;  /* 0x0000d000ff001a19 */ /* 0x000fe20000011600 */
[----:B---3--:R-:W-:-:S03]  /*67e0*/  USHF.L.U32 UR5, UR5, 0xd, URZ ;  /* 0x0000000d05057899 */ /* 0x008fc6000800063f */
[----:B------:R-:W-:Y:S01]  /*67f0*/  @P1 SHF.R.S32.HI R4, RZ, 0x1f, R0 ;  /* 0x0000001fff041819 */ /* 0x000fe20000011400 */
[----:B------:R-:W-:Y:S01]  /*6800*/  USHF.R.S32.HI UR4, URZ, 0x1f, UR5 ;  /* 0x0000001f3f047899 */ /* 0x000fe20008011405 */
[----:B------:R-:W-:Y:S02]  /*6810*/  @P1 MOV R2, R0 ;  /* 0x0000000000021202 */ /* 0x000fe40000000f00 */
[----:B------:R-:W-:-:S05]  /*6820*/  @P1 MOV R3, R4 ;  /* 0x0000000400031202 */ /* 0x000fca0000000f00 */
[C---:B------:R-:W-:Y:S02]  /*6830*/  IMAD R0, R3.reuse, c[0x0][0x328], RZ ;  /* 0x0000ca0003007a24 */ /* 0x040fe400078e02ff */
[----:B------:R-:W-:Y:S02]  /*6840*/  IMAD R3, R3, c[0x0][0x300], RZ ;  /* 0x0000c00003037a24 */ /* 0x000fe400078e02ff */
[----:B------:R-:W-:Y:S02]  /*6850*/  IMAD R0, R2, c[0x0][0x32c], R0 ;  /* 0x0000cb0002007a24 */ /* 0x000fe400078e0200 */
        /* <DEDUP_REMOVED lines=29> */
[----:B------:R-:W-:Y:S01]  /*6a30*/  FMUL.FTZ R191, R191, c[0x0][0x298] ;  /* 0x0000a600bfbf7a20 */ /* 0x000fe20000410000 */
[----:B------:R-:W-:Y:S01]  /*6a40*/  BAR.SYNC.DEFER_BLOCKING 0x1, 0x100 ;  /* 0x0044000000007b1d */ /* 0x000fe20000010000 */
[----:B--2---:R-:W-:-:S04]  /*6a50*/  IADD3 R6, P0, R8, UR5, RZ ;  /* 0x0000000508067c10 */ /* 0x004fc8000ff1e0ff */
[----:B------:R-:W-:Y:S01]  /*6a60*/  LEA.HI.X.SX32 R7, R8, UR4, 0x1, P0 ;  /* 0x0000000408077c11 */ /* 0x000fe200080f0eff */
[----:B------:R-:W-:Y:S01]  /*6a70*/  ULDC.64 UR4, c[0x0][0x308] ;  /* 0x0000c20000047ab9 */ /* 0x000fe20000000a00 */
[----:B------:R-:W-:Y:S01]  /*6a80*/  MOV R8, UR23 ;  /* 0x0000001700087c02 */ /* 0x000fe20008000f00 */
[----:B------:R-:W-:Y:S02]  /*6a90*/  UIMAD UR4, UR26, UR4, URZ ;  /* 0x000000041a0472a4 */ /* 0x000fe4000f8e023f */
[C-C-:B------:R-:W-:Y:S02]  /*6aa0*/  IMAD.WIDE.U32 R4, R2.reuse, c[0x0][0x328], R6.reuse ;  /* 0x0000ca0002047a25 */ /* 0x140fe400078e0006 */
[----:B------:R-:W-:Y:S02]  /*6ab0*/  UIMAD UR4, UR23, UR5, UR4 ;  /* 0x00000005170472a4 */ /* 0x000fe4000f8e0204 */
[----:B------:R-:W-:Y:S01]  /*6ac0*/  IMAD.WIDE.U32 R6, R2, c[0x0][0x300], R6 ;  /* 0x0000c00002067a25 */ /* 0x000fe200078e0006 */
[----:B------:R-:W-:-:S03]  /*6ad0*/  IADD3 R5, R5, R0, RZ ;  /* 0x0000000005057210 */ /* 0x000fc60007ffe0ff */
[----:B------:R-:W-:Y:S02]  /*6ae0*/  IMAD R2, R2, c[0x0][0x304], R3 ;  /* 0x0000c10002027a24 */ /* 0x000fe400078e0203 */
[----:B------:R-:W-:-:S03]  /*6af0*/  IMAD.WIDE.U32 R8, R8, c[0x0][0x330], R4 ;  /* 0x0000cc0008087a25 */ /* 0x000fc600078e0004 */
[----:B------:R-:W-:Y:S02]  /*6b00*/  IADD3 R3, R7, R2, RZ ;  /* 0x0000000207037210 */ /* 0x000fe40007ffe0ff */
[----:B------:R-:W-:Y:S02]  /*6b10*/  MOV R7, UR23 ;  /* 0x0000001700077c02 */ /* 0x000fe40008000f00 */
[----:B------:R-:W-:Y:S02]  /*6b20*/  MOV R2, R6 ;  /* 0x0000000600027202 */ /* 0x000fe40000000f00 */
[----:B------:R-:W-:-:S03]  /*6b30*/  IADD3 R0, R9, UR6, RZ ;  /* 0x0000000609007c10 */ /* 0x000fc6000fffe0ff */
[----:B------:R-:W-:Y:S01]  /*6b40*/  IMAD.WIDE.U32 R6, R7, c[0x0][0x308], R2 ;  /* 0x0000c20007067a25 */ /* 0x000fe200078e0002 */
[----:B------:R-:W-:-:S04]  /*6b50*/  LEA R2, P1, R8, c[0x0][0x310], 0x2 ;  /* 0x0000c40008027a11 */ /* 0x000fc800078210ff */
[----:B------:R-:W-:Y:S02]  /*6b60*/  LEA.HI.X R3, R8, c[0x0][0x314], R0, 0x2, P1 ;  /* 0x0000c50008037a11 */ /* 0x000fe400008f1400 */
[----:B------:R-:W-:Y:S02]  /*6b70*/  IADD3 R5, R7, UR4, RZ ;  /* 0x0000000407057c10 */ /* 0x000fe4000fffe0ff */
[----:B------:R-:W-:Y:S01]  /*6b80*/  LEA R4, P0, R6, c[0x0][0x2e8], 0x2 ;  /* 0x0000ba0006047a11 */ /* 0x000fe200078010ff */
[----:B------:R-:W-:Y:S01]  /*6b90*/  RED.E.ADD.F32.FTZ.RN.STRONG.GPU [R2.64], R132 ;  /* 0x000000840200798e */ /* 0x000fe2000c10e798 */
[----:B------:R-:W-:Y:S02]  /*6ba0*/  FMUL.FTZ R7, R166, c[0x0][0x298] ;  /* 0x0000a600a6077a20 */ /* 0x000fe40000410000 */
        /* <DEDUP_REMOVED lines=65> */
.L_x_943:
        /* <DEDUP_REMOVED lines=12> */
.L_x_1827:


//--------------------- .text._ZN7cutlass13device_kernelIN5flash19enable_sm80_to_sm89INS1_16FlashAttnBwdSm80INS1_25CollectiveMainloopBwdSm80ILi2ELi2EN4cute5tupleIJNS5_1CILi128EEES8_NS7_ILi64EEEEEENS_6half_tEfNS_4arch4Sm80ELb0ELb0ELb0ELb0ELb1ELb0ELb0ELb0ELi2ELi4ELi4ELi4ELb0EEENS1_24CollectiveEpilogueBwdGQAISA_fSD_Li256ELb0ELb1EEENS1_19SingleTileSchedulerILb0ELb0ELb0ELi128EEEEEEEEEvNT_6ParamsE --------------------------
	.section	.text._ZN7cutlass13device_kernelIN5flash19enable_sm80_to_sm89INS1_16FlashAttnBwdSm80INS1_25CollectiveMainloopBwdSm80ILi2ELi2EN4cute5tupleIJNS5_1CILi128EEES8_NS7_ILi64EEEEEENS_6half_tEfNS_4arch4Sm80ELb0ELb0ELb0ELb0ELb1ELb0ELb0ELb0ELi2ELi4ELi4ELi4ELb0EEENS1_24CollectiveEpilogueBwdGQAISA_fSD_Li256ELb0ELb1EEENS1_19SingleTileSchedulerILb0ELb0ELb0ELi128EEEEEEEEEvNT_6ParamsE,"ax",@progbits
	.sectioninfo	@"SHI_REGISTERS=255"
	.align	128
.text._ZN7cutlass13device_kernelIN5flash19enable_sm80_to_sm89INS1_16FlashAttnBwdSm80INS1_25CollectiveMainloopBwdSm80ILi2ELi2EN4cute5tupleIJNS5_1CILi128EEES8_NS7_ILi64EEEEEENS_6half_tEfNS_4arch4Sm80ELb0ELb0ELb0ELb0ELb1ELb0ELb0ELb0ELi2ELi4ELi4ELi4ELb0EEENS1_24CollectiveEpilogueBwdGQAISA_fSD_Li256ELb0ELb1EEENS1_19SingleTileSchedulerILb0ELb0ELb0ELi128EEEEEEEEEvNT_6ParamsE:
        .type           _ZN7cutlass13device_kernelIN5flash19enable_sm80_to_sm89INS1_16FlashAttnBwdSm80INS1_25CollectiveMainloopBwdSm80ILi2ELi2EN4cute5tupleIJNS5_1CILi128EEES8_NS7_ILi64EEEEEENS_6half_tEfNS_4arch4Sm80ELb0ELb0ELb0ELb0ELb1ELb0ELb0ELb0ELi2ELi4ELi4ELi4ELb0EEENS1_24CollectiveEpilogueBwdGQAISA_fSD_Li256ELb0ELb1EEENS1_19SingleTileSchedulerILb0ELb0ELb0ELi128EEEEEEEEEvNT_6ParamsE,@function
        .size           _ZN7cutlass13device_kernelIN5flash19enable_sm80_to_sm89INS1_16FlashAttnBwdSm80INS1_25CollectiveMainloopBwdSm80ILi2ELi2EN4cute5tupleIJNS5_1CILi128EEES8_NS7_ILi64EEEEEENS_6half_tEfNS_4arch4Sm80ELb0ELb0ELb0ELb0ELb1ELb0ELb0ELb0ELi2ELi4ELi4ELi4ELb0EEENS1_24CollectiveEpilogueBwdGQAISA_fSD_Li256ELb0ELb1EEENS1_19SingleTileSchedulerILb0ELb0ELb0ELi128EEEEEEEEEvNT_6ParamsE,(.L_x_1828 - _ZN7cutlass13device_kernelIN5flash19enable_sm80_to_sm89INS1_16FlashAttnBwdSm80INS1_25CollectiveMainloopBwdSm80ILi2ELi2EN4cute5tupleIJNS5_1CILi128EEES8_NS7_ILi64EEEEEENS_6half_tEfNS_4arch4Sm80ELb0ELb0ELb0ELb0ELb1ELb0ELb0ELb0ELi2ELi4ELi4ELi4ELb0EEENS1_24CollectiveEpilogueBwdGQAISA_fSD_Li256ELb0ELb1EEENS1_19SingleTileSchedulerILb0ELb0ELb0ELi128EEEEEEEEEvNT_6ParamsE)
        .other          _ZN7cutlass13device_kernelIN5flash19enable_sm80_to_sm89INS1_16FlashAttnBwdSm80INS1_25CollectiveMainloopBwdSm80ILi2ELi2EN4cute5tupleIJNS5_1CILi128EEES8_NS7_ILi64EEEEEENS_6half_tEfNS_4arch4Sm80ELb0ELb0ELb0ELb0ELb1ELb0ELb0ELb0ELi2ELi4ELi4ELi4ELb0EEENS1_24CollectiveEpilogueBwdGQAISA_fSD_Li256ELb0ELb1EEENS1_19SingleTileSchedulerILb0ELb0ELb0ELi128EEEEEEEEEvNT_6ParamsE,@"STO_CUDA_ENTRY STV_DEFAULT"
_ZN7cutlass13device_kernelIN5flash19enable_sm80_to_sm89INS1_16FlashAttnBwdSm80INS1_25CollectiveMainloopBwdSm80ILi2ELi2EN4cute5tupleIJNS5_1CILi128EEES8_NS7_ILi64EEEEEENS_6half_tEfNS_4arch4Sm80ELb0ELb0ELb0ELb0ELb1ELb0ELb0ELb0ELi2ELi4ELi4ELi4ELb0EEENS1_24CollectiveEpilogueBwdGQAISA_fSD_Li256ELb0ELb1EEENS1_19SingleTileSchedulerILb0ELb0ELb0ELi128EEEEEEEEEvNT_6ParamsE:
        /* <DEDUP_REMOVED lines=11> */
[----:B------:R-:W-:Y:S01]  /*00b0*/  UMOV UR20, 0x6 ;  /* 0x0000000600147882 */ /* 0x000fe20000000000 */
[----:B------:R-:W-:Y:S01]  /*00c0*/  ISETP.NE.AND P0, PT, R0, 0x1, PT ;  /* 0x000000010000780c */ /* 0x000fe20003f05270 */
[----:B------:R-:W-:Y:S01]  /*00d0*/  IMAD.MOV.U32 R27, RZ, RZ, R3 ;  /* 0x000000ffff1b7224 */ /* 0x000fe200078e0003 */
[----:B------:R-:W-:Y:S01]  /*00e0*/  ULDC.64 UR26, c[0x0][0x118] ;  /* 0x00004600001a7ab9 */ /* 0x000fe20000000a00 */
[--C-:B-1----:R-:W-:Y:S01]  /*00f0*/  IMAD.MOV.U32 R26, RZ, RZ, R2.reuse ;  /* 0x000000ffff1a7224 */ /* 0x102fe200078e0002 */
[----:B------:R1:W-:Y:S01]  /*0100*/  STL [R1+0x20], R2 ;  /* 0x0000200201007387 */ /* 0x0003e20000100800 */
[----:B------:R-:W-:-:S02]  /*0110*/  IMAD.MOV.U32 R26, RZ, RZ, R2 ;  /* 0x000000ffff1a7224 */ /* 0x000fc400078e0002 */
[----:B--2---:R-:W-:Y:S01]  /*0120*/  IMAD.U32 R68, RZ, RZ, UR4 ;  /* 0x00000004ff447e24 */ /* 0x004fe2000f8e00ff */
[----:B------:R-:W-:Y:S01]  /*0130*/  ULDC.64 UR4, c[0x0][0x278] ;  /* 0x00009e0000047ab9 */ /* 0x000fe20000000a00 */
[----:B---3--:R-:W-:Y:S01]  /*0140*/  IMAD R238, R14, R238, c[0x0][0x198] ;  /* 0x000066000eee7624 */ /* 0x008fe200078e02ee */
[----:B------:R-:W-:-:S03]  /*0150*/  SHF.R.S32.HI R22, RZ, 0x1f, R26 ;  /* 0x0000001fff167819 */ /* 0x000fc6000001141a */
[----:B------:R-:W-:Y:S01]  /*0160*/  @P0 IMAD.HI.U32 R0, R68, c[0x0][0x24c], RZ ;  /* 0x0000930044000a27 */ /* 0x000fe200078e00ff */
[----:B------:R-:W-:Y:S01]  /*0170*/  UIMAD.WIDE.U32 UR6, UR23, UR4, URZ ;  /* 0x00000004170672a5 */ /* 0x000fe2000f8e003f */
[--C-:B------:R-:W-:Y:S01]  /*0180*/  SHF.R.S32.HI R38, RZ, 0x1f, R68.reuse ;  /* 0x0000001fff267819 */ /* 0x100fe20000011444 */
[----:B------:R-:W-:Y:S01]  /*0190*/  UIMAD UR4, UR8, UR4, URZ ;  /* 0x00000004080472a4 */ /* 0x000fe2000f8e023f */
[----:B------:R-:W-:Y:S01]  /*01a0*/  IMAD.SHL.U32 R18, R26, 0x4, RZ ;  /* 0x000000041a127824 */ /* 0x000fe200078e00ff */
[CC--:B------:R-:W-:Y:S01]  /*01b0*/  LEA.HI R24, R22.reuse, R26.reuse, RZ, 0x5 ;  /* 0x0000001a16187211 */ /* 0x0c0fe200078f28ff */
[----:B------:R-:W-:Y:S01]  /*01c0*/  IMAD.MOV.U32 R5, RZ, RZ, R68 ;  /* 0x000000ffff057224 */ /* 0x000fe200078e0044 */
[----:B------:R-:W-:Y:S01]  /*01d0*/  @P0 SHF.R.U32.HI R5, RZ, c[0x0][0x250], R0 ;  /* 0x00009400ff050a19 */ /* 0x000fe20000011600 */
[----:B------:R-:W-:Y:S01]  /*01e0*/  UIMAD UR4, UR23, UR5, UR4 ;  /* 0x00000005170472a4 */ /* 0x000fe2000f8e0204 */
[----:B------:R-:W-:Y:S02]  /*01f0*/  SHF.R.S32.HI R19, RZ, 0x1f, R18 ;  /* 0x0000001fff137819 */ /* 0x000fe40000011412 */
[----:B------:R-:W-:Y:S01]  /*0200*/  LEA.HI R17, R22, R26, RZ, 0x4 ;  /* 0x0000001a16117211 */ /* 0x000fe200078f20ff */
[----:B------:R-:W-:-:S02]  /*0210*/  UIADD3 UR16, UR7, UR4, URZ ;  /* 0x0000000407107290 */ /* 0x000fc4000fffe03f */
[----:B------:R-:W-:Y:S01]  /*0220*/  STL.64 [R1+0x8], R18 ;  /* 0x0000081201007387 */ /* 0x000fe20000100a00 */
[----:B------:R-:W-:Y:S02]  /*0230*/  ULDC.64 UR4, c[0x0][0x188] ;  /* 0x0000620000047ab9 */ /* 0x000fe40000000a00 */
[----:B------:R-:W-:Y:S01]  /*0240*/  UIMAD.WIDE.U32 UR14, UR23, UR4, URZ ;  /* 0x00000004170e72a5 */ /* 0x000fe2000f8e003f */
[----:B-1----:R-:W-:Y:S01]  /*0250*/  LEA.HI R2, R22, R26, RZ, 0x3 ;  /* 0x0000001a16027211 */ /* 0x002fe200078f18ff */
[----:B------:R-:W-:-:S03]  /*0260*/  UIMAD UR4, UR8, UR4, URZ ;  /* 0x00000004080472a4 */ /* 0x000fc6000f8e023f */
        /* <DEDUP_REMOVED lines=22> */
[----:B------:R-:W-:-:S02]  /*03d0*/  ISETP.GE.OR P2, PT, R30, c[0x0][0x1cc], !P6 ;  /* 0x000073001e007a0c */ /* 0x000fc40007746670 */
[----:B------:R-:W-:Y:S01]  /*03e0*/  IADD3.X R6, R3, UR16, R0, P0, !PT ;  /* 0x0000001003067c10 */ /* 0x000fe200087fe400 */
[----:B------:R-:W-:Y:S01]  /*03f0*/  IMAD.WIDE.U32 R8, R68, c[0x0][0x180], R30 ;  /* 0x0000600044087a25 */ /* 0x000fe200078e001e */
[----:B------:R-:W-:Y:S01]  /*0400*/  LOP3.LUT R3, R2, 0x38, R30, 0xf8, !PT ;  /* 0x0000003802037812 */ /* 0x000fe200078ef81e */
[----:B------:R-:W-:Y:S01]  /*0410*/  STL.64 [R1+0x10], R30 ;  /* 0x0000101e01007387 */ /* 0x000fe20000100a00 */
[----:B------:R-:W-:Y:S02]  /*0420*/  LEA.HI R0, R22, R26, RZ, 0x6 ;  /* 0x0000001a16007211 */ /* 0x000fe400078f30ff */
[----:B------:R-:W-:Y:S02]  /*0430*/  SHF.R.U32.HI R2, RZ, 0x3, R2 ;  /* 0x00000003ff027819 */ /* 0x000fe40000011602 */
[----:B------:R-:W-:Y:S02]  /*0440*/  LEA R20, P0, R4, c[0x0][0x258], 0x2 ;  /* 0x0000960004147a11 */ /* 0x000fe400078010ff */
[----:B------:R-:W-:Y:S01]  /*0450*/  LOP3.LUT R3, R3, R2, RZ, 0x3c, !PT ;  /* 0x0000000203037212 */ /* 0x000fe200078e3cff */
[----:B------:R-:W-:Y:S01]  /*0460*/  IMAD.SHL.U32 R2, R0, 0x8, RZ ;  /* 0x0000000800027824 */ /* 0x000fe200078e00ff */
[----:B------:R-:W-:-:S02]  /*0470*/  SHF.R.S32.HI R0, RZ, 0x1f, R5 ;  /* 0x0000001fff007819 */ /* 0x000fc40000011405 */
[----:B------:R-:W-:Y:S01]  /*0480*/  LEA.HI.X R21, R4, c[0x0][0x25c], R6, 0x2, P0 ;  /* 0x0000970004157a11 */ /* 0x000fe200000f1406 */
[----:B------:R-:W-:Y:S01]  /*0490*/  IMAD.WIDE.U32 R6, R5, c[0x0][0x1b0], R30 ;  /* 0x00006c0005067a25 */ /* 0x000fe200078e001e */
[----:B------:R-:W-:Y:S02]  /*04a0*/  LOP3.LUT R16, R3, 0xfffffe00, R2, 0xf8, !PT ;  /* 0xfffffe0003107812 */ /* 0x000fe400078ef802 */
[----:B------:R-:W-:Y:S01]  /*04b0*/  ISETP.GE.OR P6, PT, R30, c[0x0][0x19c], !P6 ;  /* 0x000067001e007a0c */ /* 0x000fe200077c6670 */
[----:B------:R-:W-:Y:S02]  /*04c0*/  IMAD R3, R29, c[0x0][0x178], RZ ;  /* 0x00005e001d037a24 */ /* 0x000fe400078e02ff */
[----:B------:R-:W-:Y:S02]  /*04d0*/  IMAD R2, R0, c[0x0][0x1e0], RZ ;  /* 0x0000780000027a24 */ /* 0x000fe400078e02ff */
[----:B------:R-:W-:Y:S02]  /*04e0*/  IMAD R12, R28, c[0x0][0x17c], R3 ;  /* 0x00005f001c0c7a24 */ /* 0x000fe400078e0203 */
[----:B------:R-:W-:-:S02]  /*04f0*/  IMAD R0, R0, c[0x0][0x1b0], RZ ;  /* 0x00006c0000007a24 */ /* 0x000fc400078e02ff */
[C---:B------:R-:W-:Y:S02]  /*0500*/  IMAD R4, R5.reuse, c[0x0][0x1e4], R2 ;  /* 0x0000790005047a24 */ /* 0x040fe400078e0202 */
[----:B------:R-:W-:-:S04]  /*0510*/  IMAD.WIDE.U32 R2, R5, c[0x0][0x1e0], R30 ;  /* 0x0000780005027a25 */ /* 0x000fc800078e001e */
[----:B------:R-:W-:Y:S01]  /*0520*/  IMAD.IADD R13, R11, 0x1, R12 ;  /* 0x000000010b0d7824 */ /* 0x000fe200078e020c */
[----:B------:R-:W-:Y:S01]  /*0530*/  IADD3 R11, P1, P0, R10, UR14, R8 ;  /* 0x0000000e0a0b7c10 */ /* 0x000fe2000f83e008 */
[----:B------:R-:W-:Y:S01]  /*0540*/  IMAD R0, R5, c[0x0][0x1b4], R0 ;  /* 0x00006d0005007a24 */ /* 0x000fe200078e0200 */
[----:B------:R-:W-:Y:S01]  /*0550*/  UIMAD UR14, UR23, UR5, UR4 ;  /* 0x00000005170e72a4 */ /* 0x000fe2000f8e0204 */
[----:B------:R-:W-:Y:S01]  /*0560*/  IMAD.IADD R5, R3, 0x1, R4 ;  /* 0x0000000103057824 */ /* 0x000fe200078e0204 */
[----:B------:R1:W-:Y:S01]  /*0570*/  STL [R1+0x2c], R13 ;  /* 0x00002c0d01007387 */ /* 0x0003e20000100800 */
[----:B------:R-:W-:Y:S01]  /*0580*/  ULDC.64 UR4, c[0x0][0x1b8] ;  /* 0x00006e0000047ab9 */ /* 0x000fe20000000a00 */
[----:B------:R-:W-:Y:S01]  /*0590*/  IMAD.MOV.U32 R4, RZ, RZ, R2 ;  /* 0x000000ffff047224 */ /* 0x000fe200078e0002 */
[----:B------:R-:W-:Y:S01]  /*05a0*/  UIMAD UR6, UR8, UR4, URZ ;  /* 0x00000004080672a4 */ /* 0x000fe2000f8e023f */
[----:B------:R-:W-:Y:S01]  /*05b0*/  IMAD.IADD R3, R7, 0x1, R0 ;  /* 0x0000000107037824 */ /* 0x000fe200078e0200 */
[----:B------:R-:W-:Y:S01]  /*05c0*/  UIMAD UR4, UR23, UR7, UR9 ;  /* 0x00000007170472a4 */ /* 0x000fe2000f8e0209 */
[----:B------:R-:W-:Y:S01]  /*05d0*/  IMAD.MOV.U32 R2, RZ, RZ, R6 ;  /* 0x000000ffff027224 */ /* 0x000fe200078e0006 */
[----:B------:R-:W-:Y:S01]  /*05e0*/  UIMAD UR7, UR23, UR5, UR6 ;  /* 0x00000005170772a4 */ /* 0x000fe2000f8e0206 */
[----:B------:R-:W-:Y:S01]  /*05f0*/  IMAD.U32 R6, RZ, RZ, UR23 ;  /* 0x00000017ff067e24 */ /* 0x000fe2000f8e00ff */
[----:B------:R-:W-:Y:S01]  /*0600*/  UIADD3 UR14, UR15, UR14, URZ ;  /* 0x0000000e0f0e7290 */ /* 0x000fe2000fffe03f */
[----:B------:R-:W-:-:S02]  /*0610*/  IMAD.U32 R7, RZ, RZ, UR23 ;  /* 0x00000017ff077e24 */ /* 0x000fc4000f8e00ff */
        /* <DEDUP_REMOVED lines=8> */
[----:B------:R-:W-:Y:S01]  /*06a0*/  IADD3 R3, R3, UR7, RZ ;  /* 0x0000000703037c10 */ /* 0x000fe2000fffe0ff */
[C---:B------:R-:W-:Y:S01]  /*06b0*/  IMAD R6, R15.reuse, c[0x0][0x1d8], RZ ;  /* 0x000076000f067a24 */ /* 0x040fe200078e02ff */
[----:B------:R-:W-:Y:S01]  /*06c0*/  USHF.L.U32 UR7, UR4, 0x6, URZ ;  /* 0x0000000604077899 */ /* 0x000fe2000800063f */
[----:B------:R-:W-:Y:S01]  /*06d0*/  IMAD R0, R15, c[0x0][0x1a8], RZ ;  /* 0x00006a000f007a24 */ /* 0x000fe200078e02ff */
[----:B------:R-:W-:Y:S01]  /*06e0*/  IADD3.X R8, R13, UR14, R8, P1, P0 ;  /* 0x0000000e0d087c10 */ /* 0x000fe20008fe0408 */
[C---:B------:R-:W-:Y:S01]  /*06f0*/  IMAD R9, R14.reuse, c[0x0][0x1dc], R6 ;  /* 0x000077000e097a24 */ /* 0x040fe200078e0206 */
[C---:B------:R-:W-:Y:S01]  /*0700*/  LEA R12, P0, R11.reuse, c[0x0][0x160], 0x1 ;  /* 0x000058000b0c7a11 */ /* 0x040fe200078008ff */
[C---:B------:R-:W-:Y:S01]  /*0710*/  IMAD R10, R14.reuse, c[0x0][0x1ac], R0 ;  /* 0x00006b000e0a7a24 */ /* 0x040fe200078e0200 */
[----:B------:R-:W-:Y:S01]  /*0720*/  ULDC.64 UR4, c[0x0][0x290] ;  /* 0x0000a40000047ab9 */ /* 0x000fe20000000a00 */
[C---:B------:R-:W-:Y:S01]  /*0730*/  IMAD.WIDE.U32 R6, R14.reuse, c[0x0][0x1d8], R4 ;  /* 0x000076000e067a25 */ /* 0x040fe200078e0004 */
[----:B-1----:R-:W-:Y:S01]  /*0740*/  LEA.HI.X R13, R11, c[0x0][0x164], R8, 0x1, P0 ;  /* 0x000059000b0d7a11 */ /* 0x002fe200000f0c08 */
[----:B------:R-:W-:Y:S01]  /*0750*/  UIMAD UR9, UR8, UR4, URZ ;  /* 0x00000004080972a4 */ /* 0x000fe2000f8e023f */
[----:B------:R-:W-:Y:S01]  /*0760*/  SHF.R.S32.HI R15, RZ, 0x5, R24 ;  /* 0x00000005ff0f7819 */ /* 0x000fe20000011418 */
[----:B------:R-:W-:Y:S01]  /*0770*/  IMAD.WIDE.U32 R2, R14, c[0x0][0x1a8], R2 ;  /* 0x00006a000e027a25 */ /* 0x000fe200078e0002 */
[----:B------:R-:W-:Y:S01]  /*0780*/  LEA R4, P1, R6, c[0x0][0x1c0], 0x1 ;  /* 0x0000700006047a11 */ /* 0x000fe200078208ff */
[----:B------:R-:W-:Y:S01]  /*0790*/  UIMAD.WIDE.U32 UR10, UR23, UR4, URZ ;  /* 0x00000004170a72a5 */ /* 0x000fe2000f8e003f */
[----:B------:R-:W-:Y:S01]  /*07a0*/  SHF.R.S32.HI R11, RZ, 0x4, R17 ;  /* 0x00000004ff0b7819 */ /* 0x000fe20000011411 */
[----:B------:R-:W-:Y:S01]  /*07b0*/  IMAD.IADD R0, R7, 0x1, R9 ;  /* 0x0000000107007824 */ /* 0x000fe200078e0209 */
[----:B------:R-:W-:Y:S01]  /*07c0*/  LEA R8, P0, R2, c[0x0][0x190], 0x1 ;  /* 0x0000640002087a11 */ /* 0x000fe200078008ff */
[----:B------:R-:W-:Y:S01]  /*07d0*/  IMAD.IADD R3, R3, 0x1, R10 ;  /* 0x0000000103037824 */ /* 0x000fe200078e020a */
[----:B------:R-:W-:Y:S01]  /*07e0*/  UIMAD UR5, UR23, UR5, UR9 ;  /* 0x00000005170572a4 */ /* 0x000fe2000f8e0209 */
[----:B------:R-:W-:Y:S01]  /*07f0*/  IMAD.SHL.U32 R10, R16, 0x2, RZ ;  /* 0x00000002100a7824 */ /* 0x000fe200078e00ff */
[----:B------:R-:W-:Y:S01]  /*0800*/  LEA.HI.X R5, R6, c[0x0][0x1c4], R0, 0x1, P1 ;  /* 0x0000710006057a11 */ /* 0x000fe200008f0c00 */
[----:B------:R-:W-:Y:S01]  /*0810*/  IMAD R0, R38, c[0x0][0x288], RZ ;  /* 0x0000a20026007a24 */ /* 0x000fe200078e02ff */
[----:B------:R-:W-:Y:S01]  /*0820*/  LEA.HI.X R9, R2, c[0x0][0x194], R3, 0x1, P0 ;  /* 0x0000650002097a11 */ /* 0x000fe200000f0c03 */
[----:B------:R-:W-:Y:S01]  /*0830*/  IMAD.WIDE.U32 R6, R68, c[0x0][0x288], R18 ;  /* 0x0000a20044067a25 */ /* 0x000fe200078e0012 */
[----:B------:R-:W-:Y:S01]  /*0840*/  IADD3 R2, P0, R4, UR7, RZ ;  /* 0x0000000704027c10 */ /* 0x000fe2000ff1e0ff */
[----:B------:R-:W-:Y:S01]  /*0850*/  UIADD3 UR17, UR11, UR5, URZ ;  /* 0x000000050b117290 */ /* 0x000fe2000fffe03f */
[----:B------:R-:W-:Y:S01]  /*0860*/  ISETP.GE.OR P1, PT, R30, c[0x0][0x1cc], !P5 ;  /* 0x000073001e007a0c */ /* 0x000fe20006f26670 */
[----:B------:R-:W-:Y:S01]  /*0870*/  IMAD R0, R68, c[0x0][0x28c], R0 ;  /* 0x0000a30044007a24 */ /* 0x000fe200078e0200 */
[----:B------:R-:W-:Y:S01]  /*0880*/  IADD3.X R3, R5, UR6, RZ, P0, !PT ;  /* 0x0000000605037c10 */ /* 0x000fe200087fe4ff */
[----:B------:R-:W-:Y:S01]  /*0890*/  ULDC.64 UR4, c[0x0][0x218] ;  /* 0x0000860000047ab9 */ /* 0x000fe20000000a00 */
[----:B------:R-:W-:Y:S01]  /*08a0*/  IADD3 R19, P0, R6, UR10, RZ ;  /* 0x0000000a06137c10 */ /* 0x000fe2000ff1e0ff */
[----:B------:R-:W-:Y:S01]  /*08b0*/  UIMAD UR8, UR8, UR4, URZ ;  /* 0x00000004080872a4 */ /* 0x000fe2000f8e023f */
[----:B------:R-:W-:Y:S01]  /*08c0*/  IMAD R14, R38, c[0x0][0x210], RZ ;  /* 0x00008400260e7a24 */ /* 0x000fe200078e02ff */
[----:B------:R-:W-:Y:S01]  /*08d0*/  UIMAD.WIDE.U32 UR10, UR23, UR4, URZ ;  /* 0x00000004170a72a5 */ /* 0x000fe2000f8e003f */
[----:B------:R-:W-:Y:S01]  /*08e0*/  IADD3.X R23, R7, UR17, R0, P0, !PT ;  /* 0x0000001107177c10 */ /* 0x000fe200087fe400 */
[----:B------:R-:W-:Y:S01]  /*08f0*/  IMAD R0, R29, c[0x0][0x208], RZ ;  /* 0x000082001d007a24 */ /* 0x000fe200078e02ff */
[----:B------:R1:W-:Y:S01]  /*0900*/  LDGSTS.E.BYPASS.LTC128B.128 [R10+0x4080], [R4.64], !P2 ;  /* 0x04080000040a7fae */ /* 0x0003e2000d101d5a */
[----:B------:R-:W-:Y:S01]  /*0910*/  UIMAD UR5, UR23, UR5, UR8 ;  /* 0x00000005170572a4 */ /* 0x000fe2000f8e0208 */
[C---:B------:R-:W-:Y:S01]  /*0920*/  IMAD.WIDE.U32 R6, R28.reuse, c[0x0][0x208], RZ ;  /* 0x000082001c067a25 */ /* 0x040fe200078e00ff */
[----:B------:R-:W-:Y:S01]  /*0930*/  SHF.R.S32.HI R18, RZ, 0x1f, R24 ;  /* 0x0000001fff127819 */ /* 0x000fe20000011418 */
[----:B------:R2:W-:Y:S01]  /*0940*/  LDGSTS.E.BYPASS.LTC128B.128 [R10+0x5080], [R2.64], !P1 ;  /* 0x05080000020a7fae */ /* 0x0005e2000c901d5a */
[----:B------:R-:W-:Y:S01]  /*0950*/  UIADD3 UR15, UR11, UR5, URZ ;  /* 0x000000050b0f7290 */ /* 0x000fe2000fffe03f */
[----:B------:R-:W-:Y:S01]  /*0960*/  IMAD R0, R28, c[0x0][0x20c], R0 ;  /* 0x000083001c007a24 */ /* 0x000fe200078e0200 */
[----:B------:R-:W-:Y:S01]  /*0970*/  ISETP.GE.OR P5, PT, R30, c[0x0][0x19c], !P5 ;  /* 0x000067001e007a0c */ /* 0x000fe20006fa6670 */
[----:B------:R-:W-:Y:S01]  /*0980*/  IMAD R14, R68, c[0x0][0x214], R14 ;  /* 0x00008500440e7a24 */ /* 0x000fe200078e020e */
[----:B------:R-:W-:Y:S01]  /*0990*/  ULDC.64 UR4, c[0x0][0x1a8] ;  /* 0x00006a0000047ab9 */ /* 0x000fe20000000a00 */
[----:B------:R-:W-:Y:S01]  /*09a0*/  IMAD.IADD R32, R7, 0x1, R0 ;  /* 0x0000000107207824 */ /* 0x000fe200078e0200 */
[----:B------:R-:W-:-:S04]  /*09b0*/  LEA.HI R16, R17, R11, RZ, 0x1 ;  /* 0x0000000b11107211 */ /* 0x000fc800078f08ff */
[----:B------:R-:W-:Y:S01]  /*09c0*/  LOP3.LUT R16, R16, 0xfffffffe, RZ, 0xc0, !PT ;  /* 0xfffffffe10107812 */ /* 0x000fe200078ec0ff */
[----:B------:R3:W-:Y:S04]  /*09d0*/  STL [R1], R32 ;  /* 0x0000002001007387 */ /* 0x0007e80000100800 */
[----:B------:R-:W-:Y:S02]  /*09e0*/  IMAD.IADD R16, R11, 0x1, -R16 ;  /* 0x000000010b107824 */ /* 0x000fe400078e0a10 */
[----:B-1----:R-:W-:Y:S01]  /*09f0*/  IMAD.WIDE.U32 R4, R68, c[0x0][0x210], R30 ;  /* 0x0000840044047a25 */ /* 0x002fe200078e001e */
[----:B--2---:R-:W-:-:S03]  /*0a00*/  IADD3 R2, P0, R2, UR7, RZ ;  /* 0x0000000702027c10 */ /* 0x004fc6000ff1e0ff */
[----:B------:R-:W-:Y:S01]  /*0a10*/  IMAD.IADD R5, R5, 0x1, R14 ;  /* 0x0000000105057824 */ /* 0x000fe200078e020e */
[----:B------:R-:W-:Y:S02]  /*0a20*/  IADD3 R0, P2, P1, R6, UR10, R4 ;  /* 0x0000000a06007c10 */ /* 0x000fe4000f95e004 */
[----:B------:R-:W-:Y:S02]  /*0a30*/  IADD3.X R3, R3, UR6, RZ, P0, !PT ;  /* 0x0000000603037c10 */ /* 0x000fe400087fe4ff */
[----:B------:R-:W-:Y:S02]  /*0a40*/  LEA.HI R4, R18, R15, RZ, 0x2 ;  /* 0x0000000f12047211 */ /* 0x000fe400078f10ff */
[----:B------:R-:W-:Y:S01]  /*0a50*/  IADD3 R6, P0, R2, UR7, RZ ;  /* 0x0000000702067c10 */ /* 0x000fe2000ff1e0ff */
[----:B------:R-:W-:Y:S01]  /*0a60*/  USHF.L.U32 UR7, UR4, 0x6, URZ ;  /* 0x0000000604077899 */ /* 0x000fe2000800063f */
[----:B------:R-:W-:Y:S02]  /*0a70*/  IADD3.X R5, R32, UR15, R5, P2, P1 ;  /* 0x0000000f20057c10 */ /* 0x000fe400097e2405 */
[----:B------:R-:W-:-:S02]  /*0a80*/  ISETP.GE.OR P1, PT, R30, c[0x0][0x1cc], !P4 ;  /* 0x000073001e007a0c */ /* 0x000fc40006726670 */
[----:B------:R-:W-:Y:S02]  /*0a90*/  LOP3.LUT R4, R4, 0xfffffffc, RZ, 0xc0, !PT ;  /* 0xfffffffc04047812 */ /* 0x000fe400078ec0ff */
[----:B------:R-:W-:Y:S01]  /*0aa0*/  IADD3.X R7, R3, UR6, RZ, P0, !PT ;  /* 0x0000000603077c10 */ /* 0x000fe200087fe4ff */
[----:B------:R-:W-:Y:S01]  /*0ab0*/  USHF.L.U64.HI UR6, UR4, UR20, UR5 ;  /* 0x0000001404067299 */ /* 0x000fe20008010205 */
[----:B------:R-:W-:Y:S01]  /*0ac0*/  ISETP.GE.OR P2, PT, R30, c[0x0][0x1cc], !P3 ;  /* 0x000073001e007a0c */ /* 0x000fe20005f46670 */
[----:B------:R-:W-:Y:S01]  /*0ad0*/  IMAD.IADD R18, R15, 0x1, -R4 ;  /* 0x000000010f127824 */ /* 0x000fe200078e0a04 */
[----:B------:R-:W-:Y:S01]  /*0ae0*/  LEA R14, P0, R0, c[0x0][0x1f0], 0x1 ;  /* 0x00007c00000e7a11 */ /* 0x000fe200078008ff */
[----:B------:R-:W-:Y:S01]  /*0af0*/  ULDC.64 UR4, c[0x0][0x178] ;  /* 0x00005e0000047ab9 */ /* 0x000fe20000000a00 */
[----:B------:R-:W-:Y:S01]  /*0b00*/  ISETP.GE.OR P4, PT, R30, c[0x0][0x19c], !P4 ;  /* 0x000067001e007a0c */ /* 0x000fe20006786670 */
[----:B------:R-:W-:Y:S01]  /*0b10*/  USHF.L.U32 UR19, UR4, 0x6, URZ ;  /* 0x0000000604137899 */ /* 0x000fe2000800063f */
[----:B------:R-:W-:Y:S01]  /*0b20*/  LEA.HI.X R15, R0, c[0x0][0x1f4], R5, 0x1, P0 ;  /* 0x00007d00000f7a11 */ /* 0x000fe200000f0c05 */
[----:B------:R1:W-:Y:S01]  /*0b30*/  LDGSTS.E.BYPASS.LTC128B.128 [R10+0x6080], [R2.64], !P1 ;  /* 0x06080000020a7fae */ /* 0x0003e2000c901d5a */
[----:B------:R-:W-:Y:S01]  /*0b40*/  IADD3 R4, P0, R8, UR7, RZ ;  /* 0x0000000708047c10 */ /* 0x000fe2000ff1e0ff */
[----:B------:R-:W-:Y:S01]  /*0b50*/  USHF.L.U64.HI UR18, UR4, UR20, UR5 ;  /* 0x0000001404127299 */ /* 0x000fe20008010205 */
[----:B------:R-:W-:-:S02]  /*0b60*/  ISETP.GE.OR P3, PT, R30, c[0x0][0x19c], !P3 ;  /* 0x000067001e007a0c */ /* 0x000fc40005f66670 */
[----:B------:R-:W-:Y:S01]  /*0b70*/  IADD3.X R5, R9, UR6, RZ, P0, !PT ;  /* 0x0000000609057c10 */ /* 0x000fe200087fe4ff */
[----:B------:R2:W-:Y:S01]  /*0b80*/  LDGSTS.E.BYPASS.LTC128B.128 [R10+0x7080], [R6.64], !P2 ;  /* 0x07080000060a7fae */ /* 0x0005e2000d101d5a */
[----:B------:R-:W-:Y:S01]  /*0b90*/  LOP3.LUT R0, R17, 0xfffffff0, RZ, 0xc0, !PT ;  /* 0xfffffff011007812 */ /* 0x000fe200078ec0ff */
[----:B------:R-:W-:Y:S02]  /*0ba0*/  ULDC.64 UR4, c[0x0][0x208] ;  /* 0x0000820000047ab9 */ /* 0x000fe40000000a00 */
[----:B------:R4:W-:Y:S01]  /*0bb0*/  LDGSTS.E.BYPASS.LTC128B.128 [R10+0x80], [R8.64], !P6 ;  /* 0x00080000080a7fae */ /* 0x0009e2000f101d5a */
[C---:B------:R-:W-:Y:S01]  /*0bc0*/  ISETP.GE.AND P6, PT, R30.reuse, c[0x0][0x16c], PT ;  /* 0x00005b001e007a0c */ /* 0x040fe20003fc6270 */
[----:B------:R-:W-:Y:S02]  /*0bd0*/  USHF.L.U32 UR21, UR4, 0x6, URZ ;  /* 0x0000000604157899 */ /* 0x000fe4000800063f */
[----:B------:R5:W-:Y:S01]  /*0be0*/  LDGSTS.E.BYPASS.LTC128B.128 [R10+0x1080], [R4.64], !P5 ;  /* 0x01080000040a7fae */ /* 0x000be2000e901d5a */
[----:B------:R-:W-:Y:S01]  /*0bf0*/  ISETP.GE.AND P5, PT, R30, c[0x0][0x1fc], PT ;  /* 0x00007f001e007a0c */ /* 0x000fe20003fa6270 */
[----:B------:R-:W-:Y:S01]  /*0c00*/  USHF.L.U64.HI UR20, UR4, UR20, UR5 ;  /* 0x0000001404147299 */ /* 0x000fe20008010205 */
[----:B-1----:R-:W-:-:S04]  /*0c10*/  IADD3 R2, P0, R4, UR7, RZ ;  /* 0x0000000704027c10 */ /* 0x002fc8000ff1e0ff */
[----:B------:R-:W-:-:S05]  /*0c20*/  IADD3.X R3, R5, UR6, RZ, P0, !PT ;  /* 0x0000000605037c10 */ /* 0x000fca00087fe4ff */
[----:B------:R1:W-:Y:S01]  /*0c30*/  LDGSTS.E.BYPASS.LTC128B.128 [R10+0x2080], [R2.64], !P4 ;  /* 0x02080000020a7fae */ /* 0x0003e2000e101d5a */
[----:B----4-:R-:W-:Y:S02]  /*0c40*/  IADD3 R8, -R28, c[0x0][0x168], RZ ;  /* 0x00005a001c087a10 */ /* 0x010fe40007ffe1ff */
[----:B------:R-:W-:Y:S02]  /*0c50*/  ISETP.GT.AND P4, PT, R26, 0x1f, PT ;  /* 0x0000001f1a00780c */ /* 0x000fe40003f84270 */
[----:B-----5:R-:W-:Y:S01]  /*0c60*/  IADD3 R4, P0, R2, UR7, RZ ;  /* 0x0000000702047c10 */ /* 0x020fe2000ff1e0ff */
[----:B------:R-:W-:Y:S01]  /*0c70*/  ULDC UR7, c[0x0][0x168] ;  /* 0x00005a0000077ab9 */ /* 0x000fe20000000800 */
[C---:B------:R-:W-:Y:S01]  /*0c80*/  ISETP.LT.OR P2, PT, R8.reuse, 0x41, P6 ;  /* 0x000000410800780c */ /* 0x040fe20003741670 */
[----:B------:R-:W-:Y:S01]  /*0c90*/  UISETP.GE.AND UP0, UPT, UR7, 0x81, UPT ;  /* 0x000000810700788c */ /* 0x000fe2000bf06270 */
        /* <DEDUP_REMOVED lines=12> */
[----:B--2---:R-:W-:Y:S02]  /*0d60*/  IADD3 R6, P1, R2, UR19, RZ ;  /* 0x0000001302067c10 */ /* 0x004fe4000ff3e0ff */
        /* <DEDUP_REMOVED lines=8> */
[----:B--2---:R-:W-:-:S05]  /*0df0*/  @!P4 IMAD.SHL.U32 R2, R26, 0x10, RZ ;  /* 0x000000101a02c824 */ /* 0x004fca00078e00ff */
        /* <DEDUP_REMOVED lines=20> */
[----:B--2---:R-:W-:-:S04]  /*0f40*/  IADD3 R4, P0, R2, UR21, RZ ;  /* 0x0000001502047c10 */ /* 0x004fc8000ff1e0ff */
[----:B------:R-:W-:Y:S02]  /*0f50*/  LOP3.LUT R0, R17, 0x10, R0, 0xf8, !PT ;  /* 0x0000001011007812 */ /* 0x000fe400078ef800 */
[----:B------:R-:W-:Y:S02]  /*0f60*/  IADD3.X R5, R3, UR20, RZ, P0, !PT ;  /* 0x0000001403057c10 */ /* 0x000fe400087fe4ff */
[----:B------:R-:W-:-:S03]  /*0f70*/  PLOP3.LUT P0, PT, PT, PT, UP0, 0x80, 0x0 ;  /* 0x000000000000781c */ /* 0x000fc60003f0f008 */
[----:B------:R2:W-:Y:S01]  /*0f80*/  LDGSTS.E.BYPASS.LTC128B.128 [R10+0x13080], [R4.64], !P2 ;  /* 0x13080000040a7fae */ /* 0x0005e2000d101d5a */
[----:B-1----:R-:W-:-:S05]  /*0f90*/  @!P4 IMAD.SHL.U32 R2, R26, 0x10, RZ ;  /* 0x000000101a02c824 */ /* 0x002fca00078e00ff */
[----:B------:R1:W-:Y:S04]  /*0fa0*/  @!P4 LDGSTS.E.BYPASS.LTC128B.128 [R2+0x18480], [R12.64] ;  /* 0x184800000c02cfae */ /* 0x0003e8000b901d5a */
[----:B------:R-:W0:Y:S01]  /*0fb0*/  LDGDEPBAR ;  /* 0x00000000000079af */ /* 0x000e220000000000 */
[----:B--2---:R-:W-:-:S03]  /*0fc0*/  IMAD.SHL.U32 R4, R16, 0x8, RZ ;  /* 0x0000000810047824 */ /* 0x004fc600078e00ff */
        /* <DEDUP_REMOVED lines=18> */
[----:B---3--:R-:W-:Y:S01]  /*10f0*/  IMAD.MOV.U32 R0, RZ, RZ, 0x80 ;  /* 0x00000080ff007424 */ /* 0x008fe200078e00ff */
        /* <DEDUP_REMOVED lines=30> */
.L_x_945:
[----:B------:R-:W-:Y:S05]  /*12e0*/  BSYNC B0 ;  /* 0x0000000000007941 */ /* 0x000fea0003800000 */
.L_x_944:
        /* <DEDUP_REMOVED lines=36> */
[----:B--23--:R-:W-:Y:S01]  /*1530*/  IMAD.SHL.U32 R2, R25, 0x40, RZ ;  /* 0x0000004019027824 */ /* 0x00cfe200078e00ff */
        /* <DEDUP_REMOVED lines=115> */
.L_x_949:
        /* <DEDUP_REMOVED lines=122> */
[----:B-12-4-:R-:W2:Y:S01]  /*2410*/  LDL.64 R94, [R1+0x10] ;  /* 0x00001000015e7983 */ /* 0x016ea20000100a00 */
[----:B------:R-:W-:Y:S01]  /*2420*/  ULDC.64 UR6, c[0x0][0x178] ;  /* 0x00005e0000067ab9 */ /* 0x000fe20000000a00 */
[----:B------:R-:W-:Y:S01]  /*2430*/  IMAD.U32 R78, RZ, RZ, UR13 ;  /* 0x0000000dff4e7e24 */ /* 0x000fe2000f8e00ff */
[----:B------:R-:W-:Y:S01]  /*2440*/  UIMAD.WIDE.U32 UR30, UR29, UR6, URZ ;  /* 0x000000061d1e72a5 */ /* 0x000fe2000f8e003f */
[----:B------:R-:W3:Y:S01]  /*2450*/  LDL.64 R92, [R1+0x18] ;  /* 0x00001800015c7983 */ /* 0x000ee20000100a00 */
[----:B------:R-:W-:Y:S02]  /*2460*/  USHF.R.S32.HI UR28, URZ, 0x1f, UR29 ;  /* 0x0000001f3f1c7899 */ /* 0x000fe4000801141d */
[----:B------:R-:W-:Y:S01]  /*2470*/  @!P4 LEA R78, R78, 0x80, 0x7 ;  /* 0x000000804e4ec811 */ /* 0x000fe200078e38ff */
[----:B------:R-:W4:Y:S01]  /*2480*/  LDL.64 R88, [R1+0x8] ;  /* 0x0000080001587983 */ /* 0x000f220000100a00 */
[----:B------:R-:W-:Y:S03]  /*2490*/  UIMAD UR28, UR28, UR6, URZ ;  /* 0x000000061c1c72a4 */ /* 0x000fe6000f8e023f */
[----:B------:R-:W5:Y:S01]  /*24a0*/  LDL R91, [R1+0x2c] ;  /* 0x00002c00015b7983 */ /* 0x000f620000100800 */
[----:B------:R-:W-:Y:S02]  /*24b0*/  UIMAD UR28, UR29, UR7, UR28 ;  /* 0x000000071d1c72a4 */ /* 0x000fe4000f8e021c */
[----:B------:R-:W-:Y:S01]  /*24c0*/  UIMAD UR29, UR29, -0x80, UR12 ;  /* 0xffffff801d1d78a4 */ /* 0x000fe2000f8e020c */
[----:B------:R-:W5:Y:S01]  /*24d0*/  LDL R90, [R1+0x34] ;  /* 0x00003400015a7983 */ /* 0x000f620000100800 */
[----:B------:R-:W-:Y:S03]  /*24e0*/  UIADD3 UR28, UR31, UR28, URZ ;  /* 0x0000001c1f1c7290 */ /* 0x000fe6000fffe03f */
[----:B------:R-:W1:Y:S02]  /*24f0*/  S2R R75, SR_CTAID.Y ;  /* 0x00000000004b7919 */ /* 0x000e640000002600 */
[----:B-1----:R-:W-:Y:S05]  /*2500*/  SHF.R.S32.HI R73, RZ, 0x1f, R75 ;  /* 0x0000001fff497819 */ /* 0x002fea000001144b */
[C---:B------:R-:W-:Y:S02]  /*2510*/  IMAD R74, R73.reuse, c[0x0][0x180], RZ ;  /* 0x00006000494a7a24 */ /* 0x040fe400078e02ff */
[----:B------:R-:W-:Y:S04]  /*2520*/  @!P4 IMAD R73, R73, c[0x0][0x270], RZ ;  /* 0x00009c004949ca24 */ /* 0x000fe800078e02ff */
[C---:B------:R-:W-:Y:S01]  /*2530*/  @!P4 IMAD R73, R75.reuse, c[0x0][0x274], R73 ;  /* 0x00009d004b49ca24 */ /* 0x040fe200078e0249 */
[--C-:B--2---:R-:W-:Y:S01]  /*2540*/  SHF.R.S32.HI R69, RZ, 0x1f, R94.reuse ;  /* 0x0000001fff457819 */ /* 0x104fe2000001145e */
[----:B------:R-:W-:Y:S02]  /*2550*/  IMAD.MOV.U32 R68, RZ, RZ, R94 ;  /* 0x000000ffff447224 */ /* 0x000fe400078e005e */
[----:B---3--:R-:W-:Y:S02]  /*2560*/  IMAD R72, R92, c[0x0][0x178], RZ ;  /* 0x00005e005c487a24 */ /* 0x008fe400078e02ff */
[C---:B------:R-:W-:Y:S01]  /*2570*/  IMAD.WIDE.U32 R70, R75.reuse, c[0x0][0x180], R68 ;  /* 0x000060004b467a25 */ /* 0x040fe200078e0044 */
[----:B----4-:R-:W-:Y:S03]  /*2580*/  SHF.R.S32.HI R69, RZ, 0x1f, R88 ;  /* 0x0000001fff457819 */ /* 0x010fe60000011458 */
[----:B------:R-:W-:Y:S01]  /*2590*/  IMAD R68, R75, c[0x0][0x184], R74 ;  /* 0x000061004b447a24 */ /* 0x000fe200078e024a */
[----:B------:R-:W-:Y:S01]  /*25a0*/  IADD3 R70, P2, P1, R72, UR11, R70 ;  /* 0x0000000b48467c10 */ /* 0x000fe2000f95e046 */
[----:B------:R-:W-:Y:S02]  /*25b0*/  IMAD.U32 R74, RZ, RZ, UR30 ;  /* 0x0000001eff4a7e24 */ /* 0x000fe4000f8e00ff */
[----:B------:R-:W-:Y:S01]  /*25c0*/  IMAD.IADD R71, R71, 0x1, R68 ;  /* 0x0000000147477824 */ /* 0x000fe200078e0244 */
[----:B------:R-:W-:Y:S01]  /*25d0*/  LEA R72, P0, R70, c[0x0][0x160], 0x1 ;  /* 0x0000580046487a11 */ /* 0x000fe200078008ff */
[----:B------:R-:W-:Y:S03]  /*25e0*/  @!P4 IMAD.MOV.U32 R68, RZ, RZ, R88 ;  /* 0x000000ffff44c224 */ /* 0x000fe600078e0058 */
[----:B-----5:R-:W-:Y:S01]  /*25f0*/  IADD3.X R71, R91, UR14, R71, P2, P1 ;  /* 0x0000000e5b477c10 */ /* 0x020fe200097e2447 */
[----:B------:R-:W-:Y:S01]  /*2600*/  @!P4 IMAD.WIDE.U32 R68, R75, c[0x0][0x270], R68 ;  /* 0x00009c004b44ca25 */ /* 0x000fe200078e0044 */
[----:B------:R-:W-:Y:S02]  /*2610*/  IADD3 R75, -R92, UR29, RZ ;  /* 0x0000001d5c4b7c10 */ /* 0x000fe4000fffe1ff */
[----:B------:R-:W-:Y:S02]  /*2620*/  LEA R72, P1, R74, R72, 0x8 ;  /* 0x000000484a487211 */ /* 0x000fe400078240ff */
[----:B------:R-:W-:Y:S01]  /*2630*/  LEA.HI.X R74, R70, c[0x0][0x164], R71, 0x1, P0 ;  /* 0x00005900464a7a11 */ /* 0x000fe200000f0c47 */
[----:B------:R-:W-:Y:S01]  /*2640*/  IMAD.U32 R71, RZ, RZ, UR30 ;  /* 0x0000001eff477e24 */ /* 0x000fe2000f8e00ff */
[----:B------:R-:W-:Y:S01]  /*2650*/  @!P4 IADD3 R68, P0, R68, UR10, RZ ;  /* 0x0000000a4444cc10 */ /* 0x000fe2000ff1e0ff */
[----:B------:R-:W-:Y:S01]  /*2660*/  IMAD.U32 R70, RZ, RZ, UR28 ;  /* 0x0000001cff467e24 */ /* 0x000fe2000f8e00ff */
[----:B------:R-:W-:Y:S02]  /*2670*/  ISETP.LT.OR P2, PT, R75, 0x1, P6 ;  /* 0x000000014b00780c */ /* 0x000fe40003741670 */
[----:B------:R-:W-:Y:S02]  /*2680*/  @!P4 IADD3.X R69, R69, UR16, R73, P0, !PT ;  /* 0x000000104545cc10 */ /* 0x000fe400087fe449 */
[----:B------:R-:W-:Y:S01]  /*2690*/  LEA.HI.X R73, R71, R74, R70, 0x8, P1 ;  /* 0x0000004a47497211 */ /* 0x000fe200008f4446 */
[----:B------:R-:W-:Y:S01]  /*26a0*/  IMAD.U32 R74, RZ, RZ, UR25 ;  /* 0x00000019ff4a7e24 */ /* 0x000fe2000f8e00ff */
[----:B------:R-:W-:Y:S02]  /*26b0*/  IADD3 R70, P1, R72, UR19, RZ ;  /* 0x0000001348467c10 */ /* 0x000fe4000ff3e0ff */
[----:B------:R-:W-:Y:S01]  /*26c0*/  @!P4 LEA R76, P0, R68, c[0x0][0x258], 0x2 ;  /* 0x00009600444cca11 */ /* 0x000fe200078010ff */
[----:B------:R-:W-:Y:S01]  /*26d0*/  IMAD R74, R74, 0x4000, R90 ;  /* 0x000040004a4a7824 */ /* 0x000fe200078e025a */
[----:B------:R-:W-:Y:S02]  /*26e0*/  IADD3.X R71, R73, UR18, RZ, P1, !PT ;  /* 0x0000001249477c10 */ /* 0x000fe40008ffe4ff */
[----:B------:R-:W-:Y:S02]  /*26f0*/  @!P4 LEA.HI.X R77, R68, c[0x0][0x25c], R69, 0x2, P0 ;  /* 0x00009700444dca11 */ /* 0x000fe400000f1445 */
[----:B------:R-:W-:Y:S01]  /*2700*/  @!PT LDS RZ, [RZ] ;  /* 0x00000000fffff984 */ /* 0x000fe20000000800 */
[----:B------:R-:W-:Y:S01]  /*2710*/  @!PT LDS RZ, [RZ] ;  /* 0x00000000fffff984 */ /* 0x000fe20000000800 */
[----:B------:R-:W-:Y:S01]  /*2720*/  @!PT LDS RZ, [RZ] ;  /* 0x00000000fffff984 */ /* 0x000fe20000000800 */
[----:B------:R1:W-:Y:S01]  /*2730*/  LDGSTS.E.BYPASS.LTC128B.128 [R74], [R72.64], !P2 ;  /* 0x00000000484a7fae */ /* 0x0003e2000d101d5a */
[----:B------:R-:W-:Y:S02]  /*2740*/  ISETP.LT.OR P2, PT, R75, 0x21, P6 ;  /* 0x000000214b00780c */ /* 0x000fe40003741670 */
[----:B------:R-:W-:Y:S01]  /*2750*/  IADD3 R68, P0, R70, UR19, RZ ;  /* 0x0000001346447c10 */ /* 0x000fe2000ff1e0ff */
[----:B------:R-:W-:Y:S03]  /*2760*/  @!P4 IMAD.WIDE R76, R78, 0x4, R76 ;  /* 0x000000044e4cc825 */ /* 0x000fe600078e024c */
[----:B------:R-:W-:Y:S02]  /*2770*/  IADD3.X R69, R71, UR18, RZ, P0, !PT ;  /* 0x0000001247457c10 */ /* 0x000fe400087fe4ff */
[----:B------:R-:W-:Y:S05]  /*2780*/  ISETP.LT.OR P0, PT, R75, 0x41, P6 ;  /* 0x000000414b00780c */ /* 0x000fea0003701670 */
[----:B------:R2:W-:Y:S08]  /*2790*/  LDGSTS.E.BYPASS.LTC128B.128 [R74+0x1000], [R70.64], !P2 ;  /* 0x01000000464a7fae */ /* 0x0005f0000d101d5a */
        /* <DEDUP_REMOVED lines=9> */
.L_x_947:
        /* <DEDUP_REMOVED lines=262> */
[C---:B------:R-:W-:Y:S04]  /*3890*/  HMMA.16816.F32 R112, R16.reuse, R6, R112 ;  /* 0x000000061070723c */ /* 0x040fe80000001870 */
[--C-:B--2---:R-:W-:Y:S01]  /*38a0*/  FFMA.FTZ R2, R44, c[0x0][0x29c], -R235.reuse ;  /* 0x0000a7002c027a23 */ /* 0x104fe200000108eb */
[----:B------:R-:W-:Y:S01]  /*38b0*/  MUFU.EX2 R51, R5 ;  /* 0x0000000500337308 */ /* 0x000fe20000000800 */
[--C-:B------:R-:W-:Y:S02]  /*38c0*/  FFMA.FTZ R44, R218, c[0x0][0x29c], -R236.reuse ;  /* 0x0000a700da2c7a23 */ /* 0x100fe400000108ec */
[-C--:B------:R-:W-:Y:S04]  /*38d0*/  HMMA.16816.F32 R116, R16, R8.reuse, R116 ;  /* 0x000000081074723c */ /* 0x080fe80000001874 */
[--C-:B------:R-:W-:Y:S02]  /*38e0*/  FFMA.FTZ R6, R222, c[0x0][0x29c], -R236.reuse ;  /* 0x0000a700de067a23 */ /* 0x100fe400000108ec */
[--C-:B------:R-:W-:Y:S01]  /*38f0*/  FFMA.FTZ R7, R223, c[0x0][0x29c], -R236.reuse ;  /* 0x0000a700df077a23 */ /* 0x100fe200000108ec */
[----:B------:R2:W-:Y:S01]  /*3900*/  MUFU.EX2 R35, R2 ;  /* 0x0000000200237308 */ /* 0x0005e20000000800 */
[C---:B------:R-:W-:Y:S04]  /*3910*/  HMMA.16816.F32 R120, R24.reuse, R8, R120 ;  /* 0x000000081878723c */ /* 0x040fe80000001878 */
[--C-:B-1----:R-:W-:Y:S01]  /*3920*/  FFMA.FTZ R0, R212, c[0x0][0x29c], -R235.reuse ;  /* 0x0000a700d4007a23 */ /* 0x102fe200000108eb */
[----:B---3--:R-:W-:Y:S01]  /*3930*/  F2FP.PACK_AB R13, R65, R66 ;  /* 0x00000042410d723e */ /* 0x008fe200000000ff */
[--C-:B------:R-:W-:Y:S01]  /*3940*/  FFMA.FTZ R56, R33, c[0x0][0x29c], -R236.reuse ;  /* 0x0000a70021387a23 */ /* 0x100fe200000108ec */
[----:B------:R-:W-:Y:S01]  /*3950*/  F2FP.PACK_AB R33, R209, R214 ;  /* 0x000000d6d121723e */ /* 0x000fe200000000ff */
[-C--:B------:R-:W-:Y:S01]  /*3960*/  HMMA.16816.F32 R124, R24, R10.reuse, R124 ;  /* 0x0000000a187c723c */ /* 0x080fe2000000187c */
[----:B------:R1:W-:Y:S03]  /*3970*/  MUFU.EX2 R12, R0 ;  /* 0x00000000000c7308 */ /* 0x0003e60000000800 */
[--C-:B------:R-:W-:Y:S02]  /*3980*/  FFMA.FTZ R8, R47, c[0x0][0x29c], -R236.reuse ;  /* 0x0000a7002f087a23 */ /* 0x100fe400000108ec */
[--C-:B------:R-:W-:Y:S01]  /*3990*/  FFMA.FTZ R47, R46, c[0x0][0x29c], -R236.reuse ;  /* 0x0000a7002e2f7a23 */ /* 0x100fe200000108ec */
[----:B------:R-:W-:Y:S01]  /*39a0*/  F2FP.PACK_AB R24, R31, R205 ;  /* 0x000000cd1f18723e */ /* 0x000fe200000000ff */
[----:B------:R-:W-:Y:S03]  /*39b0*/  HMMA.16816.F32 R128, R16, R10, R128 ;  /* 0x0000000a1080723c */ /* 0x000fe60000001880 */
[----:B------:R-:W-:Y:S01]  /*39c0*/  MUFU.EX2 R50, R6 ;  /* 0x0000000600327308 */ /* 0x000fe20000000800 */
[--C-:B------:R-:W-:Y:S01]  /*39d0*/  FFMA.FTZ R46, R250, c[0x0][0x29c], -R236.reuse ;  /* 0x0000a700fa2e7a23 */ /* 0x100fe200000108ec */
[----:B------:R-:W-:Y:S01]  /*39e0*/  F2FP.PACK_AB R25, R208, R210 ;  /* 0x000000d2d019723e */ /* 0x000fe200000000ff */
[--C-:B--2---:R-:W-:Y:S01]  /*39f0*/  FFMA.FTZ R2, R45, c[0x0][0x29c], -R235.reuse ;  /* 0x0000a7002d027a23 */ /* 0x104fe200000108eb */
[----:B------:R-:W-:Y:S01]  /*3a00*/  F2FP.PACK_AB R19, R198, R199 ;  /* 0x000000c7c613723e */ /* 0x000fe200000000ff */
[--C-:B------:R-:W-:Y:S01]  /*3a10*/  FFMA.FTZ R45, R248, c[0x0][0x29c], -R236.reuse ;  /* 0x0000a700f82d7a23 */ /* 0x100fe200000108ec */
[----:B------:R-:W-:Y:S04]  /*3a20*/  F2FP.PACK_AB R18, R234, R29 ;  /* 0x0000001dea12723e */ /* 0x000fe800000000ff */
[----:B------:R2:W-:Y:S01]  /*3a30*/  MUFU.EX2 R32, R2 ;  /* 0x0000000200207308 */ /* 0x0005e20000000800 */
[--C-:B-1----:R-:W-:Y:S02]  /*3a40*/  FFMA.FTZ R0, R36, c[0x0][0x29c], -R235.reuse ;  /* 0x0000a70024007a23 */ /* 0x102fe400000108eb */
[--C-:B------:R-:W-:Y:S01]  /*3a50*/  FFMA.FTZ R36, R37, c[0x0][0x29c], -R236.reuse ;  /* 0x0000a70025247a23 */ /* 0x100fe200000108ec */
[----:B------:R-:W-:Y:S06]  /*3a60*/  F2FP.PACK_AB R37, R217, R247 ;  /* 0x000000f7d925723e */ /* 0x000fec00000000ff */
[----:B------:R1:W-:Y:S10]  /*3a70*/  MUFU.EX2 R58, R0 ;  /* 0x00000000003a7308 */ /* 0x0003f40000000800 */
[----:B------:R-:W-:Y:S01]  /*3a80*/  MUFU.EX2 R47, R47 ;  /* 0x0000002f002f7308 */ /* 0x000fe20000000800 */
[--C-:B--2---:R-:W-:Y:S09]  /*3a90*/  FFMA.FTZ R2, R57, c[0x0][0x29c], -R235.reuse ;  /* 0x0000a70039027a23 */ /* 0x104ff200000108eb */
[----:B------:R2:W-:Y:S01]  /*3aa0*/  MUFU.EX2 R27, R2 ;  /* 0x00000002001b7308 */ /* 0x0005e20000000800 */
[--C-:B-1----:R-:W-:Y:S09]  /*3ab0*/  FFMA.FTZ R0, R28, c[0x0][0x29c], -R235.reuse ;  /* 0x0000a7001c007a23 */ /* 0x102ff200000108eb */
[----:B------:R1:W3:Y:S10]  /*3ac0*/  MUFU.EX2 R55, R0 ;  /* 0x0000000000377308 */ /* 0x0002f40000000800 */
[----:B------:R4:W5:Y:S01]  /*3ad0*/  MUFU.EX2 R28, R4 ;  /* 0x00000004001c7308 */ /* 0x0009620000000800 */
[----:B--2---:R-:W2:Y:S09]  /*3ae0*/  LDS R2, [R237+0x184a0] ;  /* 0x0184a000ed027984 */ /* 0x004eb20000000800 */
[----:B------:R-:W-:Y:S01]  /*3af0*/  MUFU.EX2 R46, R46 ;  /* 0x0000002e002e7308 */ /* 0x000fe20000000800 */
[--C-:B-1----:R-:W-:Y:S01]  /*3b00*/  FFMA.FTZ R0, R40, c[0x0][0x29c], -R235.reuse ;  /* 0x0000a70028007a23 */ /* 0x102fe200000108eb */
[----:B---3--:R-:W-:Y:S01]  /*3b10*/  F2FP.PACK_AB R9, R55, R58 ;  /* 0x0000003a3709723e */ /* 0x008fe200000000ff */
[--C-:B------:R-:W-:Y:S01]  /*3b20*/  FFMA.FTZ R40, R42, c[0x0][0x29c], -R236.reuse ;  /* 0x0000a7002a287a23 */ /* 0x100fe200000108ec */
[----:B------:R-:W-:Y:S06]  /*3b30*/  F2FP.PACK_AB R42, R211, R52 ;  /* 0x00000034d32a723e */ /* 0x000fec00000000ff */
[----:B------:R1:W-:Y:S01]  /*3b40*/  MUFU.EX2 R54, R0 ;  /* 0x0000000000367308 */ /* 0x0003e20000000800 */
[--C-:B----4-:R-:W-:Y:S01]  /*3b50*/  FFMA.FTZ R4, R38, c[0x0][0x29c], -R236.reuse ;  /* 0x0000a70026047a23 */ /* 0x110fe200000108ec */
[----:B------:R-:W-:Y:S01]  /*3b60*/  F2FP.PACK_AB R38, R249, R251 ;  /* 0x000000fbf926723e */ /* 0x000fe200000000ff */
[----:B------:R-:W-:Y:S01]  /*3b70*/  FFMA.FTZ R236, R63, c[0x0][0x29c], -R236 ;  /* 0x0000a7003fec7a23 */ /* 0x000fe200000108ec */
[----:B-----5:R-:W-:Y:S06]  /*3b80*/  F2FP.PACK_AB R5, R27, R28 ;  /* 0x0000001c1b05723e */ /* 0x020fec00000000ff */
[----:B------:R-:W-:Y:S10]  /*3b90*/  MUFU.EX2 R45, R45 ;  /* 0x0000002d002d7308 */ /* 0x000ff40000000800 */
[----:B------:R-:W-:Y:S01]  /*3ba0*/  MUFU.EX2 R44, R44 ;  /* 0x0000002c002c7308 */ /* 0x000fe20000000800 */
[--C-:B-1----:R-:W-:Y:S01]  /*3bb0*/  FFMA.FTZ R0, R41, c[0x0][0x29c], -R235.reuse ;  /* 0x0000a70029007a23 */ /* 0x102fe200000108eb */
[----:B------:R-:W-:Y:S01]  /*3bc0*/  F2FP.PACK_AB R41, R221, R220 ;  /* 0x000000dcdd29723e */ /* 0x000fe200000000ff */
[--C-:B--2---:R-:W-:Y:S02]  /*3bd0*/  FADD.FTZ R71, R71, -R2.reuse ;  /* 0x8000000247477221 */ /* 0x104fe40000010000 */
[--C-:B------:R-:W-:Y:S05]  /*3be0*/  FADD.FTZ R70, R70, -R2.reuse ;  /* 0x8000000246467221 */ /* 0x100fea0000010000 */
[----:B------:R1:W-:Y:S01]  /*3bf0*/  MUFU.EX2 R53, R0 ;  /* 0x0000000000357308 */ /* 0x0003e20000000800 */
[----:B------:R-:W-:Y:S02]  /*3c00*/  FFMA.FTZ R235, R61, c[0x0][0x29c], -R235 ;  /* 0x0000a7003deb7a23 */ /* 0x000fe400000108eb */
[----:B------:R-:W-:Y:S02]  /*3c10*/  FMUL.FTZ R71, R49, R71 ;  /* 0x0000004731477220 */ /* 0x000fe40000410000 */
[----:B------:R-:W-:Y:S02]  /*3c20*/  FMUL.FTZ R70, R48, R70 ;  /* 0x0000004630467220 */ /* 0x000fe40000410000 */
[--C-:B------:R-:W-:Y:S02]  /*3c30*/  FADD.FTZ R82, R82, -R2.reuse ;  /* 0x8000000252527221 */ /* 0x100fe40000010000 */
[--C-:B------:R-:W-:Y:S01]  /*3c40*/  FADD.FTZ R83, R83, -R2.reuse ;  /* 0x8000000253537221 */ /* 0x100fe20000010000 */
[----:B------:R-:W-:Y:S01]  /*3c50*/  MUFU.EX2 R40, R40 ;  /* 0x0000002800287308 */ /* 0x000fe20000000800 */
[----:B------:R-:W-:Y:S01]  /*3c60*/  F2FP.PACK_AB R70, R71, R70 ;  /* 0x000000464746723e */ /* 0x000fe200000000ff */
[--C-:B------:R-:W-:Y:S02]  /*3c70*/  FADD.FTZ R86, R86, -R2.reuse ;  /* 0x8000000256567221 */ /* 0x100fe40000010000 */
[--C-:B------:R-:W-:Y:S02]  /*3c80*/  FADD.FTZ R87, R87, -R2.reuse ;  /* 0x8000000257577221 */ /* 0x100fe40000010000 */
[--C-:B------:R-:W-:Y:S02]  /*3c90*/  FADD.FTZ R98, R98, -R2.reuse ;  /* 0x8000000262627221 */ /* 0x100fe40000010000 */
[--C-:B------:R-:W-:Y:S02]  /*3ca0*/  FADD.FTZ R99, R99, -R2.reuse ;  /* 0x8000000263637221 */ /* 0x100fe40000010000 */
[----:B------:R-:W-:Y:S01]  /*3cb0*/  MUFU.EX2 R36, R36 ;  /* 0x0000002400247308 */ /* 0x000fe20000000800 */
[--C-:B------:R-:W-:Y:S02]  /*3cc0*/  FADD.FTZ R102, R102, -R2.reuse ;  /* 0x8000000266667221 */ /* 0x100fe40000010000 */
[--C-:B------:R-:W-:Y:S01]  /*3cd0*/  FADD.FTZ R103, R103, -R2.reuse ;  /* 0x8000000267677221 */ /* 0x100fe20000010000 */
[----:B-1----:R-:W1:Y:S01]  /*3ce0*/  LDS R0, [R237+0x18480] ;  /* 0x01848000ed007984 */ /* 0x002e620000000800 */
[--C-:B------:R-:W-:Y:S02]  /*3cf0*/  FADD.FTZ R114, R114, -R2.reuse ;  /* 0x8000000272727221 */ /* 0x100fe40000010000 */
[--C-:B------:R-:W-:Y:S02]  /*3d00*/  FADD.FTZ R115, R115, -R2.reuse ;  /* 0x8000000273737221 */ /* 0x100fe40000010000 */
[--C-:B------:R-:W-:Y:S01]  /*3d10*/  FADD.FTZ R118, R118, -R2.reuse ;  /* 0x8000000276767221 */ /* 0x100fe20000010000 */
[----:B------:R-:W2:Y:S01]  /*3d20*/  MUFU.EX2 R235, R235 ;  /* 0x000000eb00eb7308 */ /* 0x000ea20000000800 */
[--C-:B------:R-:W-:Y:S02]  /*3d30*/  FADD.FTZ R119, R119, -R2.reuse ;  /* 0x8000000277777221 */ /* 0x100fe40000010000 */
[--C-:B------:R-:W-:Y:S02]  /*3d40*/  FADD.FTZ R130, R130, -R2.reuse ;  /* 0x8000000282827221 */ /* 0x100fe40000010000 */
[----:B------:R-:W-:Y:S02]  /*3d50*/  FADD.FTZ R131, R131, -R2 ;  /* 0x8000000283837221 */ /* 0x000fe40000010000 */
[----:B------:R-:W-:Y:S02]  /*3d60*/  FMUL.FTZ R82, R207, R82 ;  /* 0x00000052cf527220 */ /* 0x000fe40000410000 */
[----:B------:R-:W-:Y:S01]  /*3d70*/  FMUL.FTZ R83, R206, R83 ;  /* 0x00000053ce537220 */ /* 0x000fe20000410000 */
[----:B------:R-:W-:Y:S01]  /*3d80*/  MUFU.EX2 R236, R236 ;  /* 0x000000ec00ec7308 */ /* 0x000fe20000000800 */
[----:B------:R-:W-:Y:S02]  /*3d90*/  FMUL.FTZ R86, R205, R86 ;  /* 0x00000056cd567220 */ /* 0x000fe40000410000 */
[----:B------:R-:W-:Y:S01]  /*3da0*/  FMUL.FTZ R31, R31, R87 ;  /* 0x000000571f1f7220 */ /* 0x000fe20000410000 */
[----:B------:R-:W-:Y:S01]  /*3db0*/  F2FP.PACK_AB R82, R83, R82 ;  /* 0x000000525352723e */ /* 0x000fe200000000ff */
[----:B------:R-:W-:Y:S02]  /*3dc0*/  FMUL.FTZ R98, R204, R98 ;  /* 0x00000062cc627220 */ /* 0x000fe40000410000 */
[----:B------:R-:W-:Y:S01]  /*3dd0*/  FMUL.FTZ R99, R203, R99 ;  /* 0x00000063cb637220 */ /* 0x000fe20000410000 */
[----:B------:R-:W-:Y:S01]  /*3de0*/  F2FP.PACK_AB R31, R31, R86 ;  /* 0x000000561f1f723e */ /* 0x000fe200000000ff */
[----:B------:R-:W-:Y:S02]  /*3df0*/  FMUL.FTZ R102, R202, R102 ;  /* 0x00000066ca667220 */ /* 0x000fe40000410000 */
[----:B------:R-:W-:Y:S01]  /*3e00*/  FMUL.FTZ R30, R30, R103 ;  /* 0x000000671e1e7220 */ /* 0x000fe20000410000 */
[----:B------:R-:W-:Y:S01]  /*3e10*/  F2FP.PACK_AB R98, R99, R98 ;  /* 0x000000626362723e */ /* 0x000fe200000000ff */
[----:B------:R-:W-:Y:S01]  /*3e20*/  FMUL.FTZ R114, R201, R114 ;  /* 0x00000072c9727220 */ /* 0x000fe20000410000 */
[----:B--2---:R-:W-:Y:S01]  /*3e30*/  F2FP.PACK_AB R6, R235, R60 ;  /* 0x0000003ceb06723e */ /* 0x004fe200000000ff */
        /* <DEDUP_REMOVED lines=8> */
[--C-:B-1----:R-:W-:Y:S02]  /*3ec0*/  FADD.FTZ R69, R69, -R0.reuse ;  /* 0x8000000045457221 */ /* 0x102fe40000010000 */
[--C-:B------:R-:W-:Y:S01]  /*3ed0*/  FADD.FTZ R68, R68, -R0.reuse ;  /* 0x8000000044447221 */ /* 0x100fe20000010000 */
[----:B------:R-:W-:Y:S01]  /*3ee0*/  F2FP.PACK_AB R118, R119, R118 ;  /* 0x000000767776723e */ /* 0x000fe200000000ff */
        /* <DEDUP_REMOVED lines=16> */
[----:B------:R2:W-:Y:S01]  /*3ff0*/  MUFU.EX2 R52, R4 ;  /* 0x0000000400347308 */ /* 0x0005e20000000800 */
[----:B------:R-:W-:Y:S02]  /*4000*/  FMUL.FTZ R69, R211, R69 ;  /* 0x00000045d3457220 */ /* 0x000fe40000410000 */
        /* <DEDUP_REMOVED lines=18> */
[----:B------:R-:W2:Y:S01]  /*4130*/  MUFU.EX2 R49, R7 ;  /* 0x0000000700317308 */ /* 0x000ea20000000800 */
[----:B------:R-:W-:Y:S01]  /*4140*/  F2FP.PACK_AB R112, R113, R112 ;  /* 0x000000707170723e */ /* 0x000fe200000000ff */
[----:B------:R-:W-:Y:S02]  /*4150*/  FMUL.FTZ R128, R210, R128 ;  /* 0x00000080d2807220 */ /* 0x000fe40000410000 */
[----:B------:R-:W-:Y:S01]  /*4160*/  F2FP.PACK_AB R116, R117, R116 ;  /* 0x000000747574723e */ /* 0x000fe200000000ff */
[----:B------:R-:W-:Y:S05]  /*4170*/  FMUL.FTZ R129, R208, R129 ;  /* 0x00000081d0817220 */ /* 0x000fea0000410000 */
[----:B------:R3:W4:Y:S01]  /*4180*/  MUFU.EX2 R48, R8 ;  /* 0x0000000800307308 */ /* 0x0007220000000800 */
[--C-:B-1----:R-:W-:Y:S01]  /*4190*/  FADD.FTZ R73, R73, -R0.reuse ;  /* 0x8000000049497221 */ /* 0x102fe20000010000 */
[----:B------:R-:W-:Y:S01]  /*41a0*/  F2FP.PACK_AB R128, R129, R128 ;  /* 0x000000808180723e */ /* 0x000fe200000000ff */
[--C-:B------:R-:W-:Y:S02]  /*41b0*/  FADD.FTZ R72, R72, -R0.reuse ;  /* 0x8000000048487221 */ /* 0x100fe40000010000 */
[--C-:B------:R-:W-:Y:S02]  /*41c0*/  FADD.FTZ R76, R76, -R0.reuse ;  /* 0x800000004c4c7221 */ /* 0x100fe40000010000 */
[--C-:B------:R-:W-:Y:S02]  /*41d0*/  FADD.FTZ R77, R77, -R0.reuse ;  /* 0x800000004d4d7221 */ /* 0x100fe40000010000 */
[--C-:B------:R-:W-:Y:S02]  /*41e0*/  FADD.FTZ R88, R88, -R0.reuse ;  /* 0x8000000058587221 */ /* 0x100fe40000010000 */
[--C-:B------:R-:W-:Y:S02]  /*41f0*/  FADD.FTZ R89, R89, -R0.reuse ;  /* 0x8000000059597221 */ /* 0x100fe40000010000 */
[--C-:B------:R-:W-:Y:S01]  /*4200*/  FADD.FTZ R92, R92, -R0.reuse ;  /* 0x800000005c5c7221 */ /* 0x100fe20000010000 */
[----:B--2---:R-:W-:Y:S01]  /*4210*/  F2FP.PACK_AB R2, R49, R50 ;  /* 0x000000323102723e */ /* 0x004fe200000000ff */
[--C-:B------:R-:W-:Y:S01]  /*4220*/  FADD.FTZ R93, R93, -R0.reuse ;  /* 0x800000005d5d7221 */ /* 0x100fe20000010000 */
[----:B------:R-:W-:Y:S01]  /*4230*/  F2FP.PACK_AB R7, R32, R35 ;  /* 0x000000232007723e */ /* 0x000fe200000000ff */
[--C-:B------:R-:W-:Y:S02]  /*4240*/  FADD.FTZ R104, R104, -R0.reuse ;  /* 0x8000000068687221 */ /* 0x100fe40000010000 */
[--C-:B------:R-:W-:Y:S02]  /*4250*/  FADD.FTZ R105, R105, -R0.reuse ;  /* 0x8000000069697221 */ /* 0x100fe40000010000 */
[--C-:B------:R-:W-:Y:S02]  /*4260*/  FADD.FTZ R108, R108, -R0.reuse ;  /* 0x800000006c6c7221 */ /* 0x100fe40000010000 */
[--C-:B------:R-:W-:Y:S01]  /*4270*/  FADD.FTZ R109, R109, -R0.reuse ;  /* 0x800000006d6d7221 */ /* 0x100fe20000010000 */
[----:B---3--:R-:W-:Y:S01]  /*4280*/  F2FP.PACK_AB R8, R53, R54 ;  /* 0x000000363508723e */ /* 0x008fe200000000ff */
[--C-:B------:R-:W-:Y:S02]  /*4290*/  FADD.FTZ R120, R120, -R0.reuse ;  /* 0x8000000078787221 */ /* 0x100fe40000010000 */
[--C-:B------:R-:W-:Y:S02]  /*42a0*/  FADD.FTZ R121, R121, -R0.reuse ;  /* 0x8000000079797221 */ /* 0x100fe40000010000 */
[--C-:B------:R-:W-:Y:S02]  /*42b0*/  FADD.FTZ R124, R124, -R0.reuse ;  /* 0x800000007c7c7221 */ /* 0x100fe40000010000 */
[----:B------:R-:W-:Y:S02]  /*42c0*/  FADD.FTZ R125, R125, -R0 ;  /* 0x800000007d7d7221 */ /* 0x000fe40000010000 */
[----:B------:R-:W1:Y:S01]  /*42d0*/  LDS R0, [R237+0x185a0] ;  /* 0x0185a000ed007984 */ /* 0x000e620000000800 */
[----:B------:R-:W-:Y:S02]  /*42e0*/  FMUL.FTZ R92, R58, R92 ;  /* 0x0000005c3a5c7220 */ /* 0x000fe40000410000 */
[----:B------:R-:W-:Y:S01]  /*42f0*/  FMUL.FTZ R10, R55, R93 ;  /* 0x0000005d370a7220 */ /* 0x000fe20000410000 */
[----:B------:R2:W-:Y:S01]  /*4300*/  STS [R239+0x400], R4 ;  /* 0x00040004ef007388 */ /* 0x0005e20000000800 */
[----:B------:R-:W-:Y:S02]  /*4310*/  FMUL.FTZ R104, R54, R104 ;  /* 0x0000006836687220 */ /* 0x000fe40000410000 */
[----:B------:R-:W-:Y:S01]  /*4320*/  FMUL.FTZ R11, R53, R105 ;  /* 0x00000069350b7220 */ /* 0x000fe20000410000 */
[----:B------:R-:W-:Y:S01]  /*4330*/  STS [R239], R42 ;  /* 0x0000002aef007388 */ /* 0x000fe20000000800 */
[----:B------:R-:W-:Y:S01]  /*4340*/  F2FP.PACK_AB R10, R10, R92 ;  /* 0x0000005c0a0a723e */ /* 0x000fe200000000ff */
[----:B------:R-:W-:Y:S01]  /*4350*/  FMUL.FTZ R88, R12, R88 ;  /* 0x000000580c587220 */ /* 0x000fe20000410000 */
[----:B------:R-:W-:Y:S01]  /*4360*/  F2FP.PACK_AB R12, R64, R12 ;  /* 0x0000000c400c723e */ /* 0x000fe200000000ff */
[----:B------:R-:W-:Y:S01]  /*4370*/  STS [R240], R41 ;  /* 0x00000029f0007388 */ /* 0x000fe20000000800 */
[----:B------:R-:W-:Y:S01]  /*4380*/  F2FP.PACK_AB R11, R11, R104 ;  /* 0x000000680b0b723e */ /* 0x000fe200000000ff */
[----:B------:R-:W-:Y:S02]  /*4390*/  FMUL.FTZ R108, R35, R108 ;  /* 0x0000006c236c7220 */ /* 0x000fe40000410000 */
[----:B------:R-:W-:Y:S01]  /*43a0*/  STS [R240+0x400], R23 ;  /* 0x00040017f0007388 */ /* 0x000fe20000000800 */
[----:B------:R-:W3:Y:S01]  /*43b0*/  MUFU.EX2 R35, R56 ;  /* 0x0000003800237308 */ /* 0x000ee20000000800 */
[----:B------:R-:W-:Y:S02]  /*43c0*/  FMUL.FTZ R26, R32, R109 ;  /* 0x0000006d201a7220 */ /* 0x000fe40000410000 */
[----:B------:R5:W-:Y:S01]  /*43d0*/  STS [R239+0x2000], R14 ;  /* 0x0020000eef007388 */ /* 0x000be20000000800 */
[----:B------:R-:W-:Y:S02]  /*43e0*/  FMUL.FTZ R73, R197, R73 ;  /* 0x00000049c5497220 */ /* 0x000fe40000410000 */
[----:B------:R-:W-:Y:S01]  /*43f0*/  FMUL.FTZ R16, R67, R72 ;  /* 0x0000004843107220 */ /* 0x000fe20000410000 */
[----:B------:R-:W-:Y:S01]  /*4400*/  F2FP.PACK_AB R26, R26, R108 ;  /* 0x0000006c1a1a723e */ /* 0x000fe200000000ff */
[----:B------:R-:W-:Y:S02]  /*4410*/  FMUL.FTZ R76, R66, R76 ;  /* 0x0000004c424c7220 */ /* 0x000fe40000410000 */
[----:B------:R-:W-:Y:S01]  /*4420*/  MUFU.EX2 R32, R59 ;  /* 0x0000003b00207308 */ /* 0x000fe20000000800 */
[----:B------:R-:W-:Y:S01]  /*4430*/  F2FP.PACK_AB R16, R73, R16 ;  /* 0x000000104910723e */ /* 0x000fe200000000ff */
[----:B------:R-:W-:Y:S01]  /*4440*/  FMUL.FTZ R17, R65, R77 ;  /* 0x0000004d41117220 */ /* 0x000fe20000410000 */
[----:B--2---:R-:W-:Y:S01]  /*4450*/  F2FP.PACK_AB R4, R52, R51 ;  /* 0x000000333404723e */ /* 0x004fe200000000ff */
[----:B------:R-:W-:Y:S02]  /*4460*/  FMUL.FTZ R15, R64, R89 ;  /* 0x00000059400f7220 */ /* 0x000fe40000410000 */
[----:B------:R-:W-:Y:S01]  /*4470*/  FMUL.FTZ R120, R28, R120 ;  /* 0x000000781c787220 */ /* 0x000fe20000410000 */
[----:B------:R-:W-:Y:S01]  /*4480*/  F2FP.PACK_AB R17, R17, R76 ;  /* 0x0000004c1111723e */ /* 0x000fe200000000ff */
[----:B------:R2:W-:Y:S01]  /*4490*/  STS [R239+0x2400], R4 ;  /* 0x00240004ef007388 */ /* 0x0005e20000000800 */
[----:B------:R-:W-:Y:S01]  /*44a0*/  F2FP.PACK_AB R15, R15, R88 ;  /* 0x000000580f0f723e */ /* 0x000fe200000000ff */
[----:B------:R-:W-:Y:S02]  /*44b0*/  FMUL.FTZ R27, R27, R121 ;  /* 0x000000791b1b7220 */ /* 0x000fe40000410000 */
[----:B------:R3:W-:Y:S01]  /*44c0*/  STS [R240+0x2400], R2 ;  /* 0x00240002f0007388 */ /* 0x0007e20000000800 */
[--C-:B-1----:R-:W-:Y:S02]  /*44d0*/  FADD.FTZ R75, R75, -R0.reuse ;  /* 0x800000004b4b7221 */ /* 0x102fe40000010000 */
[----:B------:R-:W-:Y:S01]  /*44e0*/  F2FP.PACK_AB R27, R27, R120 ;  /* 0x000000781b1b723e */ /* 0x000fe200000000ff */
[----:B------:R-:W-:Y:S01]  /*44f0*/  STS [R240+0x2000], R13 ;  /* 0x0020000df0007388 */ /* 0x000fe20000000800 */
[----:B------:R-:W-:Y:S01]  /*4500*/  FMUL.FTZ R75, R52, R75 ;  /* 0x0000004b344b7220 */ /* 0x000fe20000410000 */
[----:B-----5:R-:W1:Y:S01]  /*4510*/  MUFU.EX2 R14, R62 ;  /* 0x0000003e000e7308 */ /* 0x020e620000000800 */
[--C-:B------:R-:W-:Y:S01]  /*4520*/  FADD.FTZ R74, R74, -R0.reuse ;  /* 0x800000004a4a7221 */ /* 0x100fe20000010000 */
[----:B------:R-:W-:Y:S01]  /*4530*/  STS [R242], R39 ;  /* 0x00000027f2007388 */ /* 0x000fe20000000800 */
[--C-:B------:R-:W-:Y:S02]  /*4540*/  FADD.FTZ R78, R78, -R0.reuse ;  /* 0x800000004e4e7221 */ /* 0x100fe40000010000 */
[--C-:B------:R-:W-:Y:S01]  /*4550*/  FADD.FTZ R79, R79, -R0.reuse ;  /* 0x800000004f4f7221 */ /* 0x100fe20000010000 */
[----:B------:R-:W-:Y:S01]  /*4560*/  STS [R242+0x400], R24 ;  /* 0x00040018f2007388 */ /* 0x000fe20000000800 */
[----:B------:R-:W-:Y:S02]  /*4570*/  FMUL.FTZ R78, R50, R78 ;  /* 0x0000004e324e7220 */ /* 0x000fe40000410000 */
[--C-:B------:R-:W-:Y:S01]  /*4580*/  FADD.FTZ R90, R90, -R0.reuse ;  /* 0x800000005a5a7221 */ /* 0x100fe20000010000 */
[----:B------:R-:W-:Y:S01]  /*4590*/  STS [R241], R38 ;  /* 0x00000026f1007388 */ /* 0x000fe20000000800 */
[--C-:B------:R-:W-:Y:S02]  /*45a0*/  FADD.FTZ R91, R91, -R0.reuse ;  /* 0x800000005b5b7221 */ /* 0x100fe40000010000 */
[----:B----4-:R-:W-:Y:S01]  /*45b0*/  FMUL.FTZ R90, R48, R90 ;  /* 0x0000005a305a7220 */ /* 0x010fe20000410000 */
[----:B------:R-:W-:Y:S01]  /*45c0*/  STS [R241+0x400], R22 ;  /* 0x00040016f1007388 */ /* 0x000fe20000000800 */
[----:B--2---:R-:W-:Y:S01]  /*45d0*/  F2FP.PACK_AB R4, R47, R48 ;  /* 0x000000302f04723e */ /* 0x004fe200000000ff */
[--C-:B------:R-:W-:Y:S02]  /*45e0*/  FADD.FTZ R94, R94, -R0.reuse ;  /* 0x800000005e5e7221 */ /* 0x100fe40000010000 */
[----:B------:R-:W-:Y:S01]  /*45f0*/  STS [R242+0x2000], R12 ;  /* 0x0020000cf2007388 */ /* 0x000fe20000000800 */
[----:B---3--:R-:W-:Y:S01]  /*4600*/  F2FP.PACK_AB R2, R45, R46 ;  /* 0x0000002e2d02723e */ /* 0x008fe200000000ff */
[----:B------:R-:W-:Y:S02]  /*4610*/  FMUL.FTZ R94, R46, R94 ;  /* 0x0000005e2e5e7220 */ /* 0x000fe40000410000 */
[----:B------:R2:W-:Y:S01]  /*4620*/  STS [R242+0x2400], R4 ;  /* 0x00240004f2007388 */ /* 0x0005e20000000800 */
[--C-:B------:R-:W-:Y:S02]  /*4630*/  FADD.FTZ R95, R95, -R0.reuse ;  /* 0x800000005f5f7221 */ /* 0x100fe40000010000 */
[--C-:B------:R-:W-:Y:S01]  /*4640*/  FADD.FTZ R106, R106, -R0.reuse ;  /* 0x800000006a6a7221 */ /* 0x100fe20000010000 */
[----:B------:R3:W-:Y:S01]  /*4650*/  STS [R241+0x2400], R2 ;  /* 0x00240002f1007388 */ /* 0x0007e20000000800 */
        /* <DEDUP_REMOVED lines=10> */
[----:B------:R-:W-:Y:S01]  /*4700*/  FMUL.FTZ R122, R35, R122 ;  /* 0x0000007a237a7220 */ /* 0x000fe20000410000 */
[----:B------:R-:W-:Y:S01]  /*4710*/  STS [R240+0x4000], R34 ;  /* 0x00400022f0007388 */ /* 0x000fe20000000800 */
[--C-:B------:R-:W-:Y:S02]  /*4720*/  FADD.FTZ R126, R126, -R0.reuse ;  /* 0x800000007e7e7221 */ /* 0x100fe40000010000 */
[----:B------:R-:W-:Y:S01]  /*4730*/  FMUL.FTZ R124, R60, R124 ;  /* 0x0000007c3c7c7220 */ /* 0x000fe20000410000 */
[----:B------:R-:W-:Y:S01]  /*4740*/  STS [R240+0x4400], R20 ;  /* 0x00440014f0007388 */ /* 0x000fe20000000800 */
[----:B--2---:R-:W-:Y:S01]  /*4750*/  F2FP.PACK_AB R4, R43, R44 ;  /* 0x0000002c2b04723e */ /* 0x004fe200000000ff */
[----:B------:R-:W-:Y:S01]  /*4760*/  FADD.FTZ R127, R127, -R0 ;  /* 0x800000007f7f7221 */ /* 0x000fe20000010000 */
[----:B------:R-:W-:Y:S01]  /*4770*/  MOV R0, UR4 ;  /* 0x0000000400007c02 */ /* 0x000fe20008000f00 */
[----:B------:R-:W-:Y:S01]  /*4780*/  STS [R239+0x6000], R8 ;  /* 0x00600008ef007388 */ /* 0x000fe20000000800 */
[----:B---3--:R-:W-:Y:S01]  /*4790*/  F2FP.PACK_AB R2, R36, R40 ;  /* 0x000000282402723e */ /* 0x008fe200000000ff */
[----:B-1----:R-:W-:Y:S01]  /*47a0*/  FMUL.FTZ R126, R14, R126 ;  /* 0x0000007e0e7e7220 */ /* 0x002fe20000410000 */
[----:B------:R-:W-:Y:S01]  /*47b0*/  LEA R0, R0, R231, 0xd ;  /* 0x000000e700007211 */ /* 0x000fe200078e68ff */
[----:B------:R1:W-:Y:S01]  /*47c0*/  STS [R239+0x6400], R4 ;  /* 0x00640004ef007388 */ /* 0x0003e20000000800 */
[----:B------:R-:W-:Y:S01]  /*47d0*/  FMUL.FTZ R28, R235, R125 ;  /* 0x0000007deb1c7220 */ /* 0x000fe20000410000 */
[----:B------:R-:W-:Y:S01]  /*47e0*/  IADD3 R60, R224, R196, RZ ;  /* 0x000000c4e03c7210 */ /* 0x000fe20007ffe0ff */
[----:B------:R-:W-:Y:S01]  /*47f0*/  FMUL.FTZ R127, R236, R127 ;  /* 0x0000007fec7f7220 */ /* 0x000fe20000410000 */
[----:B------:R2:W-:Y:S01]  /*4800*/  STS [R240+0x6400], R2 ;  /* 0x00640002f0007388 */ /* 0x0005e20000000800 */
[----:B------:R-:W-:Y:S02]  /*4810*/  SHF.L.U32 R76, R0, 0x1, RZ ;  /* 0x00000001004c7819 */ /* 0x000fe400000006ff */
[----:B------:R-:W-:Y:S01]  /*4820*/  F2FP.PACK_AB R28, R28, R124 ;  /* 0x0000007c1c1c723e */ /* 0x000fe200000000ff */
[----:B------:R-:W-:Y:S01]  /*4830*/  STS [R240+0x6000], R7 ;  /* 0x00600007f0007388 */ /* 0x000fe20000000800 */
[----:B------:R-:W-:Y:S03]  /*4840*/  IADD3 R0, R196, R76, RZ ;  /* 0x0000004cc4007210 */ /* 0x000fe60007ffe0ff */
[----:B------:R-:W-:Y:S04]  /*4850*/  STS [R242+0x4000], R33 ;  /* 0x00400021f2007388 */ /* 0x000fe80000000800 */
[----:B------:R-:W-:Y:S04]  /*4860*/  STS [R242+0x4400], R19 ;  /* 0x00440013f2007388 */ /* 0x000fe80000000800 */
[----:B------:R-:W-:Y:S04]  /*4870*/  STS [R241+0x4000], R25 ;  /* 0x00400019f1007388 */ /* 0x000fe80000000800 */
[----:B------:R-:W-:Y:S01]  /*4880*/  STS [R241+0x4400], R18 ;  /* 0x00440012f1007388 */ /* 0x000fe20000000800 */
[----:B-1----:R-:W-:Y:S03]  /*4890*/  FMUL.FTZ R4, R49, R79 ;  /* 0x0000004f31047220 */ /* 0x002fe60000410000 */
[----:B------:R1:W-:Y:S01]  /*48a0*/  STS [R242+0x6000], R5 ;  /* 0x00600005f2007388 */ /* 0x0003e20000000800 */
[----:B--2---:R-:W-:Y:S02]  /*48b0*/  F2FP.PACK_AB R2, R32, R35 ;  /* 0x000000232002723e */ /* 0x004fe400000000ff */
[----:B------:R-:W-:Y:S03]  /*48c0*/  F2FP.PACK_AB R4, R4, R78 ;  /* 0x0000004e0404723e */ /* 0x000fe600000000ff */
[----:B------:R2:W-:Y:S04]  /*48d0*/  STS [R242+0x6400], R2 ;  /* 0x00640002f2007388 */ /* 0x0005e80000000800 */
[----:B------:R3:W-:Y:S01]  /*48e0*/  STS [R241+0x6000], R6 ;  /* 0x00600006f1007388 */ /* 0x0007e20000000800 */
[----:B-1----:R-:W-:Y:S05]  /*48f0*/  FMUL.FTZ R5, R51, R74 ;  /* 0x0000004a33057220 */ /* 0x002fea0000410000 */
[----:B------:R-:W-:Y:S02]  /*4900*/  F2FP.PACK_AB R5, R75, R5 ;  /* 0x000000054b05723e */ /* 0x000fe400000000ff */
[----:B--2---:R-:W-:Y:S01]  /*4910*/  F2FP.PACK_AB R2, R236, R14 ;  /* 0x0000000eec02723e */ /* 0x004fe200000000ff */
        /* <DEDUP_REMOVED lines=155> */
[----:B------:R-:W-:Y:S02]  /*52d0*/  ULDC.64 UR6, c[0x0][0x208] ;  /* 0x0000820000067ab9 */ /* 0x000fe40000000a00 */
[----:B------:R-:W-:Y:S01]  /*52e0*/  USHF.L.U32 UR30, UR28, 0x7, URZ ;  /* 0x000000071c1e7899 */ /* 0x000fe2000800063f */
[----:B------:R-:W3:Y:S01]  /*52f0*/  LDL.64 R244, [R1+0x10] ;  /* 0x0000100001f47983 */ /* 0x000ee20000100a00 */
[----:B------:R-:W-:Y:S02]  /*5300*/  UIMAD.WIDE.U32 UR32, UR28, UR6, URZ ;  /* 0x000000061c2072a5 */ /* 0x000fe4000f8e003f */
[----:B------:R-:W-:Y:S01]  /*5310*/  USHF.R.S32.HI UR29, URZ, 0x1f, UR28 ;  /* 0x0000001f3f1d7899 */ /* 0x000fe2000801141c */
[----:B------:R-:W4:Y:S01]  /*5320*/  LDL.64 R222, [R1+0x18] ;  /* 0x0000180001de7983 */ /* 0x000f220000100a00 */
[----:B------:R-:W-:Y:S02]  /*5330*/  IMAD.U32 R12, RZ, RZ, UR30 ;  /* 0x0000001eff0c7e24 */ /* 0x000fe4000f8e00ff */
[----:B------:R-:W-:Y:S01]  /*5340*/  UIMAD UR29, UR29, UR6, URZ ;  /* 0x000000061d1d72a4 */ /* 0x000fe2000f8e023f */
[----:B------:R-:W5:Y:S03]  /*5350*/  LDL R211, [R1] ;  /* 0x0000000001d37983 */ /* 0x000f660000100800 */
[----:B------:R-:W-:Y:S01]  /*5360*/  UIMAD UR29, UR28, UR7, UR29 ;  /* 0x000000071c1d72a4 */ /* 0x000fe2000f8e021d */
[----:B------:R-:W5:Y:S03]  /*5370*/  LDL R14, [R1+0x30] ;  /* 0x00003000010e7983 */ /* 0x000f660000100800 */
[----:B------:R-:W-:Y:S01]  /*5380*/  UIADD3 UR29, UR33, UR29, URZ ;  /* 0x0000001d211d7290 */ /* 0x000fe2000fffe03f */
[----:B------:R-:W1:Y:S02]  /*5390*/  S2R R11, SR_CTAID.Y ;  /* 0x00000000000b7919 */ /* 0x000e640000002600 */
[----:B-1----:R-:W-:Y:S05]  /*53a0*/  SHF.R.S32.HI R8, RZ, 0x1f, R11 ;  /* 0x0000001fff087819 */ /* 0x002fea000001140b */
[C---:B------:R-:W-:Y:S02]  /*53b0*/  IMAD R9, R8.reuse, c[0x0][0x210], RZ ;  /* 0x0000840008097a24 */ /* 0x040fe400078e02ff */
[----:B------:R-:W-:Y:S02]  /*53c0*/  IMAD R8, R8, c[0x0][0x288], RZ ;  /* 0x0000a20008087a24 */ /* 0x000fe400078e02ff */
[C---:B------:R-:W-:Y:S02]  /*53d0*/  IMAD R9, R11.reuse, c[0x0][0x214], R9 ;  /* 0x000085000b097a24 */ /* 0x040fe400078e0209 */
[C---:B------:R-:W-:Y:S01]  /*53e0*/  IMAD R8, R11.reuse, c[0x0][0x28c], R8 ;  /* 0x0000a3000b087a24 */ /* 0x040fe200078e0208 */
[--C-:B--2---:R-:W-:Y:S01]  /*53f0*/  SHF.R.S32.HI R5, RZ, 0x1f, R220.reuse ;  /* 0x0000001fff057819 */ /* 0x104fe200000114dc */
[----:B------:R-:W-:Y:S01]  /*5400*/  IMAD.MOV.U32 R4, RZ, RZ, R220 ;  /* 0x000000ffff047224 */ /* 0x000fe200078e00dc */
[--C-:B---3--:R-:W-:Y:S01]  /*5410*/  SHF.R.S32.HI R7, RZ, 0x1f, R244.reuse ;  /* 0x0000001fff077819 */ /* 0x108fe200000114f4 */
[----:B------:R-:W-:Y:S02]  /*5420*/  IMAD.MOV.U32 R6, RZ, RZ, R244 ;  /* 0x000000ffff067224 */ /* 0x000fe400078e00f4 */
[C---:B------:R-:W-:Y:S04]  /*5430*/  IMAD.WIDE.U32 R4, R11.reuse, c[0x0][0x288], R4 ;  /* 0x0000a2000b047a25 */ /* 0x040fe800078e0004 */
[----:B----4-:R-:W-:Y:S01]  /*5440*/  IMAD R10, R222, c[0x0][0x208], RZ ;  /* 0x00008200de0a7a24 */ /* 0x010fe200078e02ff */
[----:B------:R-:W-:Y:S01]  /*5450*/  IADD3 R4, P0, R4, UR9, RZ ;  /* 0x0000000904047c10 */ /* 0x000fe2000ff1e0ff */
[----:B------:R-:W-:Y:S03]  /*5460*/  IMAD.WIDE.U32 R6, R11, c[0x0][0x210], R6 ;  /* 0x000084000b067a25 */ /* 0x000fe600078e0006 */
[----:B------:R-:W-:Y:S01]  /*5470*/  IADD3.X R11, R5, UR17, R8, P0, !PT ;  /* 0x00000011050b7c10 */ /* 0x000fe200087fe408 */
[----:B------:R-:W-:Y:S01]  /*5480*/  IMAD.IADD R7, R7, 0x1, R9 ;  /* 0x0000000107077824 */ /* 0x000fe200078e0209 */
[----:B------:R-:W-:Y:S01]  /*5490*/  IADD3 R6, P2, P1, R10, UR8, R6 ;  /* 0x000000080a067c10 */ /* 0x000fe2000f95e006 */
[----:B------:R-:W-:Y:S02]  /*54a0*/  IMAD.U32 R8, RZ, RZ, UR32 ;  /* 0x00000020ff087e24 */ /* 0x000fe4000f8e00ff */
[----:B------:R-:W-:Y:S01]  /*54b0*/  IMAD.U32 R9, RZ, RZ, UR33 ;  /* 0x00000021ff097e24 */ /* 0x000fe2000f8e00ff */
[----:B-----5:R-:W-:Y:S01]  /*54c0*/  IADD3.X R7, R211, UR15, R7, P2, P1 ;  /* 0x0000000fd3077c10 */ /* 0x020fe200097e2407 */
[----:B------:R-:W-:Y:S01]  /*54d0*/  IMAD.U32 R5, RZ, RZ, UR29 ;  /* 0x0000001dff057e24 */ /* 0x000fe2000f8e00ff */
[----:B------:R-:W-:Y:S02]  /*54e0*/  LEA R13, P1, R6, c[0x0][0x1f0], 0x1 ;  /* 0x00007c00060d7a11 */ /* 0x000fe400078208ff */
[----:B------:R-:W-:Y:S02]  /*54f0*/  IADD3 R9, -R222, c[0x0][0x168], -R12 ;  /* 0x00005a00de097a10 */ /* 0x000fe40007ffe90c */
[----:B------:R-:W-:Y:S02]  /*5500*/  LEA.HI.X R7, R6, c[0x0][0x1f4], R7, 0x1, P1 ;  /* 0x00007d0006077a11 */ /* 0x000fe400008f0c07 */
[----:B------:R-:W-:Y:S02]  /*5510*/  LEA R6, P0, R8, R13, 0x8 ;  /* 0x0000000d08067211 */ /* 0x000fe400078040ff */
[C---:B------:R-:W-:Y:S02]  /*5520*/  ISETP.LT.OR P2, PT, R9.reuse, 0x1, P5 ;  /* 0x000000010900780c */ /* 0x040fe40002f41670 */
[----:B------:R-:W-:Y:S02]  /*5530*/  LEA R10, P1, R4, c[0x0][0x280], 0x2 ;  /* 0x0000a000040a7a11 */ /* 0x000fe400078210ff */
[----:B------:R-:W-:Y:S01]  /*5540*/  LEA.HI.X R7, R8, R7, R5, 0x8, P0 ;  /* 0x0000000708077211 */ /* 0x000fe200000f4405 */
[----:B------:R-:W-:Y:S01]  /*5550*/  IMAD.U32 R8, RZ, RZ, UR24 ;  /* 0x00000018ff087e24 */ /* 0x000fe2000f8e00ff */
[----:B------:R-:W-:Y:S02]  /*5560*/  ISETP.LT.OR P0, PT, R9, 0x21, P5 ;  /* 0x000000210900780c */ /* 0x000fe40002f01670 */
[----:B------:R-:W-:Y:S01]  /*5570*/  LEA.HI.X R11, R4, c[0x0][0x284], R11, 0x2, P1 ;  /* 0x0000a100040b7a11 */ /* 0x000fe200008f140b */
[----:B------:R-:W-:Y:S01]  /*5580*/  IMAD R8, R8, 0x4000, R14 ;  /* 0x0000400008087824 */ /* 0x000fe200078e020e */
[----:B------:R-:W-:Y:S04]  /*5590*/  IADD3 R4, P1, R6, UR21, RZ ;  /* 0x0000001506047c10 */ /* 0x000fe8000ff3e0ff */
[----:B------:R-:W-:Y:S01]  /*55a0*/  @!PT LDS RZ, [RZ] ;  /* 0x00000000fffff984 */ /* 0x000fe20000000800 */
[----:B------:R-:W-:Y:S01]  /*55b0*/  @!PT LDS RZ, [RZ] ;  /* 0x00000000fffff984 */ /* 0x000fe20000000800 */
[----:B------:R-:W-:Y:S01]  /*55c0*/  @!PT LDS RZ, [RZ] ;  /* 0x00000000fffff984 */ /* 0x000fe20000000800 */
[----:B------:R1:W-:Y:S01]  /*55d0*/  LDGSTS.E.BYPASS.LTC128B.128 [R8], [R6.64], !P2 ;  /* 0x0000000006087fae */ /* 0x0003e2000d101d5a */
[----:B------:R-:W-:Y:S02]  /*55e0*/  IADD3.X R5, R7, UR20, RZ, P1, !PT ;  /* 0x0000001407057c10 */ /* 0x000fe40008ffe4ff */
[C---:B------:R-:W-:Y:S02]  /*55f0*/  LEA R10, P1, R12.reuse, R10, 0x2 ;  /* 0x0000000a0c0a7211 */ /* 0x040fe400078210ff */
[C---:B------:R-:W-:Y:S01]  /*5600*/  ISETP.LT.OR P2, PT, R9.reuse, 0x41, P5 ;  /* 0x000000410900780c */ /* 0x040fe20002f41670 */
[----:B------:R2:W-:Y:S01]  /*5610*/  LDGSTS.E.BYPASS.LTC128B.128 [R8+0x1000], [R4.64], !P0 ;  /* 0x0100000004087fae */ /* 0x0005e2000c101d5a */
[----:B------:R-:W-:Y:S02]  /*5620*/  LEA.HI.X.SX32 R11, R12, R11, 0x2, P1 ;  /* 0x0000000b0c0b7211 */ /* 0x000fe400008f16ff */
        /* <DEDUP_REMOVED lines=11> */
.L_x_948:
        /* <DEDUP_REMOVED lines=259> */
.L_x_946:
[----:B--23--:R-:W2:Y:S01]  /*6710*/  LDL.64 R10, [R1+0x20] ;  /* 0x00002000010a7983 */ /* 0x00cea20000100a00 */
[----:B-1----:R-:W-:Y:S01]  /*6720*/  MOV R0, 0x1 ;  /* 0x0000000100007802 */ /* 0x002fe20000000f00 */
[----:B------:R-:W1:Y:S01]  /*6730*/  S2UR UR4, SR_CTAID.X ;  /* 0x00000000000479c3 */ /* 0x000e620000002500 */
[----:B------:R-:W-:Y:S01]  /*6740*/  ULDC UR5, c[0x0][0x358] ;  /* 0x0000d60000057ab9 */ /* 0x000fe20000000800 */
[----:B------:R-:W3:Y:S01]  /*6750*/  S2R R16, SR_CTAID.Z ;  /* 0x0000000000107919 */ /* 0x000ee20000002700 */
[----:B------:R-:W-:Y:S01]  /*6760*/  ISETP.NE.AND P0, PT, R0, c[0x0][0x338], PT ;  /* 0x0000ce0000007a0c */ /* 0x000fe20003f05270 */
[----:B------:R-:W-:Y:S01]  /*6770*/  ULDC UR6, c[0x0][0x2f4] ;  /* 0x0000bd0000067ab9 */ /* 0x000fe20000000800 */
[----:B------:R-:W-:Y:S01]  /*6780*/  MOV R0, R68 ;  /* 0x0000004400007202 */ /* 0x000fe20000000f00 */
[----:B------:R-:W-:Y:S01]  /*6790*/  BSSY B0, `(.L_x_950) ;  /* 0x000003d000007945 */ /* 0x000fe20003800000 */
[----:B------:R-:W-:Y:S01]  /*67a0*/  MOV R9, R38 ;  /* 0x0000002600097202 */ /* 0x000fe20000000f00 */
[----:B------:R-:W-:Y:S01]  /*67b0*/  FMUL.FTZ R164, R164, c[0x0][0x298] ;  /* 0x0000a600a4a47a20 */ /* 0x000fe20000410000 */
[----:B------:R-:W-:Y:S01]  /*67c0*/  MOV R8, R68 ;  /* 0x0000004400087202 */ /* 0x000fe20000000f00 */
[----:B------:R-:W-:-:S02]  /*67d0*/  FMUL.FTZ R165, R165, c[0x0][0x298] ;  /* 0x0000a600a5a57a20 */ /* 0x000fc40000410000 */
[----:B------:R-:W-:Y:S02]  /*67e0*/  FMUL.FTZ R166, R166, c[0x0][0x298] ;  /* 0x0000a600a6a67a20 */ /* 0x000fe40000410000 */
[----:B------:R-:W-:Y:S02]  /*67f0*/  FMUL.FTZ R167, R167, c[0x0][0x298] ;  /* 0x0000a600a7a77a20 */ /* 0x000fe40000410000 */
[----:B------:R-:W-:-:S04]  /*6800*/  @P0 IMAD.HI.U32 R2, R68, c[0x0][0x33c], RZ ;  /* 0x0000cf0044020a27 */ /* 0x000fc800078e00ff */
[----:B------:R-:W-:Y:S01]  /*6810*/  FMUL.FTZ R168, R168, c[0x0][0x298] ;  /* 0x0000a600a8a87a20 */ /* 0x000fe20000410000 */
[----:B------:R-:W-:Y:S01]  /*6820*/  @P0 SHF.R.U32.HI R0, RZ, c[0x0][0x340], R2 ;  /* 0x0000d000ff000a19 */ /* 0x000fe20000011602 */
[----:B------:R-:W-:Y:S01]  /*6830*/  FMUL.FTZ R169, R169, c[0x0][0x298] ;  /* 0x0000a600a9a97a20 */ /* 0x000fe20000410000 */
[----:B-1----:R-:W-:Y:S02]  /*6840*/  UIMAD UR5, UR4, UR5, URZ ;  /* 0x00000005040572a4 */ /* 0x002fe4000f8e023f */
[----:B------:R-:W-:Y:S01]  /*6850*/  @P0 SHF.R.S32.HI R2, RZ, 0x1f, R0 ;  /* 0x0000001fff020819 */ /* 0x000fe20000011400 */
[----:B------:R-:W-:Y:S01]  /*6860*/  FMUL.FTZ R170, R170, c[0x0][0x298] ;  /* 0x0000a600aaaa7a20 */ /* 0x000fe20000410000 */
[----:B------:R-:W-:Y:S01]  /*6870*/  @P0 MOV R8, R0 ;  /* 0x0000000000080202 */ /* 0x000fe20000000f00 */
[----:B------:R-:W-:Y:S01]  /*6880*/  UIMAD UR6, UR5, UR6, URZ ;  /* 0x00000006050672a4 */ /* 0x000fe2000f8e023f */
[----:B------:R-:W-:Y:S01]  /*6890*/  @P0 MOV R9, R2 ;  /* 0x0000000200090202 */ /* 0x000fe20000000f00 */
[----:B---3--:R-:W-:Y:S01]  /*68a0*/  IMAD R2, R16, c[0x0][0x2f4], RZ ;  /* 0x0000bd0010027a24 */ /* 0x008fe200078e02ff */
[----:B------:R-:W-:Y:S01]  /*68b0*/  IADD3 R4, -R0, RZ, RZ ;  /* 0x000000ff00047210 */ /* 0x000fe20007ffe1ff */
[----:B------:R-:W-:Y:S01]  /*68c0*/  USHF.R.S32.HI UR5, URZ, 0x1f, UR6 ;  /* 0x0000001f3f057899 */ /* 0x000fe20008011406 */
[----:B------:R-:W-:-:S02]  /*68d0*/  FMUL.FTZ R171, R171, c[0x0][0x298] ;  /* 0x0000a600abab7a20 */ /* 0x000fc40000410000 */
[--C-:B------:R-:W-:Y:S01]  /*68e0*/  SHF.R.S32.HI R15, RZ, 0x1f, R2.reuse ;  /* 0x0000001fff0f7819 */ /* 0x100fe20000011402 */
[----:B------:R-:W-:Y:S01]  /*68f0*/  FMUL.FTZ R176, R176, c[0x0][0x298] ;  /* 0x0000a600b0b07a20 */ /* 0x000fe20000410000 */
[----:B------:R-:W-:Y:S01]  /*6900*/  IADD3 R2, P1, P0, R8, UR6, R2 ;  /* 0x0000000608027c10 */ /* 0x000fe2000f83e002 */
[----:B------:R-:W-:Y:S02]  /*6910*/  FMUL.FTZ R177, R177, c[0x0][0x298] ;  /* 0x0000a600b1b17a20 */ /* 0x000fe40000410000 */
[----:B------:R-:W-:Y:S01]  /*6920*/  FMUL.FTZ R178, R178, c[0x0][0x298] ;  /* 0x0000a600b2b27a20 */ /* 0x000fe20000410000 */
[----:B------:R-:W-:Y:S01]  /*6930*/  IADD3.X R15, R9, UR5, R15, P1, P0 ;  /* 0x00000005090f7c10 */ /* 0x000fe20008fe040f */
[----:B------:R-:W-:Y:S01]  /*6940*/  FMUL.FTZ R179, R179, c[0x0][0x298] ;  /* 0x0000a600b3b37a20 */ /* 0x000fe20000410000 */
[----:B------:R-:W-:Y:S01]  /*6950*/  SHF.L.U32 R5, R2, 0x2, RZ ;  /* 0x0000000202057819 */ /* 0x000fe200000006ff */
[----:B------:R-:W-:Y:S01]  /*6960*/  FMUL.FTZ R172, R172, c[0x0][0x298] ;  /* 0x0000a600acac7a20 */ /* 0x000fe20000410000 */
[----:B------:R-:W-:Y:S01]  /*6970*/  SHF.L.U64.HI R15, R2, 0x2, R15 ;  /* 0x00000002020f7819 */ /* 0x000fe2000001020f */
[----:B------:R-:W-:Y:S01]  /*6980*/  FMUL.FTZ R173, R173, c[0x0][0x298] ;  /* 0x0000a600adad7a20 */ /* 0x000fe20000410000 */
[----:B------:R-:W-:Y:S01]  /*6990*/  IADD3 R6, P0, R5, c[0x0][0x350], RZ ;  /* 0x0000d40005067a10 */ /* 0x000fe20007f1e0ff */
[----:B------:R-:W-:-:S02]  /*69a0*/  FMUL.FTZ R174, R174, c[0x0][0x298] ;  /* 0x0000a600aeae7a20 */ /* 0x000fc40000410000 */
[----:B------:R-:W-:Y:S01]  /*69b0*/  FMUL.FTZ R175, R175, c[0x0][0x298] ;  /* 0x0000a600afaf7a20 */ /* 0x000fe20000410000 */
[----:B------:R-:W-:Y:S01]  /*69c0*/  IADD3.X R7, R15, c[0x0][0x354], RZ, P0, !PT ;  /* 0x0000d5000f077a10 */ /* 0x000fe200007fe4ff */
        /* <DEDUP_REMOVED lines=16> */
[----:B------:R-:W-:Y:S01]  /*6ad0*/  IMAD R4, R4, c[0x0][0x338], R68 ;  /* 0x0000ce0004047a24 */ /* 0x000fe200078e0244 */
[----:B------:R-:W-:Y:S01]  /*6ae0*/  BAR.SYNC.DEFER_BLOCKING 0x1, 0x100 ;  /* 0x0044000000007b1d */ /* 0x000fe20000010000 */
[----:B--2---:R-:W-:-:S13]  /*6af0*/  ISETP.NE.AND P1, PT, R10, RZ, PT ;  /* 0x000000ff0a00720c */ /* 0x004fda0003f25270 */
[----:B------:R-:W-:Y:S05]  /*6b00*/  @P1 BRA `(.L_x_951) ;  /* 0x0000005000001947 */ /* 0x000fea0003800000 */
.L_x_952:
[----:B------:R-:W2:Y:S01]  /*6b10*/  LDG.E.STRONG.GPU R0, [R6.64] ;  /* 0x0000001a06007981 */ /* 0x000ea2000c1ef900 */
[----:B------:R-:W-:Y:S01]  /*6b20*/  YIELD ;  /* 0x0000000000007946 */ /* 0x000fe20003800000 */
[----:B--2---:R-:W-:Y:S01]  /*6b30*/  ISETP.NE.AND P0, PT, R0, R4, PT ;  /* 0x000000040000720c */ /* 0x004fe20003f05270 */
[----:B------:R-:W-:-:S12]  /*6b40*/  CCTL.IVALL ;  /* 0x00000000ff00798f */ /* 0x000fd80002000000 */
[----:B------:R-:W-:Y:S05]  /*6b50*/  @P0 BRA `(.L_x_952) ;  /* 0xffffffb000000947 */ /* 0x000fea000383ffff */
.L_x_951:
[----:B------:R-:W-:Y:S05]  /*6b60*/  BSYNC B0 ;  /* 0x0000000000007941 */ /* 0x000fea0003800000 */
.L_x_950:
[----:B------:R-:W-:Y:S01]  /*6b70*/  MOV R17, 0xffffffff ;  /* 0xffffffff00117802 */ /* 0x000fe20000000f00 */
[----:B------:R-:W-:Y:S05]  /*6b80*/  BRA.CONV ~URZ, `(.L_x_953) ;  /* 0x000000237f007947 */ /* 0x000fea000b800000 */
[----:B------:R-:W-:Y:S02]  /*6b90*/  MOV R12, 0x6bb0 ;  /* 0x00006bb0000c7802 */ /* 0x000fe40000000f00 */
[----:B------:R-:W-:Y:S05]  /*6ba0*/  CALL.REL.NOINC `($__internal_6_$__cuda_sm70_warpsync) ;  /* 0x000008b000007944 */ /* 0x000fea0003c00000 */
.L_x_953:
[----:B------:R-:W2:Y:S01]  /*6bb0*/  LDL.LU.64 R2, [R1+0x20] ;  /* 0x0000200001027983 */ /* 0x000ea20000300a00 */
[----:B------:R-:W-:Y:S01]  /*6bc0*/  USHF.L.U32 UR6, UR4, 0xd, URZ ;  /* 0x0000000d04067899 */ /* 0x000fe2000800063f */
[----:B------:R-:W-:Y:S01]  /*6bd0*/  IMAD R0, R9, c[0x0][0x328], RZ ;  /* 0x0000ca0009007a24 */ /* 0x000fe200078e02ff */
[----:B------:R-:W-:Y:S02]  /*6be0*/  MOV R14, UR23 ;  /* 0x00000017000e7c02 */ /* 0x000fe40008000f00 */
[----:B------:R-:W-:Y:S01]  /*6bf0*/  USHF.R.S32.HI UR5, URZ, 0x1f, UR6 ;  /* 0x0000001f3f057899 */ /* 0x000fe20008011406 */
[----:B------:R-:W-:Y:S01]  /*6c00*/  IMAD R0, R8, c[0x0][0x32c], R0 ;  /* 0x0000cb0008007a24 */ /* 0x000fe200078e0200 */
[----:B------:R-:W-:-:S05]  /*6c10*/  SHF.R.S32.HI R14, RZ, 0x1f, R14 ;  /* 0x0000001fff0e7819 */ /* 0x000fca000001140e */
[----:B------:R-:W-:Y:S01]  /*6c20*/  IMAD R12, R14, c[0x0][0x330], RZ ;  /* 0x0000cc000e0c7a24 */ /* 0x000fe200078e02ff */
[----:B------:R-:W-:-:S06]  /*6c30*/  NOP ;  /* 0x0000000000007918 */ /* 0x000fcc0000000000 */
[----:B--2---:R-:W-:-:S04]  /*6c40*/  IADD3 R10, P0, R2, UR6, RZ ;  /* 0x00000006020a7c10 */ /* 0x004fc8000ff1e0ff */
[----:B------:R-:W-:-:S05]  /*6c50*/  LEA.HI.X.SX32 R11, R2, UR5, 0x1, P0 ;  /* 0x00000005020b7c11 */ /* 0x000fca00080f0eff */
[----:B------:R-:W-:-:S05]  /*6c60*/  IMAD.WIDE.U32 R2, R8, c[0x0][0x328], R10 ;  /* 0x0000ca0008027a25 */ /* 0x000fca00078e000a */
        /* <DEDUP_REMOVED lines=40> */
[----:B-1----:R-:W-:Y:S05]  /*6ef0*/  CALL.REL.NOINC `($__internal_6_$__cuda_sm70_warpsync) ;  /* 0x0000056000007944 */ /* 0x002fea0003c00000 */
.L_x_954:
        /* <DEDUP_REMOVED lines=12> */
.L_x_956:
[----:B------:R-:W-:Y:S05]  /*6fc0*/  BSYNC B0 ;  /* 0x0000000000007941 */ /* 0x000fea0003800000 */
.L_x_955:
[----:B-1----:R-:W-:Y:S01]  /*6fd0*/  IADD3 R2, P0, R5, c[0x0][0x348], RZ ;  /* 0x0000d20005027a10 */ /* 0x002fe20007f1e0ff */
[----:B------:R-:W-:Y:S03]  /*6fe0*/  BSSY B0, `(.L_x_957) ;  /* 0x0000008000007945 */ /* 0x000fe60003800000 */
[----:B------:R-:W-:Y:S01]  /*6ff0*/  IADD3.X R3, R15, c[0x0][0x34c], RZ, P0, !PT ;  /* 0x0000d3000f037a10 */ /* 0x000fe200007fe4ff */
[----:B------:R-:W-:Y:S05]  /*7000*/  @P1 BRA `(.L_x_958) ;  /* 0x0000005000001947 */ /* 0x000fea0003800000 */
.L_x_959:
[----:B--2---:R-:W2:Y:S01]  /*7010*/  LDG.E.STRONG.GPU R0, [R2.64] ;  /* 0x0000001a02007981 */ /* 0x004ea2000c1ef900 */
[----:B------:R-:W-:Y:S01]  /*7020*/  YIELD ;  /* 0x0000000000007946 */ /* 0x000fe20003800000 */
[----:B--2---:R-:W-:Y:S01]  /*7030*/  ISETP.NE.AND P0, PT, R0, R4, PT ;  /* 0x000000040000720c */ /* 0x004fe20003f05270 */
[----:B------:R-:W-:-:S12]  /*7040*/  CCTL.IVALL ;  /* 0x00000000ff00798f */ /* 0x000fd80002000000 */
[----:B------:R-:W-:Y:S05]  /*7050*/  @P0 BRA `(.L_x_959) ;  /* 0xffffffb000000947 */ /* 0x000fea000383ffff */
.L_x_958:
[----:B------:R-:W-:Y:S05]  /*7060*/  BSYNC B0 ;  /* 0x0000000000007941 */ /* 0x000fea0003800000 */
.L_x_957:
[----:B------:R-:W-:Y:S05]  /*7070*/  BRA.CONV ~URZ, `(.L_x_960) ;  /* 0x000000237f007947 */ /* 0x000fea000b800000 */
[----:B------:R-:W-:Y:S02]  /*7080*/  MOV R12, 0x70a0 ;  /* 0x000070a0000c7802 */ /* 0x000fe40000000f00 */
[----:B--2---:R-:W-:Y:S05]  /*7090*/  CALL.REL.NOINC `($__internal_6_$__cuda_sm70_warpsync) ;  /* 0x000003c000007944 */ /* 0x004fea0003c00000 */
.L_x_960:
[----:B------:R-:W-:Y:S01]  /*70a0*/  MOV R4, R10 ;  /* 0x0000000a00047202 */ /* 0x000fe20000000f00 */
[----:B--2---:R-:W-:Y:S01]  /*70b0*/  IMAD R0, R9, c[0x0][0x300], RZ ;  /* 0x0000c00009007a24 */ /* 0x004fe200078e02ff */
[----:B------:R-:W-:Y:S01]  /*70c0*/  MOV R5, R11 ;  /* 0x0000000b00057202 */ /* 0x000fe20000000f00 */
[----:B------:R-:W-:Y:S01]  /*70d0*/  IMAD R6, R14, c[0x0][0x308], RZ ;  /* 0x0000c2000e067a24 */ /* 0x000fe200078e02ff */
[----:B------:R-:W-:-:S06]  /*70e0*/  NOP ;  /* 0x0000000000007918 */ /* 0x000fcc0000000000 */
[----:B------:R-:W-:-:S04]  /*70f0*/  IMAD.WIDE.U32 R4, R8, c[0x0][0x300], R4 ;  /* 0x0000c00008047a25 */ /* 0x000fc800078e0004 */
[----:B------:R-:W-:-:S05]  /*7100*/  IMAD R0, R8, c[0x0][0x304], R0 ;  /* 0x0000c10008007a24 */ /* 0x000fca00078e0200 */
        /* <DEDUP_REMOVED lines=41> */
.L_x_961:
        /* <DEDUP_REMOVED lines=12> */
        .weak           $__internal_6_$__cuda_sm70_warpsync
        .type           $__internal_6_$__cuda_sm70_warpsync,@function
        .size           $__internal_6_$__cuda_sm70_warpsync,(.L_x_1828 - $__internal_6_$__cuda_sm70_warpsync)
$__internal_6_$__cuda_sm70_warpsync:
[----:B------:R-:W-:Y:S01]  /*7460*/  MOV R13, 0x0 ;  /* 0x00000000000d7802 */ /* 0x000fe20000000f00 */
[----:B------:R-:W-:Y:S04]  /*7470*/  WARPSYNC R17 ;  /* 0x0000001100007348 */ /* 0x000fe80003800000 */
[----:B------:R-:W-:Y:S05]  /*7480*/  RET.REL.NODEC R12 `(_ZN7cutlass13device_kernelIN5flash19enable_sm80_to_sm89INS1_16FlashAttnBwdSm80INS1_25CollectiveMainloopBwdSm80ILi2ELi2EN4cute5tupleIJNS5_1CILi128EEES8_NS7_ILi64EEEEEENS_6half_tEfNS_4arch4Sm80ELb0ELb0ELb0ELb0ELb1ELb0ELb0ELb0ELi2ELi4ELi4ELi4ELb0EEENS1_24CollectiveEpilogueBwdGQAISA_fSD_Li256ELb0ELb1EEENS1_19SingleTileSchedulerILb0ELb0ELb0ELi128EEEEEEEEEvNT_6ParamsE) ;  /* 0xffff8b700c007950 */ /* 0x000fea0003c3ffff */
.L_x_962:
        /* <DEDUP_REMOVED lines=15> */
.L_x_1828:


//--------------------- .text._ZN7cutlass13device_kernelIN5flash19enable_sm80_to_sm89INS1_16FlashAttnBwdSm80INS1_25CollectiveMainloopBwdSm80ILi2ELi2EN4cute5tupleIJNS5_1CILi128EEES8_NS7_ILi64EEEEEENS_6half_tEfNS_4arch4Sm80ELb0ELb0ELb0ELb1ELb0ELb0ELb0ELb0ELi2ELi4ELi4ELi4ELb0EEENS1_21CollectiveEpilogueBwdISA_SB_SD_Li256ELb1ELb0ELi2EEENS1_19SingleTileSchedulerILb1ELb0ELb0ELi128EEEEEEEEEvNT_6ParamsE --------------------------
	.section	.text._ZN7cutlass13device_kernelIN5flash19enable_sm80_to_sm89INS1_16FlashAttnBwdSm80INS1_25CollectiveMainloopBwdSm80ILi2ELi2EN4cute5tupleIJNS5_1CILi128EEES8_NS7_ILi64EEEEEENS_6half_tEfNS_4arch4Sm80ELb0ELb0ELb0ELb1ELb0ELb0ELb0ELb0ELi2ELi4ELi4ELi4ELb0EEENS1_21CollectiveEpilogueBwdISA_SB_SD_Li256ELb1ELb0ELi2EEENS1_19SingleTileSchedulerILb1ELb0ELb0ELi128EEEEEEEEEvNT_6ParamsE,"ax",@progbits
	.sectioninfo	@"SHI_REGISTERS=255"
	.align	128
.text._ZN7cutlass13device_kernelIN5flash19enable_sm80_to_sm89INS1_16FlashAttnBwdSm80INS1_25CollectiveMainloopBwdSm80ILi2ELi2EN4cute5tupleIJNS5_1CILi128EEES8_NS7_ILi64EEEEEENS_6half_tEfNS_4arch4Sm80ELb0ELb0ELb0ELb1ELb0ELb0ELb0ELb0ELi2ELi4ELi4ELi4ELb0EEENS1_21CollectiveEpilogueBwdISA_SB_SD_Li256ELb1ELb0ELi2EEENS1_19SingleTileSchedulerILb1ELb0ELb0ELi128EEEEEEEEEvNT_6ParamsE:
        .type           _ZN7cutlass13device_kernelIN5flash19enable_sm80_to_sm89INS1_16FlashAttnBwdSm80INS1_25CollectiveMainloopBwdSm80ILi2ELi2EN4cute5tupleIJNS5_1CILi128EEES8_NS7_ILi64EEEEEENS_6half_tEfNS_4arch4Sm80ELb0ELb0ELb0ELb1ELb0ELb0ELb0ELb0ELi2ELi4ELi4ELi4ELb0EEENS1_21CollectiveEpilogueBwdISA_SB_SD_Li256ELb1ELb0ELi2EEENS1_19SingleTileSchedulerILb1ELb0ELb0ELi128EEEEEEEEEvNT_6ParamsE,@function
        .size           _ZN7cutlass13device_kernelIN5flash19enable_sm80_to_sm89INS1_16FlashAttnBwdSm80INS1_25CollectiveMainloopBwdSm80ILi2ELi2EN4cute5tupleIJNS5_1CILi128EEES8_NS7_ILi64EEEEEENS_6half_tEfNS_4arch4Sm80ELb0ELb0ELb0ELb1ELb0ELb0ELb0ELb0ELi2ELi4ELi4ELi4ELb0EEENS1_21CollectiveEpilogueBwdISA_SB_SD_Li256ELb1ELb0ELi2EEENS1_19SingleTileSchedulerILb1ELb0ELb0ELi128EEEEEEEEEvNT_6ParamsE,(.L_x_1830 - _ZN7cutlass13device_kernelIN5flash19enable_sm80_to_sm89INS1_16FlashAttnBwdSm80INS1_25CollectiveMainloopBwdSm80ILi2ELi2EN4cute5tupleIJNS5_1CILi128EEES8_NS7_ILi64EEEEEENS_6half_tEfNS_4arch4Sm80ELb0ELb0ELb0ELb1ELb0ELb0ELb0ELb0ELi2ELi4ELi4ELi4ELb0EEENS1_21CollectiveEpilogueBwdISA_SB_SD_Li256ELb1ELb0ELi2EEENS1_19SingleTileSchedulerILb1ELb0ELb0ELi128EEEEEEEEEvNT_6ParamsE)
        .other          _ZN7cutlass13device_kernelIN5flash19enable_sm80_to_sm89INS1_16FlashAttnBwdSm80INS1_25CollectiveMainloopBwdSm80ILi2ELi2EN4cute5tupleIJNS5_1CILi128EEES8_NS7_ILi64EEEEEENS_6half_tEfNS_4arch4Sm80ELb0ELb0ELb0ELb1ELb0ELb0ELb0ELb0ELi2ELi4ELi4ELi4ELb0EEENS1_21CollectiveEpilogueBwdISA_SB_SD_Li256ELb1ELb0ELi2EEENS1_19SingleTileSchedulerILb1ELb0ELb0ELi128EEEEEEEEEvNT_6ParamsE,@"STO_CUDA_ENTRY STV_DEFAULT"
_ZN7cutlass13device_kernelIN5flash19enable_sm80_to_sm89INS1_16FlashAttnBwdSm80INS1_25CollectiveMainloopBwdSm80ILi2ELi2EN4cute5tupleIJNS5_1CILi128EEES8_NS7_ILi64EEEEEENS_6half_tEfNS_4arch4Sm80ELb0ELb0ELb0ELb1ELb0ELb0ELb0ELb0ELi2ELi4ELi4ELi4ELb0EEENS1_21CollectiveEpilogueBwdISA_SB_SD_Li256ELb1ELb0ELi2EEENS1_19SingleTileSchedulerILb1ELb0ELb0ELi128EEEEEEEEEvNT_6ParamsE:
[----:B------:R-:W-:Y:S02]  /*0000*/  MOV R1, c[0x0][0x28] ;  /* 0x00000a0000017a02 */ /* 0x000fe40000000f00 */
[----:B------:R-:W1:Y:S01]  /*0010*/  S2R R22, SR_TID.X ;  /* 0x0000000000167919 */ /* 0x000e620000002100 */
[----:B------:R-:W-:Y:S01]  /*0020*/  IMAD.MOV.U32 R8, RZ, RZ, 0x4 ;  /* 0x00000004ff087424 */ /* 0x000fe200078e00ff */
[----:B------:R-:W-:Y:S01]  /*0030*/  ULDC.64 UR6, c[0x0][0x118] ;  /* 0x0000460000067ab9 */ /* 0x000fe20000000a00 */
[----:B------:R-:W-:Y:S01]  /*0040*/  IADD3 R1, R1, -0x48, RZ ;  /* 0xffffffb801017810 */ /* 0x000fe20007ffe0ff */
        /* <DEDUP_REMOVED lines=13> */
.L_x_964:
        /* <DEDUP_REMOVED lines=8> */
.L_x_966:
[----:B------:R-:W-:Y:S02]  /*01a0*/  MOV R0, c[0x0][0x3a4] ;  /* 0x0000e90000007a02 */ /* 0x000fe40000000f00 */
.L_x_965:
[----:B-1----:R-:W-:-:S05]  /*01b0*/  IMAD.SHL.U32 R2, R24, 0x80, RZ ;  /* 0x0000008018027824 */ /* 0x002fca00078e00ff */
[----:B-----5:R-:W-:-:S04]  /*01c0*/  ISETP.GE.AND P0, PT, R2, R0, PT ;  /* 0x000000000200720c */ /* 0x020fc80003f06270 */
[----:B------:R-:W-:-:S05]  /*01d0*/  SEL R0, R5, 0xffffffff, !P0 ;  /* 0xffffffff05007807 */ /* 0x000fca0004000000 */
[----:B------:R1:W-:Y:S01]  /*01e0*/  STL [R1+0x44], R0 ;  /* 0x0000440001007387 */ /* 0x0003e20000100800 */
[----:B------:R-:W-:Y:S05]  /*01f0*/  BRA `(.L_x_967) ;  /* 0x0000012000007947 */ /* 0x000fea0003800000 */
.L_x_963:
[----:B---34-:R-:W-:-:S04]  /*0200*/  ISETP.NE.U32.AND P0, PT, RZ, c[0x0][0x3c0], PT ;  /* 0x0000f000ff007a0c */ /* 0x018fc80003f05070 */
[----:B------:R-:W-:-:S13]  /*0210*/  ISETP.NE.AND.EX P0, PT, RZ, c[0x0][0x3c4], PT, P0 ;  /* 0x0000f100ff007a0c */ /* 0x000fda0003f05300 */
[----:B------:R-:W-:Y:S05]  /*0220*/  @!P0 BRA `(.L_x_968) ;  /* 0x0000002000008947 */ /* 0x000fea0003800000 */
[----:B------:R1:W5:Y:S01]  /*0230*/  LDG.E R0, [R2.64] ;  /* 0x0000000602007981 */ /* 0x000362000c1e1900 */
[----:B------:R-:W-:Y:S05]  /*0240*/  BRA `(.L_x_969) ;  /* 0x0000009000007947 */ /* 0x000fea0003800000 */
.L_x_968:
        /* <DEDUP_REMOVED lines=8> */
.L_x_970:
[----:B------:R-:W-:Y:S02]  /*02d0*/  MOV R0, c[0x0][0x3a4] ;  /* 0x0000e90000007a02 */ /* 0x000fe40000000f00 */
.L_x_969:
[----:B-1----:R-:W-:-:S05]  /*02e0*/  IMAD.SHL.U32 R2, R24, 0x80, RZ ;  /* 0x0000008018027824 */ /* 0x002fca00078e00ff */
[----:B-----5:R-:W-:-:S04]  /*02f0*/  ISETP.GE.AND P0, PT, R2, R0, PT ;  /* 0x000000000200720c */ /* 0x020fc80003f06270 */
[----:B------:R-:W-:-:S05]  /*0300*/  SEL R0, R5, 0xffffffff, !P0 ;  /* 0xffffffff05007807 */ /* 0x000fca0004000000 */
[----:B------:R1:W-:Y:S04]  /*0310*/  STL [R1+0x44], R0 ;  /* 0x0000440001007387 */ /* 0x0003e80000100800 */
.L_x_967:
[----:B------:R-:W2:Y:S02]  /*0320*/  LDL R40, [R1+0x44] ;  /* 0x0000440001287983 */ /* 0x000ea40000100800 */
[----:B--2---:R-:W-:-:S13]  /*0330*/  ISETP.GE.AND P0, PT, R40, RZ, PT ;  /* 0x000000ff2800720c */ /* 0x004fda0003f06270 */
[----:B------:R-:W-:Y:S05]  /*0340*/  @!P0 EXIT ;  /* 0x000000000000894d */ /* 0x000fea0003800000 */
[----:B------:R-:W-:Y:S01]  /*0350*/  ISETP.NE.U32.AND P0, PT, RZ, c[0x0][0x2d8], PT ;  /* 0x0000b600ff007a0c */ /* 0x000fe20003f05070 */
[----:B------:R-:W-:Y:S01]  /*0360*/  IMAD.WIDE R6, R40, R8, c[0x0][0x2c8] ;  /* 0x0000b20028067625 */ /* 0x000fe200078e0208 */
[----:B------:R-:W-:Y:S02]  /*0370*/  ISETP.NE.U32.AND P3, PT, RZ, c[0x0][0x2c8], PT ;  /* 0x0000b200ff007a0c */ /* 0x000fe40003f65070 */
[----:B------:R-:W-:Y:S02]  /*0380*/  ISETP.NE.AND.EX P0, PT, RZ, c[0x0][0x2dc], PT, P0 ;  /* 0x0000b700ff007a0c */ /* 0x000fe40003f05300 */
[----:B------:R-:W-:Y:S02]  /*0390*/  ISETP.NE.AND.EX P3, PT, RZ, c[0x0][0x2cc], PT, P3 ;  /* 0x0000b300ff007a0c */ /* 0x000fe40003f65330 */
[----:B------:R-:W-:-:S09]  /*03a0*/  ISETP.NE.U32.AND P2, PT, RZ, c[0x0][0x2d0], PT ;  /* 0x0000b400ff007a0c */ /* 0x000fd20003f45070 */
[----:B------:R-:W-:Y:S02]  /*03b0*/  @P0 IMAD.WIDE R2, R40, R8, c[0x0][0x2d8] ;  /* 0x0000b60028020625 */ /* 0x000fe400078e0208 */
[----:B-1----:R-:W2:Y:S01]  /*03c0*/  @P3 LDG.E R0, [R6.64] ;  /* 0x0000000606003981 */ /* 0x002ea2000c1e1900 */
[----:B------:R-:W-:-:S03]  /*03d0*/  ISETP.NE.AND.EX P2, PT, RZ, c[0x0][0x2d4], PT, P2 ;  /* 0x0000b500ff007a0c */ /* 0x000fc60003f45320 */
[----:B------:R-:W3:Y:S01]  /*03e0*/  @P0 LDG.E R2, [R2.64] ;  /* 0x0000000602020981 */ /* 0x000ee2000c1e1900 */
[----:B------:R-:W-:Y:S02]  /*03f0*/  IMAD.MOV.U32 R11, RZ, RZ, RZ ;  /* 0x000000ffff0b7224 */ /* 0x000fe400078e00ff */
[----:B------:R-:W-:Y:S02]  /*0400*/  IMAD.MOV.U32 R12, RZ, RZ, RZ ;  /* 0x000000ffff0c7224 */ /* 0x000fe400078e00ff */
[----:B------:R-:W-:Y:S02]  /*0410*/  IMAD.WIDE R4, R40, R8, c[0x0][0x2d0] ;  /* 0x0000b40028047625 */ /* 0x000fe400078e0208 */
[----:B------:R1:W5:Y:S04]  /*0420*/  @P3 LDG.E R11, [R6.64] ;  /* 0x00000006060b3981 */ /* 0x000368000c1e1900 */
[----:B------:R1:W5:Y:S01]  /*0430*/  @P2 LDG.E R12, [R4.64] ;  /* 0x00000006040c2981 */ /* 0x000362000c1e1900 */
[----:B------:R-:W-:Y:S01]  /*0440*/  ULDC UR13, c[0x0][0x168] ;  /* 0x00005a00000d7ab9 */ /* 0x000fe20000000800 */
[----:B------:R-:W-:-:S02]  /*0450*/  IMAD.MOV.U32 R36, RZ, RZ, RZ ;  /* 0x000000ffff247224 */ /* 0x000fc400078e00ff */
[----:B------:R-:W-:Y:S02]  /*0460*/  IMAD.MOV.U32 R10, RZ, RZ, c[0x0][0x198] ;  /* 0x00006600ff0a7624 */ /* 0x000fe400078e00ff */
[----:B--2---:R-:W-:Y:S01]  /*0470*/  @P3 IMAD R0, R40, 0x80, R0 ;  /* 0x0000008028003824 */ /* 0x004fe200078e0200 */
[----:B---3--:R2:W3:Y:S04]  /*0480*/  @P0 R2UR UR13, R2 ;  /* 0x00000000020d03c2 */ /* 0x0084e800000e0000 */
[----:B--2---:R-:W-:-:S04]  /*0490*/  @P3 SHF.R.S32.HI R2, RZ, 0x1f, R0 ;  /* 0x0000001fff023819 */ /* 0x004fc80000011400 */
[----:B------:R-:W-:-:S04]  /*04a0*/  @P3 LEA.HI R0, R2, R0, RZ, 0x7 ;  /* 0x0000000002003211 */ /* 0x000fc800078f38ff */
[----:B------:R-:W-:Y:S01]  /*04b0*/  @P3 LOP3.LUT R36, R0, 0xffffff80, RZ, 0xc0, !PT ;  /* 0xffffff8000243812 */ /* 0x000fe200078ec0ff */
[----:B------:R-:W-:Y:S05]  /*04c0*/  @P0 BRA `(.L_x_971) ;  /* 0x0000006000000947 */ /* 0x000fea0003800000 */
[----:B-1-3--:R-:W-:Y:S05]  /*04d0*/  @!P3 BRA `(.L_x_971) ;  /* 0x000000500000b947 */ /* 0x00afea0003800000 */
[----:B------:R-:W2:Y:S04]  /*04e0*/  LDG.E R2, [R6.64] ;  /* 0x0000000606027981 */ /* 0x000ea8000c1e1900 */
[----:B------:R-:W3:Y:S01]  /*04f0*/  LDG.E R0, [R6.64+0x4] ;  /* 0x0000040606007981 */ /* 0x000ee2000c1e1900 */
[----:B--2---:R-:W1:Y:S08]  /*0500*/  R2UR UR13, R2 ;  /* 0x00000000020d73c2 */ /* 0x004e7000000e0000 */
[----:B---3--:R-:W1:Y:S02]  /*0510*/  R2UR UR4, R0 ;  /* 0x00000000000473c2 */ /* 0x008e6400000e0000 */
[----:B-1----:R-:W-:-:S06]  /*0520*/  UIADD3 UR13, -UR13, UR4, URZ ;  /* 0x000000040d0d7290 */ /* 0x002fcc000fffe13f */
.L_x_971:
[----:B-1-3--:R-:W-:-:S04]  /*0530*/  ISETP.NE.U32.AND P0, PT, RZ, c[0x0][0x2e0], PT ;  /* 0x0000b800ff007a0c */ /* 0x00afc80003f05070 */
[----:B------:R-:W-:-:S13]  /*0540*/  ISETP.NE.AND.EX P0, PT, RZ, c[0x0][0x2e4], PT, P0 ;  /* 0x0000b900ff007a0c */ /* 0x000fda0003f05300 */
[----:B------:R-:W-:Y:S05]  /*0550*/  @!P0 BRA `(.L_x_972) ;  /* 0x0000003000008947 */ /* 0x000fea0003800000 */
[----:B------:R-:W-:-:S05]  /*0560*/  IMAD.WIDE R2, R40, R8, c[0x0][0x2e0] ;  /* 0x0000b80028027625 */ /* 0x000fca00078e0208 */
[----:B------:R1:W5:Y:S01]  /*0570*/  LDG.E R10, [R2.64] ;  /* 0x00000006020a7981 */ /* 0x000362000c1e1900 */
[----:B------:R-:W-:Y:S05]  /*0580*/  BRA `(.L_x_973) ;  /* 0x0000004000007947 */ /* 0x000fea0003800000 */
.L_x_972:
[----:B------:R-:W-:Y:S05]  /*0590*/  @!P2 BRA `(.L_x_973) ;  /* 0x000000300000a947 */ /* 0x000fea0003800000 */
[----:B------:R-:W2:Y:S04]  /*05a0*/  LDG.E R0, [R4.64] ;  /* 0x0000000604007981 */ /* 0x000ea8000c1e1900 */
[----:B------:R-:W2:Y:S02]  /*05b0*/  LDG.E R2, [R4.64+0x4] ;  /* 0x0000040604027981 */ /* 0x000ea4000c1e1900 */
[----:B--2---:R-:W-:Y:S02]  /*05c0*/  IADD3 R10, -R0, R2, RZ ;  /* 0x00000002000a7210 */ /* 0x004fe40007ffe1ff */
.L_x_973:
[----:B------:R-:W-:Y:S01]  /*05d0*/  UISETP.GE.AND UP0, UPT, UR13, 0x1, UPT ;  /* 0x000000010d00788c */ /* 0x000fe2000bf06270 */
[----:B------:R-:W-:Y:S01]  /*05e0*/  PLOP3.LUT P1, PT, PT, PT, PT, 0x80, 0x0 ;  /* 0x000000000000781c */ /* 0x000fe20003f2f070 */
[----:B------:R-:W-:Y:S01]  /*05f0*/  CS2R R126, SRZ ;  /* 0x00000000007e7805 */ /* 0x000fe2000001ff00 */
[----:B------:R-:W-:Y:S01]  /*0600*/  CS2R R8, SRZ ;  /* 0x0000000000087805 */ /* 0x000fe2000001ff00 */
[----:B------:R-:W-:Y:S01]  /*0610*/  IMAD.MOV.U32 R124, RZ, RZ, RZ ;  /* 0x000000ffff7c7224 */ /* 0x000fe200078e00ff */
[----:B------:R-:W-:Y:S01]  /*0620*/  CS2R R130, SRZ ;  /* 0x0000000000827805 */ /* 0x000fe2000001ff00 */
[----:B------:R-:W-:Y:S01]  /*0630*/  PLOP3.LUT P0, PT, PT, PT, UP0, 0x80, 0x0 ;  /* 0x000000000000781c */ /* 0x000fe20003f0f008 */
[----:B------:R-:W-:Y:S01]  /*0640*/  CS2R R128, SRZ ;  /* 0x0000000000807805 */ /* 0x000fe2000001ff00 */
[----:B------:R-:W-:Y:S01]  /*0650*/  IMAD.MOV.U32 R122, RZ, RZ, RZ ;  /* 0x000000ffff7a7224 */ /* 0x000fe200078e00ff */
[----:B------:R-:W-:Y:S01]  /*0660*/  CS2R R120, SRZ ;  /* 0x0000000000787805 */ /* 0x000fe2000001ff00 */
[----:B------:R-:W-:Y:S01]  /*0670*/  CS2R R118, SRZ ;  /* 0x0000000000767805 */ /* 0x000fe2000001ff00 */
[----:B------:R-:W-:Y:S01]  /*0680*/  CS2R R116, SRZ ;  /* 0x0000000000747805 */ /* 0x000fe2000001ff00 */
[----:B------:R-:W-:Y:S01]  /*0690*/  MOV R13, RZ ;  /* 0x000000ff000d7202 */ /* 0x000fe20000000f00 */
[----:B------:R-:W-:Y:S01]  /*06a0*/  IMAD.MOV.U32 R110, RZ, RZ, RZ ;  /* 0x000000ffff6e7224 */ /* 0x000fe200078e00ff */
        /* <DEDUP_REMOVED lines=9> */
[----:B------:R-:W-:Y:S01]  /*0740*/  MOV R20, RZ ;  /* 0x000000ff00147202 */ /* 0x000fe20000000f00 */
        /* <DEDUP_REMOVED lines=20> */
[----:B------:R-:W-:Y:S01]  /*0890*/  IMAD.SHL.U32 R6, R22, 0x4, RZ ;  /* 0x0000000416067824 */ /* 0x000fe200078e00ff */
[--C-:B------:R-:W-:Y:S01]  /*08a0*/  SHF.R.S32.HI R23, RZ, 0x1f, R22.reuse ;  /* 0x0000001fff177819 */ /* 0x100fe20000011416 */
[----:B------:R-:W-:Y:S01]  /*08b0*/  IMAD.MOV.U32 R14, RZ, RZ, R29 ;  /* 0x000000ffff0e7224 */ /* 0x000fe200078e001d */
[----:B------:R-:W-:Y:S01]  /*08c0*/  ISETP.NE.AND P0, PT, R0, 0x1, PT ;  /* 0x000000010000780c */ /* 0x000fe20003f05270 */
[----:B------:R-:W-:Y:S01]  /*08d0*/  IMAD R0, R13, c[0x0][0x238], RZ ;  /* 0x00008e000d007a24 */ /* 0x000fe200078e02ff */
[--C-:B------:R-:W-:Y:S01]  /*08e0*/  SHF.R.S32.HI R32, RZ, 0x1f, R22.reuse ;  /* 0x0000001fff207819 */ /* 0x100fe20000011416 */
[C---:B-1----:R-:W-:Y:S01]  /*08f0*/  IMAD.WIDE.U32 R2, R29.reuse, c[0x0][0x238], R22 ;  /* 0x00008e001d027a25 */ /* 0x042fe200078e0016 */
[----:B------:R-:W-:Y:S01]  /*0900*/  SHF.R.S32.HI R7, RZ, 0x1f, R6 ;  /* 0x0000001fff077819 */ /* 0x000fe20000011406 */
[----:B------:R-:W-:Y:S01]  /*0910*/  ULDC.64 UR4, c[0x0][0x1d8] ;  /* 0x0000760000047ab9 */ /* 0x000fe20000000a00 */
[----:B------:R-:W-:Y:S01]  /*0920*/  SEL R33, R40, RZ, !P3 ;  /* 0x000000ff28217207 */ /* 0x000fe20005800000 */
[----:B------:R-:W-:Y:S01]  /*0930*/  IMAD R0, R29, c[0x0][0x23c], R0 ;  /* 0x00008f001d007a24 */ /* 0x000fe200078e0200 */
[----:B------:R-:W-:Y:S01]  /*0940*/  USHF.L.U32 UR8, UR4, 0x6, URZ ;  /* 0x0000000604087899 */ /* 0x000fe2000800063f */
[----:B------:R-:W-:Y:S01]  /*0950*/  IMAD.MOV.U32 R30, RZ, RZ, R2 ;  /* 0x000000ffff1e7224 */ /* 0x000fe200078e0002 */
[----:B------:R1:W-:Y:S01]  /*0960*/  STL.64 [R1+0x18], R6 ;  /* 0x0000180601007387 */ /* 0x0003e20000100a00 */
[----:B------:R-:W-:Y:S01]  /*0970*/  IMAD.IADD R31, R3, 0x1, R0 ;  /* 0x00000001031f7824 */ /* 0x000fe200078e0200 */
[----:B------:R-:W-:Y:S01]  /*0980*/  LEA.HI R0, R32, R22, RZ, 0x3 ;  /* 0x0000001620007211 */ /* 0x000fe200078f18ff */
[----:B------:R-:W-:Y:S01]  /*0990*/  @P0 IMAD.HI.U32 R4, R29, c[0x0][0x24c], RZ ;  /* 0x000093001d040a27 */ /* 0x000fe200078e00ff */
[----:B------:R-:W-:-:S02]  /*09a0*/  UMOV UR10, 0x6 ;  /* 0x00000006000a7882 */ /* 0x000fc40000000000 */
[----:B------:R-:W-:Y:S01]  /*09b0*/  LOP3.LUT R2, R0, 0xfffffff8, RZ, 0xc0, !PT ;  /* 0xfffffff800027812 */ /* 0x000fe200078ec0ff */
[----:B------:R-:W-:Y:S01]  /*09c0*/  IMAD R3, R13, c[0x0][0x270], RZ ;  /* 0x00009c000d037a24 */ /* 0x000fe200078e02ff */
[----:B------:R-:W-:Y:S01]  /*09d0*/  SHF.R.S32.HI R39, RZ, 0x3, R0 ;  /* 0x00000003ff277819 */ /* 0x000fe20000011400 */
[----:B------:R-:W-:Y:S01]  /*09e0*/  IMAD.WIDE.U32 R8, R29, c[0x0][0x288], R6 ;  /* 0x0000a2001d087a25 */ /* 0x000fe200078e0006 */
[----:B------:R-:W-:Y:S01]  /*09f0*/  @P0 SHF.R.U32.HI R14, RZ, c[0x0][0x250], R4 ;  /* 0x00009400ff0e0a19 */ /* 0x000fe20000011604 */
[----:B------:R-:W-:Y:S01]  /*0a00*/  USHF.L.U64.HI UR9, UR4, UR10, UR5 ;  /* 0x0000000a04097299 */ /* 0x000fe20008010205 */
[----:B------:R-:W-:Y:S01]  /*0a10*/  SHF.R.S32.HI R0, RZ, 0x1f, R39 ;  /* 0x0000001fff007819 */ /* 0x000fe20000011427 */
[----:B------:R-:W-:Y:S01]  /*0a20*/  IMAD.IADD R35, R22, 0x1, -R2 ;  /* 0x0000000116237824 */ /* 0x000fe200078e0a02 */
[----:B-----5:R-:W-:Y:S01]  /*0a30*/  IADD3 R28, P1, R39, R11, RZ ;  /* 0x0000000b271c7210 */ /* 0x020fe20007f3e0ff */
[C---:B------:R-:W-:Y:S01]  /*0a40*/  IMAD R3, R29.reuse, c[0x0][0x274], R3 ;  /* 0x00009d001d037a24 */ /* 0x040fe200078e0203 */
[----:B------:R-:W-:Y:S01]  /*0a50*/  ULDC.64 UR4, c[0x0][0x1a8] ;  /* 0x00006a0000047ab9 */ /* 0x000fe20000000a00 */
[----:B------:R-:W-:Y:S01]  /*0a60*/  IMAD.WIDE.U32 R4, R29, c[0x0][0x270], R6 ;  /* 0x00009c001d047a25 */ /* 0x000fe200078e0006 */
[----:B------:R-:W-:Y:S01]  /*0a70*/  LEA.HI.X.SX32 R34, R11, R0, 0x1, P1 ;  /* 0x000000000b227211 */ /* 0x000fe200008f0eff */
[----:B------:R-:W-:Y:S01]  /*0a80*/  USHF.L.U32 UR11, UR4, 0x6, URZ ;  /* 0x00000006040b7899 */ /* 0x000fe2000800063f */
[----:B------:R-:W-:Y:S01]  /*0a90*/  STL [R1], R39 ;  /* 0x0000002701007387 */ /* 0x000fe20000100800 */
[----:B------:R-:W-:Y:S01]  /*0aa0*/  IMAD.SHL.U32 R2, R39, 0x40, RZ ;  /* 0x0000004027027824 */ /* 0x000fe200078e00ff */
[----:B------:R-:W-:Y:S01]  /*0ab0*/  USHF.L.U64.HI UR5, UR4, UR10, UR5 ;  /* 0x0000000a04057299 */ /* 0x000fe20008010205 */
[----:B------:R-:W-:Y:S01]  /*0ac0*/  IMAD.IADD R5, R5, 0x1, R3 ;  /* 0x0000000105057824 */ /* 0x000fe200078e0203 */
[----:B------:R-:W-:Y:S01]  /*0ad0*/  UISETP.GE.AND UP0, UPT, UR13, 0x81, UPT ;  /* 0x000000810d00788c */ /* 0x000fe2000bf06270 */
[----:B------:R-:W-:Y:S01]  /*0ae0*/  IMAD R20, R13, c[0x0][0x288], RZ ;  /* 0x0000a2000d147a24 */ /* 0x000fe200078e02ff */
[----:B------:R-:W-:Y:S01]  /*0af0*/  LOP3.LUT R3, R2, 0x1c0, RZ, 0xc0, !PT ;  /* 0x000001c002037812 */ /* 0x000fe200078ec0ff */
[----:B------:R-:W-:Y:S01]  /*0b00*/  IMAD.SHL.U32 R2, R35, 0x8, RZ ;  /* 0x0000000823027824 */ /* 0x000fe200078e00ff */
[----:B-1----:R-:W-:Y:S01]  /*0b10*/  IADD3 R6, P0, R39, R12, RZ ;  /* 0x0000000c27067210 */ /* 0x002fe20007f1e0ff */
[----:B------:R-:W-:-:S02]  /*0b20*/  IMAD R20, R29, c[0x0][0x28c], R20 ;  /* 0x0000a3001d147a24 */ /* 0x000fc400078e0214 */
[----:B------:R-:W-:Y:S01]  /*0b30*/  IMAD R212, R24, -0x80, R10 ;  /* 0xffffff8018d47824 */ /* 0x000fe200078e020a */
[----:B------:R-:W-:Y:S01]  /*0b40*/  LEA.HI.X.SX32 R7, R12, R0, 0x1, P0 ;  /* 0x000000000c077211 */ /* 0x000fe200000f0eff */
[----:B------:R-:W-:Y:S01]  /*0b50*/  IMAD.IADD R21, R9, 0x1, R20 ;  /* 0x0000000109157824 */ /* 0x000fe200078e0214 */
[----:B------:R-:W-:Y:S01]  /*0b60*/  LOP3.LUT R0, R3, 0x38, R2, 0xf8, !PT ;  /* 0x0000003803007812 */ /* 0x000fe200078ef802 */
[C---:B------:R-:W-:Y:S01]  /*0b70*/  IMAD R27, R13.reuse, c[0x0][0x210], RZ ;  /* 0x000084000d1b7a24 */ /* 0x040fe200078e02ff */
[----:B------:R-:W-:Y:S01]  /*0b80*/  SHF.R.U32.HI R3, RZ, 0x3, R3 ;  /* 0x00000003ff037819 */ /* 0x000fe20000011603 */
[----:B------:R-:W-:Y:S01]  /*0b90*/  IMAD.WIDE R16, R24, 0x80, R6 ;  /* 0x0000008018107825 */ /* 0x000fe200078e0206 */
[----:B------:R-:W-:Y:S02]  /*0ba0*/  SHF.R.S32.HI R24, RZ, 0x1f, R40 ;  /* 0x0000001fff187819 */ /* 0x000fe40000011428 */
[----:B------:R-:W-:Y:S01]  /*0bb0*/  LOP3.LUT R11, R0, R3, RZ, 0x3c, !PT ;  /* 0x00000003000b7212 */ /* 0x000fe200078e3cff */
[----:B------:R-:W-:Y:S01]  /*0bc0*/  IMAD R26, R13, c[0x0][0x180], RZ ;  /* 0x000060000d1a7a24 */ /* 0x000fe200078e02ff */
[----:B------:R-:W-:Y:S01]  /*0bd0*/  LEA.HI R3, R32, R22, RZ, 0x6 ;  /* 0x0000001620037211 */ /* 0x000fe200078f30ff */
[----:B------:R-:W-:Y:S01]  /*0be0*/  IMAD.WIDE.U32 R18, R33, c[0x0][0x278], R4 ;  /* 0x00009e0021127a25 */ /* 0x000fe200078e0004 */
[----:B------:R-:W-:-:S02]  /*0bf0*/  SHF.R.S32.HI R0, RZ, 0x1f, R14 ;  /* 0x0000001fff007819 */ /* 0x000fc4000001140e */
[----:B------:R-:W-:Y:S01]  /*0c00*/  SEL R25, R24, RZ, !P3 ;  /* 0x000000ff18197207 */ /* 0x000fe20005800000 */
[----:B------:R-:W-:Y:S01]  /*0c10*/  IMAD.SHL.U32 R9, R3, 0x8, RZ ;  /* 0x0000000803097824 */ /* 0x000fe200078e00ff */
[----:B------:R-:W-:Y:S01]  /*0c20*/  SHF.R.S32.HI R3, RZ, 0x1f, R2 ;  /* 0x0000001fff037819 */ /* 0x000fe20000011402 */
[----:B------:R-:W-:Y:S01]  /*0c30*/  IMAD R6, R0, c[0x0][0x1e0], RZ ;  /* 0x0000780000067a24 */ /* 0x000fe200078e02ff */
[----:B------:R-:W-:Y:S01]  /*0c40*/  IADD3 R37, P0, R36, R18, RZ ;  /* 0x0000001224257210 */ /* 0x000fe20007f1e0ff */
[----:B------:R-:W-:Y:S01]  /*0c50*/  IMAD R0, R0, c[0x0][0x1b0], RZ ;  /* 0x00006c0000007a24 */ /* 0x000fe200078e02ff */
[----:B------:R-:W-:Y:S01]  /*0c60*/  LOP3.LUT R38, R11, 0xfffffe00, R9, 0xf8, !PT ;  /* 0xfffffe000b267812 */ /* 0x000fe200078ef809 */
[----:B------:R-:W-:Y:S02]  /*0c70*/  IMAD R27, R29, c[0x0][0x214], R27 ;  /* 0x000085001d1b7a24 */ /* 0x000fe400078e021b */
[C---:B------:R-:W-:Y:S02]  /*0c80*/  IMAD R10, R14.reuse, c[0x0][0x1e4], R6 ;  /* 0x000079000e0a7a24 */ /* 0x040fe400078e0206 */
[----:B------:R-:W-:-:S02]  /*0c90*/  IMAD R0, R14, c[0x0][0x1b4], R0 ;  /* 0x00006d000e007a24 */ /* 0x000fc400078e0200 */
[----:B------:R-:W-:-:S04]  /*0ca0*/  IMAD.WIDE.U32 R4, R29, c[0x0][0x210], R2 ;  /* 0x000084001d047a25 */ /* 0x000fc800078e0002 */
[----:B------:R-:W-:-:S04]  /*0cb0*/  IMAD.WIDE.U32 R12, R14, c[0x0][0x1e0], R2 ;  /* 0x000078000e0c7a25 */ /* 0x000fc800078e0002 */
[----:B------:R-:W-:-:S04]  /*0cc0*/  IMAD.WIDE.U32 R14, R14, c[0x0][0x1b0], R2 ;  /* 0x00006c000e0e7a25 */ /* 0x000fc800078e0002 */
[----:B------:R-:W-:Y:S02]  /*0cd0*/  IMAD.MOV.U32 R20, RZ, RZ, R8 ;  /* 0x000000ffff147224 */ /* 0x000fe400078e0008 */
[----:B------:R-:W-:Y:S02]  /*0ce0*/  IMAD R26, R29, c[0x0][0x184], R26 ;  /* 0x000061001d1a7a24 */ /* 0x000fe400078e021a */
[----:B------:R-:W-:Y:S02]  /*0cf0*/  IMAD R8, R25, c[0x0][0x278], RZ ;  /* 0x00009e0019087a24 */ /* 0x000fe400078e02ff */
[----:B------:R-:W-:Y:S01]  /*0d00*/  IMAD.WIDE.U32 R6, R29, c[0x0][0x180], R2 ;  /* 0x000060001d067a25 */ /* 0x000fe200078e0002 */
[----:B------:R-:W-:Y:S02]  /*0d10*/  SHF.R.S32.HI R29, RZ, 0x1f, R36 ;  /* 0x0000001fff1d7819 */ /* 0x000fe40000011424 */
[----:B------:R-:W-:Y:S01]  /*0d20*/  SEL R3, R40, RZ, !P2 ;  /* 0x000000ff28037207 */ /* 0x000fe20005000000 */
[----:B------:R-:W-:-:S02]  /*0d30*/  IMAD.IADD R9, R5, 0x1, R27 ;  /* 0x0000000105097824 */ /* 0x000fc400078e021b */
[----:B------:R-:W-:Y:S01]  /*0d40*/  IMAD.IADD R5, R15, 0x1, R0 ;  /* 0x000000010f057824 */ /* 0x000fe200078e0200 */
[----:B------:R-:W-:Y:S01]  /*0d50*/  SEL R0, R24, RZ, !P2 ;  /* 0x000000ff18007207 */ /* 0x000fe20005000000 */
[----:B------:R-:W-:Y:S02]  /*0d60*/  IMAD R8, R33, c[0x0][0x27c], R8 ;  /* 0x00009f0021087a24 */ /* 0x000fe400078e0208 */
[----:B------:R-:W-:Y:S02]  /*0d70*/  IMAD.IADD R11, R7, 0x1, R26 ;  /* 0x00000001070b7824 */ /* 0x000fe400078e021a */
[----:B------:R-:W-:Y:S01]  /*0d80*/  IMAD.IADD R7, R13, 0x1, R10 ;  /* 0x000000010d077824 */ /* 0x000fe200078e020a */
[----:B------:R-:W-:Y:S01]  /*0d90*/  IADD3.X R26, R29, R19, R8, P0, !PT ;  /* 0x000000131d1a7210 */ /* 0x000fe200007fe408 */
[----:B------:R-:W-:Y:S02]  /*0da0*/  IMAD.MOV.U32 R10, RZ, RZ, R6 ;  /* 0x000000ffff0a7224 */ /* 0x000fe400078e0006 */
[----:B------:R-:W-:-:S02]  /*0db0*/  IMAD.MOV.U32 R6, RZ, RZ, R12 ;  /* 0x000000ffff067224 */ /* 0x000fc400078e000c */
[C---:B------:R-:W-:Y:S02]  /*0dc0*/  IMAD R12, R0.reuse, c[0x0][0x1e8], RZ ;  /* 0x00007a00000c7a24 */ /* 0x040fe400078e02ff */
[----:B------:R-:W-:Y:S02]  /*0dd0*/  IMAD R0, R0, c[0x0][0x1b8], RZ ;  /* 0x00006e0000007a24 */ /* 0x000fe400078e02ff */
[----:B------:R-:W-:Y:S02]  /*0de0*/  IMAD.MOV.U32 R8, RZ, RZ, R4 ;  /* 0x000000ffff087224 */ /* 0x000fe400078e0004 */
[----:B------:R-:W-:Y:S02]  /*0df0*/  IMAD R15, R25, c[0x0][0x290], RZ ;  /* 0x0000a400190f7a24 */ /* 0x000fe400078e02ff */
[----:B------:R-:W-:-:S04]  /*0e00*/  IMAD.WIDE.U32 R20, R33, c[0x0][0x290], R20 ;  /* 0x0000a40021147a25 */ /* 0x000fc800078e0014 */
[----:B------:R-:W-:Y:S01]  /*0e10*/  IMAD.MOV.U32 R4, RZ, RZ, R14 ;  /* 0x000000ffff047224 */ /* 0x000fe200078e000e */
[----:B------:R-:W-:Y:S01]  /*0e20*/  IADD3 R20, P0, R36, R20, RZ ;  /* 0x0000001424147210 */ /* 0x000fe20007f1e0ff */
[C---:B------:R-:W-:Y:S02]  /*0e30*/  IMAD R14, R25.reuse, c[0x0][0x188], RZ ;  /* 0x00006200190e7a24 */ /* 0x040fe400078e02ff */
[----:B------:R-:W-:Y:S02]  /*0e40*/  IMAD R13, R25, c[0x0][0x218], RZ ;  /* 0x00008600190d7a24 */ /* 0x000fe400078e02ff */
[C---:B------:R-:W-:Y:S02]  /*0e50*/  IMAD R12, R3.reuse, c[0x0][0x1ec], R12 ;  /* 0x00007b00030c7a24 */ /* 0x040fe400078e020c */
[C---:B------:R-:W-:Y:S02]  /*0e60*/  IMAD R19, R3.reuse, c[0x0][0x1bc], R0 ;  /* 0x00006f0003137a24 */ /* 0x040fe400078e0200 */
[----:B------:R-:W-:-:S04]  /*0e70*/  IMAD.WIDE.U32 R6, R3, c[0x0][0x1e8], R6 ;  /* 0x00007a0003067a25 */ /* 0x000fc800078e0006 */
[----:B------:R-:W-:-:S04]  /*0e80*/  IMAD.WIDE.U32 R10, R33, c[0x0][0x188], R10 ;  /* 0x00006200210a7a25 */ /* 0x000fc800078e000a */
[C---:B------:R-:W-:Y:S02]  /*0e90*/  IMAD R0, R33.reuse, c[0x0][0x294], R15 ;  /* 0x0000a50021007a24 */ /* 0x040fe400078e020f */
[C---:B------:R-:W-:Y:S02]  /*0ea0*/  IMAD R14, R33.reuse, c[0x0][0x18c], R14 ;  /* 0x00006300210e7a24 */ /* 0x040fe400078e020e */
[----:B------:R-:W-:Y:S01]  /*0eb0*/  IMAD R18, R33, c[0x0][0x21c], R13 ;  /* 0x0000870021127a24 */ /* 0x000fe200078e020d */
[----:B------:R-:W-:Y:S01]  /*0ec0*/  IADD3.X R21, R29, R21, R0, P0, !PT ;  /* 0x000000151d157210 */ /* 0x000fe200007fe400 */
[----:B------:R-:W-:-:S04]  /*0ed0*/  IMAD.WIDE.U32 R8, R33, c[0x0][0x218], R8 ;  /* 0x0000860021087a25 */ /* 0x000fc800078e0008 */
[----:B------:R-:W-:Y:S02]  /*0ee0*/  IMAD.IADD R7, R7, 0x1, R12 ;  /* 0x0000000107077824 */ /* 0x000fe400078e020c */
[----:B------:R-:W-:-:S04]  /*0ef0*/  IMAD.WIDE.U32 R4, R3, c[0x0][0x1b8], R4 ;  /* 0x00006e0003047a25 */ /* 0x000fc800078e0004 */
[----:B------:R-:W-:Y:S02]  /*0f00*/  IMAD.MOV.U32 R12, RZ, RZ, R10 ;  /* 0x000000ffff0c7224 */ /* 0x000fe400078e000a */
[----:B------:R-:W-:Y:S02]  /*0f10*/  IMAD R10, R17, c[0x0][0x1d8], RZ ;  /* 0x00007600110a7a24 */ /* 0x000fe400078e02ff */
[----:B------:R-:W-:Y:S02]  /*0f20*/  IMAD.IADD R13, R11, 0x1, R14 ;  /* 0x000000010b0d7824 */ /* 0x000fe400078e020e */
[----:B------:R-:W-:Y:S02]  /*0f30*/  IMAD.IADD R9, R9, 0x1, R18 ;  /* 0x0000000109097824 */ /* 0x000fe400078e0212 */
[----:B------:R-:W-:Y:S02]  /*0f40*/  IMAD R0, R34, c[0x0][0x208], RZ ;  /* 0x0000820022007a24 */ /* 0x000fe400078e02ff */
[----:B------:R-:W-:-:S02]  /*0f50*/  IMAD R14, R17, c[0x0][0x1a8], RZ ;  /* 0x00006a00110e7a24 */ /* 0x000fc400078e02ff */
[----:B------:R-:W-:Y:S02]  /*0f60*/  IMAD.IADD R5, R5, 0x1, R19 ;  /* 0x0000000105057824 */ /* 0x000fe400078e0213 */
[----:B------:R-:W-:Y:S02]  /*0f70*/  IMAD R3, R34, c[0x0][0x178], RZ ;  /* 0x00005e0022037a24 */ /* 0x000fe400078e02ff */
[----:B------:R-:W-:Y:S02]  /*0f80*/  IMAD R15, R16, c[0x0][0x1dc], R10 ;  /* 0x00007700100f7a24 */ /* 0x000fe400078e020a */
[C---:B------:R-:W-:Y:S02]  /*0f90*/  IMAD R0, R28.reuse, c[0x0][0x20c], R0 ;  /* 0x000083001c007a24 */ /* 0x040fe400078e0200 */
[----:B------:R-:W-:-:S04]  /*0fa0*/  IMAD.WIDE.U32 R10, R28, c[0x0][0x208], R8 ;  /* 0x000082001c0a7a25 */ /* 0x000fc800078e0008 */
[----:B------:R-:W-:Y:S01]  /*0fb0*/  IMAD R18, R16, c[0x0][0x1ac], R14 ;  /* 0x00006b0010127a24 */ /* 0x000fe200078e020e */
[----:B------:R-:W-:Y:S01]  /*0fc0*/  LEA R40, P0, R10, c[0x0][0x1f0], 0x1 ;  /* 0x00007c000a287a11 */ /* 0x000fe200078008ff */
[----:B------:R-:W-:-:S04]  /*0fd0*/  IMAD.WIDE.U32 R8, R16, c[0x0][0x1d8], R6 ;  /* 0x0000760010087a25 */ /* 0x000fc800078e0006 */
[----:B------:R-:W-:Y:S01]  /*0fe0*/  IMAD.WIDE.U32 R16, R16, c[0x0][0x1a8], R4 ;  /* 0x00006a0010107a25 */ /* 0x000fe200078e0004 */
[----:B------:R-:W-:-:S03]  /*0ff0*/  LEA R6, P1, R8, c[0x0][0x1c0], 0x1 ;  /* 0x0000700008067a11 */ /* 0x000fc600078208ff */
[----:B------:R-:W-:Y:S01]  /*1000*/  IMAD R5, R28, c[0x0][0x17c], R3 ;  /* 0x00005f001c057a24 */ /* 0x000fe200078e0203 */
[----:B------:R-:W-:Y:S01]  /*1010*/  IADD3 R4, P2, R6, UR8, RZ ;  /* 0x0000000806047c10 */ /* 0x000fe2000ff5e0ff */
[----:B------:R-:W-:Y:S02]  /*1020*/  IMAD.IADD R3, R11, 0x1, R0 ;  /* 0x000000010b037824 */ /* 0x000fe400078e0200 */
[----:B------:R-:W-:Y:S02]  /*1030*/  IMAD.IADD R0, R212, 0x1, -R39 ;  /* 0x00000001d4007824 */ /* 0x000fe400078e0a27 */
[----:B------:R-:W-:Y:S01]  /*1040*/  IMAD.WIDE.U32 R12, R28, c[0x0][0x178], R12 ;  /* 0x00005e001c0c7a25 */ /* 0x000fe200078e000c */
[----:B------:R-:W-:Y:S02]  /*1050*/  LEA.HI.X R41, R10, c[0x0][0x1f4], R3, 0x1, P0 ;  /* 0x00007d000a297a11 */ /* 0x000fe400000f0c03 */
[C---:B------:R-:W-:Y:S01]  /*1060*/  ISETP.GE.AND P0, PT, R0.reuse, 0x1, PT ;  /* 0x000000010000780c */ /* 0x040fe20003f06270 */
[----:B------:R-:W-:Y:S01]  /*1070*/  IMAD.IADD R3, R9, 0x1, R15 ;  /* 0x0000000109037824 */ /* 0x000fe200078e020f */
[----:B------:R-:W-:Y:S01]  /*1080*/  ISETP.GE.AND P4, PT, R0, 0x21, PT ;  /* 0x000000210000780c */ /* 0x000fe20003f86270 */
[----:B------:R-:W-:Y:S01]  /*1090*/  IMAD.SHL.U32 R14, R38, 0x2, RZ ;  /* 0x00000002260e7824 */ /* 0x000fe200078e00ff */
[C---:B------:R-:W-:Y:S01]  /*10a0*/  ISETP.GE.OR P6, PT, R2.reuse, c[0x0][0x1cc], !P0 ;  /* 0x0000730002007a0c */ /* 0x040fe200047c6670 */
[----:B------:R-:W-:Y:S01]  /*10b0*/  STL.64 [R1+0x8], R40 ;  /* 0x0000082801007387 */ /* 0x000fe20000100a00 */
[----:B------:R-:W-:Y:S01]  /*10c0*/  ISETP.GE.OR P5, PT, R2, c[0x0][0x1cc], !P4 ;  /* 0x0000730002007a0c */ /* 0x000fe200067a6670 */
[----:B------:R-:W-:Y:S01]  /*10d0*/  IMAD.WIDE.U32 R10, R33, c[0x0][0x240], R30 ;  /* 0x00009000210a7a25 */ /* 0x000fe200078e001e */
[----:B------:R-:W-:-:S02]  /*10e0*/  LEA.HI.X R7, R8, c[0x0][0x1c4], R3, 0x1, P1 ;  /* 0x0000710008077a11 */ /* 0x000fc400008f0c03 */
[----:B------:R-:W-:Y:S01]  /*10f0*/  ISETP.GE.AND P3, PT, R0, 0x41, PT ;  /* 0x000000410000780c */ /* 0x000fe20003f66270 */
[----:B------:R-:W-:Y:S01]  /*1100*/  IMAD.IADD R3, R13, 0x1, R5 ;  /* 0x000000010d037824 */ /* 0x000fe200078e0205 */
[----:B------:R-:W-:Y:S02]  /*1110*/  IADD3.X R5, R7, UR9, RZ, P2, !PT ;  /* 0x0000000907057c10 */ /* 0x000fe400097fe4ff */
[----:B------:R-:W-:Y:S02]  /*1120*/  LEA R42, P1, R12, c[0x0][0x160], 0x1 ;  /* 0x000058000c2a7a11 */ /* 0x000fe400078208ff */
[----:B------:R-:W-:Y:S01]  /*1130*/  ISETP.GE.AND P2, PT, R0, 0x61, PT ;  /* 0x000000610000780c */ /* 0x000fe20003f46270 */
        /* <DEDUP_REMOVED lines=8> */
[----:B------:R-:W-:-:S02]  /*11c0*/  ISETP.GE.OR P0, PT, R2, c[0x0][0x19c], !P0 ;  /* 0x0000670002007a0c */ /* 0x000fc40004706670 */
[C---:B------:R-:W-:Y:S01]  /*11d0*/  ISETP.GE.OR P4, PT, R2.reuse, c[0x0][0x19c], !P4 ;  /* 0x0000670002007a0c */ /* 0x040fe20006786670 */
[----:B------:R-:W-:Y:S01]  /*11e0*/  STL.64 [R1+0x10], R42 ;  /* 0x0000102a01007387 */ /* 0x000fe20000100a00 */
[----:B------:R-:W-:Y:S02]  /*11f0*/  ISETP.GE.OR P3, PT, R2, c[0x0][0x19c], !P3 ;  /* 0x0000670002007a0c */ /* 0x000fe40005f66670 */
[----:B------:R-:W-:Y:S02]  /*1200*/  LEA.HI R12, R32, R22, RZ, 0x5 ;  /* 0x00000016200c7211 */ /* 0x000fe400078f28ff */
[----:B-1----:R-:W-:Y:S02]  /*1210*/  LEA R6, P1, R16, c[0x0][0x190], 0x1 ;  /* 0x0000640010067a11 */ /* 0x002fe400078208ff */
[----:B--2---:R-:W-:Y:S02]  /*1220*/  IADD3 R4, P5, R4, UR8, RZ ;  /* 0x0000000804047c10 */ /* 0x004fe4000ffbe0ff */
[----:B------:R-:W-:Y:S01]  /*1230*/  LEA.HI.X R7, R16, c[0x0][0x194], R0, 0x1, P1 ;  /* 0x0000650010077a11 */ /* 0x000fe200008f0c00 */
[----:B------:R-:W-:Y:S01]  /*1240*/  IMAD R0, R25, c[0x0][0x240], RZ ;  /* 0x0000900019007a24 */ /* 0x000fe200078e02ff */
[----:B------:R-:W-:-:S02]  /*1250*/  IADD3.X R5, R5, UR9, RZ, P5, !PT ;  /* 0x0000000905057c10 */ /* 0x000fc4000affe4ff */
[----:B------:R-:W-:Y:S01]  /*1260*/  ISETP.GE.OR P5, PT, R2, c[0x0][0x1cc], !P2 ;  /* 0x0000730002007a0c */ /* 0x000fe200057a6670 */
[----:B------:R-:W-:Y:S01]  /*1270*/  IMAD R16, R33, c[0x0][0x244], R0 ;  /* 0x0000910021107a24 */ /* 0x000fe200078e0200 */
[----:B------:R-:W-:Y:S01]  /*1280*/  IADD3 R8, P1, R4, UR8, RZ ;  /* 0x0000000804087c10 */ /* 0x000fe2000ff3e0ff */
[----:B------:R1:W-:Y:S01]  /*1290*/  LDGSTS.E.BYPASS.LTC128B.128 [R14+0x6080], [R4.64], !P6 ;  /* 0x06080000040e7fae */ /* 0x0003e2000f101d46 */
[C---:B------:R-:W-:Y:S02]  /*12a0*/  ISETP.GE.OR P2, PT, R2.reuse, c[0x0][0x19c], !P2 ;  /* 0x0000670002007a0c */ /* 0x040fe40005746670 */
[----:B------:R-:W-:Y:S01]  /*12b0*/  IADD3.X R9, R5, UR9, RZ, P1, !PT ;  /* 0x0000000905097c10 */ /* 0x000fe20008ffe4ff */
[----:B------:R-:W-:Y:S01]  /*12c0*/  ULDC.64 UR8, c[0x0][0x178] ;  /* 0x00005e0000087ab9 */ /* 0x000fe20000000a00 */
[----:B------:R-:W-:Y:S01]  /*12d0*/  ISETP.GE.AND P6, PT, R2, c[0x0][0x16c], PT ;  /* 0x00005b0002007a0c */ /* 0x000fe20003fc6270 */
[----:B------:R-:W-:Y:S02]  /*12e0*/  USHF.L.U32 UR4, UR8, 0x6, URZ ;  /* 0x0000000608047899 */ /* 0x000fe4000800063f */
[----:B------:R-:W-:-:S02]  /*12f0*/  USHF.L.U64.HI UR9, UR8, UR10, UR9 ;  /* 0x0000000a08097299 */ /* 0x000fc40008010209 */
[----:B------:R2:W-:Y:S01]  /*1300*/  LDGSTS.E.BYPASS.LTC128B.128 [R14+0x7080], [R8.64], !P5 ;  /* 0x07080000080e7fae */ /* 0x0005e2000e901d46 */
[----:B------:R-:W-:-:S03]  /*1310*/  ISETP.GE.AND P5, PT, R2, c[0x0][0x1fc], PT ;  /* 0x00007f0002007a0c */ /* 0x000fc60003fa6270 */
[----:B------:R3:W-:Y:S01]  /*1320*/  LDGSTS.E.BYPASS.LTC128B.128 [R14+0x80], [R6.64], !P0 ;  /* 0x00080000060e7fae */ /* 0x0007e2000c101d46 */
[----:B-1----:R-:W-:-:S04]  /*1330*/  IADD3 R4, P1, R6, UR11, RZ ;  /* 0x0000000b06047c10 */ /* 0x002fc8000ff3e0ff */
[----:B------:R-:W-:Y:S02]  /*1340*/  IADD3.X R5, R7, UR5, RZ, P1, !PT ;  /* 0x0000000507057c10 */ /* 0x000fe40008ffe4ff */
[----:B------:R-:W-:-:S03]  /*1350*/  IADD3 R2, P0, R4, UR11, RZ ;  /* 0x0000000b04027c10 */ /* 0x000fc6000ff1e0ff */
[----:B------:R1:W-:Y:S01]  /*1360*/  LDGSTS.E.BYPASS.LTC128B.128 [R14+0x1080], [R4.64], !P4 ;  /* 0x01080000040e7fae */ /* 0x0003e2000e101d46 */
[----:B------:R-:W-:Y:S02]  /*1370*/  IADD3.X R3, R5, UR5, RZ, P0, !PT ;  /* 0x0000000505037c10 */ /* 0x000fe400087fe4ff */
[----:B--2---:R-:W-:Y:S02]  /*1380*/  IADD3 R8, -R39, UR13, RZ ;  /* 0x0000000d27087c10 */ /* 0x004fe4000fffe1ff */
[----:B---3--:R-:W-:Y:S01]  /*1390*/  LEA.HI R6, R32, R22, RZ, 0x4 ;  /* 0x0000001620067211 */ /* 0x008fe200078f20ff */
[----:B------:R2:W-:Y:S01]  /*13a0*/  LDGSTS.E.BYPASS.LTC128B.128 [R14+0x2080], [R2.64], !P3 ;  /* 0x02080000020e7fae */ /* 0x0005e2000d901d46 */
[C---:B------:R-:W-:Y:S02]  /*13b0*/  ISETP.LT.OR P1, PT, R8.reuse, 0x1, P6 ;  /* 0x000000010800780c */ /* 0x040fe40003721670 */
[----:B------:R-:W-:Y:S02]  /*13c0*/  ISETP.LT.OR P3, PT, R8, 0x21, P6 ;  /* 0x000000210800780c */ /* 0x000fe40003761670 */
[----:B------:R-:W-:-:S02]  /*13d0*/  SHF.R.S32.HI R7, RZ, 0x5, R12 ;  /* 0x00000005ff077819 */ /* 0x000fc4000001140c */
[----:B------:R-:W-:Y:S02]  /*13e0*/  ISETP.GT.AND P4, PT, R22, 0x1f, PT ;  /* 0x0000001f1600780c */ /* 0x000fe40003f84270 */
[----:B-1----:R-:W-:-:S04]  /*13f0*/  IADD3 R4, P0, R2, UR11, RZ ;  /* 0x0000000b02047c10 */ /* 0x002fc8000ff1e0ff */
[----:B------:R-:W-:Y:S02]  /*1400*/  IADD3.X R5, R3, UR5, RZ, P0, !PT ;  /* 0x0000000503057c10 */ /* 0x000fe400087fe4ff */
[----:B--2---:R-:W-:-:S03]  /*1410*/  IADD3 R2, P0, R42, UR4, RZ ;  /* 0x000000042a027c10 */ /* 0x004fc6000ff1e0ff */
[----:B------:R1:W-:Y:S01]  /*1420*/  LDGSTS.E.BYPASS.LTC128B.128 [R14+0x3080], [R4.64], !P2 ;  /* 0x03080000040e7fae */ /* 0x0003e2000d101d46 */
[----:B------:R-:W-:Y:S02]  /*1430*/  IADD3.X R3, R43, UR9, RZ, P0, !PT ;  /* 0x000000092b037c10 */ /* 0x000fe400087fe4ff */
[----:B------:R-:W-:Y:S01]  /*1440*/  ISETP.LT.OR P2, PT, R8, 0x61, P6 ;  /* 0x000000610800780c */ /* 0x000fe20003741670 */
[----:B------:R-:W0:Y:S04]  /*1450*/  LDGDEPBAR ;  /* 0x00000000000079af */ /* 0x000e280000000000 */
[----:B------:R2:W-:Y:S01]  /*1460*/  LDGSTS.E.BYPASS.LTC128B.128 [R14+0x8080], [R42.64], !P1 ;  /* 0x080800002a0e7fae */ /* 0x0005e2000c901d46 */
[----:B------:R-:W-:-:S03]  /*1470*/  LEA R18, P1, R37, c[0x0][0x258], 0x2 ;  /* 0x0000960025127a11 */ /* 0x000fc600078210ff */
[----:B------:R3:W-:Y:S01]  /*1480*/  LDGSTS.E.BYPASS.LTC128B.128 [R14+0x9080], [R2.64], !P3 ;  /* 0x09080000020e7fae */ /* 0x0007e2000d901d46 */
[C---:B------:R-:W-:Y:S02]  /*1490*/  ISETP.LT.OR P3, PT, R8.reuse, 0x41, P6 ;  /* 0x000000410800780c */ /* 0x040fe40003761670 */
[----:B------:R-:W-:Y:S02]  /*14a0*/  LEA.HI.X R19, R37, c[0x0][0x25c], R26, 0x2, P1 ;  /* 0x0000970025137a11 */ /* 0x000fe400008f141a */
[----:B------:R-:W-:-:S03]  /*14b0*/  ISETP.LT.OR P1, PT, R8, 0x21, P5 ;  /* 0x000000210800780c */ /* 0x000fc60002f21670 */
[----:B------:R4:W-:Y:S01]  /*14c0*/  STL.64 [R1+0x28], R18 ;  /* 0x0000281201007387 */ /* 0x0009e20000100a00 */
[----:B-1----:R-:W-:Y:S02]  /*14d0*/  SHF.R.S32.HI R4, RZ, 0x4, R6 ;  /* 0x00000004ff047819 */ /* 0x002fe40000011406 */
[----:B------:R-:W-:Y:S02]  /*14e0*/  SHF.R.S32.HI R5, RZ, 0x1f, R12 ;  /* 0x0000001fff057819 */ /* 0x000fe4000001140c */
[----:B------:R-:W-:Y:S02]  /*14f0*/  LEA.HI R0, R6, R4, RZ, 0x1 ;  /* 0x0000000406007211 */ /* 0x000fe400078f08ff */
[----:B------:R-:W-:Y:S02]  /*1500*/  LEA.HI R5, R5, R7, RZ, 0x2 ;  /* 0x0000000705057211 */ /* 0x000fe400078f10ff */
[----:B------:R-:W-:Y:S02]  /*1510*/  LOP3.LUT R0, R0, 0xfffffffe, RZ, 0xc0, !PT ;  /* 0xfffffffe00007812 */ /* 0x000fe400078ec0ff */
[----:B------:R-:W-:-:S02]  /*1520*/  LOP3.LUT R5, R5, 0xfffffffc, RZ, 0xc0, !PT ;  /* 0xfffffffc05057812 */ /* 0x000fc400078ec0ff */
[----:B---3--:R-:W-:Y:S01]  /*1530*/  IADD3 R2, P0, R2, UR4, RZ ;  /* 0x0000000402027c10 */ /* 0x008fe2000ff1e0ff */
[----:B------:R-:W-:Y:S01]  /*1540*/  IMAD.IADD R200, R4, 0x1, -R0 ;  /* 0x0000000104c87824 */ /* 0x000fe200078e0a00 */
[----:B------:R-:W-:Y:S01]  /*1550*/  LOP3.LUT R0, R6, 0xfffffff0, RZ, 0xc0, !PT ;  /* 0xfffffff006007812 */ /* 0x000fe200078ec0ff */
[----:B------:R-:W-:Y:S01]  /*1560*/  IMAD.IADD R13, R7, 0x1, -R5 ;  /* 0x00000001070d7824 */ /* 0x000fe200078e0a05 */
[----:B------:R-:W-:Y:S02]  /*1570*/  IADD3.X R3, R3, UR9, RZ, P0, !PT ;  /* 0x0000000903037c10 */ /* 0x000fe400087fe4ff */
[----:B------:R-:W-:Y:S01]  /*1580*/  IADD3 R4, P0, R2, UR4, RZ ;  /* 0x0000000402047c10 */ /* 0x000fe2000ff1e0ff */
[----:B------:R-:W-:Y:S01]  /*1590*/  IMAD.IADD R6, R22, 0x1, -R0 ;  /* 0x0000000116067824 */ /* 0x000fe200078e0a00 */
[----:B------:R-:W-:Y:S01]  /*15a0*/  ULDC.64 UR4, c[0x0][0x208] ;  /* 0x0000820000047ab9 */ /* 0x000fe20000000a00 */
[----:B------:R1:W-:Y:S01]  /*15b0*/  LDGSTS.E.BYPASS.LTC128B.128 [R14+0xa080], [R2.64], !P3 ;  /* 0x0a080000020e7fae */ /* 0x0003e2000d901d46 */
[----:B------:R-:W-:Y:S01]  /*15c0*/  IADD3.X R5, R3, UR9, RZ, P0, !PT ;  /* 0x0000000903057c10 */ /* 0x000fe200087fe4ff */
[----:B------:R-:W-:Y:S01]  /*15d0*/  USHF.L.U32 UR8, UR4, 0x6, URZ ;  /* 0x0000000604087899 */ /* 0x000fe2000800063f */
[C---:B------:R-:W-:Y:S01]  /*15e0*/  ISETP.LT.OR P0, PT, R8.reuse, 0x1, P5 ;  /* 0x000000010800780c */ /* 0x040fe20002f01670 */
[----:B------:R-:W-:Y:S01]  /*15f0*/  USHF.L.U64.HI UR10, UR4, UR10, UR5 ;  /* 0x0000000a040a7299 */ /* 0x000fe20008010205 */
[----:B------:R-:W-:Y:S01]  /*1600*/  SHF.R.S32.HI R0, RZ, 0x1f, R6 ;  /* 0x0000001fff007819 */ /* 0x000fe20000011406 */
[----:B------:R3:W-:Y:S01]  /*1610*/  LDGSTS.E.BYPASS.LTC128B.128 [R14+0xb080], [R4.64], !P2 ;  /* 0x0b080000040e7fae */ /* 0x0007e2000d101d46 */
[----:B------:R-:W-:-:S02]  /*1620*/  ISETP.LT.OR P3, PT, R8, 0x41, P5 ;  /* 0x000000410800780c */ /* 0x000fc40002f61670 */
[----:B------:R-:W-:-:S04]  /*1630*/  LEA.HI R7, R0, R6, RZ, 0x3 ;  /* 0x0000000600077211 */ /* 0x000fc800078f18ff */
[----:B------:R-:W-:-:S05]  /*1640*/  LOP3.LUT R0, R7, 0xfffffff8, RZ, 0xc0, !PT ;  /* 0xfffffff807007812 */ /* 0x000fca00078ec0ff */
[----:B------:R-:W-:Y:S01]  /*1650*/  IMAD.IADD R9, R6, 0x1, -R0 ;  /* 0x0000000106097824 */ /* 0x000fe200078e0a00 */
[----:B------:R-:W-:Y:S01]  /*1660*/  LEA.HI R0, R32, R22, RZ, 0x7 ;  /* 0x0000001620007211 */ /* 0x000fe200078f38ff */
[----:B------:R-:W-:-:S03]  /*1670*/  IMAD.SHL.U32 R6, R36, 0x40, RZ ;  /* 0x0000004024067824 */ /* 0x000fc600078e00ff */
[----:B------:R-:W-:Y:S01]  /*1680*/  SHF.R.S32.HI R201, RZ, 0x7, R0 ;  /* 0x00000007ffc97819 */ /* 0x000fe20000011400 */
[----:B-1----:R-:W-:-:S04]  /*1690*/  @!P4 IMAD.SHL.U32 R2, R22, 0x10, RZ ;  /* 0x000000101602c824 */ /* 0x002fc800078e00ff */
[----:B------:R-:W-:Y:S01]  /*16a0*/  IMAD.SHL.U32 R0, R201, 0x8, RZ ;  /* 0x00000008c9007824 */ /* 0x000fe200078e00ff */
[----:B------:R1:W-:Y:S01]  /*16b0*/  @!P4 LDGSTS.E.BYPASS.LTC128B.128 [R2+0x18080], [R18.64] ;  /* 0x180800001202cfae */ /* 0x0003e2000b901d46 */
[----:B---3--:R-:W-:-:S03]  /*16c0*/  IADD3 R4, P2, R40, UR8, RZ ;  /* 0x0000000828047c10 */ /* 0x008fc6000ff5e0ff */
[----:B------:R-:W-:Y:S01]  /*16d0*/  LOP3.LUT R15, R0, 0x8, RZ, 0xc0, !PT ;  /* 0x00000008000f7812 */ /* 0x000fe200078ec0ff */
[----:B------:R-:W0:Y:S01]  /*16e0*/  LDGDEPBAR ;  /* 0x00000000000079af */ /* 0x000e220000000000 */
[----:B------:R-:W-:Y:S01]  /*16f0*/  IADD3.X R5, R41, UR10, RZ, P2, !PT ;  /* 0x0000000a29057c10 */ /* 0x000fe200097fe4ff */
[----:B------:R-:W-:Y:S01]  /*1700*/  IMAD.SHL.U32 R0, R200, 0x10, RZ ;  /* 0x00000010c8007824 */ /* 0x000fe200078e00ff */
[----:B------:R-:W-:Y:S01]  /*1710*/  ISETP.LT.OR P2, PT, R8, 0x61, P5 ;  /* 0x000000610800780c */ /* 0x000fe20002f41670 */
[----:B------:R2:W-:Y:S01]  /*1720*/  LDGSTS.E.BYPASS.LTC128B.128 [R14+0x10080], [R40.64], !P0 ;  /* 0x10080000280e7fae */ /* 0x0005e2000c101d46 */
[----:B------:R-:W-:Y:S02]  /*1730*/  IMAD.IADD R8, R11, 0x1, R16 ;  /* 0x000000010b087824 */ /* 0x000fe400078e0210 */
[----:B------:R-:W-:Y:S01]  /*1740*/  LOP3.LUT R0, R15, 0x10, R0, 0xf8, !PT ;  /* 0x000000100f007812 */ /* 0x000fe200078ef800 */
[----:B------:R3:W-:Y:S01]  /*1750*/  LDGSTS.E.BYPASS.LTC128B.128 [R14+0x11080], [R4.64], !P1 ;  /* 0x11080000040e7fae */ /* 0x0007e2000c901d46 */
[----:B-1----:R-:W-:-:S02]  /*1760*/  IADD3 R2, P0, R4, UR8, RZ ;  /* 0x0000000804027c10 */ /* 0x002fc4000ff1e0ff */
[C---:B----4-:R-:W-:Y:S02]  /*1770*/  LEA R18, P1, R20.reuse, c[0x0][0x280], 0x2 ;  /* 0x0000a00014127a11 */ /* 0x050fe400078210ff */
[----:B------:R-:W-:Y:S02]  /*1780*/  IADD3.X R3, R5, UR10, RZ, P0, !PT ;  /* 0x0000000a05037c10 */ /* 0x000fe400087fe4ff */
[----:B------:R-:W-:-:S03]  /*1790*/  LEA.HI.X R19, R20, c[0x0][0x284], R21, 0x2, P1 ;  /* 0x0000a10014137a11 */ /* 0x000fc600008f1415 */
[----:B------:R1:W-:Y:S01]  /*17a0*/  LDGSTS.E.BYPASS.LTC128B.128 [R14+0x12080], [R2.64], !P3 ;  /* 0x12080000020e7fae */ /* 0x0003e2000d901d46 */
[----:B---3--:R-:W-:-:S03]  /*17b0*/  IADD3 R4, P0, R2, UR8, RZ ;  /* 0x0000000802047c10 */ /* 0x008fc6000ff1e0ff */
[----:B------:R-:W-:Y:S01]  /*17c0*/  STL.64 [R1+0x20], R18 ;  /* 0x0000201201007387 */ /* 0x000fe20000100a00 */
[----:B------:R-:W-:Y:S02]  /*17d0*/  IADD3.X R5, R3, UR10, RZ, P0, !PT ;  /* 0x0000000a03057c10 */ /* 0x000fe400087fe4ff */
[----:B------:R-:W-:-:S03]  /*17e0*/  PLOP3.LUT P0, PT, PT, PT, UP0, 0x80, 0x0 ;  /* 0x000000000000781c */ /* 0x000fc60003f0f008 */
[----:B------:R3:W-:Y:S01]  /*17f0*/  LDGSTS.E.BYPASS.LTC128B.128 [R14+0x13080], [R4.64], !P2 ;  /* 0x13080000040e7fae */ /* 0x0007e2000d101d46 */
[----:B-1----:R-:W-:Y:S02]  /*1800*/  @!P4 IMAD.SHL.U32 R2, R22, 0x10, RZ ;  /* 0x000000101602c824 */ /* 0x002fe400078e00ff */
[----:B------:R-:W-:-:S03]  /*1810*/  IMAD.SHL.U32 R3, R9, 0x40, RZ ;  /* 0x0000004009037824 */ /* 0x000fc600078e00ff */
[----:B------:R1:W-:Y:S02]  /*1820*/  @!P4 LDGSTS.E.BYPASS.LTC128B.128 [R2+0x18480], [R18.64] ;  /* 0x184800001202cfae */ /* 0x0003e4000b901d46 */
[----:B------:R-:W-:Y:S02]  /*1830*/  LOP3.LUT R3, R3, 0x1c0, RZ, 0xc0, !PT ;  /* 0x000001c003037812 */ /* 0x000fe400078ec0ff */
[----:B------:R-:W0:Y:S01]  /*1840*/  LDGDEPBAR ;  /* 0x00000000000079af */ /* 0x000e220000000000 */
[----:B---3--:R-:W-:-:S03]  /*1850*/  IADD3 R5, P1, R6, R10, RZ ;  /* 0x0000000a06057210 */ /* 0x008fc60007f3e0ff */
[----:B------:R-:W0:Y:S01]  /*1860*/  LDGDEPBAR ;  /* 0x00000000000079af */ /* 0x000e220000000000 */
[----:B------:R-:W-:-:S03]  /*1870*/  SHF.R.U32.HI R4, RZ, 0x3, R3 ;  /* 0x00000003ff047819 */ /* 0x000fc60000011603 */
[----:B------:R3:W-:Y:S01]  /*1880*/  STL [R1+0x40], R5 ;  /* 0x0000400501007387 */ /* 0x0007e20000100800 */
[----:B-1----:R-:W-:-:S05]  /*1890*/  IMAD.SHL.U32 R2, R200, 0x8, RZ ;  /* 0x00000008c8027824 */ /* 0x002fca00078e00ff */
[----:B------:R-:W-:Y:S02]  /*18a0*/  LOP3.LUT R2, R3, 0x8, R2, 0xf8, !PT ;  /* 0x0000000803027812 */ /* 0x000fe400078ef802 */
[----:B------:R-:W-:Y:S01]  /*18b0*/  LOP3.LUT R3, R4, R0, R3, 0x1e, !PT ;  /* 0x0000000004037212 */ /* 0x000fe200078e1e03 */
[----:B------:R-:W-:Y:S01]  /*18c0*/  IMAD.SHL.U32 R0, R13, 0x400, RZ ;  /* 0x000004000d007824 */ /* 0x000fe200078e00ff */
[----:B------:R-:W-:Y:S01]  /*18d0*/  LOP3.LUT R4, R2, R4, RZ, 0x3c, !PT ;  /* 0x0000000402047212 */ /* 0x000fe200078e3cff */
[----:B---3--:R-:W-:-:S05]  /*18e0*/  IMAD.SHL.U32 R5, R7, 0x40, RZ ;  /* 0x0000004007057824 */ /* 0x008fca00078e00ff */
[----:B------:R-:W-:Y:S02]  /*18f0*/  LOP3.LUT R2, R5, 0xfffffe00, RZ, 0xc0, !PT ;  /* 0xfffffe0005027812 */ /* 0x000fe400078ec0ff */
[----:B------:R-:W-:Y:S02]  /*1900*/  LEA.HI.X.SX32 R5, R6, R8, 0x1, P1 ;  /* 0x0000000806057211 */ /* 0x000fe400008f0eff */
[-C--:B------:R-:W-:Y:S02]  /*1910*/  IADD3 R207, R4, R2.reuse, R0 ;  /* 0x0000000204cf7210 */ /* 0x080fe40007ffe000 */
[----:B------:R-:W-:Y:S01]  /*1920*/  LOP3.LUT R206, R3, R2, RZ, 0xfc, !PT ;  /* 0x0000000203ce7212 */ /* 0x000fe200078efcff */
[----:B------:R2:W-:Y:S01]  /*1930*/  STL [R1+0x3c], R5 ;  /* 0x00003c0501007387 */ /* 0x0005e20000100800 */
[C---:B------:R-:W-:Y:S02]  /*1940*/  IADD3 R2, R14.reuse, 0x10080, RZ ;  /* 0x000100800e027810 */ /* 0x040fe40007ffe0ff */
[----:B------:R-:W-:-:S03]  /*1950*/  IADD3 R3, R14, 0x8080, RZ ;  /* 0x000080800e037810 */ /* 0x000fc60007ffe0ff */
[----:B------:R2:W-:Y:S04]  /*1960*/  STL [R1+0x34], R2 ;  /* 0x0000340201007387 */ /* 0x0005e80000100800 */
[----:B------:R2:W-:Y:S01]  /*1970*/  STL [R1+0x38], R3 ;  /* 0x0000380301007387 */ /* 0x0005e20000100800 */
[----:B------:R-:W-:Y:S05]  /*1980*/  @!P0 BRA `(.L_x_975) ;  /* 0x0000021000008947 */ /* 0x000fea0003800000 */
[----:B------:R-:W-:Y:S01]  /*1990*/  USHF.L.U32 UR12, UR4, 0x5, URZ ;  /* 0x00000005040c7899 */ /* 0x000fe2000800063f */
[----:B--2---:R-:W-:Y:S01]  /*19a0*/  IMAD.U32 R2, RZ, RZ, UR13 ;  /* 0x0000000dff027e24 */ /* 0x004fe2000f8e00ff */
[----:B------:R-:W-:Y:S01]  /*19b0*/  ULDC UR5, c[0x0][0x20c] ;  /* 0x0000830000057ab9 */ /* 0x000fe20000000800 */
[----:B------:R-:W-:Y:S01]  /*19c0*/  BSSY B0, `(.L_x_975) ;  /* 0x000001d000007945 */ /* 0x000fe20003800000 */
[----:B------:R-:W-:Y:S02]  /*19d0*/  UMOV UR11, 0x5 ;  /* 0x00000005000b7882 */ /* 0x000fe40000000000 */
[----:B------:R-:W-:Y:S01]  /*19e0*/  USHF.L.U64.HI UR5, UR4, UR11, UR5 ;  /* 0x0000000b04057299 */ /* 0x000fe20008010205 */
[----:B------:R-:W-:Y:S01]  /*19f0*/  IADD3 R6, -R39, -0x80, R2 ;  /* 0xffffff8027067810 */ /* 0x000fe20007ffe102 */
[----:B------:R-:W-:-:S02]  /*1a00*/  USHF.L.U32 UR4, UR12, 0x1, URZ ;  /* 0x000000010c047899 */ /* 0x000fc4000800063f */
[----:B------:R-:W-:Y:S01]  /*1a10*/  USHF.L.U64.HI UR5, UR12, 0x1, UR5 ;  /* 0x000000010c057899 */ /* 0x000fe20008010205 */
[C---:B------:R-:W-:Y:S02]  /*1a20*/  ISETP.LT.OR P1, PT, R6.reuse, 0x1, P5 ;  /* 0x000000010600780c */ /* 0x040fe40002f21670 */
[----:B------:R-:W-:Y:S01]  /*1a30*/  ISETP.LT.OR P3, PT, R6, 0x21, P5 ;  /* 0x000000210600780c */ /* 0x000fe20002f61670 */
[----:B------:R-:W-:Y:S02]  /*1a40*/  IMAD.U32 R3, RZ, RZ, UR4 ;  /* 0x00000004ff037e24 */ /* 0x000fe4000f8e00ff */
[----:B------:R-:W-:-:S03]  /*1a50*/  IMAD.U32 R4, RZ, RZ, UR5 ;  /* 0x00000005ff047e24 */ /* 0x000fc6000f8e00ff */
        /* <DEDUP_REMOVED lines=17> */
[----:B--2---:R-:W-:-:S05]  /*1b70*/  SHF.L.U32 R2, R22, 0x4, RZ ;  /* 0x0000000416027819 */ /* 0x004fca00000006ff */
[----:B------:R1:W-:Y:S02]  /*1b80*/  LDGSTS.E.BYPASS.LTC128B.128 [R2+0x18680], [R18.64+0x200] ;  /* 0x1868020012027fae */ /* 0x0003e4000b901d46 */
.L_x_976:
[----:B------:R-:W-:Y:S05]  /*1b90*/  BSYNC B0 ;  /* 0x0000000000007941 */ /* 0x000fea0003800000 */
.L_x_975:
[----:B-12---:R-:W-:Y:S01]  /*1ba0*/  LEA.HI R2, R32, R22, RZ, 0x2 ;  /* 0x0000001620027211 */ /* 0x006fe200078f10ff */
[----:B------:R-:W-:Y:S01]  /*1bb0*/  IMAD.SHL.U32 R5, R35, 0x40, RZ ;  /* 0x0000004023057824 */ /* 0x000fe200078e00ff */
[----:B------:R-:W-:Y:S01]  /*1bc0*/  LOP3.LUT R4, R12, 0xffffffe0, RZ, 0xc0, !PT ;  /* 0xffffffe00c047812 */ /* 0x000fe200078ec0ff */
[----:B------:R-:W-:Y:S01]  /*1bd0*/  IMAD.SHL.U32 R7, R13, 0x10, RZ ;  /* 0x000000100d077824 */ /* 0x000fe200078e00ff */
[----:B------:R-:W-:Y:S01]  /*1be0*/  LOP3.LUT R3, R2, 0x3ffffffc, RZ, 0xc0, !PT ;  /* 0x3ffffffc02037812 */ /* 0x000fe200078ec0ff */
[----:B------:R-:W-:Y:S01]  /*1bf0*/  IMAD.MOV.U32 R220, RZ, RZ, 0x40 ;  /* 0x00000040ffdc7424 */ /* 0x000fe200078e00ff */
[----:B------:R-:W-:Y:S01]  /*1c00*/  LOP3.LUT R8, R5, 0x1c0, RZ, 0xc0, !PT ;  /* 0x000001c005087812 */ /* 0x000fe200078ec0ff */
[C---:B------:R-:W-:Y:S01]  /*1c10*/  IMAD.IADD R10, R22.reuse, 0x1, -R4 ;  /* 0x00000001160a7824 */ /* 0x040fe200078e0a04 */
[----:B------:R-:W-:Y:S01]  /*1c20*/  LEA.HI R4, R201, R201, RZ, 0x1 ;  /* 0x000000c9c9047211 */ /* 0x000fe200078f08ff */
[----:B------:R-:W-:Y:S01]  /*1c30*/  IMAD.IADD R22, R22, 0x1, -R3 ;  /* 0x0000000116167824 */ /* 0x000fe200078e0a03 */
[--C-:B------:R-:W-:Y:S01]  /*1c40*/  SHF.R.S32.HI R6, RZ, 0x2, R2.reuse ;  /* 0x00000002ff067819 */ /* 0x100fe20000011402 */
[----:B------:R-:W-:Y:S01]  /*1c50*/  IMAD.SHL.U32 R3, R39, 0x8, RZ ;  /* 0x0000000827037824 */ /* 0x000fe200078e00ff */
[----:B------:R-:W-:Y:S01]  /*1c60*/  SHF.R.S32.HI R2, RZ, 0x1f, R2 ;  /* 0x0000001fff027819 */ /* 0x000fe20000011402 */
[----:B------:R-:W-:Y:S01]  /*1c70*/  IMAD R22, R22, 0x2, R0 ;  /* 0x0000000216167824 */ /* 0x000fe200078e0200 */
[C---:B------:R-:W-:Y:S01]  /*1c80*/  LOP3.LUT P3, RZ, R9.reuse, 0x4, RZ, 0xc0, !PT ;  /* 0x0000000409ff7812 */ /* 0x040fe2000786c0ff */
[----:B------:R-:W-:Y:S01]  /*1c90*/  IMAD.MOV.U32 R205, RZ, RZ, 0x20 ;  /* 0x00000020ffcd7424 */ /* 0x000fe200078e00ff */
[----:B------:R-:W-:Y:S01]  /*1ca0*/  LOP3.LUT P0, RZ, R9, 0x2, RZ, 0xc0, !PT ;  /* 0x0000000209ff7812 */ /* 0x000fe2000780c0ff */
[----:B------:R-:W0:Y:S01]  /*1cb0*/  LDGDEPBAR ;  /* 0x00000000000079af */ /* 0x000e220000000000 */
[----:B------:R-:W-:Y:S01]  /*1cc0*/  LOP3.LUT R3, R3, 0x8, RZ, 0xc0, !PT ;  /* 0x0000000803037812 */ /* 0x000fe200078ec0ff */
[----:B------:R-:W-:Y:S01]  /*1cd0*/  UIADD3 UR7, UR13, 0x7f, URZ ;  /* 0x0000007f0d077890 */ /* 0x000fe2000fffe03f */
[--C-:B------:R-:W-:Y:S01]  /*1ce0*/  SHF.R.U32.HI R9, RZ, 0x3, R8.reuse ;  /* 0x00000003ff097819 */ /* 0x100fe20000011608 */
[----:B------:R-:W-:Y:S01]  /*1cf0*/  CS2R R126, SRZ ;  /* 0x00000000007e7805 */ /* 0x000fe2000001ff00 */
[----:B------:R-:W-:Y:S01]  /*1d00*/  LOP3.LUT R5, R8, 0x30, R7, 0xf8, !PT ;  /* 0x0000003008057812 */ /* 0x000fe200078ef807 */
[----:B------:R-:W-:Y:S01]  /*1d10*/  USHF.R.S32.HI UR6, URZ, 0x1f, UR7 ;  /* 0x0000001f3f067899 */ /* 0x000fe20008011407 */
[----:B------:R-:W-:Y:S01]  /*1d20*/  LOP3.LUT R4, R4, 0xfffffffe, RZ, 0xc0, !PT ;  /* 0xfffffffe04047812 */ /* 0x000fe200078ec0ff */
[----:B------:R-:W-:Y:S01]  /*1d30*/  CS2R R124, SRZ ;  /* 0x00000000007c7805 */ /* 0x000fe2000001ff00 */
[----:B------:R-:W-:Y:S01]  /*1d40*/  LEA.HI R2, R2, R6, RZ, 0x3 ;  /* 0x0000000602027211 */ /* 0x000fe200078f18ff */
[----:B------:R-:W-:Y:S01]  /*1d50*/  ULEA.HI UR6, UR6, UR7, URZ, 0x7 ;  /* 0x0000000706067291 */ /* 0x000fe2000f8f383f */
[----:B------:R-:W-:Y:S01]  /*1d60*/  LOP3.LUT R8, R9, R3, R8, 0x1e, !PT ;  /* 0x0000000309087212 */ /* 0x000fe200078e1e08 */
[----:B------:R-:W-:Y:S01]  /*1d70*/  IMAD.IADD R4, R201, 0x1, -R4 ;  /* 0x00000001c9047824 */ /* 0x000fe200078e0a04 */
[----:B------:R-:W-:Y:S01]  /*1d80*/  LOP3.LUT R5, R9, R5, R3, 0x1e, !PT ;  /* 0x0000000509057212 */ /* 0x000fe200078e1e03 */
[----:B------:R-:W-:Y:S01]  /*1d90*/  IMAD R201, R200, 0x2, R201 ;  /* 0x00000002c8c97824 */ /* 0x000fe200078e02c9 */
[----:B------:R-:W-:Y:S01]  /*1da0*/  SHF.R.S32.HI R3, RZ, 0x1f, R10 ;  /* 0x0000001fff037819 */ /* 0x000fe2000001140a */
[----:B------:R-:W-:Y:S01]  /*1db0*/  IMAD R212, R4, -0x8, R212 ;  /* 0xfffffff804d47824 */ /* 0x000fe200078e02d4 */
[----:B------:R-:W-:Y:S01]  /*1dc0*/  LOP3.LUT R2, R2, 0xfffffff8, RZ, 0xc0, !PT ;  /* 0xfffffff802027812 */ /* 0x000fe200078ec0ff */
[----:B------:R-:W-:Y:S01]  /*1dd0*/  IMAD R200, R200, 0x200, R5 ;  /* 0x00000200c8c87824 */ /* 0x000fe200078e0205 */
[----:B------:R-:W-:Y:S01]  /*1de0*/  LEA.HI R0, R3, R10, RZ, 0x2 ;  /* 0x0000000a03007211 */ /* 0x000fe200078f10ff */
[----:B------:R-:W-:Y:S01]  /*1df0*/  IMAD.U32 R201, R201, 0x200, R8 ;  /* 0x00000200c9c97824 */ /* 0x000fe200078e0008 */
        /* <DEDUP_REMOVED lines=8> */
[----:B------:R-:W-:Y:S01]  /*1e80*/  SEL R203, R205, 0xffffffe0, !P2 ;  /* 0xffffffe0cdcb7807 */ /* 0x000fe20005000000 */
[----:B------:R1:W-:Y:S01]  /*1e90*/  STL [R1+0x4], R0 ;  /* 0x0000040001007387 */ /* 0x0003e20000100800 */
[----:B------:R-:W-:Y:S01]  /*1ea0*/  SEL R202, R220, 0xffffffc0, !P1 ;  /* 0xffffffc0dcca7807 */ /* 0x000fe20004800000 */
[----:B------:R-:W-:Y:S01]  /*1eb0*/  IMAD R212, R5, -0x2, R212 ;  /* 0xfffffffe05d47824 */ /* 0x000fe200078e02d4 */
[----:B------:R-:W-:Y:S01]  /*1ec0*/  R2P PR, R4, 0x6 ;  /* 0x0000000604007804 */ /* 0x000fe20000000000 */
[C---:B------:R-:W-:Y:S01]  /*1ed0*/  IMAD.IADD R204, R201.reuse, 0x1, R203 ;  /* 0x00000001c9cc7824 */ /* 0x040fe200078e02cb */
[C---:B------:R-:W-:Y:S01]  /*1ee0*/  SEL R172, R220.reuse, 0xffffffc0, !P3 ;  /* 0xffffffc0dcac7807 */ /* 0x040fe20005800000 */
[----:B------:R-:W-:Y:S01]  /*1ef0*/  IMAD.IADD R202, R201, 0x1, R202 ;  /* 0x00000001c9ca7824 */ /* 0x000fe200078e02ca */
[----:B------:R-:W-:Y:S01]  /*1f00*/  SEL R208, R205, 0xffffffe0, !P3 ;  /* 0xffffffe0cdd07807 */ /* 0x000fe20005800000 */
        /* <DEDUP_REMOVED lines=17> */
[----:B-1----:R-:W-:Y:S01]  /*2020*/  LOP3.LUT R0, R3, 0x1c0, RZ, 0xc0, !PT ;  /* 0x000001c003007812 */ /* 0x002fe200078ec0ff */
[----:B------:R-:W-:Y:S01]  /*2030*/  CS2R R98, SRZ ;  /* 0x0000000000627805 */ /* 0x000fe2000001ff00 */
[----:B------:R-:W-:Y:S01]  /*2040*/  CS2R R96, SRZ ;  /* 0x0000000000607805 */ /* 0x000fe2000001ff00 */
[----:B------:R-:W-:Y:S01]  /*2050*/  CS2R R90, SRZ ;  /* 0x00000000005a7805 */ /* 0x000fe2000001ff00 */
[----:B------:R-:W-:Y:S01]  /*2060*/  SHF.R.U32.HI R2, RZ, 0x3, R0 ;  /* 0x00000003ff027819 */ /* 0x000fe20000011600 */
[----:B------:R-:W-:Y:S01]  /*2070*/  CS2R R88, SRZ ;  /* 0x0000000000587805 */ /* 0x000fe2000001ff00 */
[----:B------:R-:W-:Y:S01]  /*2080*/  CS2R R86, SRZ ;  /* 0x0000000000567805 */ /* 0x000fe2000001ff00 */
[----:B------:R-:W-:Y:S01]  /*2090*/  CS2R R84, SRZ ;  /* 0x0000000000547805 */ /* 0x000fe2000001ff00 */
[----:B------:R-:W-:Y:S01]  /*20a0*/  LOP3.LUT R0, R2, R0, R15, 0x1e, !PT ;  /* 0x0000000002007212 */ /* 0x000fe200078e1e0f */
[----:B------:R-:W-:Y:S01]  /*20b0*/  IMAD.MOV.U32 R2, RZ, RZ, 0x40 ;  /* 0x00000040ff027424 */ /* 0x000fe200078e00ff */
[----:B------:R-:W-:Y:S01]  /*20c0*/  CS2R R78, SRZ ;  /* 0x00000000004e7805 */ /* 0x000fe2000001ff00 */
[----:B------:R-:W-:Y:S01]  /*20d0*/  CS2R R76, SRZ ;  /* 0x00000000004c7805 */ /* 0x000fe2000001ff00 */
[----:B------:R-:W-:Y:S01]  /*20e0*/  CS2R R82, SRZ ;  /* 0x0000000000527805 */ /* 0x000fe2000001ff00 */
[----:B------:R-:W-:Y:S01]  /*20f0*/  IMAD.IADD R0, R0, 0x1, R22 ;  /* 0x0000000100007824 */ /* 0x000fe200078e0216 */
[----:B------:R-:W-:Y:S01]  /*2100*/  SEL R2, R2, 0xffffffc0, !P3 ;  /* 0xffffffc002027807 */ /* 0x000fe20005800000 */
[----:B------:R-:W-:Y:S01]  /*2110*/  CS2R R80, SRZ ;  /* 0x0000000000507805 */ /* 0x000fe2000001ff00 */
[----:B------:R-:W-:Y:S01]  /*2120*/  CS2R R74, SRZ ;  /* 0x00000000004a7805 */ /* 0x000fe2000001ff00 */
[----:B------:R-:W-:Y:S01]  /*2130*/  CS2R R72, SRZ ;  /* 0x0000000000487805 */ /* 0x000fe2000001ff00 */
[----:B------:R-:W-:Y:S01]  /*2140*/  LEA R218, R0, 0x18880, 0x1 ;  /* 0x0001888000da7811 */ /* 0x000fe200078e08ff */
[----:B------:R1:W-:Y:S01]  /*2150*/  STL [R1+0x30], R2 ;  /* 0x0000300201007387 */ /* 0x0003e20000100800 */
[----:B------:R-:W-:Y:S01]  /*2160*/  CS2R R70, SRZ ;  /* 0x0000000000467805 */ /* 0x000fe2000001ff00 */
[----:B------:R-:W-:Y:S01]  /*2170*/  CS2R R68, SRZ ;  /* 0x0000000000447805 */ /* 0x000fe2000001ff00 */
[C---:B------:R-:W-:Y:S01]  /*2180*/  IADD3 R219, R218.reuse, 0x20, RZ ;  /* 0x00000020dadb7810 */ /* 0x040fe20007ffe0ff */
[C---:B------:R-:W-:Y:S01]  /*2190*/  IMAD.IADD R221, R218.reuse, 0x1, R220 ;  /* 0x00000001dadd7824 */ /* 0x040fe200078e02dc */
[----:B------:R-:W-:Y:S01]  /*21a0*/  @P1 IADD3 R219, R218, -0x20, RZ ;  /* 0xffffffe0dadb1810 */ /* 0x000fe20007ffe0ff */
[----:B------:R-:W-:Y:S01]  /*21b0*/  IMAD.SHL.U32 R200, R200, 0x2, RZ ;  /* 0x00000002c8c87824 */ /* 0x000fe200078e00ff */
[----:B------:R-:W-:Y:S01]  /*21c0*/  SEL R205, R205, 0xffffffe0, !P0 ;  /* 0xffffffe0cdcd7807 */ /* 0x000fe20004000000 */
[----:B------:R-:W-:Y:S01]  /*21d0*/  IMAD.IADD R203, R203, 0x1, R202 ;  /* 0x00000001cbcb7824 */ /* 0x000fe200078e02ca */
[----:B------:R-:W-:Y:S01]  /*21e0*/  UMOV UR5, URZ ;  /* 0x0000003f00057c82 */ /* 0x000fe20008000000 */
[----:B------:R-:W-:Y:S01]  /*21f0*/  IMAD.IADD R220, R220, 0x1, R219 ;  /* 0x00000001dcdc7824 */ /* 0x000fe200078e02db */
[----:B------:R-:W-:Y:S01]  /*2200*/  UMOV UR12, 0x1 ;  /* 0x00000001000c7882 */ /* 0x000fe20000000000 */
[----:B------:R-:W-:Y:S01]  /*2210*/  IMAD.IADD R209, R206, 0x1, R208 ;  /* 0x00000001ced17824 */ /* 0x000fe200078e02d0 */
[----:B------:R-:W-:-:S02]  /*2220*/  UMOV UR11, URZ ;  /* 0x0000003f000b7c82 */ /* 0x000fc40008000000 */
[----:B------:R-:W-:Y:S02]  /*2230*/  UMOV UR4, URZ ;  /* 0x0000003f00047c82 */ /* 0x000fe40008000000 */
[----:B------:R-:W-:Y:S02]  /*2240*/  ULDC.64 UR16, c[0x0][0x118] ;  /* 0x0000460000107ab9 */ /* 0x000fe40000000a00 */
[----:B------:R-:W-:Y:S02]  /*2250*/  USHF.R.S32.HI UR8, URZ, 0x7, UR6 ;  /* 0x000000073f087899 */ /* 0x000fe40008011406 */
[----:B------:R-:W-:Y:S02]  /*2260*/  ULDC.64 UR14, c[0x0][0x118] ;  /* 0x00004600000e7ab9 */ /* 0x000fe40000000a00 */
.L_x_979:
[----:B------:R-:W-:Y:S04]  /*2270*/  DEPBAR.LE SB0, 0x1 ;  /* 0x000080400000791a */ /* 0x000fe80000000000 */
[----:B------:R-:W-:Y:S01]  /*2280*/  BAR.SYNC.DEFER_BLOCKING 0x0 ;  /* 0x0000000000007b1d */ /* 0x000fe20000010000 */
[----:B------:R-:W-:Y:S01]  /*2290*/  IMAD.U32 R0, RZ, RZ, UR4 ;  /* 0x00000004ff007e24 */ /* 0x000fe2000f8e00ff */
[----:B------:R-:W-:Y:S01]  /*22a0*/  UIADD3 UR20, UR5, 0x1, URZ ;  /* 0x0000000105147890 */ /* 0x000fe2000fffe03f */
[----:B-1----:R-:W-:Y:S03]  /*22b0*/  IMAD.U32 R2, RZ, RZ, UR4 ;  /* 0x00000004ff027e24 */ /* 0x002fe6000f8e00ff */
        /* <DEDUP_REMOVED lines=80> */
[----:B------:R-:W1:Y:S01]  /*27c0*/  LDS R211, [R211+0x181a0] ;  /* 0x0181a000d3d37984 */ /* 0x000e620000000800 */
        /* <DEDUP_REMOVED lines=36> */
[----:B-12-4-:R-:W2:Y:S01]  /*2a10*/  LDL R224, [R1] ;  /* 0x0000000001e07983 */ /* 0x016ea20000100800 */
[----:B------:R-:W-:Y:S01]  /*2a20*/  ULDC.64 UR6, c[0x0][0x178] ;  /* 0x00005e0000067ab9 */ /* 0x000fe20000000a00 */
[----:B------:R-:W-:Y:S01]  /*2a30*/  IMAD.U32 R136, RZ, RZ, UR12 ;  /* 0x0000000cff887e24 */ /* 0x000fe2000f8e00ff */
[----:B------:R-:W-:Y:S01]  /*2a40*/  UIMAD UR19, UR20, -0x80, UR13 ;  /* 0xffffff80141378a4 */ /* 0x000fe2000f8e020d */
[----:B------:R-:W3:Y:S01]  /*2a50*/  LDL.64 R222, [R1+0x10] ;  /* 0x0000100001de7983 */ /* 0x000ee20000100a00 */
[----:B------:R-:W-:Y:S01]  /*2a60*/  IMAD.U32 R138, RZ, RZ, UR12 ;  /* 0x0000000cff8a7e24 */ /* 0x000fe2000f8e00ff */
[----:B------:R-:W-:Y:S01]  /*2a70*/  UIMAD.WIDE.U32 UR22, UR20, UR6, URZ ;  /* 0x00000006141672a5 */ /* 0x000fe2000f8e003f */
[----:B------:R-:W-:Y:S01]  /*2a80*/  IMAD.U32 R139, RZ, RZ, UR5 ;  /* 0x00000005ff8b7e24 */ /* 0x000fe2000f8e00ff */
[----:B------:R-:W4:Y:S01]  /*2a90*/  LDL R213, [R1+0x38] ;  /* 0x0000380001d57983 */ /* 0x000f220000100800 */
[----:B------:R-:W-:Y:S03]  /*2aa0*/  USHF.R.S32.HI UR18, URZ, 0x1f, UR20 ;  /* 0x0000001f3f127899 */ /* 0x000fe60008011414 */
[----:B------:R-:W5:Y:S01]  /*2ab0*/  LDL.64 R216, [R1+0x18] ;  /* 0x0000180001d87983 */ /* 0x000f620000100a00 */
[----:B------:R-:W-:Y:S01]  /*2ac0*/  @!P4 LEA R140, R139, 0x80, 0x7 ;  /* 0x000000808b8cc811 */ /* 0x000fe200078e38ff */
[----:B------:R-:W-:Y:S01]  /*2ad0*/  UIMAD UR18, UR18, UR6, URZ ;  /* 0x00000006121272a4 */ /* 0x000fe2000f8e023f */
[----:B------:R-:W-:Y:S01]  /*2ae0*/  IMAD.U32 R132, RZ, RZ, UR22 ;  /* 0x00000016ff847e24 */ /* 0x000fe2000f8e00ff */
[----:B------:R-:W5:Y:S01]  /*2af0*/  LDL.64 R214, [R1+0x28] ;  /* 0x0000280001d67983 */ /* 0x000f620000100a00 */
[----:B------:R-:W-:Y:S01]  /*2b00*/  IMAD.U32 R134, RZ, RZ, UR22 ;  /* 0x00000016ff867e24 */ /* 0x000fe2000f8e00ff */
[----:B------:R-:W-:Y:S02]  /*2b10*/  UIMAD UR18, UR20, UR7, UR18 ;  /* 0x00000007141272a4 */ /* 0x000fe4000f8e0212 */
[----:B------:R-:W-:Y:S02]  /*2b20*/  USHF.L.U32 UR6, UR6, 0x6, URZ ;  /* 0x0000000606067899 */ /* 0x000fe4000800063f */
[----:B------:R-:W-:Y:S06]  /*2b30*/  UIADD3 UR18, UR23, UR18, URZ ;  /* 0x0000001217127290 */ /* 0x000fec000fffe03f */
[----:B------:R-:W-:Y:S01]  /*2b40*/  IMAD.U32 R133, RZ, RZ, UR18 ;  /* 0x00000012ff857e24 */ /* 0x000fe2000f8e00ff */
[----:B--2---:R-:W-:Y:S04]  /*2b50*/  IADD3 R137, -R224, UR19, RZ ;  /* 0x00000013e0897c10 */ /* 0x004fe8000fffe1ff */
[C---:B------:R-:W-:Y:S02]  /*2b60*/  ISETP.LT.OR P0, PT, R137.reuse, 0x1, P6 ;  /* 0x000000018900780c */ /* 0x040fe40003701670 */
[----:B---3--:R-:W-:Y:S01]  /*2b70*/  LEA R132, P1, R132, R222, 0x8 ;  /* 0x000000de84847211 */ /* 0x008fe200078240ff */
[----:B----4-:R-:W-:Y:S01]  /*2b80*/  IMAD R136, R136, 0x4000, R213 ;  /* 0x0000400088887824 */ /* 0x010fe200078e02d5 */
[C---:B------:R-:W-:Y:S02]  /*2b90*/  ISETP.LT.OR P3, PT, R137.reuse, 0x21, P6 ;  /* 0x000000218900780c */ /* 0x040fe40003761670 */
[----:B------:R-:W-:Y:S02]  /*2ba0*/  LEA.HI.X R133, R134, R223, R133, 0x8, P1 ;  /* 0x000000df86857211 */ /* 0x000fe400008f4485 */
[----:B------:R-:W-:Y:S02]  /*2bb0*/  IADD3 R134, P1, R132, UR6, RZ ;  /* 0x0000000684867c10 */ /* 0x000fe4000ff3e0ff */
[----:B------:R-:W-:Y:S03]  /*2bc0*/  ISETP.LT.OR P2, PT, R137, 0x41, P6 ;  /* 0x000000418900780c */ /* 0x000fe60003741670 */
[----:B------:R-:W-:Y:S01]  /*2bd0*/  @!PT LDS RZ, [RZ] ;  /* 0x00000000fffff984 */ /* 0x000fe20000000800 */
[----:B------:R-:W-:Y:S01]  /*2be0*/  @!PT LDS RZ, [RZ] ;  /* 0x00000000fffff984 */ /* 0x000fe20000000800 */
[----:B------:R-:W-:Y:S01]  /*2bf0*/  @!PT LDS RZ, [RZ] ;  /* 0x00000000fffff984 */ /* 0x000fe20000000800 */
[----:B------:R1:W-:Y:S01]  /*2c00*/  LDGSTS.E.BYPASS.LTC128B.128 [R136], [R132.64], !P0 ;  /* 0x0000000084887fae */ /* 0x0003e2000c101d50 */
[----:B------:R-:W-:Y:S02]  /*2c10*/  IADD3.X R135, R133, UR9, RZ, P1, !PT ;  /* 0x0000000985877c10 */ /* 0x000fe40008ffe4ff */
[----:B------:R-:W-:Y:S01]  /*2c20*/  ISETP.LT.OR P1, PT, R137, 0x61, P6 ;  /* 0x000000618900780c */ /* 0x000fe20003721670 */
[----:B-----5:R-:W-:Y:S02]  /*2c30*/  @!P4 IMAD R137, R138, 0x80, R216 ;  /* 0x000000808a89c824 */ /* 0x020fe400078e02d8 */
[----:B------:R2:W-:Y:S02]  /*2c40*/  LDGSTS.E.BYPASS.LTC128B.128 [R136+0x1000], [R134.64], !P3 ;  /* 0x0100000086887fae */ /* 0x0005e4000d901d50 */
[----:B------:R-:W-:Y:S01]  /*2c50*/  @!P4 IMAD.SHL.U32 R137, R137, 0x4, RZ ;  /* 0x000000048989c824 */ /* 0x000fe200078e00ff */
[----:B-1----:R-:W-:Y:S04]  /*2c60*/  IADD3 R132, P0, R134, UR6, RZ ;  /* 0x0000000686847c10 */ /* 0x002fe8000ff1e0ff */
[----:B------:R-:W-:Y:S02]  /*2c70*/  IADD3.X R133, R135, UR9, RZ, P0, !PT ;  /* 0x0000000987857c10 */ /* 0x000fe400087fe4ff */
[----:B------:R-:W-:Y:S01]  /*2c80*/  IADD3 R138, P0, R132, UR6, RZ ;  /* 0x00000006848a7c10 */ /* 0x000fe2000ff1e0ff */
[----:B--2---:R-:W-:Y:S02]  /*2c90*/  @!P4 IMAD.WIDE R134, R140, 0x4, R214 ;  /* 0x000000048c86c825 */ /* 0x004fe400078e02d6 */
[----:B------:R1:W-:Y:S01]  /*2ca0*/  LDGSTS.E.BYPASS.LTC128B.128 [R136+0x2000], [R132.64], !P2 ;  /* 0x0200000084887fae */ /* 0x0003e2000d101d50 */
[----:B------:R-:W-:Y:S05]  /*2cb0*/  IADD3.X R139, R133, UR9, RZ, P0, !PT ;  /* 0x00000009858b7c10 */ /* 0x000fea00087fe4ff */
[----:B------:R1:W-:Y:S04]  /*2cc0*/  LDGSTS.E.BYPASS.LTC128B.128 [R136+0x3000], [R138.64], !P1 ;  /* 0x030000008a887fae */ /* 0x0003e8000c901d50 */
[----:B------:R1:W-:Y:S02]  /*2cd0*/  @!P4 LDGSTS.E.BYPASS.LTC128B.128 [R137+0x18080], [R134.64] ;  /* 0x180800008689cfae */ /* 0x0003e4000b901d50 */
.L_x_977:
[C---:B-12-4-:R-:W-:Y:S01]  /*2ce0*/  ISETP.GT.AND P3, PT, R212.reuse, RZ, PT ;  /* 0x000000ffd400720c */ /* 0x056fe20003f64270 */
[----:B------:R-:W0:Y:S01]  /*2cf0*/  LDGDEPBAR ;  /* 0x00000000000079af */ /* 0x000e220000000000 */
[----:B------:R-:W-:Y:S01]  /*2d00*/  ISETP.GT.AND P2, PT, R212, 0x1, PT ;  /* 0x00000001d400780c */ /* 0x000fe20003f44270 */
[----:B------:R-:W-:Y:S01]  /*2d10*/  UIADD3 UR19, UR5, 0x2, URZ ;  /* 0x0000000205137890 */ /* 0x000fe2000fffe03f */
[----:B------:R-:W-:Y:S02]  /*2d20*/  FSEL R148, R4, -INF , P3 ;  /* 0xff80000004947808 */ /* 0x000fe40001800000 */
[----:B------:R-:W-:Y:S01]  /*2d30*/  FSEL R151, R5, -INF , P2 ;  /* 0xff80000005977808 */ /* 0x000fe20001000000 */
[----:B------:R-:W-:Y:S01]  /*2d40*/  UISETP.GE.AND UP0, UPT, UR19, UR8, UPT ;  /* 0x000000081300728c */ /* 0x000fe2000bf06270 */
[----:B------:R-:W-:Y:S01]  /*2d50*/  FSEL R216, R6, -INF , P3 ;  /* 0xff80000006d87808 */ /* 0x000fe20001800000 */
[----:B------:R-:W-:Y:S01]  /*2d60*/  FFMA.FTZ R227, R148, c[0x0][0x29c], -R2 ;  /* 0x0000a70094e37a23 */ /* 0x000fe20000010802 */
[----:B------:R-:W-:Y:S02]  /*2d70*/  FSEL R215, R7, -INF , P2 ;  /* 0xff80000007d77808 */ /* 0x000fe40001000000 */
[-C--:B------:R-:W-:Y:S03]  /*2d80*/  HMMA.16816.F32 R4, R144, R152.reuse, RZ ;  /* 0x000000989004723c */ /* 0x080fe600000018ff */
[----:B------:R-:W-:Y:S01]  /*2d90*/  FSEL R222, R8, -INF , P3 ;  /* 0xff80000008de7808 */ /* 0x000fe20001800000 */
[--C-:B------:R-:W-:Y:S01]  /*2da0*/  FFMA.FTZ R237, R216, c[0x0][0x29c], -R3.reuse ;  /* 0x0000a700d8ed7a23 */ /* 0x100fe20000010803 */
[----:B------:R-:W-:Y:S01]  /*2db0*/  FSEL R217, R9, -INF , P2 ;  /* 0xff80000009d97808 */ /* 0x000fe20001000000 */
[----:B------:R-:W-:Y:S01]  /*2dc0*/  FFMA.FTZ R236, R215, c[0x0][0x29c], -R3 ;  /* 0x0000a700d7ec7a23 */ /* 0x000fe20000010803 */
[----:B------:R-:W-:Y:S01]  /*2dd0*/  FSEL R226, R11, -INF , P2 ;  /* 0xff8000000be27808 */ /* 0x000fe20001000000 */
[--C-:B------:R-:W-:Y:S01]  /*2de0*/  FFMA.FTZ R249, R222, c[0x0][0x29c], -R210.reuse ;  /* 0x0000a700def97a23 */ /* 0x100fe200000108d2 */
[----:B------:R-:W-:Y:S02]  /*2df0*/  FSEL R224, R10, -INF , P3 ;  /* 0xff8000000ae07808 */ /* 0x000fe40001800000 */
[C---:B------:R-:W-:Y:S02]  /*2e00*/  HMMA.16816.F32 R8, R156.reuse, R152, RZ ;  /* 0x000000989c08723c */ /* 0x040fe400000018ff */
[C---:B------:R-:W-:Y:S01]  /*2e10*/  ISETP.GT.AND P1, PT, R212.reuse, 0x10, PT ;  /* 0x00000010d400780c */ /* 0x040fe20003f24270 */
[--C-:B------:R-:W-:Y:S01]  /*2e20*/  FFMA.FTZ R248, R217, c[0x0][0x29c], -R210.reuse ;  /* 0x0000a700d9f87a23 */ /* 0x100fe200000108d2 */
[----:B------:R-:W-:Y:S01]  /*2e30*/  ISETP.GT.AND P0, PT, R212, 0x11, PT ;  /* 0x00000011d400780c */ /* 0x000fe20003f04270 */
[--C-:B------:R-:W-:Y:S01]  /*2e40*/  FFMA.FTZ R226, R226, c[0x0][0x29c], -R211.reuse ;  /* 0x0000a700e2e27a23 */ /* 0x100fe200000108d3 */
[----:B------:R-:W-:Y:S01]  /*2e50*/  FSEL R214, R12, -INF , P1 ;  /* 0xff8000000cd67808 */ /* 0x000fe20000800000 */
[--C-:B------:R-:W-:Y:S01]  /*2e60*/  FFMA.FTZ R224, R224, c[0x0][0x29c], -R211.reuse ;  /* 0x0000a700e0e07a23 */ /* 0x100fe200000108d3 */
[----:B------:R-:W-:Y:S02]  /*2e70*/  FSEL R213, R13, -INF , P0 ;  /* 0xff8000000dd57808 */ /* 0x000fe40000000000 */
[----:B------:R-:W-:Y:S02]  /*2e80*/  ISETP.GT.AND P3, PT, R212, 0x20, PT ;  /* 0x00000020d400780c */ /* 0x000fe40003f64270 */
[----:B------:R-:W-:Y:S01]  /*2e90*/  FSEL R225, R14, -INF , P1 ;  /* 0xff8000000ee17808 */ /* 0x000fe20000800000 */
[--C-:B------:R-:W-:Y:S01]  /*2ea0*/  FFMA.FTZ R247, R214, c[0x0][0x29c], -R210.reuse ;  /* 0x0000a700d6f77a23 */ /* 0x100fe200000108d2 */
[----:B------:R-:W-:Y:S01]  /*2eb0*/  FSEL R223, R15, -INF , P0 ;  /* 0xff8000000fdf7808 */ /* 0x000fe20000000000 */
[----:B------:R-:W-:Y:S01]  /*2ec0*/  FFMA.FTZ R246, R213, c[0x0][0x29c], -R210 ;  /* 0x0000a700d5f67a23 */ /* 0x000fe200000108d2 */
[-C--:B------:R-:W-:Y:S01]  /*2ed0*/  HMMA.16816.F32 R12, R156, R154.reuse, RZ ;  /* 0x0000009a9c0c723c */ /* 0x080fe200000018ff */
[----:B------:R-:W-:Y:S01]  /*2ee0*/  FSEL R143, R16, -INF , P1 ;  /* 0xff800000108f7808 */ /* 0x000fe20000800000 */
[--C-:B------:R-:W-:Y:S01]  /*2ef0*/  FFMA.FTZ R225, R225, c[0x0][0x29c], -R211.reuse ;  /* 0x0000a700e1e17a23 */ /* 0x100fe200000108d3 */
[----:B------:R-:W-:Y:S01]  /*2f00*/  FSEL R141, R17, -INF , P0 ;  /* 0xff800000118d7808 */ /* 0x000fe20000000000 */
[----:B------:R-:W-:Y:S01]  /*2f10*/  FFMA.FTZ R223, R223, c[0x0][0x29c], -R211 ;  /* 0x0000a700dfdf7a23 */ /* 0x000fe200000108d3 */
[----:B------:R-:W-:Y:S01]  /*2f20*/  FSEL R183, R18, -INF , P1 ;  /* 0xff80000012b77808 */ /* 0x000fe20000800000 */
[--C-:B------:R-:W-:Y:S01]  /*2f30*/  FFMA.FTZ R153, R143, c[0x0][0x29c], -R2.reuse ;  /* 0x0000a7008f997a23 */ /* 0x100fe20000010802 */
[----:B------:R-:W-:Y:S01]  /*2f40*/  FSEL R181, R19, -INF , P0 ;  /* 0xff80000013b57808 */ /* 0x000fe20000000000 */
[--C-:B------:R-:W-:Y:S01]  /*2f50*/  FFMA.FTZ R152, R141, c[0x0][0x29c], -R2.reuse ;  /* 0x0000a7008d987a23 */ /* 0x100fe20000010802 */
[C---:B------:R-:W-:Y:S02]  /*2f60*/  HMMA.16816.F32 R16, R144.reuse, R154, RZ ;  /* 0x0000009a9010723c */ /* 0x040fe400000018ff */
[----:B------:R-:W-:Y:S01]  /*2f70*/  ISETP.GT.AND P2, PT, R212, 0x21, PT ;  /* 0x00000021d400780c */ /* 0x000fe20003f44270 */
[--C-:B------:R-:W-:Y:S01]  /*2f80*/  FFMA.FTZ R235, R183, c[0x0][0x29c], -R3.reuse ;  /* 0x0000a700b7eb7a23 */ /* 0x100fe20000010803 */
[----:B------:R-:W-:Y:S01]  /*2f90*/  FSEL R20, R20, -INF , P3 ;  /* 0xff80000014147808 */ /* 0x000fe20001800000 */
[--C-:B------:R-:W-:Y:S01]  /*2fa0*/  FFMA.FTZ R181, R181, c[0x0][0x29c], -R3.reuse ;  /* 0x0000a700b5b57a23 */ /* 0x100fe20000010803 */
[----:B------:R-:W-:Y:S01]  /*2fb0*/  FSEL R21, R21, -INF , P2 ;  /* 0xff80000015157808 */ /* 0x000fe20001000000 */
[--C-:B------:R-:W-:Y:S01]  /*2fc0*/  FFMA.FTZ R154, R151, c[0x0][0x29c], -R2.reuse ;  /* 0x0000a700979a7a23 */ /* 0x100fe20000010802 */
[----:B------:R-:W-:Y:S01]  /*2fd0*/  FSEL R137, R22, -INF , P3 ;  /* 0xff80000016897808 */ /* 0x000fe20001800000 */
[--C-:B------:R-:W-:Y:S01]  /*2fe0*/  FFMA.FTZ R155, R20, c[0x0][0x29c], -R2.reuse ;  /* 0x0000a700149b7a23 */ /* 0x100fe20000010802 */
[----:B------:R-:W-:Y:S01]  /*2ff0*/  ISETP.GT.AND P1, PT, R212, 0x30, PT ;  /* 0x00000030d400780c */ /* 0x000fe20003f24270 */
[----:B------:R-:W-:Y:S01]  /*3000*/  MUFU.EX2 R181, R181 ;  /* 0x000000b500b57308 */ /* 0x000fe20000000800 */
[----:B------:R-:W-:Y:S01]  /*3010*/  FSEL R136, R23, -INF , P2 ;  /* 0xff80000017887808 */ /* 0x000fe20001000000 */
[----:B------:R-:W-:Y:S01]  /*3020*/  FFMA.FTZ R228, R21, c[0x0][0x29c], -R2 ;  /* 0x0000a70015e47a23 */ /* 0x000fe20000010802 */
[----:B------:R-:W-:Y:S01]  /*3030*/  FSEL R139, R28, -INF , P1 ;  /* 0xff8000001c8b7808 */ /* 0x000fe20000800000 */
        /* <DEDUP_REMOVED lines=9> */
[C---:B------:R-:W-:Y:S01]  /*30d0*/  HMMA.16816.F32 R24, R156.reuse, R160, RZ ;  /* 0x000000a09c18723c */ /* 0x040fe200000018ff */
[----:B------:R-:W-:Y:S01]  /*30e0*/  MUFU.EX2 R183, R183 ;  /* 0x000000b700b77308 */ /* 0x000fe20000000800 */
[----:B------:R-:W-:Y:S01]  /*30f0*/  ISETP.GT.AND P0, PT, R212, 0x31, PT ;  /* 0x00000031d400780c */ /* 0x000fe20003f04270 */
[--C-:B------:R-:W-:Y:S01]  /*3100*/  FFMA.FTZ R151, R180, c[0x0][0x29c], -R211.reuse ;  /* 0x0000a700b4977a23 */ /* 0x100fe200000108d3 */
[----:B------:R-:W-:Y:S01]  /*3110*/  FSEL R150, R30, -INF , P1 ;  /* 0xff8000001e967808 */ /* 0x000fe20000800000 */
[--C-:B------:R-:W-:Y:S01]  /*3120*/  FFMA.FTZ R217, R140, c[0x0][0x29c], -R210.reuse ;  /* 0x0000a7008cd97a23 */ /* 0x100fe200000108d2 */
[----:B------:R-:W-:Y:S02]  /*3130*/  FSEL R138, R29, -INF , P0 ;  /* 0xff8000001d8a7808 */ /* 0x000fe40000000000 */
[----:B------:R-:W-:Y:S01]  /*3140*/  FSEL R149, R31, -INF , P0 ;  /* 0xff8000001f957808 */ /* 0x000fe20000000000 */
[--C-:B------:R-:W-:Y:S01]  /*3150*/  FFMA.FTZ R141, R150, c[0x0][0x29c], -R211.reuse ;  /* 0x0000a700968d7a23 */ /* 0x100fe200000108d3 */
[-C--:B------:R-:W-:Y:S01]  /*3160*/  HMMA.16816.F32 R28, R156, R162.reuse, RZ ;  /* 0x000000a29c1c723c */ /* 0x080fe200000018ff */
[----:B------:R-:W-:Y:S01]  /*3170*/  ISETP.GT.AND P3, PT, R212, 0x40, PT ;  /* 0x00000040d400780c */ /* 0x000fe20003f64270 */
[----:B------:R-:W-:Y:S01]  /*3180*/  FFMA.FTZ R214, R138, c[0x0][0x29c], -R210 ;  /* 0x0000a7008ad67a23 */ /* 0x000fe200000108d2 */
[----:B------:R-:W-:Y:S01]  /*3190*/  FSEL R32, R32, -INF , P1 ;  /* 0xff80000020207808 */ /* 0x000fe20000800000 */
[----:B------:R-:W-:Y:S01]  /*31a0*/  FFMA.FTZ R149, R149, c[0x0][0x29c], -R211 ;  /* 0x0000a70095957a23 */ /* 0x000fe200000108d3 */
[----:B------:R-:W-:Y:S01]  /*31b0*/  FSEL R33, R33, -INF , P0 ;  /* 0xff80000021217808 */ /* 0x000fe20000000000 */
[----:B------:R-:W-:Y:S01]  /*31c0*/  MUFU.EX2 R213, R213 ;  /* 0x000000d500d57308 */ /* 0x000fe20000000800 */
[----:B------:R-:W-:Y:S01]  /*31d0*/  FSEL R34, R34, -INF , P1 ;  /* 0xff80000022227808 */ /* 0x000fe20000800000 */
[--C-:B------:R-:W-:Y:S01]  /*31e0*/  FFMA.FTZ R229, R32, c[0x0][0x29c], -R2.reuse ;  /* 0x0000a70020e57a23 */ /* 0x100fe20000010802 */
[----:B------:R-:W-:Y:S02]  /*31f0*/  FSEL R35, R35, -INF , P0 ;  /* 0xff80000023237808 */ /* 0x000fe40000000000 */
[----:B------:R-:W-:Y:S01]  /*3200*/  ISETP.GT.AND P2, PT, R212, 0x41, PT ;  /* 0x00000041d400780c */ /* 0x000fe20003f44270 */
[--C-:B------:R-:W-:Y:S01]  /*3210*/  FFMA.FTZ R230, R33, c[0x0][0x29c], -R2.reuse ;  /* 0x0000a70021e67a23 */ /* 0x100fe20000010802 */
[----:B------:R-:W-:Y:S01]  /*3220*/  MOV R161, R233 ;  /* 0x000000e900a17202 */ /* 0x000fe20000000f00 */
[--C-:B------:R-:W-:Y:S01]  /*3230*/  FFMA.FTZ R233, R34, c[0x0][0x29c], -R3.reuse ;  /* 0x0000a70022e97a23 */ /* 0x100fe20000010803 */
[----:B------:R-:W-:Y:S01]  /*3240*/  FSEL R36, R36, -INF , P3 ;  /* 0xff80000024247808 */ /* 0x000fe20001800000 */
[--C-:B------:R-:W-:Y:S01]  /*3250*/  FFMA.FTZ R216, R35, c[0x0][0x29c], -R3.reuse ;  /* 0x0000a70023d87a23 */ /* 0x100fe20000010803 */
[----:B------:R-:W-:Y:S01]  /*3260*/  FSEL R37, R37, -INF , P2 ;  /* 0xff80000025257808 */ /* 0x000fe20001000000 */
[C---:B------:R-:W-:Y:S01]  /*3270*/  HMMA.16816.F32 R32, R144.reuse, R162, RZ ;  /* 0x000000a29020723c */ /* 0x040fe200000018ff */
[----:B------:R-:W-:Y:S01]  /*3280*/  MUFU.EX2 R214, R214 ;  /* 0x000000d600d67308 */ /* 0x000fe20000000800 */
[----:B------:R-:W-:Y:S01]  /*3290*/  FSEL R38, R38, -INF , P3 ;  /* 0xff80000026267808 */ /* 0x000fe20001800000 */
[--C-:B------:R-:W-:Y:S01]  /*32a0*/  FFMA.FTZ R231, R36, c[0x0][0x29c], -R2.reuse ;  /* 0x0000a70024e77a23 */ /* 0x100fe20000010802 */
[----:B------:R-:W-:Y:S01]  /*32b0*/  FSEL R39, R39, -INF , P2 ;  /* 0xff80000027277808 */ /* 0x000fe20001000000 */
[----:B------:R-:W-:Y:S01]  /*32c0*/  FFMA.FTZ R232, R37, c[0x0][0x29c], -R2 ;  /* 0x0000a70025e87a23 */ /* 0x000fe20000010802 */
[----:B------:R-:W-:Y:S01]  /*32d0*/  FSEL R41, R41, -INF , P2 ;  /* 0xff80000029297808 */ /* 0x000fe20001000000 */
[--C-:B------:R-:W-:Y:S01]  /*32e0*/  FFMA.FTZ R215, R38, c[0x0][0x29c], -R3.reuse ;  /* 0x0000a70026d77a23 */ /* 0x100fe20000010803 */
[----:B------:R-:W-:Y:S01]  /*32f0*/  FSEL R40, R40, -INF , P3 ;  /* 0xff80000028287808 */ /* 0x000fe20001800000 */
[----:B------:R-:W-:Y:S01]  /*3300*/  FFMA.FTZ R243, R39, c[0x0][0x29c], -R3 ;  /* 0x0000a70027f37a23 */ /* 0x000fe20000010803 */
[C---:B------:R-:W-:Y:S01]  /*3310*/  ISETP.GT.AND P1, PT, R212.reuse, 0x50, PT ;  /* 0x00000050d400780c */ /* 0x040fe20003f24270 */
[-C--:B------:R-:W-:Y:S01]  /*3320*/  HMMA.16816.F32 R36, R144, R164.reuse, RZ ;  /* 0x000000a49024723c */ /* 0x080fe200000018ff */
[--C-:B------:R-:W-:Y:S01]  /*3330*/  FFMA.FTZ R136, R41, c[0x0][0x29c], -R210.reuse ;  /* 0x0000a70029887a23 */ /* 0x100fe200000108d2 */
[----:B------:R-:W-:Y:S01]  /*3340*/  ISETP.GT.AND P0, PT, R212, 0x51, PT ;  /* 0x00000051d400780c */ /* 0x000fe20003f04270 */
[--C-:B------:R-:W-:Y:S01]  /*3350*/  FFMA.FTZ R163, R40, c[0x0][0x29c], -R210.reuse ;  /* 0x0000a70028a37a23 */ /* 0x100fe200000108d2 */
[----:B------:R-:W-:Y:S01]  /*3360*/  FSEL R134, R42, -INF , P3 ;  /* 0xff8000002a867808 */ /* 0x000fe20001800000 */
[--C-:B------:R-:W-:Y:S01]  /*3370*/  FFMA.FTZ R162, R182, c[0x0][0x29c], -R211.reuse ;  /* 0x0000a700b6a27a23 */ /* 0x100fe200000108d3 */
[----:B------:R-:W-:Y:S02]  /*3380*/  FSEL R135, R43, -INF , P2 ;  /* 0xff8000002b877808 */ /* 0x000fe40001000000 */
[C---:B------:R-:W-:Y:S02]  /*3390*/  HMMA.16816.F32 R40, R156.reuse, R164, RZ ;  /* 0x000000a49c28723c */ /* 0x040fe400000018ff */
[----:B------:R-:W-:Y:S02]  /*33a0*/  ISETP.GT.AND P3, PT, R212, 0x60, PT ;  /* 0x00000060d400780c */ /* 0x000fe40003f64270 */
[----:B------:R-:W-:Y:S01]  /*33b0*/  FSEL R44, R44, -INF , P1 ;  /* 0xff8000002c2c7808 */ /* 0x000fe20000800000 */
[--C-:B------:R-:W-:Y:S01]  /*33c0*/  FFMA.FTZ R134, R134, c[0x0][0x29c], -R211.reuse ;  /* 0x0000a70086867a23 */ /* 0x100fe200000108d3 */
[----:B------:R-:W-:Y:S01]  /*33d0*/  FSEL R45, R45, -INF , P0 ;  /* 0xff8000002d2d7808 */ /* 0x000fe20000000000 */
[--C-:B------:R-:W-:Y:S01]  /*33e0*/  FFMA.FTZ R135, R135, c[0x0][0x29c], -R211.reuse ;  /* 0x0000a70087877a23 */ /* 0x100fe200000108d3 */
[----:B------:R-:W-:Y:S01]  /*33f0*/  FSEL R133, R46, -INF , P1 ;  /* 0xff8000002e857808 */ /* 0x000fe20000800000 */
[--C-:B------:R-:W-:Y:S01]  /*3400*/  FFMA.FTZ R148, R44, c[0x0][0x29c], -R210.reuse ;  /* 0x0000a7002c947a23 */ /* 0x100fe200000108d2 */
[----:B------:R-:W-:Y:S02]  /*3410*/  ISETP.GT.AND P2, PT, R212, 0x61, PT ;  /* 0x00000061d400780c */ /* 0x000fe40003f44270 */
[----:B------:R-:W-:Y:S01]  /*3420*/  FSEL R132, R47, -INF , P0 ;  /* 0xff8000002f847808 */ /* 0x000fe20000000000 */
[----:B------:R-:W-:Y:S01]  /*3430*/  FFMA.FTZ R164, R45, c[0x0][0x29c], -R210 ;  /* 0x0000a7002da47a23 */ /* 0x000fe200000108d2 */
[----:B------:R-:W-:Y:S01]  /*3440*/  MOV R182, R136 ;  /* 0x0000008800b67202 */ /* 0x000fe20000000f00 */
        /* <DEDUP_REMOVED lines=9> */
[----:B------:R-:W-:Y:S02]  /*34e0*/  FSEL R52, R52, -INF , P3 ;  /* 0xff80000034347808 */ /* 0x000fe40001800000 */
[----:B------:R-:W-:Y:S01]  /*34f0*/  ISETP.GT.AND P1, PT, R212, 0x70, PT ;  /* 0x00000070d400780c */ /* 0x000fe20003f24270 */
        /* <DEDUP_REMOVED lines=8> */
[----:B------:R-:W-:Y:S01]  /*3580*/  ISETP.GT.AND P0, PT, R212, 0x71, PT ;  /* 0x00000071d400780c */ /* 0x000fe20003f04270 */
[----:B------:R-:W-:Y:S01]  /*3590*/  FFMA.FTZ R239, R53, c[0x0][0x29c], -R2 ;  /* 0x0000a70035ef7a23 */ /* 0x000fe20000010802 */
[----:B------:R-:W-:Y:S01]  /*35a0*/  FSEL R66, R66, -INF , P1 ;  /* 0xff80000042427808 */ /* 0x000fe20000800000 */
[--C-:B------:R-:W-:Y:S01]  /*35b0*/  FFMA.FTZ R160, R54, c[0x0][0x29c], -R3.reuse ;  /* 0x0000a70036a07a23 */ /* 0x100fe20000010803 */
[----:B------:R-:W-:Y:S01]  /*35c0*/  FSEL R67, R67, -INF , P0 ;  /* 0xff80000043437808 */ /* 0x000fe20000000000 */
[--C-:B------:R-:W-:Y:S02]  /*35d0*/  FFMA.FTZ R252, R55, c[0x0][0x29c], -R3.reuse ;  /* 0x0000a70037fc7a23 */ /* 0x100fe40000010803 */
        /* <DEDUP_REMOVED lines=9> */
[----:B------:R-:W-:Y:S03]  /*3670*/  FSEL R60, R60, -INF , P1 ;  /* 0xff8000003c3c7808 */ /* 0x000fe60000800000 */
[--C-:B------:R-:W-:Y:S01]  /*3680*/  FFMA.FTZ R3, R57, c[0x0][0x29c], -R210.reuse ;  /* 0x0000a70039037a23 */ /* 0x100fe200000108d2 */
[----:B------:R-:W-:Y:S01]  /*3690*/  FSEL R61, R61, -INF , P0 ;  /* 0xff8000003d3d7808 */ /* 0x000fe20000000000 */
[--C-:B------:R-:W-:Y:S01]  /*36a0*/  FFMA.FTZ R180, R59, c[0x0][0x29c], -R211.reuse ;  /* 0x0000a7003bb47a23 */ /* 0x100fe200000108d3 */
[----:B------:R-:W-:Y:S01]  /*36b0*/  FSEL R64, R64, -INF , P1 ;  /* 0xff80000040407808 */ /* 0x000fe20000800000 */
[C---:B------:R-:W-:Y:S01]  /*36c0*/  HMMA.16816.F32 R56, R156.reuse, R168, RZ ;  /* 0x000000a89c38723c */ /* 0x040fe200000018ff */
[----:B------:R1:W-:Y:S01]  /*36d0*/  MUFU.EX2 R169, R229 ;  /* 0x000000e500a97308 */ /* 0x0003e20000000800 */
[----:B------:R-:W-:Y:S01]  /*36e0*/  FSEL R62, R62, -INF , P1 ;  /* 0xff8000003e3e7808 */ /* 0x000fe20000800000 */
[--C-:B------:R-:W-:Y:S01]  /*36f0*/  FFMA.FTZ R142, R60, c[0x0][0x29c], -R210.reuse ;  /* 0x0000a7003c8e7a23 */ /* 0x100fe200000108d2 */
[----:B------:R-:W-:Y:S01]  /*3700*/  FSEL R63, R63, -INF , P0 ;  /* 0xff8000003f3f7808 */ /* 0x000fe20000000000 */
[----:B------:R-:W-:Y:S01]  /*3710*/  FFMA.FTZ R210, R61, c[0x0][0x29c], -R210 ;  /* 0x0000a7003dd27a23 */ /* 0x000fe200000108d2 */
[----:B------:R-:W-:Y:S01]  /*3720*/  FSEL R65, R65, -INF , P0 ;  /* 0xff80000041417808 */ /* 0x000fe20000000000 */
[--C-:B------:R-:W-:Y:S01]  /*3730*/  FFMA.FTZ R167, R62, c[0x0][0x29c], -R211.reuse ;  /* 0x0000a7003ea77a23 */ /* 0x100fe200000108d3 */
[----:B------:R-:W-:Y:S01]  /*3740*/  MOV R168, R160 ;  /* 0x000000a000a87202 */ /* 0x000fe20000000f00 */
[----:B------:R-:W-:Y:S01]  /*3750*/  FFMA.FTZ R211, R63, c[0x0][0x29c], -R211 ;  /* 0x0000a7003fd37a23 */ /* 0x000fe200000108d3 */
[----:B------:R-:W-:Y:S01]  /*3760*/  PLOP3.LUT P0, PT, PT, PT, UP0, 0x80, 0x0 ;  /* 0x000000000000781c */ /* 0x000fe20003f0f008 */
[-C--:B------:R-:W-:Y:S01]  /*3770*/  HMMA.16816.F32 R60, R156, R170.reuse, RZ ;  /* 0x000000aa9c3c723c */ /* 0x080fe200000018ff */
[--C-:B------:R-:W-:Y:S01]  /*3780*/  FFMA.FTZ R238, R64, c[0x0][0x29c], -R2.reuse ;  /* 0x0000a70040ee7a23 */ /* 0x100fe20000010802 */
[----:B------:R-:W-:Y:S01]  /*3790*/  MUFU.EX2 R160, R240 ;  /* 0x000000f000a07308 */ /* 0x000fe20000000800 */
[----:B------:R-:W-:Y:S05]  /*37a0*/  FFMA.FTZ R2, R65, c[0x0][0x29c], -R2 ;  /* 0x0000a70041027a23 */ /* 0x000fea0000010802 */
[----:B------:R-:W-:Y:S01]  /*37b0*/  HMMA.16816.F32 R64, R144, R170, RZ ;  /* 0x000000aa9040723c */ /* 0x000fe200000018ff */
[----:B------:R-:W-:Y:S03]  /*37c0*/  LDSM.16.M88.4 R144, [R202+0x5080] ;  /* 0x00508000ca90783b */ /* 0x000fe60000000200 */
[----:B------:R-:W-:Y:S01]  /*37d0*/  MUFU.EX2 R159, R231 ;  /* 0x000000e7009f7308 */ /* 0x000fe20000000800 */
[----:B-1----:R-:W-:Y:S03]  /*37e0*/  MOV R229, R162 ;  /* 0x000000a200e57202 */ /* 0x002fe60000000f00 */
[-C--:B------:R-:W-:Y:S05]  /*37f0*/  HMMA.16816.F32 R4, R172, R176.reuse, R4 ;  /* 0x000000b0ac04723c */ /* 0x080fea0000001804 */
[----:B------:R-:W-:Y:S01]  /*3800*/  MOV R170, R142 ;  /* 0x0000008e00aa7202 */ /* 0x000fe20000000f00 */
[----:B------:R1:W-:Y:S01]  /*3810*/  MUFU.EX2 R162, R230 ;  /* 0x000000e600a27308 */ /* 0x0003e20000000800 */
[----:B------:R-:W-:Y:S01]  /*3820*/  MOV R171, R143 ;  /* 0x0000008f00ab7202 */ /* 0x000fe20000000f00 */
[C---:B------:R-:W-:Y:S07]  /*3830*/  HMMA.16816.F32 R8, R184.reuse, R176, R8 ;  /* 0x000000b0b808723c */ /* 0x040fee0000001808 */
[----:B------:R-:W-:Y:S01]  /*3840*/  MOV R176, R148 ;  /* 0x0000009400b07202 */ /* 0x000fe20000000f00 */
[-C--:B------:R-:W-:Y:S01]  /*3850*/  HMMA.16816.F32 R12, R184, R178.reuse, R12 ;  /* 0x000000b2b80c723c */ /* 0x080fe2000000180c */
[----:B------:R2:W-:Y:S03]  /*3860*/  MUFU.EX2 R156, R232 ;  /* 0x000000e8009c7308 */ /* 0x0005e60000000800 */
[----:B------:R-:W-:Y:S02]  /*3870*/  MOV R177, R3 ;  /* 0x0000000300b17202 */ /* 0x000fe40000000f00 */
[----:B------:R-:W-:Y:S02]  /*3880*/  SHF.L.U32 R3, R208, 0x1, RZ ;  /* 0x00000001d0037819 */ /* 0x000fe400000006ff */
[C---:B------:R-:W-:Y:S03]  /*3890*/  HMMA.16816.F32 R16, R172.reuse, R178, R16 ;  /* 0x000000b2ac10723c */ /* 0x040fe60000001810 */
[----:B------:R3:W-:Y:S01]  /*38a0*/  MUFU.EX2 R157, R242 ;  /* 0x000000f2009d7308 */ /* 0x0007e20000000800 */
[----:B------:R-:W-:Y:S02]  /*38b0*/  IADD3 R140, R0, R3, RZ ;  /* 0x00000003008c7210 */ /* 0x000fe40007ffe0ff */
[----:B-1----:R-:W-:Y:S02]  /*38c0*/  MOV R230, R161 ;  /* 0x000000a100e67202 */ /* 0x002fe40000000f00 */
[-C--:B------:R-:W-:Y:S04]  /*38d0*/  HMMA.16816.F32 R20, R172, R188.reuse, R20 ;  /* 0x000000bcac14723c */ /* 0x080fe80000001814 */
[----:B------:R-:W-:Y:S01]  /*38e0*/  MOV R179, R135 ;  /* 0x0000008700b37202 */ /* 0x000fe20000000f00 */
[----:B------:R1:W-:Y:S01]  /*38f0*/  MUFU.EX2 R161, R239 ;  /* 0x000000ef00a17308 */ /* 0x0003e20000000800 */
[----:B------:R-:W-:Y:S02]  /*3900*/  MOV R237, R177 ;  /* 0x000000b100ed7202 */ /* 0x000fe40000000f00 */
[C---:B------:R-:W-:Y:S04]  /*3910*/  HMMA.16816.F32 R24, R184.reuse, R188, R24 ;  /* 0x000000bcb818723c */ /* 0x040fe80000001818 */
[----:B--2---:R-:W-:Y:S03]  /*3920*/  MOV R232, R179 ;  /* 0x000000b300e87202 */ /* 0x004fe60000000f00 */
[----:B------:R-:W-:Y:S01]  /*3930*/  MUFU.EX2 R189, R153 ;  /* 0x0000009900bd7308 */ /* 0x000fe20000000800 */
[-C--:B------:R-:W-:Y:S08]  /*3940*/  HMMA.16816.F32 R28, R184, R190.reuse, R28 ;  /* 0x000000beb81c723c */ /* 0x080ff0000000181c */
[C---:B------:R-:W-:Y:S01]  /*3950*/  HMMA.16816.F32 R32, R172.reuse, R190, R32 ;  /* 0x000000beac20723c */ /* 0x040fe20000001820 */
[----:B------:R2:W4:Y:S06]  /*3960*/  MUFU.EX2 R158, R241 ;  /* 0x000000f1009e7308 */ /* 0x00052c0000000800 */
[----:B------:R-:W-:Y:S01]  /*3970*/  MOV R191, R137 ;  /* 0x0000008900bf7202 */ /* 0x000fe20000000f00 */
[-C--:B------:R-:W-:Y:S01]  /*3980*/  HMMA.16816.F32 R36, R172, R192.reuse, R36 ;  /* 0x000000c0ac24723c */ /* 0x080fe20000001824 */
[----:B------:R-:W-:Y:S02]  /*3990*/  LDSM.16.M88.4 R136, [R202+0x4080] ;  /* 0x00408000ca88783b */ /* 0x000fe40000000200 */
[----:B------:R-:W-:Y:S01]  /*39a0*/  MUFU.EX2 R178, R244 ;  /* 0x000000f400b27308 */ /* 0x000fe20000000800 */
[----:B------:R-:W-:Y:S04]  /*39b0*/  MOV R190, R141 ;  /* 0x0000008d00be7202 */ /* 0x000fe80000000f00 */
[C---:B------:R-:W-:Y:S04]  /*39c0*/  HMMA.16816.F32 R40, R184.reuse, R192, R40 ;  /* 0x000000c0b828723c */ /* 0x040fe80000001828 */
[----:B------:R-:W-:Y:S01]  /*39d0*/  MOV R240, R190 ;  /* 0x000000be00f07202 */ /* 0x000fe20000000f00 */
[----:B------:R-:W5:Y:S03]  /*39e0*/  MUFU.EX2 R192, R152 ;  /* 0x0000009800c07308 */ /* 0x000f660000000800 */
[-C--:B------:R-:W-:Y:S07]  /*39f0*/  HMMA.16816.F32 R44, R184, R194.reuse, R44 ;  /* 0x000000c2b82c723c */ /* 0x080fee000000182c */
[----:B------:R-:W-:Y:S01]  /*3a00*/  MUFU.EX2 R190, R247 ;  /* 0x000000f700be7308 */ /* 0x000fe20000000800 */
[C---:B------:R-:W-:Y:S07]  /*3a10*/  HMMA.16816.F32 R48, R172.reuse, R194, R48 ;  /* 0x000000c2ac30723c */ /* 0x040fee0000001830 */
[----:B------:R-:W-:Y:S01]  /*3a20*/  MOV R194, R182 ;  /* 0x000000b600c27202 */ /* 0x000fe20000000f00 */
[-C--:B------:R-:W-:Y:S01]  /*3a30*/  HMMA.16816.F32 R52, R172, R196.reuse, R52 ;  /* 0x000000c4ac34723c */ /* 0x080fe20000001834 */
[----:B------:R-:W-:Y:S07]  /*3a40*/  MUFU.EX2 R182, R155 ;  /* 0x0000009b00b67308 */ /* 0x000fee0000000800 */
[C---:B------:R-:W-:Y:S03]  /*3a50*/  HMMA.16816.F32 R56, R184.reuse, R196, R56 ;  /* 0x000000c4b838723c */ /* 0x040fe60000001838 */
[----:B------:R-:W-:Y:S04]  /*3a60*/  MUFU.EX2 R193, R233 ;  /* 0x000000e900c17308 */ /* 0x000fe80000000800 */
[----:B------:R-:W-:Y:S01]  /*3a70*/  MOV R197, R134 ;  /* 0x0000008600c57202 */ /* 0x000fe20000000f00 */
[-C--:B------:R-:W-:Y:S01]  /*3a80*/  HMMA.16816.F32 R60, R184, R198.reuse, R60 ;  /* 0x000000c6b83c723c */ /* 0x080fe2000000183c */
[----:B------:R-:W4:Y:S03]  /*3a90*/  LDSM.16.M88.4 R132, [R140+0x10080] ;  /* 0x010080008c84783b */ /* 0x000f260000000200 */
[----:B---3--:R-:W-:Y:S01]  /*3aa0*/  MOV R242, R197 ;  /* 0x000000c500f27202 */ /* 0x008fe20000000f00 */
[----:B------:R-:W-:Y:S02]  /*3ab0*/  MUFU.EX2 R185, R234 ;  /* 0x000000ea00b97308 */ /* 0x000fe40000000800 */
[----:B------:R-:W-:Y:S01]  /*3ac0*/  MOV R184, R150 ;  /* 0x0000009600b87202 */ /* 0x000fe20000000f00 */
[----:B------:R-:W-:Y:S01]  /*3ad0*/  HMMA.16816.F32 R64, R172, R198, R64 ;  /* 0x000000c6ac40723c */ /* 0x000fe20000001840 */
[----:B------:R-:W3:Y:S03]  /*3ae0*/  LDSM.16.M88.4 R140, [R140+0x12080] ;  /* 0x012080008c8c783b */ /* 0x000ee60000000200 */
[----:B------:R-:W-:Y:S02]  /*3af0*/  MOV R186, R163 ;  /* 0x000000a300ba7202 */ /* 0x000fe40000000f00 */
[----:B------:R-:W-:Y:S01]  /*3b00*/  MOV R187, R167 ;  /* 0x000000a700bb7202 */ /* 0x000fe20000000f00 */
[----:B------:R5:W-:Y:S01]  /*3b10*/  MUFU.EX2 R174, R154 ;  /* 0x0000009a00ae7308 */ /* 0x000be20000000800 */
[----:B------:R-:W-:Y:S04]  /*3b20*/  MOV R199, R151 ;  /* 0x0000009700c77202 */ /* 0x000fe80000000f00 */
[----:B------:R-:W-:Y:S02]  /*3b30*/  MOV R198, R149 ;  /* 0x0000009500c67202 */ /* 0x000fe40000000f00 */
[----:B------:R-:W3:Y:S01]  /*3b40*/  LDSM.16.M88.4 R148, [R202+0x6080] ;  /* 0x00608000ca94783b */ /* 0x000ee20000000200 */
[----:B-1----:R-:W-:Y:S02]  /*3b50*/  MOV R239, R199 ;  /* 0x000000c700ef7202 */ /* 0x002fe40000000f00 */
[----:B------:R1:W1:Y:S01]  /*3b60*/  MUFU.EX2 R172, R228 ;  /* 0x000000e400ac7308 */ /* 0x0002620000000800 */
[----:B--2---:R-:W-:Y:S09]  /*3b70*/  MOV R241, R198 ;  /* 0x000000c600f17202 */ /* 0x004ff20000000f00 */
[----:B------:R2:W2:Y:S01]  /*3b80*/  MUFU.EX2 R175, R227 ;  /* 0x000000e300af7308 */ /* 0x0004a20000000800 */
[----:B-----5:R-:W-:Y:S01]  /*3b90*/  LDSM.16.M88.4 R152, [R203+0x4080] ;  /* 0x00408000cb98783b */ /* 0x020fe20000000200 */
[-C--:B----4-:R-:W-:Y:S08]  /*3ba0*/  HMMA.16816.F32 R4, R132, R136.reuse, R4 ;  /* 0x000000888404723c */ /* 0x090ff00000001804 */
[----:B------:R4:W-:Y:S01]  /*3bb0*/  MUFU.EX2 R163, R238 ;  /* 0x000000ee00a37308 */ /* 0x0009e20000000800 */
[C---:B---3--:R-:W-:Y:S04]  /*3bc0*/  HMMA.16816.F32 R8, R140.reuse, R136, R8 ;  /* 0x000000888c08723c */ /* 0x048fe80000001808 */
[----:B-1----:R-:W-:Y:S05]  /*3bd0*/  MOV R228, R165 ;  /* 0x000000a500e47202 */ /* 0x002fea0000000f00 */
[----:B------:R1:W-:Y:S01]  /*3be0*/  MUFU.EX2 R165, R2 ;  /* 0x0000000200a57308 */ /* 0x0003e20000000800 */
[-C--:B------:R-:W-:Y:S03]  /*3bf0*/  HMMA.16816.F32 R12, R140, R138.reuse, R12 ;  /* 0x0000008a8c0c723c */ /* 0x080fe6000000180c */
[----:B------:R-:W-:Y:S02]  /*3c00*/  MOV R231, R228 ;  /* 0x000000e400e77202 */ /* 0x000fe40000000f00 */
[----:B--2---:R-:W-:Y:S03]  /*3c10*/  MOV R227, R180 ;  /* 0x000000b400e37202 */ /* 0x004fe60000000f00 */
[C---:B------:R-:W-:Y:S01]  /*3c20*/  HMMA.16816.F32 R16, R132.reuse, R138, R16 ;  /* 0x0000008a8410723c */ /* 0x040fe20000001810 */
[----:B------:R-:W2:Y:S01]  /*3c30*/  LDSM.16.M88.4 R136, [R202+0x7080] ;  /* 0x00708000ca88783b */ /* 0x000ea20000000200 */
[----:B------:R-:W-:Y:S02]  /*3c40*/  MUFU.EX2 R167, R236 ;  /* 0x000000ec00a77308 */ /* 0x000fe40000000800 */
[----:B------:R-:W-:Y:S02]  /*3c50*/  MOV R228, R227 ;  /* 0x000000e300e47202 */ /* 0x000fe40000000f00 */
[----:B------:R-:W-:Y:S02]  /*3c60*/  MOV R227, R187 ;  /* 0x000000bb00e37202 */ /* 0x000fe40000000f00 */
[-C--:B------:R-:W-:Y:S04]  /*3c70*/  HMMA.16816.F32 R20, R132, R144.reuse, R20 ;  /* 0x000000908414723c */ /* 0x080fe80000001814 */
[----:B------:R-:W3:Y:S01]  /*3c80*/  MUFU.EX2 R180, R235 ;  /* 0x000000eb00b47308 */ /* 0x000ee20000000800 */
[----:B----4-:R-:W-:Y:S02]  /*3c90*/  MOV R238, R229 ;  /* 0x000000e500ee7202 */ /* 0x010fe40000000f00 */
[----:B-1----:R-:W-:Y:S01]  /*3ca0*/  MOV R2, R170 ;  /* 0x000000aa00027202 */ /* 0x002fe20000000f00 */
[C---:B------:R-:W-:Y:S04]  /*3cb0*/  HMMA.16816.F32 R24, R140.reuse, R144, R24 ;  /* 0x000000908c18723c */ /* 0x040fe80000001818 */
[----:B------:R-:W-:Y:S02]  /*3cc0*/  MOV R229, R191 ;  /* 0x000000bf00e57202 */ /* 0x000fe40000000f00 */
[----:B------:R-:W-:Y:S02]  /*3cd0*/  MUFU.EX2 R191, R246 ;  /* 0x000000f600bf7308 */ /* 0x000fe40000000800 */
[-C--:B------:R-:W-:Y:S08]  /*3ce0*/  HMMA.16816.F32 R28, R140, R146.reuse, R28 ;  /* 0x000000928c1c723c */ /* 0x080ff0000000181c */
[C---:B------:R-:W-:Y:S01]  /*3cf0*/  HMMA.16816.F32 R32, R132.reuse, R146, R32 ;  /* 0x000000928420723c */ /* 0x040fe20000001820 */
[----:B------:R-:W-:Y:S07]  /*3d00*/  MUFU.EX2 R187, R248 ;  /* 0x000000f800bb7308 */ /* 0x000fee0000000800 */
[-C--:B------:R-:W-:Y:S03]  /*3d10*/  HMMA.16816.F32 R36, R132, R148.reuse, R36 ;  /* 0x000000948424723c */ /* 0x080fe60000001824 */
[----:B------:R-:W-:Y:S05]  /*3d20*/  MUFU.EX2 R195, R216 ;  /* 0x000000d800c37308 */ /* 0x000fea0000000800 */
[C---:B------:R-:W-:Y:S05]  /*3d30*/  HMMA.16816.F32 R40, R140.reuse, R148, R40 ;  /* 0x000000948c28723c */ /* 0x040fea0000001828 */
[----:B------:R-:W-:Y:S02]  /*3d40*/  MUFU.EX2 R197, R222 ;  /* 0x000000de00c57308 */ /* 0x000fe40000000800 */
[----:B------:R-:W-:Y:S01]  /*3d50*/  IADD3 R148, R3, R0, R205 ;  /* 0x0000000003947210 */ /* 0x000fe20007ffe0cd */
[-C--:B------:R-:W-:Y:S01]  /*3d60*/  HMMA.16816.F32 R44, R140, R150.reuse, R44 ;  /* 0x000000968c2c723c */ /* 0x080fe2000000182c */
[----:B------:R-:W-:Y:S03]  /*3d70*/  MOV R0, UR4 ;  /* 0x0000000400007c02 */ /* 0x000fe60008000f00 */
[----:B------:R-:W1:Y:S01]  /*3d80*/  LDSM.16.M88.4 R144, [R148+0x10080] ;  /* 0x010080009490783b */ /* 0x000e620000000200 */
[----:B------:R-:W-:Y:S02]  /*3d90*/  LEA R0, R0, R230, 0x7 ;  /* 0x000000e600007211 */ /* 0x000fe400078e38ff */
[----:B------:R-:W-:Y:S01]  /*3da0*/  MOV R230, R184 ;  /* 0x000000b800e67202 */ /* 0x000fe20000000f00 */
[C---:B------:R-:W-:Y:S01]  /*3db0*/  HMMA.16816.F32 R48, R132.reuse, R150, R48 ;  /* 0x000000968430723c */ /* 0x040fe20000001830 */
[----:B------:R-:W4:Y:S03]  /*3dc0*/  MUFU.EX2 R184, R249 ;  /* 0x000000f900b87308 */ /* 0x000f260000000800 */
[----:B------:R-:W5:Y:S04]  /*3dd0*/  LDSM.16.M88.4 R148, [R148+0x12080] ;  /* 0x012080009494783b */ /* 0x000f680000000200 */
[-C--:B--2---:R-:W-:Y:S03]  /*3de0*/  HMMA.16816.F32 R52, R132, R136.reuse, R52 ;  /* 0x000000888434723c */ /* 0x084fe60000001834 */
[----:B------:R-:W-:Y:S05]  /*3df0*/  MUFU.EX2 R199, R217 ;  /* 0x000000d900c77308 */ /* 0x000fea0000000800 */
[C---:B------:R-:W-:Y:S05]  /*3e00*/  HMMA.16816.F32 R56, R140.reuse, R136, R56 ;  /* 0x000000888c38723c */ /* 0x040fea0000001838 */
[----:B------:R-:W-:Y:S03]  /*3e10*/  MUFU.EX2 R173, R245 ;  /* 0x000000f500ad7308 */ /* 0x000fe60000000800 */
[-C--:B------:R-:W-:Y:S01]  /*3e20*/  HMMA.16816.F32 R60, R140, R138.reuse, R60 ;  /* 0x0000008a8c3c723c */ /* 0x080fe2000000183c */
[----:B------:R-:W-:Y:S06]  /*3e30*/  LDSM.16.M88.4 R140, [R203+0x7080] ;  /* 0x00708000cb8c783b */ /* 0x000fec0000000200 */
[----:B------:R-:W-:Y:S01]  /*3e40*/  MUFU.EX2 R168, R168 ;  /* 0x000000a800a87308 */ /* 0x000fe20000000800 */
[----:B------:R-:W-:Y:S01]  /*3e50*/  HMMA.16816.F32 R64, R132, R138, R64 ;  /* 0x0000008a8440723c */ /* 0x000fe20000001840 */
[----:B------:R-:W2:Y:S07]  /*3e60*/  LDSM.16.M88.4 R132, [R203+0x5080] ;  /* 0x00508000cb84783b */ /* 0x000eae0000000200 */
[-C--:B-1----:R-:W-:Y:S01]  /*3e70*/  HMMA.16816.F32 R4, R144, R152.reuse, R4 ;  /* 0x000000989004723c */ /* 0x082fe20000001804 */
[----:B------:R-:W-:Y:S01]  /*3e80*/  LDSM.16.M88.4 R136, [R203+0x6080] ;  /* 0x00608000cb88783b */ /* 0x000fe20000000200 */
[----:B------:R-:W-:Y:S06]  /*3e90*/  MUFU.EX2 R170, R252 ;  /* 0x000000fc00aa7308 */ /* 0x000fec0000000800 */
[C---:B-----5:R-:W-:Y:S04]  /*3ea0*/  HMMA.16816.F32 R8, R148.reuse, R152, R8 ;  /* 0x000000989408723c */ /* 0x060fe80000001808 */
[----:B------:R-:W-:Y:S03]  /*3eb0*/  MUFU.EX2 R153, R224 ;  /* 0x000000e000997308 */ /* 0x000fe60000000800 */
[----:B------:R-:W-:Y:S01]  /*3ec0*/  SHF.L.U32 R152, R0, 0x2, RZ ;  /* 0x0000000200987819 */ /* 0x000fe200000006ff */
[-C--:B------:R-:W-:Y:S04]  /*3ed0*/  HMMA.16816.F32 R12, R148, R154.reuse, R12 ;  /* 0x0000009a940c723c */ /* 0x080fe8000000180c */
[----:B------:R-:W1:Y:S02]  /*3ee0*/  LDS R0, [R152+0x18480] ;  /* 0x0184800098007984 */ /* 0x000e640000000800 */
[----:B------:R-:W-:Y:S02]  /*3ef0*/  MUFU.EX2 R196, R215 ;  /* 0x000000d700c47308 */ /* 0x000fe40000000800 */
[C---:B------:R-:W-:Y:S08]  /*3f00*/  HMMA.16816.F32 R16, R144.reuse, R154, R16 ;  /* 0x0000009a9010723c */ /* 0x040ff00000001810 */
[----:B------:R5:W-:Y:S01]  /*3f10*/  MUFU.EX2 R155, R2 ;  /* 0x00000002009b7308 */ /* 0x000be20000000800 */
[-C--:B--2---:R-:W-:Y:S08]  /*3f20*/  HMMA.16816.F32 R20, R144, R132.reuse, R20 ;  /* 0x000000849014723c */ /* 0x084ff00000001814 */
[C---:B------:R-:W-:Y:S01]  /*3f30*/  HMMA.16816.F32 R24, R148.reuse, R132, R24 ;  /* 0x000000849418723c */ /* 0x040fe20000001818 */
[----:B------:R-:W-:Y:S06]  /*3f40*/  MUFU.EX2 R154, R226 ;  /* 0x000000e2009a7308 */ /* 0x000fec0000000800 */
[----:B------:R-:W-:Y:S01]  /*3f50*/  F2FP.PACK_AB R133, R158, R157 ;  /* 0x0000009d9e85723e */ /* 0x000fe200000000ff */
[-C--:B------:R-:W-:Y:S03]  /*3f60*/  HMMA.16816.F32 R28, R148, R134.reuse, R28 ;  /* 0x00000086941c723c */ /* 0x080fe6000000181c */
[----:B------:R-:W-:Y:S01]  /*3f70*/  MUFU.EX2 R179, R250 ;  /* 0x000000fa00b37308 */ /* 0x000fe20000000800 */
[----:B------:R-:W-:Y:S01]  /*3f80*/  F2FP.PACK_AB R132, R161, R160 ;  /* 0x000000a0a184723e */ /* 0x000fe200000000ff */
[----:B-----5:R-:W2:Y:S03]  /*3f90*/  LDS R2, [R152+0x184a0] ;  /* 0x0184a00098027984 */ /* 0x020ea60000000800 */
[C---:B------:R-:W-:Y:S04]  /*3fa0*/  HMMA.16816.F32 R32, R144.reuse, R134, R32 ;  /* 0x000000869020723c */ /* 0x040fe80000001820 */
[--C-:B-1----:R-:W-:Y:S01]  /*3fb0*/  FADD.FTZ R4, R4, -R0.reuse ;  /* 0x8000000004047221 */ /* 0x102fe20000010000 */
[----:B------:R-:W1:Y:S01]  /*3fc0*/  MUFU.EX2 R188, R243 ;  /* 0x000000f300bc7308 */ /* 0x000e620000000800 */
[--C-:B------:R-:W-:Y:S01]  /*3fd0*/  FADD.FTZ R5, R5, -R0.reuse ;  /* 0x8000000005057221 */ /* 0x100fe20000010000 */
[----:B------:R-:W-:Y:S01]  /*3fe0*/  F2FP.PACK_AB R135, R162, R169 ;  /* 0x000000a9a287723e */ /* 0x000fe200000000ff */
[-C--:B------:R-:W-:Y:S04]  /*3ff0*/  HMMA.16816.F32 R36, R144, R136.reuse, R36 ;  /* 0x000000889024723c */ /* 0x080fe80000001824 */
[--C-:B------:R-:W-:Y:S01]  /*4000*/  FADD.FTZ R16, R16, -R0.reuse ;  /* 0x8000000010107221 */ /* 0x100fe20000010000 */
[----:B------:R-:W-:Y:S01]  /*4010*/  F2FP.PACK_AB R134, R156, R159 ;  /* 0x0000009f9c86723e */ /* 0x000fe200000000ff */
[--C-:B------:R-:W-:Y:S01]  /*4020*/  FADD.FTZ R17, R17, -R0.reuse ;  /* 0x8000000011117221 */ /* 0x100fe20000010000 */
[----:B------:R-:W-:Y:S01]  /*4030*/  MUFU.EX2 R198, R186 ;  /* 0x000000ba00c67308 */ /* 0x000fe20000000800 */
[C---:B------:R-:W-:Y:S04]  /*4040*/  HMMA.16816.F32 R40, R148.reuse, R136, R40 ;  /* 0x000000889428723c */ /* 0x040fe80000001828 */
[--C-:B------:R-:W-:Y:S02]  /*4050*/  FADD.FTZ R20, R20, -R0.reuse ;  /* 0x8000000014147221 */ /* 0x100fe40000010000 */
[--C-:B------:R-:W-:Y:S01]  /*4060*/  FADD.FTZ R21, R21, -R0.reuse ;  /* 0x8000000015157221 */ /* 0x100fe20000010000 */
[----:B------:R-:W-:Y:S01]  /*4070*/  F2FP.PACK_AB R137, R192, R189 ;  /* 0x000000bdc089723e */ /* 0x000fe200000000ff */
[-C--:B------:R-:W-:Y:S01]  /*4080*/  HMMA.16816.F32 R44, R148, R138.reuse, R44 ;  /* 0x0000008a942c723c */ /* 0x080fe2000000182c */
[----:B------:R-:W-:Y:S03]  /*4090*/  MUFU.EX2 R194, R194 ;  /* 0x000000c200c27308 */ /* 0x000fe60000000800 */
[--C-:B------:R-:W-:Y:S01]  /*40a0*/  FADD.FTZ R32, R32, -R0.reuse ;  /* 0x8000000020207221 */ /* 0x100fe20000010000 */
[----:B------:R-:W-:Y:S01]  /*40b0*/  F2FP.PACK_AB R136, R172, R182 ;  /* 0x000000b6ac88723e */ /* 0x000fe200000000ff */
[--C-:B------:R-:W-:Y:S02]  /*40c0*/  FADD.FTZ R33, R33, -R0.reuse ;  /* 0x8000000021217221 */ /* 0x100fe40000010000 */
[C---:B------:R-:W-:Y:S03]  /*40d0*/  HMMA.16816.F32 R48, R144.reuse, R138, R48 ;  /* 0x0000008a9030723c */ /* 0x040fe60000001830 */
[----:B------:R-:W-:Y:S01]  /*40e0*/  MUFU.EX2 R186, R176 ;  /* 0x000000b000ba7308 */ /* 0x000fe20000000800 */
[--C-:B------:R-:W-:Y:S02]  /*40f0*/  FADD.FTZ R36, R36, -R0.reuse ;  /* 0x8000000024247221 */ /* 0x100fe40000010000 */
[--C-:B------:R-:W-:Y:S02]  /*4100*/  FADD.FTZ R37, R37, -R0.reuse ;  /* 0x8000000025257221 */ /* 0x100fe40000010000 */
[-C--:B------:R-:W-:Y:S04]  /*4110*/  HMMA.16816.F32 R52, R144, R140.reuse, R52 ;  /* 0x0000008c9034723c */ /* 0x080fe80000001834 */
[----:B------:R-:W-:Y:S01]  /*4120*/  FMUL.FTZ R4, R175, R4 ;  /* 0x00000004af047220 */ /* 0x000fe20000410000 */
[----:B------:R-:W-:Y:S01]  /*4130*/  MUFU.EX2 R176, R164 ;  /* 0x000000a400b07308 */ /* 0x000fe20000000800 */
[----:B------:R-:W-:Y:S02]  /*4140*/  FMUL.FTZ R5, R174, R5 ;  /* 0x00000005ae057220 */ /* 0x000fe40000410000 */
[C---:B------:R-:W-:Y:S04]  /*4150*/  HMMA.16816.F32 R56, R148.reuse, R140, R56 ;  /* 0x0000008c9438723c */ /* 0x040fe80000001838 */
[----:B------:R-:W-:Y:S02]  /*4160*/  FMUL.FTZ R36, R159, R36 ;  /* 0x000000249f247220 */ /* 0x000fe40000410000 */
[----:B------:R-:W-:Y:S01]  /*4170*/  FMUL.FTZ R37, R156, R37 ;  /* 0x000000259c257220 */ /* 0x000fe20000410000 */
[----:B------:R-:W-:Y:S01]  /*4180*/  F2FP.PACK_AB R141, R174, R175 ;  /* 0x000000afae8d723e */ /* 0x000fe200000000ff */
[-C--:B------:R-:W-:Y:S01]  /*4190*/  HMMA.16816.F32 R60, R148, R142.reuse, R60 ;  /* 0x0000008e943c723c */ /* 0x080fe2000000183c */
[----:B------:R-:W-:Y:S03]  /*41a0*/  MUFU.EX2 R151, R225 ;  /* 0x000000e100977308 */ /* 0x000fe60000000800 */
[--C-:B------:R-:W-:Y:S01]  /*41b0*/  FADD.FTZ R48, R48, -R0.reuse ;  /* 0x8000000030307221 */ /* 0x100fe20000010000 */
[----:B------:R-:W-:Y:S01]  /*41c0*/  F2FP.PACK_AB R138, R37, R36 ;  /* 0x00000024258a723e */ /* 0x000fe200000000ff */
[--C-:B------:R-:W-:Y:S01]  /*41d0*/  FADD.FTZ R49, R49, -R0.reuse ;  /* 0x8000000031317221 */ /* 0x100fe20000010000 */
[----:B---3--:R-:W-:Y:S01]  /*41e0*/  F2FP.PACK_AB R36, R181, R180 ;  /* 0x000000b4b524723e */ /* 0x008fe200000000ff */
[----:B------:R-:W-:Y:S03]  /*41f0*/  HMMA.16816.F32 R64, R144, R142, R64 ;  /* 0x0000008e9040723c */ /* 0x000fe60000001840 */
[----:B------:R-:W-:Y:S01]  /*4200*/  MUFU.EX2 R150, R223 ;  /* 0x000000df00967308 */ /* 0x000fe20000000800 */
[--C-:B------:R-:W-:Y:S01]  /*4210*/  FADD.FTZ R52, R52, -R0.reuse ;  /* 0x8000000034347221 */ /* 0x100fe20000010000 */
[----:B------:R-:W-:Y:S01]  /*4220*/  F2FP.PACK_AB R37, R185, R183 ;  /* 0x000000b7b925723e */ /* 0x000fe200000000ff */
[----:B------:R-:W-:Y:S01]  /*4230*/  FADD.FTZ R53, R53, -R0 ;  /* 0x8000000035357221 */ /* 0x000fe20000010000 */
[----:B------:R-:W-:Y:S01]  /*4240*/  F2FP.PACK_AB R145, R5, R4 ;  /* 0x000000040591723e */ /* 0x000fe200000000ff */
[----:B------:R-:W-:Y:S01]  /*4250*/  FMUL.FTZ R20, R182, R20 ;  /* 0x00000014b6147220 */ /* 0x000fe20000410000 */
[----:B------:R-:W-:Y:S03]  /*4260*/  F2FP.PACK_AB R4, R167, R166 ;  /* 0x000000a6a704723e */ /* 0x000fe600000000ff */
[----:B------:R-:W-:Y:S01]  /*4270*/  FMUL.FTZ R21, R172, R21 ;  /* 0x00000015ac157220 */ /* 0x000fe20000410000 */
[----:B------:R-:W-:Y:S01]  /*4280*/  MUFU.EX2 R149, R238 ;  /* 0x000000ee00957308 */ /* 0x000fe20000000800 */
[----:B------:R-:W-:Y:S02]  /*4290*/  FMUL.FTZ R16, R189, R16 ;  /* 0x00000010bd107220 */ /* 0x000fe40000410000 */
[----:B------:R-:W-:Y:S01]  /*42a0*/  FMUL.FTZ R17, R192, R17 ;  /* 0x00000011c0117220 */ /* 0x000fe20000410000 */
[----:B------:R-:W-:Y:S01]  /*42b0*/  F2FP.PACK_AB R142, R21, R20 ;  /* 0x00000014158e723e */ /* 0x000fe200000000ff */
[--C-:B--2---:R-:W-:Y:S02]  /*42c0*/  FADD.FTZ R38, R38, -R2.reuse ;  /* 0x8000000226267221 */ /* 0x104fe40000010000 */
[--C-:B------:R-:W-:Y:S01]  /*42d0*/  FADD.FTZ R6, R6, -R2.reuse ;  /* 0x8000000206067221 */ /* 0x100fe20000010000 */
[----:B------:R-:W-:Y:S01]  /*42e0*/  F2FP.PACK_AB R144, R17, R16 ;  /* 0x000000101190723e */ /* 0x000fe200000000ff */
[----:B------:R-:W-:Y:S01]  /*42f0*/  FADD.FTZ R7, R7, -R2 ;  /* 0x8000000207077221 */ /* 0x000fe20000010000 */
[----:B----4-:R-:W-:Y:S01]  /*4300*/  F2FP.PACK_AB R17, R187, R184 ;  /* 0x000000b8bb11723e */ /* 0x010fe200000000ff */
[--C-:B------:R-:W-:Y:S01]  /*4310*/  FADD.FTZ R64, R64, -R0.reuse ;  /* 0x8000000040407221 */ /* 0x100fe20000010000 */
[----:B------:R-:W-:Y:S01]  /*4320*/  MUFU.EX2 R148, R239 ;  /* 0x000000ef00947308 */ /* 0x000fe20000000800 */
[----:B------:R-:W-:Y:S01]  /*4330*/  FADD.FTZ R65, R65, -R0 ;  /* 0x8000000041417221 */ /* 0x000fe20000010000 */
[----:B------:R-:W-:Y:S01]  /*4340*/  F2FP.PACK_AB R16, R191, R190 ;  /* 0x000000bebf10723e */ /* 0x000fe200000000ff */
[----:B------:R-:W2:Y:S01]  /*4350*/  LDS R0, [R152+0x18580] ;  /* 0x0185800098007984 */ /* 0x000ea20000000800 */
[--C-:B------:R-:W-:Y:S02]  /*4360*/  FADD.FTZ R18, R18, -R2.reuse ;  /* 0x8000000212127221 */ /* 0x100fe40000010000 */
[--C-:B------:R-:W-:Y:S02]  /*4370*/  FADD.FTZ R19, R19, -R2.reuse ;  /* 0x8000000213137221 */ /* 0x100fe40000010000 */
[--C-:B------:R-:W-:Y:S02]  /*4380*/  FADD.FTZ R22, R22, -R2.reuse ;  /* 0x8000000216167221 */ /* 0x100fe40000010000 */
[--C-:B------:R-:W-:Y:S01]  /*4390*/  FADD.FTZ R23, R23, -R2.reuse ;  /* 0x8000000217177221 */ /* 0x100fe20000010000 */
[----:B------:R-:W-:Y:S01]  /*43a0*/  MUFU.EX2 R147, R240 ;  /* 0x000000f000937308 */ /* 0x000fe20000000800 */
        /* <DEDUP_REMOVED lines=9> */
[----:B------:R-:W-:Y:S02]  /*4440*/  FADD.FTZ R67, R67, -R2 ;  /* 0x8000000243437221 */ /* 0x000fe40000010000 */
[----:B------:R-:W-:Y:S01]  /*4450*/  FMUL.FTZ R32, R169, R32 ;  /* 0x00000020a9207220 */ /* 0x000fe20000410000 */
[----:B------:R-:W3:Y:S01]  /*4460*/  MUFU.EX2 R177, R251 ;  /* 0x000000fb00b17308 */ /* 0x000ee20000000800 */
[----:B------:R-:W-:Y:S02]  /*4470*/  FMUL.FTZ R33, R162, R33 ;  /* 0x00000021a2217220 */ /* 0x000fe40000410000 */
[----:B------:R-:W-:Y:S01]  /*4480*/  FMUL.FTZ R5, R157, R48 ;  /* 0x000000309d057220 */ /* 0x000fe20000410000 */
[----:B------:R-:W-:Y:S01]  /*4490*/  F2FP.PACK_AB R48, R165, R163 ;  /* 0x000000a3a530723e */ /* 0x000fe200000000ff */
[----:B------:R-:W-:Y:S01]  /*44a0*/  FMUL.FTZ R49, R158, R49 ;  /* 0x000000319e317220 */ /* 0x000fe20000410000 */
[----:B------:R-:W-:Y:S01]  /*44b0*/  F2FP.PACK_AB R143, R33, R32 ;  /* 0x00000020218f723e */ /* 0x000fe200000000ff */
[----:B------:R-:W-:Y:S01]  /*44c0*/  FMUL.FTZ R64, R163, R64 ;  /* 0x00000040a3407220 */ /* 0x000fe20000410000 */
[----:B------:R-:W-:Y:S01]  /*44d0*/  F2FP.PACK_AB R33, R195, R193 ;  /* 0x000000c1c321723e */ /* 0x000fe200000000ff */
[----:B------:R-:W-:Y:S01]  /*44e0*/  FMUL.FTZ R65, R165, R65 ;  /* 0x00000041a5417220 */ /* 0x000fe20000410000 */
[----:B------:R-:W-:Y:S01]  /*44f0*/  F2FP.PACK_AB R139, R49, R5 ;  /* 0x00000005318b723e */ /* 0x000fe200000000ff */
[----:B------:R-:W-:Y:S01]  /*4500*/  FMUL.FTZ R34, R193, R34 ;  /* 0x00000022c1227220 */ /* 0x000fe20000410000 */
[----:B-1----:R-:W-:Y:S01]  /*4510*/  F2FP.PACK_AB R32, R188, R196 ;  /* 0x000000c4bc20723e */ /* 0x002fe200000000ff */
[--C-:B--2---:R-:W-:Y:S01]  /*4520*/  FADD.FTZ R8, R8, -R0.reuse ;  /* 0x8000000008087221 */ /* 0x104fe20000010000 */
[----:B------:R-:W-:Y:S01]  /*4530*/  F2FP.PACK_AB R64, R65, R64 ;  /* 0x000000404140723e */ /* 0x000fe200000000ff */
[--C-:B------:R-:W-:Y:S01]  /*4540*/  FADD.FTZ R9, R9, -R0.reuse ;  /* 0x8000000009097221 */ /* 0x100fe20000010000 */
[----:B------:R-:W-:Y:S01]  /*4550*/  MUFU.EX2 R65, R232 ;  /* 0x000000e800417308 */ /* 0x000fe20000000800 */
[--C-:B------:R-:W-:Y:S02]  /*4560*/  FADD.FTZ R12, R12, -R0.reuse ;  /* 0x800000000c0c7221 */ /* 0x100fe40000010000 */
[--C-:B------:R-:W-:Y:S02]  /*4570*/  FADD.FTZ R13, R13, -R0.reuse ;  /* 0x800000000d0d7221 */ /* 0x100fe40000010000 */
[--C-:B------:R-:W-:Y:S02]  /*4580*/  FADD.FTZ R24, R24, -R0.reuse ;  /* 0x8000000018187221 */ /* 0x100fe40000010000 */
[--C-:B------:R-:W-:Y:S01]  /*4590*/  FADD.FTZ R25, R25, -R0.reuse ;  /* 0x8000000019197221 */ /* 0x100fe20000010000 */
[----:B---3--:R-:W-:Y:S01]  /*45a0*/  F2FP.PACK_AB R21, R179, R177 ;  /* 0x000000b1b315723e */ /* 0x008fe200000000ff */
[--C-:B------:R-:W-:Y:S01]  /*45b0*/  FADD.FTZ R28, R28, -R0.reuse ;  /* 0x800000001c1c7221 */ /* 0x100fe20000010000 */
[----:B------:R-:W-:Y:S01]  /*45c0*/  MUFU.EX2 R171, R171 ;  /* 0x000000ab00ab7308 */ /* 0x000fe20000000800 */
[--C-:B------:R-:W-:Y:S02]  /*45d0*/  FADD.FTZ R29, R29, -R0.reuse ;  /* 0x800000001d1d7221 */ /* 0x100fe40000010000 */
[--C-:B------:R-:W-:Y:S02]  /*45e0*/  FADD.FTZ R40, R40, -R0.reuse ;  /* 0x8000000028287221 */ /* 0x100fe40000010000 */
[--C-:B------:R-:W-:Y:S02]  /*45f0*/  FADD.FTZ R41, R41, -R0.reuse ;  /* 0x8000000029297221 */ /* 0x100fe40000010000 */
[--C-:B------:R-:W-:Y:S02]  /*4600*/  FADD.FTZ R44, R44, -R0.reuse ;  /* 0x800000002c2c7221 */ /* 0x100fe40000010000 */
[--C-:B------:R-:W-:Y:S01]  /*4610*/  FADD.FTZ R45, R45, -R0.reuse ;  /* 0x800000002d2d7221 */ /* 0x100fe20000010000 */
[----:B------:R-:W1:Y:S01]  /*4620*/  MUFU.EX2 R164, R237 ;  /* 0x000000ed00a47308 */ /* 0x000e620000000800 */
[--C-:B------:R-:W-:Y:S02]  /*4630*/  FADD.FTZ R56, R56, -R0.reuse ;  /* 0x8000000038387221 */ /* 0x100fe40000010000 */
[--C-:B------:R-:W-:Y:S02]  /*4640*/  FADD.FTZ R57, R57, -R0.reuse ;  /* 0x8000000039397221 */ /* 0x100fe40000010000 */
[--C-:B------:R-:W-:Y:S02]  /*4650*/  FADD.FTZ R60, R60, -R0.reuse ;  /* 0x800000003c3c7221 */ /* 0x100fe40000010000 */
[----:B------:R-:W-:Y:S02]  /*4660*/  FADD.FTZ R61, R61, -R0 ;  /* 0x800000003d3d7221 */ /* 0x000fe40000010000 */
[----:B------:R-:W2:Y:S01]  /*4670*/  LDS R0, [R152+0x185a0] ;  /* 0x0185a00098007984 */ /* 0x000ea20000000800 */
[----:B------:R-:W-:Y:S01]  /*4680*/  FMUL.FTZ R40, R198, R40 ;  /* 0x00000028c6287220 */ /* 0x000fe20000410000 */
[----:B------:R-:W-:Y:S01]  /*4690*/  MUFU.EX2 R210, R210 ;  /* 0x000000d200d27308 */ /* 0x000fe20000000800 */
[----:B------:R-:W-:Y:S01]  /*46a0*/  FMUL.FTZ R44, R186, R44 ;  /* 0x0000002cba2c7220 */ /* 0x000fe20000410000 */
[----:B------:R3:W-:Y:S01]  /*46b0*/  STS [R218+0x400], R4 ;  /* 0x00040004da007388 */ /* 0x0007e20000000800 */
[----:B------:R-:W-:Y:S02]  /*46c0*/  FMUL.FTZ R12, R190, R12 ;  /* 0x0000000cbe0c7220 */ /* 0x000fe40000410000 */
[----:B------:R-:W-:Y:S01]  /*46d0*/  FMUL.FTZ R13, R191, R13 ;  /* 0x0000000dbf0d7220 */ /* 0x000fe20000410000 */
[----:B------:R-:W-:Y:S01]  /*46e0*/  STS [R218], R141 ;  /* 0x0000008dda007388 */ /* 0x000fe20000000800 */
[----:B------:R-:W-:Y:S02]  /*46f0*/  FMUL.FTZ R2, R213, R28 ;  /* 0x0000001cd5027220 */ /* 0x000fe40000410000 */
[----:B------:R-:W-:Y:S01]  /*4700*/  FMUL.FTZ R35, R195, R35 ;  /* 0x00000023c3237220 */ /* 0x000fe20000410000 */
[----:B------:R-:W-:Y:S01]  /*4710*/  STS [R219], R137 ;  /* 0x00000089db007388 */ /* 0x000fe20000000800 */
[----:B------:R-:W-:Y:S01]  /*4720*/  F2FP.PACK_AB R20, R13, R12 ;  /* 0x0000000c0d14723e */ /* 0x000fe200000000ff */
[----:B------:R-:W-:Y:S01]  /*4730*/  FMUL.FTZ R12, R214, R29 ;  /* 0x0000001dd60c7220 */ /* 0x000fe20000410000 */
[----:B------:R-:W-:Y:S01]  /*4740*/  F2FP.PACK_AB R13, R199, R197 ;  /* 0x000000c5c70d723e */ /* 0x000fe200000000ff */
[----:B------:R-:W-:Y:S01]  /*4750*/  STS [R219+0x400], R36 ;  /* 0x00040024db007388 */ /* 0x000fe20000000800 */
[----:B------:R-:W-:Y:S01]  /*4760*/  FMUL.FTZ R50, R178, R50 ;  /* 0x00000032b2327220 */ /* 0x000fe20000410000 */
[----:B------:R-:W-:Y:S01]  /*4770*/  MUFU.EX2 R211, R211 ;  /* 0x000000d300d37308 */ /* 0x000fe20000000800 */
[----:B------:R-:W-:Y:S01]  /*4780*/  F2FP.PACK_AB R12, R12, R2 ;  /* 0x000000020c0c723e */ /* 0x000fe200000000ff */
[----:B------:R4:W-:Y:S01]  /*4790*/  STS [R218+0x2000], R17 ;  /* 0x00200011da007388 */ /* 0x0009e20000000800 */
[----:B------:R-:W-:Y:S01]  /*47a0*/  F2FP.PACK_AB R2, R150, R151 ;  /* 0x000000979602723e */ /* 0x000fe200000000ff */
[----:B------:R-:W-:Y:S02]  /*47b0*/  FMUL.FTZ R51, R173, R51 ;  /* 0x00000033ad337220 */ /* 0x000fe40000410000 */
[----:B------:R-:W-:Y:S02]  /*47c0*/  FMUL.FTZ R54, R168, R54 ;  /* 0x00000036a8367220 */ /* 0x000fe40000410000 */
[----:B------:R-:W-:Y:S01]  /*47d0*/  FMUL.FTZ R55, R170, R55 ;  /* 0x00000037aa377220 */ /* 0x000fe20000410000 */
[----:B------:R-:W-:Y:S01]  /*47e0*/  F2FP.PACK_AB R50, R51, R50 ;  /* 0x000000323332723e */ /* 0x000fe200000000ff */
[----:B------:R-:W-:Y:S01]  /*47f0*/  FMUL.FTZ R5, R196, R38 ;  /* 0x00000026c4057220 */ /* 0x000fe20000410000 */
[----:B---3--:R-:W-:Y:S01]  /*4800*/  F2FP.PACK_AB R4, R154, R153 ;  /* 0x000000999a04723e */ /* 0x008fe200000000ff */
[----:B------:R-:W-:Y:S01]  /*4810*/  MUFU.EX2 R51, R230 ;  /* 0x000000e600337308 */ /* 0x000fe20000000800 */
[----:B------:R-:W-:Y:S01]  /*4820*/  F2FP.PACK_AB R38, R35, R34 ;  /* 0x000000222326723e */ /* 0x000fe200000000ff */
[----:B------:R-:W-:Y:S01]  /*4830*/  FMUL.FTZ R34, R179, R67 ;  /* 0x00000043b3227220 */ /* 0x000fe20000410000 */
[----:B------:R-:W-:Y:S01]  /*4840*/  F2FP.PACK_AB R54, R55, R54 ;  /* 0x000000363736723e */ /* 0x000fe200000000ff */
[----:B------:R3:W-:Y:S01]  /*4850*/  STS [R218+0x2400], R4 ;  /* 0x00240004da007388 */ /* 0x0007e20000000800 */
[----:B------:R-:W-:Y:S02]  /*4860*/  FMUL.FTZ R52, R160, R52 ;  /* 0x00000034a0347220 */ /* 0x000fe40000410000 */
[----:B------:R-:W-:Y:S01]  /*4870*/  FMUL.FTZ R53, R161, R53 ;  /* 0x00000035a1357220 */ /* 0x000fe20000410000 */
[----:B------:R5:W-:Y:S01]  /*4880*/  STS [R219+0x2400], R2 ;  /* 0x00240002db007388 */ /* 0x000be20000000800 */
[----:B------:R-:W-:Y:S01]  /*4890*/  FMUL.FTZ R18, R180, R18 ;  /* 0x00000012b4127220 */ /* 0x000fe20000410000 */
[----:B------:R-:W-:Y:S01]  /*48a0*/  MUFU.EX2 R55, R231 ;  /* 0x000000e700377308 */ /* 0x000fe20000000800 */
[--C-:B--2---:R-:W-:Y:S01]  /*48b0*/  FADD.FTZ R11, R11, -R0.reuse ;  /* 0x800000000b0b7221 */ /* 0x104fe20000010000 */
[----:B------:R-:W-:Y:S01]  /*48c0*/  STS [R219+0x2000], R16 ;  /* 0x00200010db007388 */ /* 0x000fe20000000800 */
[----:B------:R-:W-:Y:S01]  /*48d0*/  F2FP.PACK_AB R140, R53, R52 ;  /* 0x00000034358c723e */ /* 0x000fe200000000ff */
[--C-:B------:R-:W-:Y:S02]  /*48e0*/  FADD.FTZ R15, R15, -R0.reuse ;  /* 0x800000000f0f7221 */ /* 0x100fe40000010000 */
[----:B------:R-:W-:Y:S01]  /*48f0*/  STS [R221], R136 ;  /* 0x00000088dd007388 */ /* 0x000fe20000000800 */
[--C-:B------:R-:W-:Y:S02]  /*4900*/  FADD.FTZ R27, R27, -R0.reuse ;  /* 0x800000001b1b7221 */ /* 0x100fe40000010000 */
[--C-:B------:R-:W-:Y:S01]  /*4910*/  FADD.FTZ R31, R31, -R0.reuse ;  /* 0x800000001f1f7221 */ /* 0x100fe20000010000 */
[----:B------:R-:W-:Y:S01]  /*4920*/  STS [R221+0x400], R37 ;  /* 0x00040025dd007388 */ /* 0x000fe20000000800 */
[----:B----4-:R-:W-:Y:S01]  /*4930*/  MUFU.EX2 R17, R227 ;  /* 0x000000e300117308 */ /* 0x010fe20000000800 */
[--C-:B------:R-:W-:Y:S02]  /*4940*/  FADD.FTZ R43, R43, -R0.reuse ;  /* 0x800000002b2b7221 */ /* 0x100fe40000010000 */
[----:B------:R-:W-:Y:S01]  /*4950*/  STS [R220], R135 ;  /* 0x00000087dc007388 */ /* 0x000fe20000000800 */
[--C-:B------:R-:W-:Y:S02]  /*4960*/  FADD.FTZ R47, R47, -R0.reuse ;  /* 0x800000002f2f7221 */ /* 0x100fe40000010000 */
[----:B------:R-:W-:Y:S01]  /*4970*/  FMUL.FTZ R19, R181, R19 ;  /* 0x00000013b5137220 */ /* 0x000fe20000410000 */
[----:B------:R-:W-:Y:S01]  /*4980*/  STS [R220+0x400], R33 ;  /* 0x00040021dc007388 */ /* 0x000fe20000000800 */
[----:B---3--:R-:W-:Y:S01]  /*4990*/  F2FP.PACK_AB R4, R148, R149 ;  /* 0x000000959404723e */ /* 0x008fe200000000ff */
[----:B------:R-:W-:Y:S01]  /*49a0*/  FMUL.FTZ R8, R184, R8 ;  /* 0x00000008b8087220 */ /* 0x000fe20000410000 */
[----:B------:R-:W2:Y:S01]  /*49b0*/  MUFU.EX2 R67, R242 ;  /* 0x000000f200437308 */ /* 0x000ea20000000800 */
[----:B------:R-:W-:Y:S01]  /*49c0*/  STS [R221+0x2000], R13 ;  /* 0x0020000ddd007388 */ /* 0x000fe20000000800 */
[----:B-----5:R-:W-:Y:S01]  /*49d0*/  F2FP.PACK_AB R2, R146, R147 ;  /* 0x000000939202723e */ /* 0x020fe200000000ff */
[----:B------:R-:W-:Y:S01]  /*49e0*/  FMUL.FTZ R9, R187, R9 ;  /* 0x00000009bb097220 */ /* 0x000fe20000410000 */
[----:B------:R-:W-:Y:S01]  /*49f0*/  F2FP.PACK_AB R52, R19, R18 ;  /* 0x000000121334723e */ /* 0x000fe200000000ff */
[----:B------:R2:W-:Y:S01]  /*4a00*/  STS [R221+0x2400], R4 ;  /* 0x00240004dd007388 */ /* 0x0005e20000000800 */
[----:B------:R-:W-:Y:S02]  /*4a10*/  FMUL.FTZ R22, R183, R22 ;  /* 0x00000016b7167220 */ /* 0x000fe40000410000 */
[----:B------:R-:W-:Y:S01]  /*4a20*/  F2FP.PACK_AB R19, R9, R8 ;  /* 0x000000080913723e */ /* 0x000fe200000000ff */
[----:B------:R3:W-:Y:S01]  /*4a30*/  STS [R220+0x2400], R2 ;  /* 0x00240002dc007388 */ /* 0x0007e20000000800 */
[----:B------:R-:W-:Y:S01]  /*4a40*/  F2FP.PACK_AB R9, R214, R213 ;  /* 0x000000d5d609723e */ /* 0x000fe200000000ff */
[----:B------:R-:W-:Y:S01]  /*4a50*/  FMUL.FTZ R23, R185, R23 ;  /* 0x00000017b9177220 */ /* 0x000fe20000410000 */
[----:B------:R-:W-:Y:S01]  /*4a60*/  F2FP.PACK_AB R8, R194, R198 ;  /* 0x000000c6c208723e */ /* 0x000fe200000000ff */
[----:B------:R-:W-:Y:S02]  /*4a70*/  FMUL.FTZ R39, R188, R39 ;  /* 0x00000027bc277220 */ /* 0x000fe40000410000 */
[----:B------:R-:W-:Y:S01]  /*4a80*/  STS [R220+0x2000], R9 ;  /* 0x00200009dc007388 */ /* 0x000fe20000000800 */
[----:B------:R-:W-:Y:S01]  /*4a90*/  F2FP.PACK_AB R49, R23, R22 ;  /* 0x000000161731723e */ /* 0x000fe200000000ff */
[----:B------:R-:W-:Y:S01]  /*4aa0*/  FMUL.FTZ R24, R197, R24 ;  /* 0x00000018c5187220 */ /* 0x000fe20000410000 */
[----:B------:R-:W-:Y:S01]  /*4ab0*/  F2FP.PACK_AB R23, R173, R178 ;  /* 0x000000b2ad17723e */ /* 0x000fe200000000ff */
[----:B------:R-:W-:Y:S01]  /*4ac0*/  STS [R218+0x4000], R134 ;  /* 0x00400086da007388 */ /* 0x000fe20000000800 */
[----:B------:R-:W-:Y:S01]  /*4ad0*/  F2FP.PACK_AB R35, R39, R5 ;  /* 0x000000052723723e */ /* 0x000fe200000000ff */
[----:B------:R-:W-:Y:S01]  /*4ae0*/  FMUL.FTZ R18, R199, R25 ;  /* 0x00000019c7127220 */ /* 0x000fe20000410000 */
[----:B------:R-:W-:Y:S01]  /*4af0*/  MUFU.EX2 R39, R228 ;  /* 0x000000e400277308 */ /* 0x000fe20000000800 */
[----:B------:R-:W-:Y:S01]  /*4b00*/  STS [R218+0x4400], R32 ;  /* 0x00440020da007388 */ /* 0x000fe20000000800 */
[----:B------:R-:W-:Y:S01]  /*4b10*/  F2FP.PACK_AB R22, R170, R168 ;  /* 0x000000a8aa16723e */ /* 0x000fe200000000ff */
[----:B------:R-:W-:Y:S01]  /*4b20*/  FMUL.FTZ R25, R176, R45 ;  /* 0x0000002db0197220 */ /* 0x000fe20000410000 */
[----:B------:R-:W-:Y:S01]  /*4b30*/  F2FP.PACK_AB R18, R18, R24 ;  /* 0x000000181212723e */ /* 0x000fe200000000ff */
[----:B------:R-:W-:Y:S01]  /*4b40*/  STS [R219+0x4000], R133 ;  /* 0x00400085db007388 */ /* 0x000fe20000000800 */
[----:B-1----:R-:W-:Y:S01]  /*4b50*/  F2FP.PACK_AB R5, R164, R171 ;  /* 0x000000aba405723e */ /* 0x002fe200000000ff */
[----:B------:R-:W-:Y:S01]  /*4b60*/  FMUL.FTZ R24, R194, R41 ;  /* 0x00000029c2187220 */ /* 0x000fe20000410000 */
[----:B--2---:R-:W-:Y:S01]  /*4b70*/  F2FP.PACK_AB R4, R65, R67 ;  /* 0x000000434104723e */ /* 0x004fe200000000ff */
[----:B------:R-:W-:Y:S01]  /*4b80*/  STS [R219+0x4400], R23 ;  /* 0x00440017db007388 */ /* 0x000fe20000000800 */
[----:B------:R-:W1:Y:S01]  /*4b90*/  MUFU.EX2 R41, R229 ;  /* 0x000000e500297308 */ /* 0x000e620000000800 */
[----:B------:R-:W-:Y:S01]  /*4ba0*/  FMUL.FTZ R6, R166, R6 ;  /* 0x00000006a6067220 */ /* 0x000fe20000410000 */
[----:B---3--:R-:W-:Y:S01]  /*4bb0*/  F2FP.PACK_AB R2, R51, R55 ;  /* 0x000000373302723e */ /* 0x008fe200000000ff */
[----:B------:R-:W-:Y:S01]  /*4bc0*/  STS [R218+0x6000], R8 ;  /* 0x00600008da007388 */ /* 0x000fe20000000800 */
[----:B------:R-:W-:Y:S01]  /*4bd0*/  FMUL.FTZ R7, R167, R7 ;  /* 0x00000007a7077220 */ /* 0x000fe20000410000 */
[----:B------:R-:W-:Y:S01]  /*4be0*/  F2FP.PACK_AB R24, R24, R40 ;  /* 0x000000281818723e */ /* 0x000fe200000000ff */
[--C-:B------:R-:W-:Y:S01]  /*4bf0*/  FADD.FTZ R10, R10, -R0.reuse ;  /* 0x800000000a0a7221 */ /* 0x100fe20000010000 */
[----:B------:R2:W-:Y:S01]  /*4c00*/  STS [R218+0x6400], R4 ;  /* 0x00640004da007388 */ /* 0x0005e20000000800 */
[--C-:B------:R-:W-:Y:S01]  /*4c10*/  FADD.FTZ R14, R14, -R0.reuse ;  /* 0x800000000e0e7221 */ /* 0x100fe20000010000 */
[----:B------:R-:W-:Y:S01]  /*4c20*/  F2FP.PACK_AB R53, R7, R6 ;  /* 0x000000060735723e */ /* 0x000fe200000000ff */
[----:B------:R-:W-:Y:S01]  /*4c30*/  FMUL.FTZ R10, R153, R10 ;  /* 0x0000000a990a7220 */ /* 0x000fe20000410000 */
[----:B------:R1:W-:Y:S01]  /*4c40*/  STS [R219+0x6400], R2 ;  /* 0x00640002db007388 */ /* 0x0003e20000000800 */
[----:B------:R-:W-:Y:S01]  /*4c50*/  F2FP.PACK_AB R7, R176, R186 ;  /* 0x000000bab007723e */ /* 0x000fe200000000ff */
[----:B------:R-:W-:Y:S01]  /*4c60*/  FMUL.FTZ R14, R151, R14 ;  /* 0x0000000e970e7220 */ /* 0x000fe20000410000 */
[----:B------:R-:W-:Y:S01]  /*4c70*/  F2FP.PACK_AB R6, R210, R155 ;  /* 0x0000009bd206723e */ /* 0x000fe200000000ff */
[--C-:B------:R-:W-:Y:S01]  /*4c80*/  FADD.FTZ R26, R26, -R0.reuse ;  /* 0x800000001a1a7221 */ /* 0x100fe20000010000 */
        /* <DEDUP_REMOVED lines=8> */
[--C-:B------:R-:W-:Y:S02]  /*4d10*/  FADD.FTZ R46, R46, -R0.reuse ;  /* 0x800000002e2e7221 */ /* 0x100fe40000010000 */
[----:B------:R-:W-:Y:S01]  /*4d20*/  FMUL.FTZ R42, R67, R42 ;  /* 0x0000002a432a7220 */ /* 0x000fe20000410000 */
[----:B------:R-:W-:Y:S01]  /*4d30*/  STS [R220+0x4000], R48 ;  /* 0x00400030dc007388 */ /* 0x000fe20000000800 */
[----:B------:R-:W-:Y:S02]  /*4d40*/  FMUL.FTZ R46, R55, R46 ;  /* 0x0000002e372e7220 */ /* 0x000fe40000410000 */
[----:B--2---:R-:W-:Y:S01]  /*4d50*/  FMUL.FTZ R4, R148, R27 ;  /* 0x0000001b94047220 */ /* 0x004fe20000410000 */
[----:B------:R-:W-:Y:S01]  /*4d60*/  STS [R220+0x4400], R21 ;  /* 0x00440015dc007388 */ /* 0x000fe20000000800 */
[----:B------:R-:W-:Y:S01]  /*4d70*/  FMUL.FTZ R66, R177, R66 ;  /* 0x00000042b1427220 */ /* 0x000fe20000410000 */
[----:B-1----:R-:W-:Y:S02]  /*4d80*/  F2FP.PACK_AB R2, R39, R41 ;  /* 0x000000292702723e */ /* 0x002fe400000000ff */
[----:B------:R1:W-:Y:S01]  /*4d90*/  STS [R221+0x6000], R5 ;  /* 0x00600005dd007388 */ /* 0x0003e20000000800 */
[----:B------:R-:W-:Y:S01]  /*4da0*/  F2FP.PACK_AB R4, R4, R26 ;  /* 0x0000001a0404723e */ /* 0x000fe200000000ff */
[--C-:B------:R-:W-:Y:S01]  /*4db0*/  FADD.FTZ R58, R58, -R0.reuse ;  /* 0x800000003a3a7221 */ /* 0x100fe20000010000 */
[----:B------:R-:W-:Y:S01]  /*4dc0*/  F2FP.PACK_AB R34, R34, R66 ;  /* 0x000000422222723e */ /* 0x000fe200000000ff */
[----:B------:R2:W-:Y:S01]  /*4dd0*/  STS [R221+0x6400], R2 ;  /* 0x00640002dd007388 */ /* 0x0005e20000000800 */
[--C-:B------:R-:W-:Y:S02]  /*4de0*/  FADD.FTZ R59, R59, -R0.reuse ;  /* 0x800000003b3b7221 */ /* 0x100fe40000010000 */
[----:B------:R-:W-:Y:S01]  /*4df0*/  FMUL.FTZ R58, R41, R58 ;  /* 0x0000003a293a7220 */ /* 0x000fe20000410000 */
[----:B------:R3:W-:Y:S01]  /*4e00*/  STS [R220+0x6000], R6 ;  /* 0x00600006dc007388 */ /* 0x0007e20000000800 */
[----:B------:R-:W-:Y:S02]  /*4e10*/  FMUL.FTZ R56, R171, R56 ;  /* 0x00000038ab387220 */ /* 0x000fe40000410000 */
[----:B------:R-:W-:Y:S02]  /*4e20*/  FMUL.FTZ R28, R164, R57 ;  /* 0x00000039a41c7220 */ /* 0x000fe40000410000 */
[--C-:B------:R-:W-:Y:S02]  /*4e30*/  FADD.FTZ R62, R62, -R0.reuse ;  /* 0x800000003e3e7221 */ /* 0x100fe40000010000 */
[----:B------:R-:W-:Y:S01]  /*4e40*/  FADD.FTZ R63, R63, -R0 ;  /* 0x800000003f3f7221 */ /* 0x000fe20000010000 */
[----:B------:R-:W-:Y:S01]  /*4e50*/  F2FP.PACK_AB R28, R28, R56 ;  /* 0x000000381c1c723e */ /* 0x000fe200000000ff */
[----:B------:R-:W-:Y:S01]  /*4e60*/  FMUL.FTZ R62, R17, R62 ;  /* 0x0000003e113e7220 */ /* 0x000fe20000410000 */
[----:B------:R-:W-:Y:S01]  /*4e70*/  MOV R0, UR4 ;  /* 0x0000000400007c02 */ /* 0x000fe20008000f00 */
[----:B------:R-:W-:Y:S02]  /*4e80*/  FMUL.FTZ R60, R155, R60 ;  /* 0x0000003c9b3c7220 */ /* 0x000fe40000410000 */
[----:B------:R-:W-:Y:S01]  /*4e90*/  FMUL.FTZ R29, R210, R61 ;  /* 0x0000003dd21d7220 */ /* 0x000fe20000410000 */
[----:B------:R-:W-:Y:S01]  /*4ea0*/  LEA R0, R0, R206, 0xd ;  /* 0x000000ce00007211 */ /* 0x000fe200078e68ff */
[----:B------:R-:W-:Y:S02]  /*4eb0*/  FMUL.FTZ R63, R211, R63 ;  /* 0x0000003fd33f7220 */ /* 0x000fe40000410000 */
[----:B-1----:R-:W-:Y:S01]  /*4ec0*/  FMUL.FTZ R5, R154, R11 ;  /* 0x0000000b9a057220 */ /* 0x002fe20000410000 */
[----:B------:R-:W-:Y:S02]  /*4ed0*/  F2FP.PACK_AB R29, R29, R60 ;  /* 0x0000003c1d1d723e */ /* 0x000fe400000000ff */
[----:B------:R-:W-:Y:S02]  /*4ee0*/  SHF.L.U32 R141, R0, 0x1, RZ ;  /* 0x00000001008d7819 */ /* 0x000fe400000006ff */
[----:B--2---:R-:W-:Y:S02]  /*4ef0*/  F2FP.PACK_AB R2, R211, R17 ;  /* 0x00000011d302723e */ /* 0x004fe400000000ff */
[----:B------:R-:W-:Y:S01]  /*4f00*/  F2FP.PACK_AB R5, R5, R10 ;  /* 0x0000000a0505723e */ /* 0x000fe200000000ff */
[----:B---3--:R-:W-:Y:S01]  /*4f10*/  FMUL.FTZ R6, R146, R31 ;  /* 0x0000001f92067220 */ /* 0x008fe20000410000 */
[----:B------:R-:W-:Y:S01]  /*4f20*/  IADD3 R0, R3, R141, RZ ;  /* 0x0000008d03007210 */ /* 0x000fe20007ffe0ff */
[----:B------:R1:W-:Y:S03]  /*4f30*/  STS [R220+0x6400], R2 ;  /* 0x00640002dc007388 */ /* 0x0003e60000000800 */
[----:B------:R-:W-:Y:S01]  /*4f40*/  F2FP.PACK_AB R6, R6, R30 ;  /* 0x0000001e0606723e */ /* 0x000fe200000000ff */
        /* <DEDUP_REMOVED lines=45> */
[----:B-1----:R-:W-:Y:S07]  /*5220*/  SHF.L.U32 R2, R207, 0x1, RZ ;  /* 0x00000001cf027819 */ /* 0x002fee00000006ff */
[----:B------:R-:W1:Y:S01]  /*5230*/  LDSM.16.MT88.4 R16, [R0+0x10080] ;  /* 0x010080000010783b */ /* 0x000e620000004200 */
[----:B------:R-:W-:Y:S07]  /*5240*/  IADD3 R140, R205, R2, RZ ;  /* 0x00000002cd8c7210 */ /* 0x000fee0007ffe0ff */
[----:B------:R-:W-:Y:S08]  /*5250*/  LDSM.16.MT88.4 R20, [R200+0x19080] ;  /* 0x01908000c814783b */ /* 0x000ff00000004200 */
[----:B------:R-:W4:Y:S01]  /*5260*/  LDSM.16.MT88.4 R24, [R141+0x10880] ;  /* 0x010880008d18783b */ /* 0x000f220000004200 */
[-C--:B--2---:R-:W-:Y:S07]  /*5270*/  HMMA.16816.F32 R68, R4, R8.reuse, R68 ;  /* 0x000000080444723c */ /* 0x084fee0000001844 */
[----:B------:R-:W2:Y:S01]  /*5280*/  LDSM.16.MT88.4 R28, [R200+0x1d080] ;  /* 0x01d08000c81c783b */ /* 0x000ea20000004200 */
[C---:B---3--:R-:W-:Y:S07]  /*5290*/  HMMA.16816.F32 R72, R12.reuse, R8, R72 ;  /* 0x000000080c48723c */ /* 0x048fee0000001848 */
[----:B------:R-:W3:Y:S01]  /*52a0*/  LDSM.16.MT88.4 R32, [R0+0x10880] ;  /* 0x010880000020783b */ /* 0x000ee20000004200 */
[-C--:B------:R-:W-:Y:S07]  /*52b0*/  HMMA.16816.F32 R76, R12, R10.reuse, R76 ;  /* 0x0000000a0c4c723c */ /* 0x080fee000000184c */
[----:B------:R-:W-:Y:S01]  /*52c0*/  LDSM.16.MT88.4 R36, [R141+0x11080] ;  /* 0x011080008d24783b */ /* 0x000fe20000004200 */
[C---:B------:R-:W-:Y:S07]  /*52d0*/  HMMA.16816.F32 R80, R4.reuse, R10, R80 ;  /* 0x0000000a0450723c */ /* 0x040fee0000001850 */
[----:B------:R-:W5:Y:S01]  /*52e0*/  LDSM.16.MT88.4 R8, [R200+0x19880] ;  /* 0x01988000c808783b */ /* 0x000f620000004200 */
[-C--:B-1----:R-:W-:Y:S07]  /*52f0*/  HMMA.16816.F32 R84, R4, R16.reuse, R84 ;  /* 0x000000100454723c */ /* 0x082fee0000001854 */
[----:B------:R-:W1:Y:S01]  /*5300*/  LDSM.16.MT88.4 R40, [R200+0x1d880] ;  /* 0x01d88000c828783b */ /* 0x000e620000004200 */
        /* <DEDUP_REMOVED lines=10> */
[----:B------:R-:W2:Y:S07]  /*53b0*/  LDSM.16.MT88.4 R24, [R200+0x1e080] ;  /* 0x01e08000c818783b */ /* 0x000eae0000004200 */
[-C--:B---3--:R-:W-:Y:S08]  /*53c0*/  HMMA.16816.F32 R84, R20, R32.reuse, R84 ;  /* 0x000000201454723c */ /* 0x088ff00000001854 */
[C---:B------:R-:W-:Y:S08]  /*53d0*/  HMMA.16816.F32 R88, R28.reuse, R32, R88 ;  /* 0x000000201c58723c */ /* 0x040ff00000001858 */
[-C--:B------:R-:W-:Y:S01]  /*53e0*/  HMMA.16816.F32 R92, R28, R34.reuse, R92 ;  /* 0x000000221c5c723c */ /* 0x080fe2000000185c */
[----:B------:R-:W-:Y:S07]  /*53f0*/  LDSM.16.MT88.4 R28, [R200+0x1a880] ;  /* 0x01a88000c81c783b */ /* 0x000fee0000004200 */
[----:B------:R-:W-:Y:S01]  /*5400*/  HMMA.16816.F32 R96, R20, R34, R96 ;  /* 0x000000221460723c */ /* 0x000fe20000001860 */
[----:B------:R-:W3:Y:S07]  /*5410*/  LDSM.16.MT88.4 R20, [R0+0x11880] ;  /* 0x011880000014783b */ /* 0x000eee0000004200 */
[-C--:B-----5:R-:W-:Y:S01]  /*5420*/  HMMA.16816.F32 R68, R8, R36.reuse, R68 ;  /* 0x000000240844723c */ /* 0x0a0fe20000001844 */
[----:B------:R-:W5:Y:S07]  /*5430*/  LDSM.16.MT88.4 R32, [R141+0x12080] ;  /* 0x012080008d20783b */ /* 0x000f6e0000004200 */
[C---:B-1----:R-:W-:Y:S08]  /*5440*/  HMMA.16816.F32 R72, R40.reuse, R36, R72 ;  /* 0x000000242848723c */ /* 0x042ff00000001848 */
[-C--:B------:R-:W-:Y:S08]  /*5450*/  HMMA.16816.F32 R76, R40, R38.reuse, R76 ;  /* 0x00000026284c723c */ /* 0x080ff0000000184c */
[C---:B------:R-:W-:Y:S01]  /*5460*/  HMMA.16816.F32 R80, R8.reuse, R38, R80 ;  /* 0x000000260850723c */ /* 0x040fe20000001850 */
[----:B------:R-:W1:Y:S07]  /*5470*/  LDSM.16.MT88.4 R36, [R200+0x1e880] ;  /* 0x01e88000c824783b */ /* 0x000e6e0000004200 */
[-C--:B------:R-:W-:Y:S08]  /*5480*/  HMMA.16816.F32 R84, R8, R4.reuse, R84 ;  /* 0x000000040854723c */ /* 0x080ff00000001854 */
[C---:B------:R-:W-:Y:S08]  /*5490*/  HMMA.16816.F32 R88, R40.reuse, R4, R88 ;  /* 0x000000042858723c */ /* 0x040ff00000001858 */
[-C--:B------:R-:W-:Y:S01]  /*54a0*/  HMMA.16816.F32 R92, R40, R6.reuse, R92 ;  /* 0x00000006285c723c */ /* 0x080fe2000000185c */
[----:B------:R-:W-:Y:S07]  /*54b0*/  LDSM.16.MT88.4 R40, [R200+0x1f080] ;  /* 0x01f08000c828783b */ /* 0x000fee0000004200 */
[----:B------:R-:W-:Y:S01]  /*54c0*/  HMMA.16816.F32 R96, R8, R6, R96 ;  /* 0x000000060860723c */ /* 0x000fe20000001860 */
[----:B------:R-:W1:Y:S07]  /*54d0*/  LDSM.16.MT88.4 R4, [R0+0x12080] ;  /* 0x012080000004783b */ /* 0x000e6e0000004200 */
[-C--:B----4-:R-:W-:Y:S01]  /*54e0*/  HMMA.16816.F32 R68, R12, R16.reuse, R68 ;  /* 0x000000100c44723c */ /* 0x090fe20000001844 */
[----:B------:R-:W-:Y:S07]  /*54f0*/  LDSM.16.MT88.4 R8, [R200+0x1b080] ;  /* 0x01b08000c808783b */ /* 0x000fee0000004200 */
        /* <DEDUP_REMOVED lines=11> */
[----:B------:R-:W4:Y:S07]  /*55b0*/  LDSM.16.MT88.4 R20, [R200+0x1b880] ;  /* 0x01b88000c814783b */ /* 0x000f2e0000004200 */
[C---:B-1----:R-:W-:Y:S08]  /*55c0*/  HMMA.16816.F32 R72, R36.reuse, R32, R72 ;  /* 0x000000202448723c */ /* 0x042ff00000001848 */
[-C--:B------:R-:W-:Y:S08]  /*55d0*/  HMMA.16816.F32 R76, R36, R34.reuse, R76 ;  /* 0x00000022244c723c */ /* 0x080ff0000000184c */
[C---:B------:R-:W-:Y:S01]  /*55e0*/  HMMA.16816.F32 R80, R28.reuse, R34, R80 ;  /* 0x000000221c50723c */ /* 0x040fe20000001850 */
[----:B------:R-:W1:Y:S07]  /*55f0*/  LDSM.16.MT88.4 R32, [R200+0x1f880] ;  /* 0x01f88000c820783b */ /* 0x000e6e0000004200 */
[-C--:B------:R-:W-:Y:S08]  /*5600*/  HMMA.16816.F32 R84, R28, R4.reuse, R84 ;  /* 0x000000041c54723c */ /* 0x080ff00000001854 */
[C---:B------:R-:W-:Y:S08]  /*5610*/  HMMA.16816.F32 R88, R36.reuse, R4, R88 ;  /* 0x000000042458723c */ /* 0x040ff00000001858 */
[-C--:B------:R-:W-:Y:S08]  /*5620*/  HMMA.16816.F32 R92, R36, R6.reuse, R92 ;  /* 0x00000006245c723c */ /* 0x080ff0000000185c */
[----:B------:R-:W-:Y:S01]  /*5630*/  HMMA.16816.F32 R96, R28, R6, R96 ;  /* 0x000000061c60723c */ /* 0x000fe20000001860 */
[----:B------:R-:W5:Y:S07]  /*5640*/  LDSM.16.MT88.4 R4, [R0+0x13080] ;  /* 0x013080000004783b */ /* 0x000f6e0000004200 */
[-C--:B--2---:R-:W-:Y:S08]  /*5650*/  HMMA.16816.F32 R68, R8, R16.reuse, R68 ;  /* 0x000000100844723c */ /* 0x084ff00000001844 */
[C---:B------:R-:W-:Y:S08]  /*5660*/  HMMA.16816.F32 R72, R40.reuse, R16, R72 ;  /* 0x000000102848723c */ /* 0x040ff00000001848 */
[-C--:B------:R-:W-:Y:S08]  /*5670*/  HMMA.16816.F32 R76, R40, R18.reuse, R76 ;  /* 0x00000012284c723c */ /* 0x080ff0000000184c */
[C---:B------:R-:W-:Y:S01]  /*5680*/  HMMA.16816.F32 R80, R8.reuse, R18, R80 ;  /* 0x000000120850723c */ /* 0x040fe20000001850 */
[----:B------:R-:W-:Y:S07]  /*5690*/  LDSM.16.MT88.4 R16, [R200+0x20080] ;  /* 0x02008000c810783b */ /* 0x000fee0000004200 */
[-C--:B---3--:R-:W-:Y:S08]  /*56a0*/  HMMA.16816.F32 R84, R8, R12.reuse, R84 ;  /* 0x0000000c0854723c */ /* 0x088ff00000001854 */
[C---:B------:R-:W-:Y:S08]  /*56b0*/  HMMA.16816.F32 R88, R40.reuse, R12, R88 ;  /* 0x0000000c2858723c */ /* 0x040ff00000001858 */
[-C--:B------:R-:W-:Y:S08]  /*56c0*/  HMMA.16816.F32 R92, R40, R14.reuse, R92 ;  /* 0x0000000e285c723c */ /* 0x080ff0000000185c */
[----:B------:R-:W-:Y:S01]  /*56d0*/  HMMA.16816.F32 R96, R8, R14, R96 ;  /* 0x0000000e0860723c */ /* 0x000fe20000001860 */
[----:B------:R-:W-:Y:S07]  /*56e0*/  LDSM.16.MT88.4 R8, [R200+0x1c080] ;  /* 0x01c08000c808783b */ /* 0x000fee0000004200 */
[-C--:B----4-:R-:W-:Y:S01]  /*56f0*/  HMMA.16816.F32 R68, R20, R24.reuse, R68 ;  /* 0x000000181444723c */ /* 0x090fe20000001844 */
[----:B------:R-:W2:Y:S07]  /*5700*/  LDSM.16.MT88.4 R12, [R141+0x13880] ;  /* 0x013880008d0c783b */ /* 0x000eae0000004200 */
[C---:B-1----:R-:W-:Y:S08]  /*5710*/  HMMA.16816.F32 R72, R32.reuse, R24, R72 ;  /* 0x000000182048723c */ /* 0x042ff00000001848 */
[-C--:B------:R-:W-:Y:S08]  /*5720*/  HMMA.16816.F32 R76, R32, R26.reuse, R76 ;  /* 0x0000001a204c723c */ /* 0x080ff0000000184c */
[C---:B------:R-:W-:Y:S01]  /*5730*/  HMMA.16816.F32 R80, R20.reuse, R26, R80 ;  /* 0x0000001a1450723c */ /* 0x040fe20000001850 */
[----:B------:R1:W3:Y:S07]  /*5740*/  LDSM.16.MT88.4 R24, [R0+0x13880] ;  /* 0x013880000018783b */ /* 0x0002ee0000004200 */
[-C--:B-----5:R-:W-:Y:S01]  /*5750*/  HMMA.16816.F32 R84, R20, R4.reuse, R84 ;  /* 0x000000041454723c */ /* 0x0a0fe20000001854 */
[----:B------:R-:W-:Y:S07]  /*5760*/  BAR.SYNC.DEFER_BLOCKING 0x0 ;  /* 0x0000000000007b1d */ /* 0x000fee0000010000 */
[C---:B------:R-:W-:Y:S08]  /*5770*/  HMMA.16816.F32 R88, R32.reuse, R4, R88 ;  /* 0x000000042058723c */ /* 0x040ff00000001858 */
[-C--:B------:R-:W-:Y:S04]  /*5780*/  HMMA.16816.F32 R92, R32, R6.reuse, R92 ;  /* 0x00000006205c723c */ /* 0x080fe8000000185c */
[----:B-1----:R-:W-:Y:S04]  /*5790*/  SHF.L.U32 R0, R206, 0x1, RZ ;  /* 0x00000001ce007819 */ /* 0x002fe800000006ff */
[----:B------:R-:W-:Y:S01]  /*57a0*/  HMMA.16816.F32 R96, R20, R6, R96 ;  /* 0x000000061460723c */ /* 0x000fe20000001860 */
[----:B------:R1:W4:Y:S03]  /*57b0*/  LDSM.16.M88.4 R32, [R2+0x20880] ;  /* 0x020880000220783b */ /* 0x0003260000000200 */
[----:B------:R-:W-:Y:S04]  /*57c0*/  IADD3 R52, R0, R3, RZ ;  /* 0x0000000300347210 */ /* 0x000fe80007ffe0ff */
[-C--:B--2---:R-:W-:Y:S01]  /*57d0*/  HMMA.16816.F32 R68, R8, R12.reuse, R68 ;  /* 0x0000000c0844723c */ /* 0x084fe20000001844 */
[----:B------:R1:W2:Y:S07]  /*57e0*/  LDSM.16.MT88.4 R36, [R52+0x80] ;  /* 0x000080003424783b */ /* 0x0002ae0000004200 */
[C---:B------:R-:W-:Y:S01]  /*57f0*/  HMMA.16816.F32 R72, R16.reuse, R12, R72 ;  /* 0x0000000c1048723c */ /* 0x040fe20000001848 */
[----:B------:R-:W1:Y:S07]  /*5800*/  LDSM.16.MT88.4 R52, [R52+0x880] ;  /* 0x000880003434783b */ /* 0x000e6e0000004200 */
[-C--:B------:R-:W-:Y:S01]  /*5810*/  HMMA.16816.F32 R76, R16, R14.reuse, R76 ;  /* 0x0000000e104c723c */ /* 0x080fe2000000184c */
[----:B------:R1:W1:Y:S07]  /*5820*/  LDSM.16.M88.4 R28, [R2+0x22880] ;  /* 0x02288000021c783b */ /* 0x00026e0000000200 */
[C---:B------:R-:W-:Y:S01]  /*5830*/  HMMA.16816.F32 R80, R8.reuse, R14, R80 ;  /* 0x0000000e0850723c */ /* 0x040fe20000001850 */
[----:B------:R1:W1:Y:S07]  /*5840*/  LDSM.16.MT88.4 R20, [R0+0x80] ;  /* 0x000080000014783b */ /* 0x00026e0000004200 */
[-C--:B---3--:R-:W-:Y:S01]  /*5850*/  HMMA.16816.F32 R84, R8, R24.reuse, R84 ;  /* 0x000000180854723c */ /* 0x088fe20000001854 */
[----:B------:R3:W1:Y:S07]  /*5860*/  LDSM.16.M88.4 R40, [R140+0x20880] ;  /* 0x020880008c28783b */ /* 0x00066e0000000200 */
[C---:B------:R-:W-:Y:S01]  /*5870*/  HMMA.16816.F32 R88, R16.reuse, R24, R88 ;  /* 0x000000181058723c */ /* 0x040fe20000001858 */
[----:B------:R3:W1:Y:S07]  /*5880*/  LDSM.16.M88.4 R48, [R140+0x22880] ;  /* 0x022880008c30783b */ /* 0x00066e0000000200 */
[-C--:B------:R-:W-:Y:S01]  /*5890*/  HMMA.16816.F32 R92, R16, R26.reuse, R92 ;  /* 0x0000001a105c723c */ /* 0x080fe2000000185c */
[----:B------:R3:W1:Y:S07]  /*58a0*/  LDSM.16.MT88.4 R44, [R0+0x880] ;  /* 0x00088000002c783b */ /* 0x00066e0000004200 */
[----:B------:R-:W-:Y:S01]  /*58b0*/  HMMA.16816.F32 R96, R8, R26, R96 ;  /* 0x0000001a0860723c */ /* 0x000fe20000001860 */
[----:B------:R-:W-:-:S07]  /*58c0*/  @P0 BRA `(.L_x_978) ;  /* 0x000002c000000947 */ /* 0x000fce0003800000 */
[----:B--2-4-:R-:W2:Y:S01]  /*58d0*/  LDL R227, [R1] ;  /* 0x0000000001e37983 */ /* 0x014ea20000100800 */
[----:B------:R-:W-:Y:S01]  /*58e0*/  ULDC.64 UR6, c[0x0][0x208] ;  /* 0x0000820000067ab9 */ /* 0x000fe20000000a00 */
[----:B------:R-:W-:Y:S01]  /*58f0*/  IMAD.U32 R8, RZ, RZ, UR11 ;  /* 0x0000000bff087e24 */ /* 0x000fe2000f8e00ff */
[----:B------:R-:W-:Y:S01]  /*5900*/  USHF.L.U32 UR18, UR19, 0x7, URZ ;  /* 0x0000000713127899 */ /* 0x000fe2000800063f */
[----:B------:R-:W4:Y:S01]  /*5910*/  LDL.64 R156, [R1+0x8] ;  /* 0x00000800019c7983 */ /* 0x000f220000100a00 */
[----:B------:R-:W-:Y:S02]  /*5920*/  UIMAD.WIDE.U32 UR22, UR19, UR6, URZ ;  /* 0x00000006131672a5 */ /* 0x000fe4000f8e003f */
[----:B------:R-:W-:Y:S01]  /*5930*/  USHF.R.S32.HI UR20, URZ, 0x1f, UR19 ;  /* 0x0000001f3f147899 */ /* 0x000fe20008011413 */
[----:B------:R-:W5:Y:S01]  /*5940*/  LDL R60, [R1+0x34] ;  /* 0x00003400013c7983 */ /* 0x000f620000100800 */
[----:B------:R-:W-:Y:S02]  /*5950*/  IMAD.U32 R12, RZ, RZ, UR18 ;  /* 0x00000012ff0c7e24 */ /* 0x000fe4000f8e00ff */
[----:B------:R-:W-:Y:S01]  /*5960*/  IMAD.U32 R6, RZ, RZ, UR22 ;  /* 0x00000016ff067e24 */ /* 0x000fe2000f8e00ff */
[----:B---3--:R-:W3:Y:S01]  /*5970*/  LDL.64 R228, [R1+0x18] ;  /* 0x0000180001e47983 */ /* 0x008ee20000100a00 */
[----:B------:R-:W-:Y:S01]  /*5980*/  UIMAD UR20, UR20, UR6, URZ ;  /* 0x00000006141472a4 */ /* 0x000fe2000f8e023f */
[----:B------:R-:W-:Y:S01]  /*5990*/  IMAD.U32 R7, RZ, RZ, UR23 ;  /* 0x00000017ff077e24 */ /* 0x000fe2000f8e00ff */
[----:B------:R-:W-:Y:S01]  /*59a0*/  USHF.L.U32 UR6, UR6, 0x6, URZ ;  /* 0x0000000606067899 */ /* 0x000fe2000800063f */
[----:B------:R-:W3:Y:S01]  /*59b0*/  LDL.64 R56, [R1+0x20] ;  /* 0x0000200001387983 */ /* 0x000ee20000100a00 */
[----:B------:R-:W-:Y:S04]  /*59c0*/  UIMAD UR20, UR19, UR7, UR20 ;  /* 0x00000007131472a4 */ /* 0x000fe8000f8e0214 */
[----:B------:R-:W-:Y:S06]  /*59d0*/  UIADD3 UR20, UR23, UR20, URZ ;  /* 0x0000001417147290 */ /* 0x000fec000fffe03f */
[----:B------:R-:W-:Y:S01]  /*59e0*/  IMAD.U32 R5, RZ, RZ, UR20 ;  /* 0x00000014ff057e24 */ /* 0x000fe2000f8e00ff */
[----:B--2---:R-:W-:Y:S04]  /*59f0*/  IADD3 R9, -R227, UR13, -R12 ;  /* 0x0000000de3097c10 */ /* 0x004fe8000fffe90c */
[C---:B------:R-:W-:Y:S02]  /*5a00*/  ISETP.LT.OR P0, PT, R9.reuse, 0x1, P5 ;  /* 0x000000010900780c */ /* 0x040fe40002f01670 */
[----:B----4-:R-:W-:Y:S01]  /*5a10*/  LEA R4, P1, R6, R156, 0x8 ;  /* 0x0000009c06047211 */ /* 0x010fe200078240ff */
[----:B-----5:R-:W-:Y:S01]  /*5a20*/  IMAD R8, R8, 0x4000, R60 ;  /* 0x0000400008087824 */ /* 0x020fe200078e023c */
        /* <DEDUP_REMOVED lines=10> */
[----:B------:R-:W-:Y:S02]  /*5ad0*/  IMAD.U32 R9, RZ, RZ, UR11 ;  /* 0x0000000bff097e24 */ /* 0x000fe4000f8e00ff */
[----:B------:R4:W-:Y:S02]  /*5ae0*/  LDGSTS.E.BYPASS.LTC128B.128 [R8+0x1000], [R6.64], !P3 ;  /* 0x0100000006087fae */ /* 0x0009e4000d901d4e */
[----:B---3--:R-:W-:Y:S04]  /*5af0*/  @!P4 IMAD R9, R9, 0x80, R228 ;  /* 0x000000800909c824 */ /* 0x008fe800078e02e4 */
[----:B------:R-:W-:Y:S01]  /*5b00*/  @!P4 IMAD.SHL.U32 R9, R9, 0x4, RZ ;  /* 0x000000040909c824 */ /* 0x000fe200078e00ff */
[----:B--2---:R-:W-:Y:S04]  /*5b10*/  IADD3 R4, P0, R6, UR6, RZ ;  /* 0x0000000606047c10 */ /* 0x004fe8000ff1e0ff */
[----:B------:R-:W-:Y:S02]  /*5b20*/  IADD3.X R5, R7, UR10, RZ, P0, !PT ;  /* 0x0000000a07057c10 */ /* 0x000fe400087fe4ff */
[----:B------:R-:W-:Y:S01]  /*5b30*/  IADD3 R10, P0, R4, UR6, RZ ;  /* 0x00000006040a7c10 */ /* 0x000fe2000ff1e0ff */
[----:B----4-:R-:W-:Y:S02]  /*5b40*/  @!P4 IMAD.WIDE R6, R12, 0x4, R56 ;  /* 0x000000040c06c825 */ /* 0x010fe400078e0238 */
[----:B------:R2:W-:Y:S01]  /*5b50*/  LDGSTS.E.BYPASS.LTC128B.128 [R8+0x2000], [R4.64], !P2 ;  /* 0x0200000004087fae */ /* 0x0005e2000d101d4e */
[----:B------:R-:W-:Y:S05]  /*5b60*/  IADD3.X R11, R5, UR10, RZ, P0, !PT ;  /* 0x0000000a050b7c10 */ /* 0x000fea00087fe4ff */
[----:B------:R2:W-:Y:S04]  /*5b70*/  LDGSTS.E.BYPASS.LTC128B.128 [R8+0x3000], [R10.64], !P1 ;  /* 0x030000000a087fae */ /* 0x0005e8000c901d4e */
[----:B------:R2:W-:Y:S02]  /*5b80*/  @!P4 LDGSTS.E.BYPASS.LTC128B.128 [R9+0x18480], [R6.64] ;  /* 0x184800000609cfae */ /* 0x0005e4000b901d4e */
.L_x_978:
[-C--:B-12-4-:R-:W-:Y:S01]  /*5b90*/  HMMA.16816.F32 R4, R32, R20.reuse, RZ ;  /* 0x000000142004723c */ /* 0x096fe200000018ff */
[----:B------:R-:W2:Y:S01]  /*5ba0*/  LDL R172, [R1+0x30] ;  /* 0x0000300001ac7983 */ /* 0x000ea20000100800 */
[----:B------:R-:W-:Y:S02]  /*5bb0*/  USHF.L.U32 UR6, UR5, 0xd, URZ ;  /* 0x0000000d05067899 */ /* 0x000fe4000800063f */
[----:B------:R-:W-:Y:S01]  /*5bc0*/  IMAD.IADD R3, R3, 0x1, R140 ;  /* 0x0000000103037824 */ /* 0x000fe200078e028c */
[----:B------:R-:W-:Y:S01]  /*5bd0*/  UIADD3 UR5, UR5, 0x1, URZ ;  /* 0x0000000105057890 */ /* 0x000fe2000fffe03f */
[----:B------:R-:W-:Y:S01]  /*5be0*/  LDSM.16.MT88.4 R60, [R0+0x1080] ;  /* 0x00108000003c783b */ /* 0x000fe20000004200 */
[----:B------:R-:W-:Y:S01]  /*5bf0*/  UIADD3 UR18, UR4, 0x1, URZ ;  /* 0x0000000104127890 */ /* 0x000fe2000fffe03f */
[C---:B------:R-:W-:Y:S01]  /*5c00*/  HMMA.16816.F32 R8, R28.reuse, R20, RZ ;  /* 0x000000141c08723c */ /* 0x040fe200000018ff */
[----:B------:R-:W-:Y:S02]  /*5c10*/  UISETP.GE.AND UP0, UPT, UR5, UR8, UPT ;  /* 0x000000080500728c */ /* 0x000fe4000bf06270 */
[----:B------:R-:W4:Y:S01]  /*5c20*/  LDL R145, [R1+0x40] ;  /* 0x0000400001917983 */ /* 0x000f220000100800 */
[----:B------:R-:W-:Y:S02]  /*5c30*/  UISETP.GE.AND UP3, UPT, UR4, 0x1, UPT ;  /* 0x000000010400788c */ /* 0x000fe4000bf66270 */
[----:B------:R-:W-:Y:S02]  /*5c40*/  UIADD3 UR7, UR12, 0x1, URZ ;  /* 0x000000010c077890 */ /* 0x000fe4000fffe03f */
[-C--:B------:R-:W-:Y:S01]  /*5c50*/  HMMA.16816.F32 R12, R28, R22.reuse, RZ ;  /* 0x000000161c0c723c */ /* 0x080fe200000018ff */
[----:B------:R-:W5:Y:S01]  /*5c60*/  LDL R144, [R1+0x3c] ;  /* 0x00003c0001907983 */ /* 0x000f620000100800 */
[----:B------:R-:W-:Y:S02]  /*5c70*/  UISETP.GE.AND UP2, UPT, UR12, 0x1, UPT ;  /* 0x000000010c00788c */ /* 0x000fe4000bf46270 */
[----:B------:R-:W-:Y:S02]  /*5c80*/  UISETP.GE.AND UP1, UPT, UR11, 0x1, UPT ;  /* 0x000000010b00788c */ /* 0x000fe4000bf26270 */
[----:B------:R-:W0:Y:S01]  /*5c90*/  LDGDEPBAR ;  /* 0x00000000000079af */ /* 0x000e220000000000 */
[----:B------:R-:W-:Y:S01]  /*5ca0*/  USEL UR12, UR7, URZ, !UP2 ;  /* 0x0000003f070c7287 */ /* 0x000fe2000d000000 */
[C---:B------:R-:W-:Y:S08]  /*5cb0*/  HMMA.16816.F32 R16, R32.reuse, R22, RZ ;  /* 0x000000162010723c */ /* 0x040ff000000018ff */
[-C--:B------:R-:W-:Y:S08]  /*5cc0*/  HMMA.16816.F32 R20, R32, R36.reuse, RZ ;  /* 0x000000242014723c */ /* 0x080ff000000018ff */
[C---:B------:R-:W-:Y:S08]  /*5cd0*/  HMMA.16816.F32 R24, R28.reuse, R36, RZ ;  /* 0x000000241c18723c */ /* 0x040ff000000018ff */
[-C--:B------:R-:W-:Y:S08]  /*5ce0*/  HMMA.16816.F32 R28, R28, R38.reuse, RZ ;  /* 0x000000261c1c723c */ /* 0x080ff000000018ff */
[----:B------:R-:W-:Y:S01]  /*5cf0*/  HMMA.16816.F32 R32, R32, R38, RZ ;  /* 0x000000262020723c */ /* 0x000fe200000018ff */
[----:B------:R-:W-:Y:S07]  /*5d00*/  LDSM.16.M88.4 R36, [R3+0x20880] ;  /* 0x020880000324783b */ /* 0x000fee0000000200 */
[-C--:B------:R-:W-:Y:S08]  /*5d10*/  HMMA.16816.F32 R4, R40, R44.reuse, R4 ;  /* 0x0000002c2804723c */ /* 0x080ff00000001804 */
[C---:B------:R-:W-:Y:S08]  /*5d20*/  HMMA.16816.F32 R8, R48.reuse, R44, R8 ;  /* 0x0000002c3008723c */ /* 0x040ff00000001808 */
[-C--:B------:R-:W-:Y:S08]  /*5d30*/  HMMA.16816.F32 R12, R48, R46.reuse, R12 ;  /* 0x0000002e300c723c */ /* 0x080ff0000000180c */
[C---:B------:R-:W-:Y:S01]  /*5d40*/  HMMA.16816.F32 R16, R40.reuse, R46, R16 ;  /* 0x0000002e2810723c */ /* 0x040fe20000001810 */
[----:B------:R-:W-:Y:S07]  /*5d50*/  LDSM.16.MT88.4 R44, [R0+0x1880] ;  /* 0x00188000002c783b */ /* 0x000fee0000004200 */
[-C--:B------:R-:W-:Y:S08]  /*5d60*/  HMMA.16816.F32 R20, R40, R52.reuse, R20 ;  /* 0x000000342814723c */ /* 0x080ff00000001814 */
[C---:B------:R-:W-:Y:S08]  /*5d70*/  HMMA.16816.F32 R24, R48.reuse, R52, R24 ;  /* 0x000000343018723c */ /* 0x040ff00000001818 */
[-C--:B------:R-:W-:Y:S01]  /*5d80*/  HMMA.16816.F32 R28, R48, R54.reuse, R28 ;  /* 0x00000036301c723c */ /* 0x080fe2000000181c */
[----:B------:R1:W-:Y:S07]  /*5d90*/  LDSM.16.M88.4 R48, [R3+0x22880] ;  /* 0x022880000330783b */ /* 0x0003ee0000000200 */
[----:B------:R-:W-:Y:S01]  /*5da0*/  HMMA.16816.F32 R32, R40, R54, R32 ;  /* 0x000000362820723c */ /* 0x000fe20000001820 */
[----:B------:R-:W-:Y:S05]  /*5db0*/  LDSM.16.M88.4 R40, [R2+0x24880] ;  /* 0x024880000228783b */ /* 0x000fea0000000200 */
[----:B------:R-:W-:Y:S01]  /*5dc0*/  LDSM.16.MT88.4 R52, [R0+0x2080] ;  /* 0x002080000034783b */ /* 0x000fe20000004200 */
[----:B-1----:R-:W-:Y:S02]  /*5dd0*/  IMAD.U32 R3, RZ, RZ, UR6 ;  /* 0x00000006ff037e24 */ /* 0x002fe4000f8e00ff */
[----:B--2---:R-:W-:Y:S03]  /*5de0*/  IMAD.IADD R143, R172, 0x1, R2 ;  /* 0x00000001ac8f7824 */ /* 0x004fe600078e0202 */
[----:B------:R-:W-:Y:S02]  /*5df0*/  IMAD.IADD R142, R0, 0x1, R172 ;  /* 0x00000001008e7824 */ /* 0x000fe400078e02ac */
[----:B------:R-:W1:Y:S05]  /*5e00*/  LDSM.16.M88.4 R56, [R143+0x20880] ;  /* 0x020880008f38783b */ /* 0x000e6a0000000200 */
[----:B------:R-:W2:Y:S05]  /*5e10*/  LDSM.16.M88.4 R64, [R143+0x22880] ;  /* 0x022880008f40783b */ /* 0x000eaa0000000200 */
[----:B------:R-:W3:Y:S05]  /*5e20*/  LDSM.16.MT88.4 R132, [R142+0x1080] ;  /* 0x001080008e84783b */ /* 0x000eea0000004200 */
[----:B------:R-:W3:Y:S01]  /*5e30*/  LDSM.16.MT88.4 R136, [R142+0x1880] ;  /* 0x001880008e88783b */ /* 0x000ee20000004200 */
[-C--:B-1----:R-:W-:Y:S08]  /*5e40*/  HMMA.16816.F32 R4, R56, R60.reuse, R4 ;  /* 0x0000003c3804723c */ /* 0x082ff00000001804 */
[C---:B--2---:R-:W-:Y:S08]  /*5e50*/  HMMA.16816.F32 R8, R64.reuse, R60, R8 ;  /* 0x0000003c4008723c */ /* 0x044ff00000001808 */
[-C--:B------:R-:W-:Y:S08]  /*5e60*/  HMMA.16816.F32 R12, R64, R62.reuse, R12 ;  /* 0x0000003e400c723c */ /* 0x080ff0000000180c */
[C---:B------:R-:W-:Y:S01]  /*5e70*/  HMMA.16816.F32 R16, R56.reuse, R62, R16 ;  /* 0x0000003e3810723c */ /* 0x040fe20000001810 */
[----:B------:R-:W1:Y:S07]  /*5e80*/  LDSM.16.M88.4 R60, [R2+0x26880] ;  /* 0x02688000023c783b */ /* 0x000e6e0000000200 */
[-C--:B---3--:R-:W-:Y:S08]  /*5e90*/  HMMA.16816.F32 R20, R56, R132.reuse, R20 ;  /* 0x000000843814723c */ /* 0x088ff00000001814 */
[C---:B------:R-:W-:Y:S08]  /*5ea0*/  HMMA.16816.F32 R24, R64.reuse, R132, R24 ;  /* 0x000000844018723c */ /* 0x040ff00000001818 */
[-C--:B------:R-:W-:Y:S01]  /*5eb0*/  HMMA.16816.F32 R28, R64, R134.reuse, R28 ;  /* 0x00000086401c723c */ /* 0x080fe2000000181c */
[----:B------:R-:W-:Y:S07]  /*5ec0*/  LDSM.16.M88.4 R64, [R140+0x26880] ;  /* 0x026880008c40783b */ /* 0x000fee0000000200 */
[----:B------:R-:W-:Y:S01]  /*5ed0*/  HMMA.16816.F32 R32, R56, R134, R32 ;  /* 0x000000863820723c */ /* 0x000fe20000001820 */
[----:B------:R-:W2:Y:S05]  /*5ee0*/  LDSM.16.MT88.4 R56, [R142+0x2080] ;  /* 0x002080008e38783b */ /* 0x000eaa0000004200 */
[----:B------:R-:W-:Y:S02]  /*5ef0*/  LDSM.16.MT88.4 R132, [R0+0x3080] ;  /* 0x003080000084783b */ /* 0x000fe40000004200 */
[-C--:B------:R-:W-:Y:S08]  /*5f00*/  HMMA.16816.F32 R4, R36, R44.reuse, R4 ;  /* 0x0000002c2404723c */ /* 0x080ff00000001804 */
[C---:B------:R-:W-:Y:S08]  /*5f10*/  HMMA.16816.F32 R8, R48.reuse, R44, R8 ;  /* 0x0000002c3008723c */ /* 0x040ff00000001808 */
[-C--:B------:R-:W-:Y:S08]  /*5f20*/  HMMA.16816.F32 R12, R48, R46.reuse, R12 ;  /* 0x0000002e300c723c */ /* 0x080ff0000000180c */
[C---:B------:R-:W-:Y:S01]  /*5f30*/  HMMA.16816.F32 R16, R36.reuse, R46, R16 ;  /* 0x0000002e2410723c */ /* 0x040fe20000001810 */
[----:B------:R-:W-:Y:S07]  /*5f40*/  LDSM.16.M88.4 R44, [R140+0x24880] ;  /* 0x024880008c2c783b */ /* 0x000fee0000000200 */
[-C--:B------:R-:W-:Y:S08]  /*5f50*/  HMMA.16816.F32 R20, R36, R136.reuse, R20 ;  /* 0x000000882414723c */ /* 0x080ff00000001814 */
[C---:B------:R-:W-:Y:S08]  /*5f60*/  HMMA.16816.F32 R24, R48.reuse, R136, R24 ;  /* 0x000000883018723c */ /* 0x040ff00000001818 */
[-C--:B------:R-:W-:Y:S01]  /*5f70*/  HMMA.16816.F32 R28, R48, R138.reuse, R28 ;  /* 0x0000008a301c723c */ /* 0x080fe2000000181c */
[----:B------:R-:W3:Y:S07]  /*5f80*/  LDSM.16.MT88.4 R48, [R0+0x2880] ;  /* 0x002880000030783b */ /* 0x000eee0000004200 */
[----:B------:R-:W-:Y:S01]  /*5f90*/  HMMA.16816.F32 R32, R36, R138, R32 ;  /* 0x0000008a2420723c */ /* 0x000fe20000001820 */
[----:B------:R-:W3:Y:S05]  /*5fa0*/  LDSM.16.MT88.4 R36, [R142+0x2880] ;  /* 0x002880008e24783b */ /* 0x000eea0000004200 */
[----:B------:R-:W-:Y:S02]  /*5fb0*/  LDSM.16.M88.4 R136, [R143+0x26880] ;  /* 0x026880008f88783b */ /* 0x000fe40000000200 */
[-C--:B------:R-:W-:Y:S08]  /*5fc0*/  HMMA.16816.F32 R4, R40, R52.reuse, R4 ;  /* 0x000000342804723c */ /* 0x080ff00000001804 */
[C---:B-1----:R-:W-:Y:S08]  /*5fd0*/  HMMA.16816.F32 R8, R60.reuse, R52, R8 ;  /* 0x000000343c08723c */ /* 0x042ff00000001808 */
[-C--:B------:R-:W-:Y:S08]  /*5fe0*/  HMMA.16816.F32 R12, R60, R54.reuse, R12 ;  /* 0x000000363c0c723c */ /* 0x080ff0000000180c */
[C---:B------:R-:W-:Y:S01]  /*5ff0*/  HMMA.16816.F32 R16, R40.reuse, R54, R16 ;  /* 0x000000362810723c */ /* 0x040fe20000001810 */
[----:B------:R-:W1:Y:S07]  /*6000*/  LDSM.16.M88.4 R52, [R143+0x24880] ;  /* 0x024880008f34783b */ /* 0x000e6e0000000200 */
[-C--:B--2---:R-:W-:Y:S08]  /*6010*/  HMMA.16816.F32 R20, R40, R56.reuse, R20 ;  /* 0x000000382814723c */ /* 0x084ff00000001814 */
[C---:B------:R-:W-:Y:S08]  /*6020*/  HMMA.16816.F32 R24, R60.reuse, R56, R24 ;  /* 0x000000383c18723c */ /* 0x040ff00000001818 */
[-C--:B------:R-:W-:Y:S07]  /*6030*/  HMMA.16816.F32 R28, R60, R58.reuse, R28 ;  /* 0x0000003a3c1c723c */ /* 0x080fee000000181c */
[----:B------:R-:W-:Y:S01]  /*6040*/  IMAD.IADD R60, R205, 0x1, R143 ;  /* 0x00000001cd3c7824 */ /* 0x000fe200078e028f */
[----:B------:R-:W-:Y:S01]  /*6050*/  HMMA.16816.F32 R32, R40, R58, R32 ;  /* 0x0000003a2820723c */ /* 0x000fe20000001820 */
[----:B------:R-:W2:Y:S05]  /*6060*/  LDSM.16.MT88.4 R40, [R142+0x3080] ;  /* 0x003080008e28783b */ /* 0x000eaa0000004200 */
[----:B------:R4:W-:Y:S02]  /*6070*/  LDSM.16.MT88.4 R56, [R0+0x3880] ;  /* 0x003880000038783b */ /* 0x0009e40000004200 */
[-C--:B---3--:R-:W-:Y:S03]  /*6080*/  HMMA.16816.F32 R4, R44, R48.reuse, R4 ;  /* 0x000000302c04723c */ /* 0x088fe60000001804 */
[----:B------:R-:W-:Y:S05]  /*6090*/  LDSM.16.M88.4 R60, [R60+0x26880] ;  /* 0x026880003c3c783b */ /* 0x000fea0000000200 */
[C---:B------:R-:W-:Y:S07]  /*60a0*/  HMMA.16816.F32 R8, R64.reuse, R48, R8 ;  /* 0x000000304008723c */ /* 0x040fee0000001808 */
[----:B------:R-:W-:Y:S01]  /*60b0*/  IADD3 R48, R172, R140, RZ ;  /* 0x0000008cac307210 */ /* 0x000fe20007ffe0ff */
[-C--:B------:R-:W-:Y:S04]  /*60c0*/  HMMA.16816.F32 R12, R64, R50.reuse, R12 ;  /* 0x00000032400c723c */ /* 0x080fe8000000180c */
[----:B----4-:R-:W-:Y:S01]  /*60d0*/  IADD3 R0, P0, R145, UR6, RZ ;  /* 0x0000000691007c10 */ /* 0x010fe2000ff1e0ff */
[----:B------:R-:W-:Y:S03]  /*60e0*/  UIADD3 UR6, UR11, 0x1, URZ ;  /* 0x000000010b067890 */ /* 0x000fe6000fffe03f */
[C---:B------:R-:W-:Y:S01]  /*60f0*/  HMMA.16816.F32 R16, R44.reuse, R50, R16 ;  /* 0x000000322c10723c */ /* 0x040fe20000001810 */
[----:B------:R-:W3:Y:S01]  /*6100*/  LDSM.16.M88.4 R48, [R48+0x24880] ;  /* 0x024880003030783b */ /* 0x000ee20000000200 */
[----:B------:R-:W-:Y:S02]  /*6110*/  USEL UR11, UR6, URZ, !UP1 ;  /* 0x0000003f060b7287 */ /* 0x000fe4000c800000 */
[----:B-----5:R-:W-:Y:S02]  /*6120*/  LEA.HI.X.SX32 R3, R3, R144, 0x1, P0 ;  /* 0x0000009003037211 */ /* 0x020fe400000f0eff */
[C---:B------:R-:W-:Y:S02]  /*6130*/  LEA R2, P0, R0.reuse, c[0x0][0x220], 0x2 ;  /* 0x0000880000027a11 */ /* 0x040fe400078010ff */
[-C--:B------:R-:W-:Y:S04]  /*6140*/  HMMA.16816.F32 R20, R44, R36.reuse, R20 ;  /* 0x000000242c14723c */ /* 0x080fe80000001814 */
[----:B------:R-:W-:Y:S02]  /*6150*/  LEA.HI.X R3, R0, c[0x0][0x224], R3, 0x2, P0 ;  /* 0x0000890000037a11 */ /* 0x000fe400000f1403 */
[----:B------:R-:W-:Y:S01]  /*6160*/  MOV R0, UR4 ;  /* 0x0000000400007c02 */ /* 0x000fe20008000f00 */
[----:B------:R-:W-:Y:S01]  /*6170*/  USEL UR4, UR18, URZ, !UP3 ;  /* 0x0000003f12047287 */ /* 0x000fe2000d800000 */
[C---:B------:R-:W-:Y:S01]  /*6180*/  HMMA.16816.F32 R24, R64.reuse, R36, R24 ;  /* 0x000000244018723c */ /* 0x040fe20000001818 */
[----:B------:R-:W-:Y:S03]  /*6190*/  PLOP3.LUT P0, PT, PT, PT, UP0, 0x80, 0x0 ;  /* 0x000000000000781c */ /* 0x000fe60003f0f008 */
[----:B------:R-:W-:Y:S04]  /*61a0*/  IMAD R0, R0, 0x2000, R209 ;  /* 0x0000200000007824 */ /* 0x000fe800078e02d1 */
[-C--:B------:R-:W-:Y:S04]  /*61b0*/  HMMA.16816.F32 R28, R64, R38.reuse, R28 ;  /* 0x00000026401c723c */ /* 0x080fe8000000181c */
[----:B------:R-:W-:Y:S04]  /*61c0*/  SHF.L.U32 R0, R0, 0x1, RZ ;  /* 0x0000000100007819 */ /* 0x000fe800000006ff */
[----:B------:R-:W-:Y:S01]  /*61d0*/  HMMA.16816.F32 R32, R44, R38, R32 ;  /* 0x000000262c20723c */ /* 0x000fe20000001820 */
[----:B------:R-:W4:Y:S07]  /*61e0*/  LDSM.16.MT88.4 R36, [R142+0x3880] ;  /* 0x003880008e24783b */ /* 0x000f2e0000004200 */
        /* <DEDUP_REMOVED lines=10> */
[-C--:B------:R-:W-:Y:S07]  /*6290*/  HMMA.16816.F32 R12, R60, R58.reuse, R12 ;  /* 0x0000003a3c0c723c */ /* 0x080fee000000180c */
[----:B------:R-:W-:Y:S01]  /*62a0*/  RED.E.ADD.F32.FTZ.RN.STRONG.GPU [R2.64], R4 ;  /* 0x000000040200798e */ /* 0x000fe2000c10e78e */
[C---:B------:R-:W-:Y:S04]  /*62b0*/  HMMA.16816.F32 R16, R48.reuse, R58, R16 ;  /* 0x0000003a3010723c */ /* 0x040fe80000001810 */
[----:B------:R-:W-:Y:S04]  /*62c0*/  RED.E.ADD.F32.FTZ.RN.STRONG.GPU [R2.64+0x400], R5 ;  /* 0x000400050200798e */ /* 0x000fe8000c10e78e */
[-C--:B----4-:R-:W-:Y:S01]  /*62d0*/  HMMA.16816.F32 R20, R48, R36.reuse, R20 ;  /* 0x000000243014723c */ /* 0x090fe20000001814 */
[----:B------:R-:W-:Y:S05]  /*62e0*/  RED.E.ADD.F32.FTZ.RN.STRONG.GPU [R2.64+0x800], R6 ;  /* 0x000800060200798e */ /* 0x000fea000c10e78e */
[----:B------:R-:W-:Y:S02]  /*62f0*/  RED.E.ADD.F32.FTZ.RN.STRONG.GPU [R2.64+0xc00], R7 ;  /* 0x000c00070200798e */ /* 0x000fe4000c10e78e */
[C---:B------:R-:W-:Y:S03]  /*6300*/  HMMA.16816.F32 R24, R60.reuse, R36, R24 ;  /* 0x000000243c18723c */ /* 0x040fe60000001818 */
[----:B------:R-:W-:Y:S05]  /*6310*/  RED.E.ADD.F32.FTZ.RN.STRONG.GPU [R2.64+0x1000], R8 ;  /* 0x001000080200798e */ /* 0x000fea000c10e78e */
[-C--:B------:R-:W-:Y:S01]  /*6320*/  HMMA.16816.F32 R28, R60, R38.reuse, R28 ;  /* 0x000000263c1c723c */ /* 0x080fe2000000181c */
[----:B------:R-:W-:Y:S05]  /*6330*/  RED.E.ADD.F32.FTZ.RN.STRONG.GPU [R2.64+0x1400], R9 ;  /* 0x001400090200798e */ /* 0x000fea000c10e78e */
[----:B------:R-:W-:Y:S02]  /*6340*/  RED.E.ADD.F32.FTZ.RN.STRONG.GPU [R2.64+0x1800], R10 ;  /* 0x0018000a0200798e */ /* 0x000fe4000c10e78e */
[----:B------:R-:W-:Y:S03]  /*6350*/  HMMA.16816.F32 R32, R48, R38, R32 ;  /* 0x000000263020723c */ /* 0x000fe60000001820 */
        /* <DEDUP_REMOVED lines=155> */
.L_x_974:
[----:B------:R-:W-:Y:S01]  /*6d10*/  ULDC.64 UR4, c[0x0][0x118] ;  /* 0x0000460000047ab9 */ /* 0x000fe20000000a00 */
[----:B------:R-:W-:Y:S05]  /*6d20*/  @P1 BRA `(.L_x_980) ;  /* 0x0000120000001947 */ /* 0x000fea0003800000 */
[----:B------:R-:W2:Y:S01]  /*6d30*/  LDL R52, [R1+0x44] ;  /* 0x0000440001347983 */ /* 0x000ea20000100800 */
[----:B------:R-:W-:-:S02]  /*6d40*/  F2FP.PACK_AB R68, R69, R68 ;  /* 0x000000444544723e */ /* 0x000fc400000000ff */
[----:B------:R-:W-:Y:S01]  /*6d50*/  F2FP.PACK_AB R70, R71, R70 ;  /* 0x000000464746723e */ /* 0x000fe200000000ff */
[----:B------:R-:W3:Y:S01]  /*6d60*/  S2R R22, SR_TID.X ;  /* 0x0000000000167919 */ /* 0x000ee20000002100 */
        /* <DEDUP_REMOVED lines=12> */
[----:B---3--:R-:W-:Y:S02]  /*6e30*/  SHF.R.S32.HI R21, RZ, 0x1f, R22 ;  /* 0x0000001fff157819 */ /* 0x008fe40000011416 */
[----:B------:R-:W-:Y:S02]  /*6e40*/  F2FP.PACK_AB R92, R93, R92 ;  /* 0x0000005c5d5c723e */ /* 0x000fe400000000ff */
[CC--:B------:R-:W-:Y:S02]  /*6e50*/  LEA.HI R5, R21.reuse, R22.reuse, RZ, 0x2 ;  /* 0x0000001615057211 */ /* 0x0c0fe400078f10ff */
[----:B-1----:R-:W-:Y:S02]  /*6e60*/  LEA.HI R3, R21, R22, RZ, 0x5 ;  /* 0x0000001615037211 */ /* 0x002fe400078f28ff */
[----:B------:R-:W-:-:S02]  /*6e70*/  SHF.R.S32.HI R7, RZ, 0x2, R5 ;  /* 0x00000002ff077819 */ /* 0x000fc40000011405 */
[----:B------:R-:W-:Y:S02]  /*6e80*/  SHF.R.S32.HI R0, RZ, 0x1f, R5 ;  /* 0x0000001fff007819 */ /* 0x000fe40000011405 */
[--C-:B------:R-:W-:Y:S02]  /*6e90*/  SHF.R.S32.HI R4, RZ, 0x5, R3.reuse ;  /* 0x00000005ff047819 */ /* 0x100fe40000011403 */
[----:B------:R-:W-:Y:S02]  /*6ea0*/  LEA.HI R0, R0, R7, RZ, 0x3 ;  /* 0x0000000700007211 */ /* 0x000fe400078f18ff */
[----:B------:R-:W-:Y:S02]  /*6eb0*/  LEA.HI R6, R21, R22, RZ, 0x7 ;  /* 0x0000001615067211 */ /* 0x000fe400078f38ff */
[----:B------:R-:W-:Y:S02]  /*6ec0*/  LOP3.LUT R2, R0, 0xfffffff8, RZ, 0xc0, !PT ;  /* 0xfffffff800027812 */ /* 0x000fe400078ec0ff */
[----:B------:R-:W-:-:S02]  /*6ed0*/  SHF.R.S32.HI R0, RZ, 0x1f, R3 ;  /* 0x0000001fff007819 */ /* 0x000fc40000011403 */
[----:B------:R-:W-:Y:S01]  /*6ee0*/  SHF.R.U32.HI R6, RZ, 0x4, R6 ;  /* 0x00000004ff067819 */ /* 0x000fe20000011606 */
[----:B------:R-:W-:Y:S01]  /*6ef0*/  IMAD.IADD R7, R7, 0x1, -R2 ;  /* 0x0000000107077824 */ /* 0x000fe200078e0a02 */
[----:B------:R-:W-:Y:S02]  /*6f00*/  LEA.HI R0, R0, R4, RZ, 0x2 ;  /* 0x0000000400007211 */ /* 0x000fe400078f10ff */
[----:B------:R-:W-:Y:S01]  /*6f10*/  LOP3.LUT R5, R5, 0x3ffffffc, RZ, 0xc0, !PT ;  /* 0x3ffffffc05057812 */ /* 0x000fe200078ec0ff */
[C---:B------:R-:W-:Y:S01]  /*6f20*/  IMAD.SHL.U32 R2, R7.reuse, 0x40, RZ ;  /* 0x0000004007027824 */ /* 0x040fe200078e00ff */
[----:B------:R-:W-:Y:S02]  /*6f30*/  LOP3.LUT R3, R0, 0x1ffffc, RZ, 0xc0, !PT ;  /* 0x001ffffc00037812 */ /* 0x000fe400078ec0ff */
[----:B------:R-:W-:Y:S02]  /*6f40*/  R2P PR, R7, 0x6 ;  /* 0x0000000607007804 */ /* 0x000fe40000000000 */
[----:B------:R-:W-:Y:S01]  /*6f50*/  LOP3.LUT R0, R2, 0x1c0, RZ, 0xc0, !PT ;  /* 0x000001c002007812 */ /* 0x000fe200078ec0ff */
[----:B------:R-:W-:Y:S01]  /*6f60*/  IMAD.IADD R3, R4, 0x1, -R3 ;  /* 0x0000000104037824 */ /* 0x000fe200078e0a03 */
[----:B------:R-:W-:Y:S01]  /*6f70*/  F2FP.PACK_AB R94, R95, R94 ;  /* 0x0000005e5f5e723e */ /* 0x000fe200000000ff */
[----:B------:R-:W-:Y:S01]  /*6f80*/  IMAD.IADD R2, R22, 0x1, -R5 ;  /* 0x0000000116027824 */ /* 0x000fe200078e0a05 */
[----:B------:R-:W-:-:S02]  /*6f90*/  LOP3.LUT R4, R0, 0x8, R6, 0xf8, !PT ;  /* 0x0000000800047812 */ /* 0x000fc400078ef806 */
[----:B------:R-:W-:Y:S01]  /*6fa0*/  SHF.R.U32.HI R0, RZ, 0x3, R0 ;  /* 0x00000003ff007819 */ /* 0x000fe20000011600 */
[----:B------:R-:W-:Y:S01]  /*6fb0*/  IMAD R2, R3, 0x200, R2 ;  /* 0x0000020003027824 */ /* 0x000fe200078e0202 */
[----:B------:R-:W-:Y:S01]  /*6fc0*/  F2FP.PACK_AB R20, R20, R100 ;  /* 0x000000641414723e */ /* 0x000fe200000000ff */
[----:B------:R-:W-:Y:S01]  /*6fd0*/  IMAD.MOV.U32 R3, RZ, RZ, 0x20 ;  /* 0x00000020ff037424 */ /* 0x000fe200078e00ff */
[----:B------:R-:W-:Y:S02]  /*6fe0*/  LOP3.LUT R0, R4, R0, RZ, 0x3c, !PT ;  /* 0x0000000004007212 */ /* 0x000fe400078e3cff */
[----:B------:R-:W-:Y:S02]  /*6ff0*/  F2FP.PACK_AB R19, R19, R102 ;  /* 0x000000661313723e */ /* 0x000fe400000000ff */
[----:B------:R-:W-:Y:S01]  /*7000*/  SEL R3, R3, 0xffffffe0, !P1 ;  /* 0xffffffe003037807 */ /* 0x000fe20004800000 */
[----:B------:R-:W-:Y:S01]  /*7010*/  IMAD.U32 R0, R2, 0x2, R0 ;  /* 0x0000000202007824 */ /* 0x000fe200078e0000 */
[----:B------:R-:W-:-:S02]  /*7020*/  F2FP.PACK_AB R16, R16, R112 ;  /* 0x000000701010723e */ /* 0x000fc400000000ff */
[----:B------:R-:W-:Y:S01]  /*7030*/  F2FP.PACK_AB R15, R15, R114 ;  /* 0x000000720f0f723e */ /* 0x000fe200000000ff */
[----:B------:R-:W-:Y:S01]  /*7040*/  IMAD.SHL.U32 R0, R0, 0x2, RZ ;  /* 0x0000000200007824 */ /* 0x000fe200078e00ff */
[----:B------:R-:W-:Y:S01]  /*7050*/  BAR.SYNC.DEFER_BLOCKING 0x1, 0x100 ;  /* 0x0044000000007b1d */ /* 0x000fe20000010000 */
[----:B------:R-:W-:Y:S02]  /*7060*/  F2FP.PACK_AB R18, R18, R104 ;  /* 0x000000681212723e */ /* 0x000fe400000000ff */
[C---:B------:R-:W-:Y:S01]  /*7070*/  IMAD.IADD R4, R0.reuse, 0x1, R3 ;  /* 0x0000000100047824 */ /* 0x040fe200078e0203 */
[C---:B------:R-:W-:Y:S02]  /*7080*/  IADD3 R2, R0.reuse, 0x40, RZ ;  /* 0x0000004000027810 */ /* 0x040fe40007ffe0ff */
[----:B------:R-:W-:Y:S02]  /*7090*/  @P2 IADD3 R2, R0, -0x40, RZ ;  /* 0xffffffc000022810 */ /* 0x000fe40007ffe0ff */
[----:B------:R-:W-:-:S02]  /*70a0*/  F2FP.PACK_AB R17, R17, R106 ;  /* 0x0000006a1111723e */ /* 0x000fc400000000ff */
[----:B------:R-:W-:Y:S01]  /*70b0*/  F2FP.PACK_AB R14, R14, R108 ;  /* 0x0000006c0e0e723e */ /* 0x000fe200000000ff */
[----:B------:R-:W-:Y:S01]  /*70c0*/  IMAD.IADD R3, R3, 0x1, R2 ;  /* 0x0000000103037824 */ /* 0x000fe200078e0202 */
[----:B------:R-:W-:Y:S02]  /*70d0*/  F2FP.PACK_AB R13, R13, R110 ;  /* 0x0000006e0d0d723e */ /* 0x000fe400000000ff */
[----:B-----5:R-:W-:Y:S02]  /*70e0*/  F2FP.PACK_AB R12, R117, R116 ;  /* 0x00000074750c723e */ /* 0x020fe400000000ff */
[----:B------:R-:W-:Y:S02]  /*70f0*/  F2FP.PACK_AB R11, R119, R118 ;  /* 0x00000076770b723e */ /* 0x000fe400000000ff */
[----:B------:R-:W-:Y:S02]  /*7100*/  F2FP.PACK_AB R6, R129, R128 ;  /* 0x000000808106723e */ /* 0x000fe400000000ff */
[----:B------:R-:W-:-:S02]  /*7110*/  F2FP.PACK_AB R5, R131, R130 ;  /* 0x000000828305723e */ /* 0x000fc400000000ff */
[----:B------:R-:W-:Y:S01]  /*7120*/  F2FP.PACK_AB R10, R121, R120 ;  /* 0x00000078790a723e */ /* 0x000fe200000000ff */
[----:B------:R-:W-:Y:S01]  /*7130*/  STS [R0+0x4080], R68 ;  /* 0x0040804400007388 */ /* 0x000fe20000000800 */
[----:B------:R-:W-:Y:S02]  /*7140*/  F2FP.PACK_AB R9, R9, R122 ;  /* 0x0000007a0909723e */ /* 0x000fe400000000ff */
[----:B------:R-:W-:Y:S01]  /*7150*/  F2FP.PACK_AB R8, R8, R124 ;  /* 0x0000007c0808723e */ /* 0x000fe200000000ff */
[----:B------:R-:W-:Y:S01]  /*7160*/  STS [R0+0x4480], R70 ;  /* 0x0044804600007388 */ /* 0x000fe20000000800 */
[----:B------:R-:W-:Y:S02]  /*7170*/  F2FP.PACK_AB R7, R127, R126 ;  /* 0x0000007e7f07723e */ /* 0x000fe400000000ff */
[----:B------:R-:W-:Y:S01]  /*7180*/  ISETP.NE.U32.AND P0, PT, RZ, c[0x0][0x360], PT ;  /* 0x0000d800ff007a0c */ /* 0x000fe20003f05070 */
[----:B------:R-:W-:Y:S01]  /*7190*/  STS [R4+0x4080], R80 ;  /* 0x0040805004007388 */ /* 0x000fe20000000800 */
[----:B------:R-:W-:-:S02]  /*71a0*/  ISETP.NE.U32.AND P1, PT, RZ, c[0x0][0x358], PT ;  /* 0x0000d600ff007a0c */ /* 0x000fc40003f25070 */
        /* <DEDUP_REMOVED lines=29> */
[----:B------:R3:W-:Y:S04]  /*7380*/  STS [R3+0x2080], R8 ;  /* 0x0020800803007388 */ /* 0x0007e80000000800 */
[----:B------:R4:W-:Y:S01]  /*7390*/  STS [R3+0x2480], R7 ;  /* 0x0024800703007388 */ /* 0x0009e20000000800 */
[----:B-1----:R-:W-:-:S02]  /*73a0*/  IMAD.MOV.U32 R11, RZ, RZ, 0x4 ;  /* 0x00000004ff0b7424 */ /* 0x002fc400078e00ff */
[----:B---3--:R-:W-:Y:S02]  /*73b0*/  IMAD.MOV.U32 R8, RZ, RZ, c[0x0][0x2f0] ;  /* 0x0000bc00ff087624 */ /* 0x008fe400078e00ff */
[CC--:B--2---:R-:W-:Y:S01]  /*73c0*/  IMAD.WIDE R4, R52.reuse, R11.reuse, c[0x0][0x358] ;  /* 0x0000d60034047625 */ /* 0x0c4fe200078e020b */
[----:B------:R-:W-:Y:S03]  /*73d0*/  BAR.SYNC.DEFER_BLOCKING 0x1, 0x100 ;  /* 0x0044000000007b1d */ /* 0x000fe60000010000 */
[----:B----4-:R-:W-:-:S03]  /*73e0*/  @P0 IMAD.WIDE R2, R52, R11, c[0x0][0x360] ;  /* 0x0000d80034020625 */ /* 0x010fc600078e020b */
[----:B------:R-:W2:Y:S04]  /*73f0*/  @P1 LDG.E R0, [R4.64] ;  /* 0x0000000404001981 */ /* 0x000ea8000c1e1900 */
[----:B------:R1:W5:Y:S01]  /*7400*/  @P0 LDG.E R8, [R2.64] ;  /* 0x0000000402080981 */ /* 0x000362000c1e1900 */
[----:B------:R-:W-:Y:S02]  /*7410*/  CS2R R6, SRZ ;  /* 0x0000000000067805 */ /* 0x000fe4000001ff00 */
[--C-:B--2---:R-:W-:Y:S01]  /*7420*/  @P1 SHF.R.S32.HI R7, RZ, 0x1f, R0.reuse ;  /* 0x0000001fff071819 */ /* 0x104fe20000011400 */
[----:B------:R-:W-:Y:S01]  /*7430*/  @P1 IMAD.MOV.U32 R6, RZ, RZ, R0 ;  /* 0x000000ffff061224 */ /* 0x000fe200078e0000 */
[----:B------:R-:W-:Y:S05]  /*7440*/  @P0 BRA `(.L_x_981) ;  /* 0x0000004000000947 */ /* 0x000fea0003800000 */
[----:B-1----:R-:W-:Y:S05]  /*7450*/  @!P1 BRA `(.L_x_981) ;  /* 0x0000003000009947 */ /* 0x002fea0003800000 */
[----:B------:R-:W2:Y:S04]  /*7460*/  LDG.E R2, [R4.64] ;  /* 0x0000000404027981 */ /* 0x000ea8000c1e1900 */
[----:B------:R-:W2:Y:S02]  /*7470*/  LDG.E R0, [R4.64+0x4] ;  /* 0x0000040404007981 */ /* 0x000ea4000c1e1900 */
[----:B--2--5:R-:W-:-:S02]  /*7480*/  IADD3 R8, -R2, R0, RZ ;  /* 0x0000000002087210 */ /* 0x024fc40007ffe1ff */
.L_x_981:
[----:B-1----:R-:W-:Y:S01]  /*7490*/  LEA.HI R2, R21, R22, RZ, 0x3 ;  /* 0x0000001615027211 */ /* 0x002fe200078f18ff */
[----:B------:R-:W1:Y:S01]  /*74a0*/  S2R R9, SR_CTAID.X ;  /* 0x0000000000097919 */ /* 0x000e620000002500 */
[----:B------:R-:W-:Y:S01]  /*74b0*/  SHF.R.S32.HI R4, RZ, 0x1f, R52 ;  /* 0x0000001fff047819 */ /* 0x000fe20000011434 */
[----:B------:R-:W-:Y:S01]  /*74c0*/  BSSY B0, `(.L_x_982) ;  /* 0x0000033000007945 */ /* 0x000fe20003800000 */
[----:B------:R-:W-:-:S02]  /*74d0*/  LOP3.LUT R0, R2, 0x1ffffff8, RZ, 0xc0, !PT ;  /* 0x1ffffff802007812 */ /* 0x000fc400078ec0ff */
[----:B------:R-:W-:Y:S02]  /*74e0*/  SHF.R.S32.HI R14, RZ, 0x3, R2 ;  /* 0x00000003ff0e7819 */ /* 0x000fe40000011402 */
[----:B------:R-:W-:Y:S01]  /*74f0*/  SEL R20, R52, RZ, !P1 ;  /* 0x000000ff34147207 */ /* 0x000fe20004800000 */
[----:B------:R-:W-:Y:S02]  /*7500*/  IMAD.IADD R0, R22, 0x1, -R0 ;  /* 0x0000000116007824 */ /* 0x000fe400078e0a00 */
[----:B------:R-:W-:Y:S02]  /*7510*/  IMAD.SHL.U32 R2, R14, 0x40, RZ ;  /* 0x000000400e027824 */ /* 0x000fe400078e00ff */
[----:B------:R-:W-:-:S03]  /*7520*/  IMAD.SHL.U32 R12, R0, 0x8, RZ ;  /* 0x00000008000c7824 */ /* 0x000fc600078e00ff */
[----:B------:R-:W-:Y:S02]  /*7530*/  LOP3.LUT R0, R2, 0x1c0, RZ, 0xc0, !PT ;  /* 0x000001c002007812 */ /* 0x000fe400078ec0ff */
[----:B------:R-:W-:Y:S02]  /*7540*/  LEA.HI R2, R21, R22, RZ, 0x6 ;  /* 0x0000001615027211 */ /* 0x000fe400078f30ff */
[----:B------:R-:W-:Y:S01]  /*7550*/  LOP3.LUT R3, R0, 0x38, R12, 0xf8, !PT ;  /* 0x0000003800037812 */ /* 0x000fe200078ef80c */
[----:B------:R-:W2:Y:S01]  /*7560*/  S2R R22, SR_CTAID.Y ;  /* 0x0000000000167919 */ /* 0x000ea20000002600 */
[----:B------:R-:W-:Y:S01]  /*7570*/  SHF.R.U32.HI R0, RZ, 0x3, R0 ;  /* 0x00000003ff007819 */ /* 0x000fe20000011600 */
[----:B------:R-:W-:Y:S01]  /*7580*/  IMAD.SHL.U32 R2, R2, 0x8, RZ ;  /* 0x0000000802027824 */ /* 0x000fe200078e00ff */
[----:B------:R-:W-:Y:S01]  /*7590*/  SEL R21, R4, RZ, !P1 ;  /* 0x000000ff04157207 */ /* 0x000fe20004800000 */
[----:B-1---5:R-:W-:Y:S01]  /*75a0*/  IMAD R5, R9, -0x80, R8 ;  /* 0xffffff8009057824 */ /* 0x022fe200078e0208 */
[----:B------:R-:W-:-:S02]  /*75b0*/  LOP3.LUT R0, R3, R0, RZ, 0x3c, !PT ;  /* 0x0000000003007212 */ /* 0x000fc400078e3cff */
[----:B------:R-:W-:Y:S01]  /*75c0*/  IADD3 R4, P0, R14, R6, RZ ;  /* 0x000000060e047210 */ /* 0x000fe20007f1e0ff */
[----:B------:R-:W-:Y:S01]  /*75d0*/  IMAD R6, R21, c[0x0][0x340], RZ ;  /* 0x0000d00015067a24 */ /* 0x000fe200078e02ff */
[----:B------:R-:W-:Y:S02]  /*75e0*/  LOP3.LUT R0, R0, 0x7ffffe00, R2, 0xf8, !PT ;  /* 0x7ffffe0000007812 */ /* 0x000fe400078ef802 */
[----:B------:R-:W-:Y:S01]  /*75f0*/  IMNMX R15, R5, 0x80, PT ;  /* 0x00000080050f7817 */ /* 0x000fe20003800200 */
[----:B------:R-:W-:Y:S01]  /*7600*/  IMAD R6, R20, c[0x0][0x344], R6 ;  /* 0x0000d10014067a24 */ /* 0x000fe200078e0206 */
[----:B------:R-:W-:Y:S01]  /*7610*/  SHF.R.S32.HI R13, RZ, 0x1f, R12 ;  /* 0x0000001fff0d7819 */ /* 0x000fe2000001140c */
[----:B------:R-:W-:Y:S01]  /*7620*/  IMAD.SHL.U32 R0, R0, 0x2, RZ ;  /* 0x0000000200007824 */ /* 0x000fe200078e00ff */
[C---:B------:R-:W-:Y:S02]  /*7630*/  ISETP.GE.AND P3, PT, R14.reuse, R15, PT ;  /* 0x0000000f0e00720c */ /* 0x040fe40003f66270 */
[----:B------:R-:W-:-:S02]  /*7640*/  LEA.HI.X.SX32 R5, R14, R7, 0x1, P0 ;  /* 0x000000070e057211 */ /* 0x000fc400000f0eff */
[----:B------:R1:W3:Y:S01]  /*7650*/  LDS.128 R24, [R0+0x5080] ;  /* 0x0050800000187984 */ /* 0x0002e20000000c00 */
[----:B------:R-:W-:-:S03]  /*7660*/  ISETP.GE.OR P0, PT, R12, c[0x0][0x324], P3 ;  /* 0x0000c9000c007a0c */ /* 0x000fc60001f06670 */
[----:B------:R1:W4:Y:S01]  /*7670*/  LDS.128 R28, [R0+0x6080] ;  /* 0x00608000001c7984 */ /* 0x0003220000000c00 */
[----:B--2---:R-:W-:-:S03]  /*7680*/  SHF.R.S32.HI R23, RZ, 0x1f, R22 ;  /* 0x0000001fff177819 */ /* 0x004fc60000011416 */
[----:B------:R1:W2:Y:S02]  /*7690*/  LDS.128 R32, [R0+0x7080] ;  /* 0x0070800000207984 */ /* 0x0002a40000000c00 */
[----:B------:R-:W-:Y:S02]  /*76a0*/  IMAD R2, R23, c[0x0][0x338], RZ ;  /* 0x0000ce0017027a24 */ /* 0x000fe400078e02ff */
[----:B------:R1:W1:Y:S02]  /*76b0*/  LDS.128 R36, [R0+0x80] ;  /* 0x0000800000247984 */ /* 0x0002640000000c00 */
[C---:B------:R-:W-:Y:S02]  /*76c0*/  IMAD R8, R22.reuse, c[0x0][0x33c], R2 ;  /* 0x0000cf0016087a24 */ /* 0x040fe400078e0202 */
[----:B------:R1:W1:Y:S01]  /*76d0*/  LDS.128 R40, [R0+0x1080] ;  /* 0x0010800000287984 */ /* 0x0002620000000c00 */
[----:B------:R-:W-:-:S03]  /*76e0*/  IMAD.WIDE.U32 R2, R22, c[0x0][0x338], R12 ;  /* 0x0000ce0016027a25 */ /* 0x000fc600078e000c */
[----:B------:R1:W1:Y:S01]  /*76f0*/  LDS.128 R44, [R0+0x2080] ;  /* 0x00208000002c7984 */ /* 0x0002620000000c00 */
[----:B------:R-:W-:-:S03]  /*7700*/  IMAD.IADD R3, R3, 0x1, R8 ;  /* 0x0000000103037824 */ /* 0x000fc600078e0208 */
[----:B------:R1:W1:Y:S01]  /*7710*/  LDS.128 R48, [R0+0x3080] ;  /* 0x0030800000307984 */ /* 0x0002620000000c00 */
[----:B------:R-:W-:-:S04]  /*7720*/  IMAD.WIDE.U32 R10, R20, c[0x0][0x340], R2 ;  /* 0x0000d000140a7a25 */ /* 0x000fc800078e0002 */
[----:B------:R-:W-:-:S04]  /*7730*/  IMAD.WIDE R2, R9, 0x80, R4 ;  /* 0x0000008009027825 */ /* 0x000fc800078e0204 */
[----:B------:R-:W-:Y:S01]  /*7740*/  IMAD.IADD R9, R11, 0x1, R6 ;  /* 0x000000010b097824 */ /* 0x000fe200078e0206 */
[----:B------:R-:W-:Y:S05]  /*7750*/  @P0 BRA `(.L_x_983) ;  /* 0x0000009000000947 */ /* 0x000fea0003800000 */
[----:B------:R5:W4:Y:S01]  /*7760*/  LDS.128 R16, [R0+0x4080] ;  /* 0x0040800000107984 */ /* 0x000b220000000c00 */
[----:B------:R-:W-:-:S05]  /*7770*/  MOV R8, R10 ;  /* 0x0000000a00087202 */ /* 0x000fca0000000f00 */
[----:B------:R-:W-:-:S05]  /*7780*/  IMAD.WIDE.U32 R4, R2, c[0x0][0x330], R8 ;  /* 0x0000cc0002047a25 */ /* 0x000fca00078e0008 */
[----:B------:R-:W-:Y:S01]  /*7790*/  LEA R6, P0, R4, c[0x0][0x318], 0x1 ;  /* 0x0000c60004067a11 */ /* 0x000fe200078008ff */
[----:B-1---5:R-:W-:-:S04]  /*77a0*/  IMAD R0, R3, c[0x0][0x330], RZ ;  /* 0x0000cc0003007a24 */ /* 0x022fc800078e02ff */
[----:B------:R-:W-:-:S05]  /*77b0*/  IMAD R0, R2, c[0x0][0x334], R0 ;  /* 0x0000cd0002007a24 */ /* 0x000fca00078e0200 */
[----:B------:R-:W-:-:S04]  /*77c0*/  IADD3 R0, R5, R0, RZ ;  /* 0x0000000005007210 */ /* 0x000fc80007ffe0ff */
[----:B------:R-:W-:-:S05]  /*77d0*/  LEA.HI.X R7, R4, c[0x0][0x31c], R0, 0x1, P0 ;  /* 0x0000c70004077a11 */ /* 0x000fca00000f0c00 */
[----:B----4-:R1:W-:Y:S02]  /*77e0*/  STG.E.128 [R6.64], R16 ;  /* 0x0000001006007986 */ /* 0x0103e4000c101d04 */
.L_x_983:
[----:B------:R-:W-:Y:S05]  /*77f0*/  BSYNC B0 ;  /* 0x0000000000007941 */ /* 0x000fea0003800000 */
.L_x_982:
[----:B-1----:R-:W-:Y:S01]  /*7800*/  IADD3 R0, R14, 0x20, RZ ;  /* 0x000000200e007810 */ /* 0x002fe20007ffe0ff */
[----:B------:R-:W-:Y:S03]  /*7810*/  BSSY B0, `(.L_x_984) ;  /* 0x000000f000007945 */ /* 0x000fe60003800000 */
[----:B------:R-:W-:-:S04]  /*7820*/  ISETP.GE.AND P2, PT, R0, R15, PT ;  /* 0x0000000f0000720c */ /* 0x000fc80003f46270 */
[----:B------:R-:W-:-:S13]  /*7830*/  ISETP.GE.OR P0, PT, R12, c[0x0][0x324], P2 ;  /* 0x0000c9000c007a0c */ /* 0x000fda0001706670 */
[----:B------:R-:W-:Y:S05]  /*7840*/  @P0 BRA `(.L_x_985) ;  /* 0x000000b000000947 */ /* 0x000fea0003800000 */
[----:B------:R-:W-:Y:S02]  /*7850*/  IADD3 R0, P0, R2, 0x20, RZ ;  /* 0x0000002002007810 */ /* 0x000fe40007f1e0ff */
[----:B------:R-:W-:-:S03]  /*7860*/  MOV R5, R9 ;  /* 0x0000000900057202 */ /* 0x000fc60000000f00 */
[----:B------:R-:W-:-:S04]  /*7870*/  IMAD.X R4, RZ, RZ, R3, P0 ;  /* 0x000000ffff047224 */ /* 0x000fc800000e0603 */
[----:B------:R-:W-:Y:S02]  /*7880*/  IMAD R6, R4, c[0x0][0x330], RZ ;  /* 0x0000cc0004067a24 */ /* 0x000fe400078e02ff */
[----:B------:R-:W-:-:S04]  /*7890*/  IMAD.MOV.U32 R4, RZ, RZ, R10 ;  /* 0x000000ffff047224 */ /* 0x000fc800078e000a */
[----:B------:R-:W-:-:S04]  /*78a0*/  IMAD.WIDE.U32 R4, R0, c[0x0][0x330], R4 ;  /* 0x0000cc0000047a25 */ /* 0x000fc800078e0004 */
[----:B------:R-:W-:Y:S01]  /*78b0*/  IMAD R0, R0, c[0x0][0x334], R6 ;  /* 0x0000cd0000007a24 */ /* 0x000fe200078e0206 */
[----:B------:R-:W-:-:S04]  /*78c0*/  LEA R6, P0, R4, c[0x0][0x318], 0x1 ;  /* 0x0000c60004067a11 */ /* 0x000fc800078008ff */
[----:B------:R-:W-:-:S04]  /*78d0*/  IADD3 R0, R5, R0, RZ ;  /* 0x0000000005007210 */ /* 0x000fc80007ffe0ff */
[----:B------:R-:W-:-:S05]  /*78e0*/  LEA.HI.X R7, R4, c[0x0][0x31c], R0, 0x1, P0 ;  /* 0x0000c70004077a11 */ /* 0x000fca00000f0c00 */
[----:B---3--:R1:W-:Y:S02]  /*78f0*/  STG.E.128 [R6.64], R24 ;  /* 0x0000001806007986 */ /* 0x0083e4000c101d04 */
.L_x_985:
[----:B------:R-:W-:Y:S05]  /*7900*/  BSYNC B0 ;  /* 0x0000000000007941 */ /* 0x000fea0003800000 */
.L_x_984:
[----:B------:R-:W-:Y:S01]  /*7910*/  IADD3 R0, R14, 0x40, RZ ;  /* 0x000000400e007810 */ /* 0x000fe20007ffe0ff */
[----:B------:R-:W-:Y:S03]  /*7920*/  BSSY B0, `(.L_x_986) ;  /* 0x000000f000007945 */ /* 0x000fe60003800000 */
[----:B------:R-:W-:-:S04]  /*7930*/  ISETP.GE.AND P1, PT, R0, R15, PT ;  /* 0x0000000f0000720c */ /* 0x000fc80003f26270 */
[----:B------:R-:W-:-:S13]  /*7940*/  ISETP.GE.OR P0, PT, R12, c[0x0][0x324], P1 ;  /* 0x0000c9000c007a0c */ /* 0x000fda0000f06670 */
[----:B------:R-:W-:Y:S05]  /*7950*/  @P0 BRA `(.L_x_987) ;  /* 0x000000b000000947 */ /* 0x000fea0003800000 */
[----:B------:R-:W-:Y:S02]  /*7960*/  IADD3 R0, P0, R2, 0x40, RZ ;  /* 0x0000004002007810 */ /* 0x000fe40007f1e0ff */
[----:B------:R-:W-:-:S03]  /*7970*/  MOV R5, R9 ;  /* 0x0000000900057202 */ /* 0x000fc60000000f00 */
[----:B------:R-:W-:-:S04]  /*7980*/  IMAD.X R4, RZ, RZ, R3, P0 ;  /* 0x000000ffff047224 */ /* 0x000fc800000e0603 */
[----:B-1----:R-:W-:Y:S02]  /*7990*/  IMAD R6, R4, c[0x0][0x330], RZ ;  /* 0x0000cc0004067a24 */ /* 0x002fe400078e02ff */
[----:B------:R-:W-:-:S04]  /*79a0*/  IMAD.MOV.U32 R4, RZ, RZ, R10 ;  /* 0x000000ffff047224 */ /* 0x000fc800078e000a */
[----:B------:R-:W-:-:S04]  /*79b0*/  IMAD.WIDE.U32 R4, R0, c[0x0][0x330], R4 ;  /* 0x0000cc0000047a25 */ /* 0x000fc800078e0004 */
[----:B------:R-:W-:Y:S01]  /*79c0*/  IMAD R0, R0, c[0x0][0x334], R6 ;  /* 0x0000cd0000007a24 */ /* 0x000fe200078e0206 */
[----:B------:R-:W-:-:S04]  /*79d0*/  LEA R6, P0, R4, c[0x0][0x318], 0x1 ;  /* 0x0000c60004067a11 */ /* 0x000fc800078008ff */
[----:B------:R-:W-:-:S04]  /*79e0*/  IADD3 R0, R5, R0, RZ ;  /* 0x0000000005007210 */ /* 0x000fc80007ffe0ff */
[----:B------:R-:W-:-:S05]  /*79f0*/  LEA.HI.X R7, R4, c[0x0][0x31c], R0, 0x1, P0 ;  /* 0x0000c70004077a11 */ /* 0x000fca00000f0c00 */
[----:B----4-:R1:W-:Y:S02]  /*7a00*/  STG.E.128 [R6.64], R28 ;  /* 0x0000001c06007986 */ /* 0x0103e4000c101d04 */
.L_x_987:
[----:B------:R-:W-:Y:S05]  /*7a10*/  BSYNC B0 ;  /* 0x0000000000007941 */ /* 0x000fea0003800000 */
.L_x_986:
        /* <DEDUP_REMOVED lines=10> */
[----:B-1----:R-:W-:-:S04]  /*7ac0*/  IMAD.WIDE.U32 R6, R0, c[0x0][0x330], R4 ;  /* 0x0000cc0000067a25 */ /* 0x002fc800078e0004 */
[----:B------:R-:W-:Y:S01]  /*7ad0*/  IMAD R0, R0, c[0x0][0x334], R8 ;  /* 0x0000cd0000007a24 */ /* 0x000fe200078e0208 */
[----:B------:R-:W-:-:S04]  /*7ae0*/  LEA R4, P4, R6, c[0x0][0x318], 0x1 ;  /* 0x0000c60006047a11 */ /* 0x000fc800078808ff */
[----:B------:R-:W-:-:S04]  /*7af0*/  IADD3 R0, R7, R0, RZ ;  /* 0x0000000007007210 */ /* 0x000fc80007ffe0ff */
[----:B------:R-:W-:-:S05]  /*7b00*/  LEA.HI.X R5, R6, c[0x0][0x31c], R0, 0x1, P4 ;  /* 0x0000c70006057a11 */ /* 0x000fca00020f0c00 */
[----:B--2---:R1:W-:Y:S02]  /*7b10*/  STG.E.128 [R4.64], R32 ;  /* 0x0000002004007986 */ /* 0x0043e4000c101d04 */
.L_x_989:
[----:B------:R-:W-:Y:S05]  /*7b20*/  BSYNC B0 ;  /* 0x0000000000007941 */ /* 0x000fea0003800000 */
.L_x_988:
        /* <DEDUP_REMOVED lines=19> */
.L_x_991:
[----:B------:R-:W-:Y:S05]  /*7c60*/  BSYNC B0 ;  /* 0x0000000000007941 */ /* 0x000fea0003800000 */
.L_x_990:
[----:B------:R-:W-:Y:S01]  /*7c70*/  ISETP.GE.OR P2, PT, R12, c[0x0][0x2f4], P2 ;  /* 0x0000bd000c007a0c */ /* 0x000fe20001746670 */
[----:B------:R-:W-:-:S12]  /*7c80*/  BSSY B0, `(.L_x_992) ;  /* 0x000000d000007945 */ /* 0x000fd80003800000 */
        /* <DEDUP_REMOVED lines=11> */
[----:B------:R1:W-:Y:S02]  /*7d40*/  STG.E.128 [R10.64], R40 ;  /* 0x000000280a007986 */ /* 0x0003e4000c101d04 */
.L_x_993:
[----:B------:R-:W-:Y:S05]  /*7d50*/  BSYNC B0 ;  /* 0x0000000000007941 */ /* 0x000fea0003800000 */
.L_x_992:
        /* <DEDUP_REMOVED lines=14> */
.L_x_995:
[----:B------:R-:W-:Y:S05]  /*7e40*/  BSYNC B0 ;  /* 0x0000000000007941 */ /* 0x000fea0003800000 */
.L_x_994:
[----:B------:R-:W-:-:S13]  /*7e50*/  ISETP.GE.OR P0, PT, R12, c[0x0][0x2f4], P0 ;  /* 0x0000bd000c007a0c */ /* 0x000fda0000706670 */
[----:B------:R-:W-:Y:S05]  /*7e60*/  @P0 EXIT ;  /* 0x000000000000094d */ /* 0x000fea0003800000 */
[----:B------:R-:W-:-:S05]  /*7e70*/  IADD3 R0, P0, R2, 0x60, RZ ;  /* 0x0000006002007810 */ /* 0x000fca0007f1e0ff */
[----:B------:R-:W-:Y:S01]  /*7e80*/  IMAD.X R2, RZ, RZ, R3, P0 ;  /* 0x000000ffff027224 */ /* 0x000fe200000e0603 */
[----:B------:R-:W-:-:S03]  /*7e90*/  MOV R3, R5 ;  /* 0x0000000500037202 */ /* 0x000fc60000000f00 */
[----:B------:R-:W-:Y:S02]  /*7ea0*/  IMAD R7, R2, c[0x0][0x300], RZ ;  /* 0x0000c00002077a24 */ /* 0x000fe400078e02ff */
[----:B------:R-:W-:-:S04]  /*7eb0*/  IMAD.MOV.U32 R2, RZ, RZ, R6 ;  /* 0x000000ffff027224 */ /* 0x000fc800078e0006 */
[----:B------:R-:W-:-:S04]  /*7ec0*/  IMAD.WIDE.U32 R4, R0, c[0x0][0x300], R2 ;  /* 0x0000c00000047a25 */ /* 0x000fc800078e0002 */
[----:B------:R-:W-:Y:S01]  /*7ed0*/  IMAD R0, R0, c[0x0][0x304], R7 ;  /* 0x0000c10000007a24 */ /* 0x000fe200078e0207 */
[----:B------:R-:W-:-:S04]  /*7ee0*/  LEA R2, P0, R4, c[0x0][0x2e8], 0x1 ;  /* 0x0000ba0004027a11 */ /* 0x000fc800078008ff */
[----:B------:R-:W-:-:S04]  /*7ef0*/  IADD3 R0, R5, R0, RZ ;  /* 0x0000000005007210 */ /* 0x000fc80007ffe0ff */
[----:B------:R-:W-:-:S05]  /*7f00*/  LEA.HI.X R3, R4, c[0x0][0x2ec], R0, 0x1, P0 ;  /* 0x0000bb0004037a11 */ /* 0x000fca00000f0c00 */
[----:B------:R-:W-:Y:S01]  /*7f10*/  STG.E.128 [R2.64], R48 ;  /* 0x0000003002007986 */ /* 0x000fe2000c101d04 */
[----:B------:R-:W-:Y:S05]  /*7f20*/  EXIT ;  /* 0x000000000000794d */ /* 0x000fea0003800000 */
.L_x_980:
[----:B-----5:R-:W2:Y:S01]  /*7f30*/  LDL R12, [R1+0x44] ;  /* 0x00004400010c7983 */ /* 0x020ea20000100800 */
[----:B------:R-:W-:Y:S01]  /*7f40*/  ISETP.NE.U32.AND P1, PT, RZ, c[0x0][0x358], PT ;  /* 0x0000d600ff007a0c */ /* 0x000fe20003f25070 */
[----:B-1----:R-:W-:Y:S01]  /*7f50*/  IMAD.MOV.U32 R2, RZ, RZ, 0x4 ;  /* 0x00000004ff027424 */ /* 0x002fe200078e00ff */
[----:B------:R-:W-:Y:S02]  /*7f60*/  ISETP.NE.U32.AND P0, PT, RZ, c[0x0][0x360], PT ;  /* 0x0000d800ff007a0c */ /* 0x000fe40003f05070 */
[----:B------:R-:W-:Y:S02]  /*7f70*/  ISETP.NE.AND.EX P1, PT, RZ, c[0x0][0x35c], PT, P1 ;  /* 0x0000d700ff007a0c */ /* 0x000fe40003f25310 */
[----:B------:R-:W-:Y:S01]  /*7f80*/  ISETP.NE.AND.EX P0, PT, RZ, c[0x0][0x364], PT, P0 ;  /* 0x0000d900ff007a0c */ /* 0x000fe20003f05300 */
[----:B--2---:R-:W-:-:S10]  /*7f90*/  IMAD.WIDE R4, R12, R2, c[0x0][0x358] ;  /* 0x0000d6000c047625 */ /* 0x004fd400078e0202 */
[----:B------:R-:W2:Y:S01]  /*7fa0*/  @P1 LDG.E R0, [R4.64] ;  /* 0x0000000404001981 */ /* 0x000ea2000c1e1900 */
[----:B------:R-:W-:Y:S02]  /*7fb0*/  IMAD.MOV.U32 R8, RZ, RZ, c[0x0][0x2f0] ;  /* 0x0000bc00ff087624 */ /* 0x000fe400078e00ff */
[----:B------:R-:W-:-:S05]  /*7fc0*/  @P0 IMAD.WIDE R2, R12, R2, c[0x0][0x360] ;  /* 0x0000d8000c020625 */ /* 0x000fca00078e0202 */
[----:B------:R1:W5:Y:S02]  /*7fd0*/  @P0 LDG.E R8, [R2.64] ;  /* 0x0000000402080981 */ /* 0x000364000c1e1900 */
[----:B-1----:R-:W-:Y:S02]  /*7fe0*/  CS2R R2, SRZ ;  /* 0x0000000000027805 */ /* 0x002fe4000001ff00 */
[--C-:B--2---:R-:W-:Y:S01]  /*7ff0*/  @P1 SHF.R.S32.HI R3, RZ, 0x1f, R0.reuse ;  /* 0x0000001fff031819 */ /* 0x104fe20000011400 */
[----:B------:R-:W-:Y:S01]  /*8000*/  @P1 IMAD.MOV.U32 R2, RZ, RZ, R0 ;  /* 0x000000ffff021224 */ /* 0x000fe200078e0000 */
[----:B------:R-:W-:Y:S05]  /*8010*/  @P0 BRA `(.L_x_996) ;  /* 0x0000004000000947 */ /* 0x000fea0003800000 */
[----:B------:R-:W-:Y:S05]  /*8020*/  @!P1 BRA `(.L_x_996) ;  /* 0x0000003000009947 */ /* 0x000fea0003800000 */
[----:B------:R1:W2:Y:S04]  /*8030*/  LDG.E R0, [R4.64] ;  /* 0x0000000404007981 */ /* 0x0002a8000c1e1900 */
[----:B-1----:R-:W2:Y:S02]  /*8040*/  LDG.E R4, [R4.64+0x4] ;  /* 0x0000040404047981 */ /* 0x002ea4000c1e1900 */
[----:B--2--5:R-:W-:-:S02]  /*8050*/  IADD3 R8, -R0, R4, RZ ;  /* 0x0000000400087210 */ /* 0x024fc40007ffe1ff */
.L_x_996:
[----:B------:R-:W1:Y:S01]  /*8060*/  S2R R4, SR_TID.X ;  /* 0x0000000000047919 */ /* 0x000e620000002100 */
[----:B------:R-:W-:Y:S01]  /*8070*/  SEL R16, R12, RZ, !P1 ;  /* 0x000000ff0c107207 */ /* 0x000fe20004800000 */
[----:B------:R-:W-:Y:S02]  /*8080*/  BSSY B0, `(.L_x_997) ;  /* 0x0000024000007945 */ /* 0x000fe40003800000 */
[----:B------:R-:W2:Y:S04]  /*8090*/  S2R R9, SR_CTAID.X ;  /* 0x0000000000097919 */ /* 0x000ea80000002500 */
        /* <DEDUP_REMOVED lines=9> */
[----:B------:R-:W-:Y:S01]  /*8130*/  ISETP.GE.AND P3, PT, R14, R15, PT ;  /* 0x0000000f0e00720c */ /* 0x000fe20003f66270 */
[----:B------:R-:W-:Y:S01]  /*8140*/  IMAD.SHL.U32 R10, R10, 0x8, RZ ;  /* 0x000000080a0a7824 */ /* 0x000fe200078e00ff */
[----:B------:R-:W-:Y:S01]  /*8150*/  SHF.R.S32.HI R4, RZ, 0x1f, R12 ;  /* 0x0000001fff047819 */ /* 0x000fe2000001140c */
[----:B------:R-:W-:Y:S01]  /*8160*/  IMAD R5, R19, c[0x0][0x308], RZ ;  /* 0x0000c20013057a24 */ /* 0x000fe200078e02ff */
[----:B------:R-:W-:-:S02]  /*8170*/  LEA.HI.X.SX32 R3, R14, R3, 0x1, P0 ;  /* 0x000000030e037211 */ /* 0x000fc400000f0eff */
[----:B------:R-:W-:Y:S01]  /*8180*/  SHF.R.S32.HI R11, RZ, 0x1f, R10 ;  /* 0x0000001fff0b7819 */ /* 0x000fe2000001140a */
[----:B------:R-:W-:Y:S01]  /*8190*/  IMAD R0, R18, c[0x0][0x30c], R5 ;  /* 0x0000c30012007a24 */ /* 0x000fe200078e0205 */
[----:B------:R-:W-:Y:S01]  /*81a0*/  ISETP.GE.OR P0, PT, R10, c[0x0][0x2f4], P3 ;  /* 0x0000bd000a007a0c */ /* 0x000fe20001f06670 */
[----:B------:R-:W-:Y:S01]  /*81b0*/  IMAD.WIDE R2, R9, 0x80, R2 ;  /* 0x0000008009027825 */ /* 0x000fe200078e0202 */
[----:B------:R-:W-:-:S03]  /*81c0*/  SEL R17, R4, RZ, !P1 ;  /* 0x000000ff04117207 */ /* 0x000fc60004800000 */
        /* <DEDUP_REMOVED lines=15> */
.L_x_998:
[----:B------:R-:W-:Y:S05]  /*82c0*/  BSYNC B0 ;  /* 0x0000000000007941 */ /* 0x000fea0003800000 */
.L_x_997:
        /* <DEDUP_REMOVED lines=15> */
[----:B------:R1:W-:Y:S02]  /*83c0*/  STG.E.128 [R12.64], RZ ;  /* 0x000000ff0c007986 */ /* 0x0003e4000c101d04 */
.L_x_1000:
[----:B------:R-:W-:Y:S05]  /*83d0*/  BSYNC B0 ;  /* 0x0000000000007941 */ /* 0x000fea0003800000 */
.L_x_999:
        /* <DEDUP_REMOVED lines=16> */
.L_x_1002:
[----:B------:R-:W-:Y:S05]  /*84e0*/  BSYNC B0 ;  /* 0x0000000000007941 */ /* 0x000fea0003800000 */
.L_x_1001:
[----:B------:R-:W-:Y:S01]  /*84f0*/  IADD3 R14, R14, 0x60, RZ ;  /* 0x000000600e0e7810 */ /* 0x000fe20007ffe0ff */
[----:B------:R-:W-:Y:S03]  /*8500*/  BSSY B0, `(.L_x_1003) ;  /* 0x000000e000007945 */ /* 0x000fe60003800000 */
[----:B------:R-:W-:-:S04]  /*8510*/  ISETP.GE.AND P0, PT, R14, R15, PT ;  /* 0x0000000f0e00720c */ /* 0x000fc80003f06270 */
[----:B------:R-:W-:-:S13]  /*8520*/  ISETP.GE.OR P4, PT, R10, c[0x0][0x2f4], P0 ;  /* 0x0000bd000a007a0c */ /* 0x000fda0000786670 */
[----:B------:R-:W-:Y:S05]  /*8530*/  @P4 BRA `(.L_x_1004) ;  /* 0x000000a000004947 */ /* 0x000fea0003800000 */
[----:B------:R-:W-:-:S04]  /*8540*/  IADD3 R0, P4, R2, 0x60, RZ ;  /* 0x0000006002007810 */ /* 0x000fc80007f9e0ff */
[----:B------:R-:W-:-:S05]  /*8550*/  IADD3.X R4, RZ, R3, RZ, P4, !PT ;  /* 0x00000003ff047210 */ /* 0x000fca00027fe4ff */
[----:B------:R-:W-:Y:S01]  /*8560*/  IMAD R8, R4, c[0x0][0x300], RZ ;  /* 0x0000c00004087a24 */ /* 0x000fe200078e02ff */
[----:B------:R-:W-:-:S05]  /*8570*/  MOV R4, R6 ;  /* 0x0000000600047202 */ /* 0x000fca0000000f00 */
[----:B------:R-:W-:-:S04]  /*8580*/  IMAD.WIDE.U32 R6, R0, c[0x0][0x300], R4 ;  /* 0x0000c00000067a25 */ /* 0x000fc800078e0004 */
[----:B------:R-:W-:Y:S01]  /*8590*/  IMAD R0, R0, c[0x0][0x304], R8 ;  /* 0x0000c10000007a24 */ /* 0x000fe200078e0208 */
[----:B------:R-:W-:-:S04]  /*85a0*/  LEA R4, P4, R6, c[0x0][0x2e8], 0x1 ;  /* 0x0000ba0006047a11 */ /* 0x000fc800078808ff */
[----:B------:R-:W-:-:S04]  /*85b0*/  IADD3 R0, R7, R0, RZ ;  /* 0x0000000007007210 */ /* 0x000fc80007ffe0ff */
[----:B------:R-:W-:-:S05]  /*85c0*/  LEA.HI.X R5, R6, c[0x0][0x2ec], R0, 0x1, P4 ;  /* 0x0000bb0006057a11 */ /* 0x000fca00020f0c00 */
[----:B------:R2:W-:Y:S02]  /*85d0*/  STG.E.128 [R4.64], RZ ;  /* 0x000000ff04007986 */ /* 0x0005e4000c101d04 */
.L_x_1004:
[----:B------:R-:W-:Y:S05]  /*85e0*/  BSYNC B0 ;  /* 0x0000000000007941 */ /* 0x000fea0003800000 */
.L_x_1003:
[----:B------:R-:W-:Y:S01]  /*85f0*/  IMAD R0, R19, c[0x0][0x338], RZ ;  /* 0x0000ce0013007a24 */ /* 0x000fe200078e02ff */
[----:B------:R-:W-:Y:S01]  /*8600*/  ISETP.GE.OR P3, PT, R10, c[0x0][0x324], P3 ;  /* 0x0000c9000a007a0c */ /* 0x000fe20001f66670 */
[C---:B------:R-:W-:Y:S01]  /*8610*/  IMAD.WIDE.U32 R6, R18.reuse, c[0x0][0x338], R10 ;  /* 0x0000ce0012067a25 */ /* 0x040fe200078e000a */
[----:B------:R-:W-:Y:S03]  /*8620*/  BSSY B0, `(.L_x_1005) ;  /* 0x0000010000007945 */ /* 0x000fe60003800000 */
[----:B------:R-:W-:Y:S02]  /*8630*/  IMAD R0, R18, c[0x0][0x33c], R0 ;  /* 0x0000cf0012007a24 */ /* 0x000fe400078e0200 */
[----:B--2---:R-:W-:-:S03]  /*8640*/  IMAD R4, R17, c[0x0][0x340], RZ ;  /* 0x0000d00011047a24 */ /* 0x004fc600078e02ff */
        /* <DEDUP_REMOVED lines=9> */
[----:B-1----:R-:W-:-:S04]  /*86e0*/  LEA R12, P3, R8, c[0x0][0x318], 0x1 ;  /* 0x0000c600080c7a11 */ /* 0x002fc800078608ff */
[----:B------:R-:W-:-:S04]  /*86f0*/  IADD3 R0, R9, R0, RZ ;  /* 0x0000000009007210 */ /* 0x000fc80007ffe0ff */
[----:B------:R-:W-:-:S05]  /*8700*/  LEA.HI.X R13, R8, c[0x0][0x31c], R0, 0x1, P3 ;  /* 0x0000c700080d7a11 */ /* 0x000fca00018f0c00 */
[----:B------:R1:W-:Y:S02]  /*8710*/  STG.E.128 [R12.64], RZ ;  /* 0x000000ff0c007986 */ /* 0x0003e4000c101d04 */
.L_x_1006:
[----:B------:R-:W-:Y:S05]  /*8720*/  BSYNC B0 ;  /* 0x0000000000007941 */ /* 0x000fea0003800000 */
.L_x_1005:
        /* <DEDUP_REMOVED lines=14> */
.L_x_1008:
[----:B------:R-:W-:Y:S05]  /*8810*/  BSYNC B0 ;  /* 0x0000000000007941 */ /* 0x000fea0003800000 */
.L_x_1007:
        /* <DEDUP_REMOVED lines=14> */
.L_x_1010:
[----:B------:R-:W-:Y:S05]  /*8900*/  BSYNC B0 ;  /* 0x0000000000007941 */ /* 0x000fea0003800000 */
.L_x_1009:
[----:B------:R-:W-:-:S13]  /*8910*/  ISETP.GE.OR P0, PT, R10, c[0x0][0x324], P0 ;  /* 0x0000c9000a007a0c */ /* 0x000fda0000706670 */
[----:B------:R-:W-:Y:S05]  /*8920*/  @P0 EXIT ;  /* 0x000000000000094d */ /* 0x000fea0003800000 */
[----:B------:R-:W-:Y:S02]  /*8930*/  IADD3 R0, P0, R2, 0x60, RZ ;  /* 0x0000006002007810 */ /* 0x000fe40007f1e0ff */
[----:B------:R-:W-:Y:S02]  /*8940*/  MOV R4, R6 ;  /* 0x0000000600047202 */ /* 0x000fe40000000f00 */
[----:B------:R-:W-:-:S03]  /*8950*/  IADD3.X R2, RZ, R3, RZ, P0, !PT ;  /* 0x00000003ff027210 */ /* 0x000fc600007fe4ff */
[----:B------:R-:W-:-:S04]  /*8960*/  IMAD.WIDE.U32 R4, R0, c[0x0][0x330], R4 ;  /* 0x0000cc0000047a25 */ /* 0x000fc800078e0004 */
[----:B------:R-:W-:-:S04]  /*8970*/  IMAD R2, R2, c[0x0][0x330], RZ ;  /* 0x0000cc0002027a24 */ /* 0x000fc800078e02ff */
[----:B------:R-:W-:Y:S01]  /*8980*/  IMAD R0, R0, c[0x0][0x334], R2 ;  /* 0x0000cd0000007a24 */ /* 0x000fe200078e0202 */
[----:B------:R-:W-:-:S04]  /*8990*/  LEA R2, P0, R4, c[0x0][0x318], 0x1 ;  /* 0x0000c60004027a11 */ /* 0x000fc800078008ff */
[----:B------:R-:W-:-:S04]  /*89a0*/  IADD3 R0, R5, R0, RZ ;  /* 0x0000000005007210 */ /* 0x000fc80007ffe0ff */
[----:B------:R-:W-:-:S05]  /*89b0*/  LEA.HI.X R3, R4, c[0x0][0x31c], R0, 0x1, P0 ;  /* 0x0000c70004037a11 */ /* 0x000fca00000f0c00 */
[----:B------:R-:W-:Y:S01]  /*89c0*/  STG.E.128 [R2.64], RZ ;  /* 0x000000ff02007986 */ /* 0x000fe2000c101d04 */
[----:B------:R-:W-:Y:S05]  /*89d0*/  EXIT ;  /* 0x000000000000794d */ /* 0x000fea0003800000 */
.L_x_1011:
        /* <DEDUP_REMOVED lines=10> */
.L_x_1830:


//--------------------- .text._ZN7cutlass13device_kernelIN5flash19enable_sm80_to_sm89INS1_16FlashAttnBwdSm80INS1_25CollectiveMainloopBwdSm80ILi2ELi2EN4cute5tupleIJNS5_1CILi128EEES8_NS7_ILi64EEEEEENS_6half_tEfNS_4arch4Sm80ELb0ELb0ELb0ELb1ELb1ELb0ELb0ELb0ELi2ELi4ELi4ELi4ELb0EEENS1_21CollectiveEpilogueBwdISA_SB_SD_Li256ELb1ELb0ELi2EEENS1_19SingleTileSchedulerILb1ELb0ELb0ELi128EEEEEEEEEvNT_6ParamsE --------------------------
	.section	.text._ZN7cutlass13device_kernelIN5flash19enable_sm80_to_sm89INS1_16FlashAttnBwdSm80INS1_25CollectiveMainloopBwdSm80ILi2ELi2EN4cute5tupleIJNS5_1CILi128EEES8_NS7_ILi64EEEEEENS_6half_tEfNS_4arch4Sm80ELb0ELb0ELb0ELb1ELb1ELb0ELb0ELb0ELi2ELi4ELi4ELi4ELb0EEENS1_21CollectiveEpilogueBwdISA_SB_SD_Li256ELb1ELb0ELi2EEENS1_19SingleTileSchedulerILb1ELb0ELb0ELi128EEEEEEEEEvNT_6ParamsE,"ax",@progbits
	.sectioninfo	@"SHI_REGISTERS=255"
	.align	128
.text._ZN7cutlass13device_kernelIN5flash19enable_sm80_to_sm89INS1_16FlashAttnBwdSm80INS1_25CollectiveMainloopBwdSm80ILi2ELi2EN4cute5tupleIJNS5_1CILi128EEES8_NS7_ILi64EEEEEENS_6half_tEfNS_4arch4Sm80ELb0ELb0ELb0ELb1ELb1ELb0ELb0ELb0ELi2ELi4ELi4ELi4ELb0EEENS1_21CollectiveEpilogueBwdISA_SB_SD_Li256ELb1ELb0ELi2EEENS1_19SingleTileSchedulerILb1ELb0ELb0ELi128EEEEEEEEEvNT_6ParamsE:
        .type           _ZN7cutlass13device_kernelIN5flash19enable_sm80_to_sm89INS1_16FlashAttnBwdSm80INS1_25CollectiveMainloopBwdSm80ILi2ELi2EN4cute5tupleIJNS5_1CILi128EEES8_NS7_ILi64EEEEEENS_6half_tEfNS_4arch4Sm80ELb0ELb0ELb0ELb1ELb1ELb0ELb0ELb0ELi2ELi4ELi4ELi4ELb0EEENS1_21CollectiveEpilogueBwdISA_SB_SD_Li256ELb1ELb0ELi2EEENS1_19SingleTileSchedulerILb1ELb0ELb0ELi128EEEEEEEEEvNT_6ParamsE,@function
        .size           _ZN7cutlass13device_kernelIN5flash19enable_sm80_to_sm89INS1_16FlashAttnBwdSm80INS1_25CollectiveMainloopBwdSm80ILi2ELi2EN4cute5tupleIJNS5_1CILi128EEES8_NS7_ILi64EEEEEENS_6half_tEfNS_4arch4Sm80ELb0ELb0ELb0ELb1ELb1ELb0ELb0ELb0ELi2ELi4ELi4ELi4ELb0EEENS1_21CollectiveEpilogueBwdISA_SB_SD_Li256ELb1ELb0ELi2EEENS1_19SingleTileSchedulerILb1ELb0ELb0ELi128EEEEEEEEEvNT_6ParamsE,(.L_x_1831 - _ZN7cutlass13device_kernelIN5flash19enable_sm80_to_sm89INS1_16FlashAttnBwdSm80INS1_25CollectiveMainloopBwdSm80ILi2ELi2EN4cute5tupleIJNS5_1CILi128EEES8_NS7_ILi64EEEEEENS_6half_tEfNS_4arch4Sm80ELb0ELb0ELb0ELb1ELb1ELb0ELb0ELb0ELi2ELi4ELi4ELi4ELb0EEENS1_21CollectiveEpilogueBwdISA_SB_SD_Li256ELb1ELb0ELi2EEENS1_19SingleTileSchedulerILb1ELb0ELb0ELi128EEEEEEEEEvNT_6ParamsE)
        .other          _ZN7cutlass13device_kernelIN5flash19enable_sm80_to_sm89INS1_16FlashAttnBwdSm80INS1_25CollectiveMainloopBwdSm80ILi2ELi2EN4cute5tupleIJNS5_1CILi128EEES8_NS7_ILi64EEEEEENS_6half_tEfNS_4arch4Sm80ELb0ELb0ELb0ELb1ELb1ELb0ELb0ELb0ELi2ELi4ELi4ELi4ELb0EEENS1_21CollectiveEpilogueBwdISA_SB_SD_Li256ELb1ELb0ELi2EEENS1_19SingleTileSchedulerILb1ELb0ELb0ELi128EEEEEEEEEvNT_6ParamsE,@"STO_CUDA_ENTRY STV_DEFAULT"
_ZN7cutlass13device_kernelIN5flash19enable_sm80_to_sm89INS1_16FlashAttnBwdSm80INS1_25CollectiveMainloopBwdSm80ILi2ELi2EN4cute5tupleIJNS5_1CILi128EEES8_NS7_ILi64EEEEEENS_6half_tEfNS_4arch4Sm80ELb0ELb0ELb0ELb1ELb1ELb0ELb0ELb0ELi2ELi4ELi4ELi4ELb0EEENS1_21CollectiveEpilogueBwdISA_SB_SD_Li256ELb1ELb0ELi2EEENS1_19SingleTileSchedulerILb1ELb0ELb0ELi128EEEEEEEEEvNT_6ParamsE:
        /* <DEDUP_REMOVED lines=18> */
.L_x_1013:
        /* <DEDUP_REMOVED lines=8> */
.L_x_1015:
[----:B------:R-:W-:Y:S02]  /*01a0*/  MOV R0, c[0x0][0x3a4] ;  /* 0x0000e90000007a02 */ /* 0x000fe40000000f00 */
.L_x_1014:
[----:B-1----:R-:W-:-:S05]  /*01b0*/  IMAD.SHL.U32 R2, R24, 0x80, RZ ;  /* 0x0000008018027824 */ /* 0x002fca00078e00ff */
[----:B-----5:R-:W-:-:S04]  /*01c0*/  ISETP.GE.AND P0, PT, R2, R0, PT ;  /* 0x000000000200720c */ /* 0x020fc80003f06270 */
[----:B------:R-:W-:-:S05]  /*01d0*/  SEL R0, R5, 0xffffffff, !P0 ;  /* 0xffffffff05007807 */ /* 0x000fca0004000000 */
[----:B------:R1:W-:Y:S01]  /*01e0*/  STL [R1+0x44], R0 ;  /* 0x0000440001007387 */ /* 0x0003e20000100800 */
[----:B------:R-:W-:Y:S05]  /*01f0*/  BRA `(.L_x_1016) ;  /* 0x0000012000007947 */ /* 0x000fea0003800000 */
.L_x_1012:
[----:B---34-:R-:W-:-:S04]  /*0200*/  ISETP.NE.U32.AND P0, PT, RZ, c[0x0][0x3c0], PT ;  /* 0x0000f000ff007a0c */ /* 0x018fc80003f05070 */
[----:B------:R-:W-:-:S13]  /*0210*/  ISETP.NE.AND.EX P0, PT, RZ, c[0x0][0x3c4], PT, P0 ;  /* 0x0000f100ff007a0c */ /* 0x000fda0003f05300 */
[----:B------:R-:W-:Y:S05]  /*0220*/  @!P0 BRA `(.L_x_1017) ;  /* 0x0000002000008947 */ /* 0x000fea0003800000 */
[----:B------:R1:W5:Y:S01]  /*0230*/  LDG.E R0, [R2.64] ;  /* 0x0000000602007981 */ /* 0x000362000c1e1900 */
[----:B------:R-:W-:Y:S05]  /*0240*/  BRA `(.L_x_1018) ;  /* 0x0000009000007947 */ /* 0x000fea0003800000 */
.L_x_1017:
        /* <DEDUP_REMOVED lines=8> */
.L_x_1019:
[----:B------:R-:W-:Y:S02]  /*02d0*/  MOV R0, c[0x0][0x3a4] ;  /* 0x0000e90000007a02 */ /* 0x000fe40000000f00 */
.L_x_1018:
[----:B-1----:R-:W-:-:S05]  /*02e0*/  IMAD.SHL.U32 R2, R24, 0x80, RZ ;  /* 0x0000008018027824 */ /* 0x002fca00078e00ff */
[----:B-----5:R-:W-:-:S04]  /*02f0*/  ISETP.GE.AND P0, PT, R2, R0, PT ;  /* 0x000000000200720c */ /* 0x020fc80003f06270 */
[----:B------:R-:W-:-:S05]  /*0300*/  SEL R0, R5, 0xffffffff, !P0 ;  /* 0xffffffff05007807 */ /* 0x000fca0004000000 */
[----:B------:R1:W-:Y:S04]  /*0310*/  STL [R1+0x44], R0 ;  /* 0x0000440001007387 */ /* 0x0003e80000100800 */
.L_x_1016:
        /* <DEDUP_REMOVED lines=33> */
.L_x_1020:
[----:B-1-3--:R-:W-:-:S04]  /*0530*/  ISETP.NE.U32.AND P0, PT, RZ, c[0x0][0x2e0], PT ;  /* 0x0000b800ff007a0c */ /* 0x00afc80003f05070 */
[----:B------:R-:W-:-:S13]  /*0540*/  ISETP.NE.AND.EX P0, PT, RZ, c[0x0][0x2e4], PT, P0 ;  /* 0x0000b900ff007a0c */ /* 0x000fda0003f05300 */
[----:B------:R-:W-:Y:S05]  /*0550*/  @!P0 BRA `(.L_x_1021) ;  /* 0x0000003000008947 */ /* 0x000fea0003800000 */
[----:B------:R-:W-:-:S05]  /*0560*/  IMAD.WIDE R2, R40, R8, c[0x0][0x2e0] ;  /* 0x0000b80028027625 */ /* 0x000fca00078e0208 */
[----:B------:R1:W5:Y:S01]  /*0570*/  LDG.E R10, [R2.64] ;  /* 0x00000006020a7981 */ /* 0x000362000c1e1900 */
[----:B------:R-:W-:Y:S05]  /*0580*/  BRA `(.L_x_1022) ;  /* 0x0000004000007947 */ /* 0x000fea0003800000 */
.L_x_1021:
[----:B------:R-:W-:Y:S05]  /*0590*/  @!P2 BRA `(.L_x_1022) ;  /* 0x000000300000a947 */ /* 0x000fea0003800000 */
[----:B------:R-:W2:Y:S04]  /*05a0*/  LDG.E R0, [R4.64] ;  /* 0x0000000604007981 */ /* 0x000ea8000c1e1900 */
[----:B------:R-:W2:Y:S02]  /*05b0*/  LDG.E R2, [R4.64+0x4] ;  /* 0x0000040604027981 */ /* 0x000ea4000c1e1900 */
[----:B--2---:R-:W-:Y:S02]  /*05c0*/  IADD3 R10, -R0, R2, RZ ;  /* 0x00000002000a7210 */ /* 0x004fe40007ffe1ff */
.L_x_1022:
        /* <DEDUP_REMOVED lines=348> */
.L_x_1025:
[----:B------:R-:W-:Y:S05]  /*1b90*/  BSYNC B0 ;  /* 0x0000000000007941 */ /* 0x000fea0003800000 */
.L_x_1024:
        /* <DEDUP_REMOVED lines=109> */
.L_x_1028:
        /* <DEDUP_REMOVED lines=167> */
.L_x_1026:
        /* <DEDUP_REMOVED lines=747> */
.L_x_1027:
        /* <DEDUP_REMOVED lines=280> */
.L_x_1023:
        /* <DEDUP_REMOVED lines=120> */
.L_x_1030:
        /* <DEDUP_REMOVED lines=54> */
.L_x_1032:
[----:B------:R-:W-:Y:S05]  /*77f0*/  BSYNC B0 ;  /* 0x0000000000007941 */ /* 0x000fea0003800000 */
.L_x_1031:
        /* <DEDUP_REMOVED lines=16> */
.L_x_1034:
[----:B------:R-:W-:Y:S05]  /*7900*/  BSYNC B0 ;  /* 0x0000000000007941 */ /* 0x000fea0003800000 */
.L_x_1033:
        /* <DEDUP_REMOVED lines=16> */
.L_x_1036:
[----:B------:R-:W-:Y:S05]  /*7a10*/  BSYNC B0 ;  /* 0x0000000000007941 */ /* 0x000fea0003800000 */
.L_x_1035:
        /* <DEDUP_REMOVED lines=16> */
.L_x_1038:
[----:B------:R-:W-:Y:S05]  /*7b20*/  BSYNC B0 ;  /* 0x0000000000007941 */ /* 0x000fea0003800000 */
.L_x_1037:
        /* <DEDUP_REMOVED lines=19> */
.L_x_1040:
[----:B------:R-:W-:Y:S05]  /*7c60*/  BSYNC B0 ;  /* 0x0000000000007941 */ /* 0x000fea0003800000 */
.L_x_1039:
        /* <DEDUP_REMOVED lines=14> */
.L_x_1042:
[----:B------:R-:W-:Y:S05]  /*7d50*/  BSYNC B0 ;  /* 0x0000000000007941 */ /* 0x000fea0003800000 */
.L_x_1041:
        /* <DEDUP_REMOVED lines=14> */
.L_x_1044:
[----:B------:R-:W-:Y:S05]  /*7e40*/  BSYNC B0 ;  /* 0x0000000000007941 */ /* 0x000fea0003800000 */
.L_x_1043:
        /* <DEDUP_REMOVED lines=14> */
.L_x_1029:
        /* <DEDUP_REMOVED lines=19> */
.L_x_1045:
        /* <DEDUP_REMOVED lines=38> */
.L_x_1047:
[----:B------:R-:W-:Y:S05]  /*82c0*/  BSYNC B0 ;  /* 0x0000000000007941 */ /* 0x000fea0003800000 */
.L_x_1046:
        /* <DEDUP_REMOVED lines=16> */
.L_x_1049:
[----:B------:R-:W-:Y:S05]  /*83d0*/  BSYNC B0 ;  /* 0x0000000000007941 */ /* 0x000fea0003800000 */
.L_x_1048:
        /* <DEDUP_REMOVED lines=16> */
.L_x_1051:
[----:B------:R-:W-:Y:S05]  /*84e0*/  BSYNC B0 ;  /* 0x0000000000007941 */ /* 0x000fea0003800000 */
.L_x_1050:
        /* <DEDUP_REMOVED lines=15> */
.L_x_1053:
[----:B------:R-:W-:Y:S05]  /*85e0*/  BSYNC B0 ;  /* 0x0000000000007941 */ /* 0x000fea0003800000 */
.L_x_1052:
        /* <DEDUP_REMOVED lines=19> */
.L_x_1055:
[----:B------:R-:W-:Y:S05]  /*8720*/  BSYNC B0 ;  /* 0x0000000000007941 */ /* 0x000fea0003800000 */
.L_x_1054:
        /* <DEDUP_REMOVED lines=14> */
.L_x_1057:
[----:B------:R-:W-:Y:S05]  /*8810*/  BSYNC B0 ;  /* 0x0000000000007941 */ /* 0x000fea0003800000 */
.L_x_1056:
        /* <DEDUP_REMOVED lines=14> */
.L_x_1059:
[----:B------:R-:W-:Y:S05]  /*8900*/  BSYNC B0 ;  /* 0x0000000000007941 */ /* 0x000fea0003800000 */
.L_x_1058:
        /* <DEDUP_REMOVED lines=13> */
.L_x_1060:
        /* <DEDUP_REMOVED lines=10> */
.L_x_1831:


//--------------------- .text._ZN7cutlass13device_kernelIN5flash19enable_sm80_to_sm89INS1_16FlashAttnBwdSm80INS1_25CollectiveMainloopBwdSm80ILi2ELi2EN4cute5tupleIJNS5_1CILi128EEES8_NS7_ILi64EEEEEENS_6half_tEfNS_4arch4Sm80ELb0ELb0ELb0ELb1ELb0ELb0ELb0ELb0ELi2ELi4ELi4ELi4ELb0EEENS1_24CollectiveEpilogueBwdGQAISA_fSD_Li256ELb1ELb0EEENS1_19SingleTileSchedulerILb1ELb0ELb0ELi128EEEEEEEEEvNT_6ParamsE --------------------------
	.section	.text._ZN7cutlass13device_kernelIN5flash19enable_sm80_to_sm89INS1_16FlashAttnBwdSm80INS1_25CollectiveMainloopBwdSm80ILi2ELi2EN4cute5tupleIJNS5_1CILi128EEES8_NS7_ILi64EEEEEENS_6half_tEfNS_4arch4Sm80ELb0ELb0ELb0ELb1ELb0ELb0ELb0ELb0ELi2ELi4ELi4ELi4ELb0EEENS1_24CollectiveEpilogueBwdGQAISA_fSD_Li256ELb1ELb0EEENS1_19SingleTileSchedulerILb1ELb0ELb0ELi128EEEEEEEEEvNT_6ParamsE,"ax",@progbits
	.sectioninfo	@"SHI_REGISTERS=255"
	.align	128
.text._ZN7cutlass13device_kernelIN5flash19enable_sm80_to_sm89INS1_16FlashAttnBwdSm80INS1_25CollectiveMainloopBwdSm80ILi2ELi2EN4cute5tupleIJNS5_1CILi128EEES8_NS7_ILi64EEEEEENS_6half_tEfNS_4arch4Sm80ELb0ELb0ELb0ELb1ELb0ELb0ELb0ELb0ELi2ELi4ELi4ELi4ELb0EEENS1_24CollectiveEpilogueBwdGQAISA_fSD_Li256ELb1ELb0EEENS1_19SingleTileSchedulerILb1ELb0ELb0ELi128EEEEEEEEEvNT_6ParamsE:
        .type           _ZN7cutlass13device_kernelIN5flash19enable_sm80_to_sm89INS1_16FlashAttnBwdSm80INS1_25CollectiveMainloopBwdSm80ILi2ELi2EN4cute5tupleIJNS5_1CILi128EEES8_NS7_ILi64EEEEEENS_6half_tEfNS_4arch4Sm80ELb0ELb0ELb0ELb1ELb0ELb0ELb0ELb0ELi2ELi4ELi4ELi4ELb0EEENS1_24CollectiveEpilogueBwdGQAISA_fSD_Li256ELb1ELb0EEENS1_19SingleTileSchedulerILb1ELb0ELb0ELi128EEEEEEEEEvNT_6ParamsE,@function
        .size           _ZN7cutlass13device_kernelIN5flash19enable_sm80_to_sm89INS1_16FlashAttnBwdSm80INS1_25CollectiveMainloopBwdSm80ILi2ELi2EN4cute5tupleIJNS5_1CILi128EEES8_NS7_ILi64EEEEEENS_6half_tEfNS_4arch4Sm80ELb0ELb0ELb0ELb1ELb0ELb0ELb0ELb0ELi2ELi4ELi4ELi4ELb0EEENS1_24CollectiveEpilogueBwdGQAISA_fSD_Li256ELb1ELb0EEENS1_19SingleTileSchedulerILb1ELb0ELb0ELi128EEEEEEEEEvNT_6ParamsE,(.L_x_1832 - _ZN7cutlass13device_kernelIN5flash19enable_sm80_to_sm89INS1_16FlashAttnBwdSm80INS1_25CollectiveMainloopBwdSm80ILi2ELi2EN4cute5tupleIJNS5_1CILi128EEES8_NS7_ILi64EEEEEENS_6half_tEfNS_4arch4Sm80ELb0ELb0ELb0ELb1ELb0ELb0ELb0ELb0ELi2ELi4ELi4ELi4ELb0EEENS1_24CollectiveEpilogueBwdGQAISA_fSD_Li256ELb1ELb0EEENS1_19SingleTileSchedulerILb1ELb0ELb0ELi128EEEEEEEEEvNT_6ParamsE)
        .other          _ZN7cutlass13device_kernelIN5flash19enable_sm80_to_sm89INS1_16FlashAttnBwdSm80INS1_25CollectiveMainloopBwdSm80ILi2ELi2EN4cute5tupleIJNS5_1CILi128EEES8_NS7_ILi64EEEEEENS_6half_tEfNS_4arch4Sm80ELb0ELb0ELb0ELb1ELb0ELb0ELb0ELb0ELi2ELi4ELi4ELi4ELb0EEENS1_24CollectiveEpilogueBwdGQAISA_fSD_Li256ELb1ELb0EEENS1_19SingleTileSchedulerILb1ELb0ELb0ELi128EEEEEEEEEvNT_6ParamsE,@"STO_CUDA_ENTRY STV_DEFAULT"
_ZN7cutlass13device_kernelIN5flash19enable_sm80_to_sm89INS1_16FlashAttnBwdSm80INS1_25CollectiveMainloopBwdSm80ILi2ELi2EN4cute5tupleIJNS5_1CILi128EEES8_NS7_ILi64EEEEEENS_6half_tEfNS_4arch4Sm80ELb0ELb0ELb0ELb1ELb0ELb0ELb0ELb0ELi2ELi4ELi4ELi4ELb0EEENS1_24CollectiveEpilogueBwdGQAISA_fSD_Li256ELb1ELb0EEENS1_19SingleTileSchedulerILb1ELb0ELb0ELi128EEEEEEEEEvNT_6ParamsE:
        /* <DEDUP_REMOVED lines=18> */
.L_x_1062:
        /* <DEDUP_REMOVED lines=8> */
.L_x_1064:
[----:B------:R-:W-:Y:S02]  /*01a0*/  MOV R0, c[0x0][0x3ac] ;  /* 0x0000eb0000007a02 */ /* 0x000fe40000000f00 */
.L_x_1063:
[----:B-1----:R-:W-:-:S05]  /*01b0*/  IMAD.SHL.U32 R2, R16, 0x80, RZ ;  /* 0x0000008010027824 */ /* 0x002fca00078e00ff */
[----:B-----5:R-:W-:-:S04]  /*01c0*/  ISETP.GE.AND P0, PT, R2, R0, PT ;  /* 0x000000000200720c */ /* 0x020fc80003f06270 */
[----:B------:R-:W-:-:S05]  /*01d0*/  SEL R0, R5, 0xffffffff, !P0 ;  /* 0xffffffff05007807 */ /* 0x000fca0004000000 */
[----:B------:R1:W-:Y:S01]  /*01e0*/  STL [R1+0x44], R0 ;  /* 0x0000440001007387 */ /* 0x0003e20000100800 */
[----:B------:R-:W-:Y:S05]  /*01f0*/  BRA `(.L_x_1065) ;  /* 0x0000012000007947 */ /* 0x000fea0003800000 */
.L_x_1061:
[----:B---34-:R-:W-:-:S04]  /*0200*/  ISETP.NE.U32.AND P0, PT, RZ, c[0x0][0x3c8], PT ;  /* 0x0000f200ff007a0c */ /* 0x018fc80003f05070 */
[----:B------:R-:W-:-:S13]  /*0210*/  ISETP.NE.AND.EX P0, PT, RZ, c[0x0][0x3cc], PT, P0 ;  /* 0x0000f300ff007a0c */ /* 0x000fda0003f05300 */
[----:B------:R-:W-:Y:S05]  /*0220*/  @!P0 BRA `(.L_x_1066) ;  /* 0x0000002000008947 */ /* 0x000fea0003800000 */
[----:B------:R1:W5:Y:S01]  /*0230*/  LDG.E R0, [R2.64] ;  /* 0x0000000e02007981 */ /* 0x000362000c1e1900 */
[----:B------:R-:W-:Y:S05]  /*0240*/  BRA `(.L_x_1067) ;  /* 0x0000009000007947 */ /* 0x000fea0003800000 */
.L_x_1066:
        /* <DEDUP_REMOVED lines=8> */
.L_x_1068:
[----:B------:R-:W-:Y:S02]  /*02d0*/  MOV R0, c[0x0][0x3ac] ;  /* 0x0000eb0000007a02 */ /* 0x000fe40000000f00 */
.L_x_1067:
[----:B-1----:R-:W-:-:S05]  /*02e0*/  IMAD.SHL.U32 R2, R16, 0x80, RZ ;  /* 0x0000008010027824 */ /* 0x002fca00078e00ff */
[----:B-----5:R-:W-:-:S04]  /*02f0*/  ISETP.GE.AND P0, PT, R2, R0, PT ;  /* 0x000000000200720c */ /* 0x020fc80003f06270 */
[----:B------:R-:W-:-:S05]  /*0300*/  SEL R0, R5, 0xffffffff, !P0 ;  /* 0xffffffff05007807 */ /* 0x000fca0004000000 */
[----:B------:R1:W-:Y:S04]  /*0310*/  STL [R1+0x44], R0 ;  /* 0x0000440001007387 */ /* 0x0003e80000100800 */
.L_x_1065:
        /* <DEDUP_REMOVED lines=10> */
[CC--:B------:R-:W-:Y:S02]  /*03c0*/  @P0 IMAD.WIDE R2, R40.reuse, R13.reuse, c[0x0][0x2d8] ;  /* 0x0000b60028020625 */ /* 0x0c0fe400078e020d */
[----:B-1----:R-:W2:Y:S04]  /*03d0*/  @P3 LDG.E R0, [R4.64] ;  /* 0x0000000e04003981 */ /* 0x002ea8000c1e1900 */
[----:B------:R1:W3:Y:S04]  /*03e0*/  @P0 LDG.E R8, [R2.64] ;  /* 0x0000000e02080981 */ /* 0x0002e8000c1e1900 */
[----:B------:R-:W4:Y:S01]  /*03f0*/  @P3 LDG.E R7, [R4.64] ;  /* 0x0000000e04073981 */ /* 0x000f22000c1e1900 */
[----:B-1----:R-:W-:-:S05]  /*0400*/  IMAD.WIDE R2, R40, R13, c[0x0][0x2d0] ;  /* 0x0000b40028027625 */ /* 0x002fca00078e020d */
[----:B------:R-:W5:Y:S01]  /*0410*/  @P2 LDG.E R6, [R2.64] ;  /* 0x0000000e02062981 */ /* 0x000f62000c1e1900 */
[----:B------:R-:W-:Y:S01]  /*0420*/  ULDC UR13, c[0x0][0x168] ;  /* 0x00005a00000d7ab9 */ /* 0x000fe20000000800 */
[----:B------:R-:W-:Y:S01]  /*0430*/  CS2R R10, SRZ ;  /* 0x00000000000a7805 */ /* 0x000fe2000001ff00 */
[----:B------:R-:W-:Y:S02]  /*0440*/  IMAD.MOV.U32 R35, RZ, RZ, RZ ;  /* 0x000000ffff237224 */ /* 0x000fe400078e00ff */
[----:B------:R-:W-:Y:S02]  /*0450*/  IMAD.MOV.U32 R12, RZ, RZ, c[0x0][0x198] ;  /* 0x00006600ff0c7624 */ /* 0x000fe400078e00ff */
[----:B--2---:R-:W-:Y:S01]  /*0460*/  @P3 IMAD R0, R40, 0x80, R0 ;  /* 0x0000008028003824 */ /* 0x004fe200078e0200 */
[----:B---3--:R1:W2:Y:S04]  /*0470*/  @P0 R2UR UR13, R8 ;  /* 0x00000000080d03c2 */ /* 0x0082a800000e0000 */
[----:B-1----:R-:W-:-:S04]  /*0480*/  @P3 SHF.R.S32.HI R8, RZ, 0x1f, R0 ;  /* 0x0000001fff083819 */ /* 0x002fc80000011400 */
[----:B------:R-:W-:Y:S02]  /*0490*/  @P3 LEA.HI R0, R8, R0, RZ, 0x7 ;  /* 0x0000000008003211 */ /* 0x000fe400078f38ff */
[----:B------:R-:W-:Y:S01]  /*04a0*/  CS2R R8, SRZ ;  /* 0x0000000000087805 */ /* 0x000fe2000001ff00 */
[--C-:B-----5:R-:W-:Y:S01]  /*04b0*/  @P2 SHF.R.S32.HI R11, RZ, 0x1f, R6.reuse ;  /* 0x0000001fff0b2819 */ /* 0x120fe20000011406 */
[--C-:B----4-:R-:W-:Y:S01]  /*04c0*/  @P3 IMAD.MOV.U32 R8, RZ, RZ, R7.reuse ;  /* 0x000000ffff083224 */ /* 0x110fe200078e0007 */
[----:B------:R-:W-:Y:S01]  /*04d0*/  @P3 SHF.R.S32.HI R9, RZ, 0x1f, R7 ;  /* 0x0000001fff093819 */ /* 0x000fe20000011407 */
[----:B------:R-:W-:Y:S01]  /*04e0*/  @P2 IMAD.MOV.U32 R10, RZ, RZ, R6 ;  /* 0x000000ffff0a2224 */ /* 0x000fe200078e0006 */
[----:B------:R-:W-:Y:S01]  /*04f0*/  @P3 LOP3.LUT R35, R0, 0xffffff80, RZ, 0xc0, !PT ;  /* 0xffffff8000233812 */ /* 0x000fe200078ec0ff */
[----:B------:R-:W-:Y:S05]  /*0500*/  @P0 BRA `(.L_x_1069) ;  /* 0x0000006000000947 */ /* 0x000fea0003800000 */
[----:B--2---:R-:W-:Y:S05]  /*0510*/  @!P3 BRA `(.L_x_1069) ;  /* 0x000000500000b947 */ /* 0x004fea0003800000 */
[----:B------:R1:W2:Y:S04]  /*0520*/  LDG.E R0, [R4.64] ;  /* 0x0000000e04007981 */ /* 0x0002a8000c1e1900 */
[----:B-1----:R-:W3:Y:S01]  /*0530*/  LDG.E R4, [R4.64+0x4] ;  /* 0x0000040e04047981 */ /* 0x002ee2000c1e1900 */
[----:B--2---:R-:W1:Y:S08]  /*0540*/  R2UR UR13, R0 ;  /* 0x00000000000d73c2 */ /* 0x004e7000000e0000 */
[----:B---3--:R-:W1:Y:S02]  /*0550*/  R2UR UR4, R4 ;  /* 0x00000000040473c2 */ /* 0x008e6400000e0000 */
[----:B-1----:R-:W-:-:S06]  /*0560*/  UIADD3 UR13, -UR13, UR4, URZ ;  /* 0x000000040d0d7290 */ /* 0x002fcc000fffe13f */
.L_x_1069:
[----:B--2---:R-:W-:-:S04]  /*0570*/  ISETP.NE.U32.AND P0, PT, RZ, c[0x0][0x2e0], PT ;  /* 0x0000b800ff007a0c */ /* 0x004fc80003f05070 */
[----:B------:R-:W-:-:S13]  /*0580*/  ISETP.NE.AND.EX P0, PT, RZ, c[0x0][0x2e4], PT, P0 ;  /* 0x0000b900ff007a0c */ /* 0x000fda0003f05300 */
[----:B------:R-:W-:Y:S05]  /*0590*/  @!P0 BRA `(.L_x_1070) ;  /* 0x0000003000008947 */ /* 0x000fea0003800000 */
[----:B------:R-:W-:-:S05]  /*05a0*/  IMAD.WIDE R2, R40, R13, c[0x0][0x2e0] ;  /* 0x0000b80028027625 */ /* 0x000fca00078e020d */
[----:B------:R1:W5:Y:S01]  /*05b0*/  LDG.E R12, [R2.64] ;  /* 0x0000000e020c7981 */ /* 0x000362000c1e1900 */
[----:B------:R-:W-:Y:S05]  /*05c0*/  BRA `(.L_x_1071) ;  /* 0x0000004000007947 */ /* 0x000fea0003800000 */
.L_x_1070:
[----:B------:R-:W-:Y:S05]  /*05d0*/  @!P2 BRA `(.L_x_1071) ;  /* 0x000000300000a947 */ /* 0x000fea0003800000 */
[----:B------:R1:W2:Y:S04]  /*05e0*/  LDG.E R0, [R2.64] ;  /* 0x0000000e02007981 */ /* 0x0002a8000c1e1900 */
[----:B-1----:R-:W2:Y:S02]  /*05f0*/  LDG.E R2, [R2.64+0x4] ;  /* 0x0000040e02027981 */ /* 0x002ea4000c1e1900 */
[----:B--2---:R-:W-:Y:S02]  /*0600*/  IADD3 R12, -R0, R2, RZ ;  /* 0x00000002000c7210 */ /* 0x004fe40007ffe1ff */
.L_x_1071:
[----:B------:R-:W-:Y:S01]  /*0610*/  UISETP.GE.AND UP0, UPT, UR13, 0x1, UPT ;  /* 0x000000010d00788c */ /* 0x000fe2000bf06270 */
[----:B------:R-:W-:Y:S01]  /*0620*/  PLOP3.LUT P1, PT, PT, PT, PT, 0x80, 0x0 ;  /* 0x000000000000781c */ /* 0x000fe20003f2f070 */
        /* <DEDUP_REMOVED lines=40> */
[----:B-----5:R-:W-:Y:S01]  /*08b0*/  IMAD R212, R16, -0x80, R12 ;  /* 0xffffff8010d47824 */ /* 0x020fe200078e020c */
[----:B-1----:R-:W-:Y:S01]  /*08c0*/  LEA.HI R2, R32, R22, RZ, 0x3 ;  /* 0x0000001620027211 */ /* 0x002fe200078f18ff */
[C---:B------:R-:W-:Y:S01]  /*08d0*/  IMAD R5, R13.reuse, c[0x0][0x270], RZ ;  /* 0x00009c000d057a24 */ /* 0x040fe200078e02ff */
[----:B------:R-:W-:Y:S01]  /*08e0*/  SHF.R.S32.HI R23, RZ, 0x1f, R22 ;  /* 0x0000001fff177819 */ /* 0x000fe20000011416 */
[----:B------:R-:W-:Y:S01]  /*08f0*/  IMAD R18, R13, c[0x0][0x288], RZ ;  /* 0x0000a2000d127a24 */ /* 0x000fe200078e02ff */
[----:B------:R-:W-:Y:S01]  /*0900*/  SHF.R.S32.HI R39, RZ, 0x3, R2 ;  /* 0x00000003ff277819 */ /* 0x000fe20000011402 */
[C---:B------:R-:W-:Y:S01]  /*0910*/  IMAD R5, R15.reuse, c[0x0][0x274], R5 ;  /* 0x00009d000f057a24 */ /* 0x040fe200078e0205 */
[----:B------:R-:W-:Y:S01]  /*0920*/  LOP3.LUT R4, R2, 0xfffffff8, RZ, 0xc0, !PT ;  /* 0xfffffff802047812 */ /* 0x000fe200078ec0ff */
[----:B------:R-:W-:Y:S01]  /*0930*/  IMAD.WIDE.U32 R2, R15, c[0x0][0x238], R22 ;  /* 0x00008e000f027a25 */ /* 0x000fe200078e0016 */
[----:B------:R-:W-:Y:S01]  /*0940*/  IADD3 R30, P1, R39, R8, RZ ;  /* 0x00000008271e7210 */ /* 0x000fe20007f3e0ff */
[----:B------:R-:W-:Y:S01]  /*0950*/  STL [R1], R39 ;  /* 0x0000002701007387 */ /* 0x000fe20000100800 */
[----:B------:R-:W-:Y:S01]  /*0960*/  SHF.R.S32.HI R21, RZ, 0x1f, R20 ;  /* 0x0000001fff157819 */ /* 0x000fe20000011414 */
[----:B------:R-:W-:Y:S01]  /*0970*/  @P0 IMAD.HI.U32 R0, R15, c[0x0][0x24c], RZ ;  /* 0x000093000f000a27 */ /* 0x000fe200078e00ff */
[----:B------:R-:W-:Y:S01]  /*0980*/  SEL R33, R40, RZ, !P3 ;  /* 0x000000ff28217207 */ /* 0x000fe20005800000 */
[----:B------:R-:W-:Y:S01]  /*0990*/  ULDC.64 UR4, c[0x0][0x1d8] ;  /* 0x0000760000047ab9 */ /* 0x000fe20000000a00 */
[----:B------:R-:W-:Y:S01]  /*09a0*/  SHF.R.S32.HI R24, RZ, 0x1f, R40 ;  /* 0x0000001fff187819 */ /* 0x000fe20000011428 */
[----:B------:R-:W-:Y:S01]  /*09b0*/  IMAD.IADD R36, R22, 0x1, -R4 ;  /* 0x0000000116247824 */ /* 0x000fe200078e0a04 */
[----:B------:R-:W-:Y:S01]  /*09c0*/  @P0 SHF.R.U32.HI R14, RZ, c[0x0][0x250], R0 ;  /* 0x00009400ff0e0a19 */ /* 0x000fe20000011600 */
[----:B------:R-:W-:Y:S01]  /*09d0*/  IMAD.SHL.U32 R4, R39, 0x40, RZ ;  /* 0x0000004027047824 */ /* 0x000fe200078e00ff */
[----:B------:R-:W-:Y:S01]  /*09e0*/  SHF.R.S32.HI R0, RZ, 0x1f, R39 ;  /* 0x0000001fff007819 */ /* 0x000fe20000011427 */
[----:B------:R-:W-:Y:S01]  /*09f0*/  IMAD.WIDE.U32 R6, R15, c[0x0][0x270], R20 ;  /* 0x00009c000f067a25 */ /* 0x000fe200078e0014 */
[----:B------:R-:W-:Y:S01]  /*0a00*/  IADD3 R10, P0, R39, R10, RZ ;  /* 0x0000000a270a7210 */ /* 0x000fe20007f1e0ff */
[----:B------:R1:W-:Y:S01]  /*0a10*/  STL.64 [R1+0x18], R20 ;  /* 0x0000181401007387 */ /* 0x0003e20000100a00 */
[----:B------:R-:W-:Y:S01]  /*0a20*/  SEL R25, R24, RZ, !P3 ;  /* 0x000000ff18197207 */ /* 0x000fe20005800000 */
[C---:B------:R-:W-:Y:S01]  /*0a30*/  IMAD.X R34, R0.reuse, 0x1, R9, P1 ;  /* 0x0000000100227824 */ /* 0x040fe200008e0609 */
[----:B------:R-:W-:Y:S01]  /*0a40*/  SHF.R.S32.HI R31, RZ, 0x1f, R35 ;  /* 0x0000001fff1f7819 */ /* 0x000fe20000011423 */
[----:B------:R-:W-:Y:S01]  /*0a50*/  IMAD.X R11, R0, 0x1, R11, P0 ;  /* 0x00000001000b7824 */ /* 0x000fe200000e060b */
[----:B------:R-:W-:Y:S01]  /*0a60*/  USHF.L.U32 UR6, UR4, 0x6, URZ ;  /* 0x0000000604067899 */ /* 0x000fe2000800063f */
[----:B------:R-:W-:Y:S01]  /*0a70*/  IMAD R0, R13, c[0x0][0x238], RZ ;  /* 0x00008e000d007a24 */ /* 0x000fe200078e02ff */
[----:B------:R-:W-:Y:S01]  /*0a80*/  UMOV UR10, 0x6 ;  /* 0x00000006000a7882 */ /* 0x000fe20000000000 */
[----:B------:R-:W-:Y:S01]  /*0a90*/  IMAD.WIDE R16, R16, 0x80, R10 ;  /* 0x0000008010107825 */ /* 0x000fe200078e020a */
[----:B------:R-:W-:-:S02]  /*0aa0*/  USHF.L.U64.HI UR7, UR4, UR10, UR5 ;  /* 0x0000000a04077299 */ /* 0x000fc40008010205 */
[----:B------:R-:W-:Y:S01]  /*0ab0*/  ULDC.64 UR8, c[0x0][0x178] ;  /* 0x00005e0000087ab9 */ /* 0x000fe20000000a00 */
[C---:B------:R-:W-:Y:S01]  /*0ac0*/  IMAD R0, R15.reuse, c[0x0][0x23c], R0 ;  /* 0x00008f000f007a24 */ /* 0x040fe200078e0200 */
[----:B------:R-:W-:Y:S01]  /*0ad0*/  ULDC.64 UR4, c[0x0][0x1a8] ;  /* 0x00006a0000047ab9 */ /* 0x000fe20000000a00 */
[----:B------:R-:W-:Y:S01]  /*0ae0*/  IMAD R18, R15, c[0x0][0x28c], R18 ;  /* 0x0000a3000f127a24 */ /* 0x000fe200078e0212 */
[----:B------:R-:W-:Y:S01]  /*0af0*/  USHF.L.U64.HI UR5, UR4, UR10, UR5 ;  /* 0x0000000a04057299 */ /* 0x000fe20008010205 */
[----:B------:R-:W-:Y:S01]  /*0b00*/  IMAD.IADD R29, R3, 0x1, R0 ;  /* 0x00000001031d7824 */ /* 0x000fe200078e0200 */
[----:B------:R-:W-:Y:S01]  /*0b10*/  LOP3.LUT R0, R4, 0x1c0, RZ, 0xc0, !PT ;  /* 0x000001c004007812 */ /* 0x000fe200078ec0ff */
[----:B------:R-:W-:Y:S01]  /*0b20*/  IMAD.SHL.U32 R4, R36, 0x8, RZ ;  /* 0x0000000824047824 */ /* 0x000fe200078e00ff */
[----:B------:R-:W-:Y:S01]  /*0b30*/  USHF.L.U64.HI UR9, UR8, UR10, UR9 ;  /* 0x0000000a08097299 */ /* 0x000fe20008010209 */
[----:B------:R-:W-:Y:S01]  /*0b40*/  IMAD.IADD R3, R7, 0x1, R5 ;  /* 0x0000000107037824 */ /* 0x000fe200078e0205 */
[----:B------:R-:W-:Y:S01]  /*0b50*/  UISETP.GE.AND UP0, UPT, UR13, 0x81, UPT ;  /* 0x000000810d00788c */ /* 0x000fe2000bf06270 */
[----:B------:R-:W-:Y:S01]  /*0b60*/  IMAD.WIDE.U32 R8, R15, c[0x0][0x288], R20 ;  /* 0x0000a2000f087a25 */ /* 0x000fe200078e0014 */
[----:B------:R-:W-:-:S02]  /*0b70*/  LOP3.LUT R5, R0, 0x38, R4, 0xf8, !PT ;  /* 0x0000003800057812 */ /* 0x000fc400078ef804 */
[----:B------:R-:W-:Y:S01]  /*0b80*/  SHF.R.U32.HI R0, RZ, 0x3, R0 ;  /* 0x00000003ff007819 */ /* 0x000fe20000011600 */
[----:B------:R-:W-:Y:S02]  /*0b90*/  IMAD.IADD R19, R9, 0x1, R18 ;  /* 0x0000000109137824 */ /* 0x000fe400078e0212 */
[----:B------:R-:W-:Y:S01]  /*0ba0*/  IMAD.MOV.U32 R28, RZ, RZ, R2 ;  /* 0x000000ffff1c7224 */ /* 0x000fe200078e0002 */
[----:B------:R-:W-:Y:S01]  /*0bb0*/  LOP3.LUT R11, R5, R0, RZ, 0x3c, !PT ;  /* 0x00000000050b7212 */ /* 0x000fe200078e3cff */
[----:B------:R-:W-:Y:S01]  /*0bc0*/  IMAD.MOV.U32 R2, RZ, RZ, R6 ;  /* 0x000000ffff027224 */ /* 0x000fe200078e0006 */
[----:B------:R-:W-:Y:S01]  /*0bd0*/  LEA.HI R5, R32, R22, RZ, 0x6 ;  /* 0x0000001620057211 */ /* 0x000fe200078f30ff */
[C---:B------:R-:W-:Y:S01]  /*0be0*/  IMAD R26, R13.reuse, c[0x0][0x180], RZ ;  /* 0x000060000d1a7a24 */ /* 0x040fe200078e02ff */
[----:B------:R-:W-:Y:S01]  /*0bf0*/  SHF.R.S32.HI R0, RZ, 0x1f, R14 ;  /* 0x0000001fff007819 */ /* 0x000fe2000001140e */
[----:B------:R-:W-:Y:S02]  /*0c00*/  IMAD R27, R13, c[0x0][0x210], RZ ;  /* 0x000084000d1b7a24 */ /* 0x000fe400078e02ff */
[----:B------:R-:W-:Y:S01]  /*0c10*/  IMAD.SHL.U32 R9, R5, 0x8, RZ ;  /* 0x0000000805097824 */ /* 0x000fe200078e00ff */
[----:B------:R-:W-:Y:S01]  /*0c20*/  SHF.R.S32.HI R5, RZ, 0x1f, R4 ;  /* 0x0000001fff057819 */ /* 0x000fe20000011404 */
[----:B------:R-:W-:-:S02]  /*0c30*/  IMAD R6, R0, c[0x0][0x1e0], RZ ;  /* 0x0000780000067a24 */ /* 0x000fc400078e02ff */
[----:B------:R-:W-:Y:S01]  /*0c40*/  IMAD R0, R0, c[0x0][0x1b0], RZ ;  /* 0x00006c0000007a24 */ /* 0x000fe200078e02ff */
[----:B------:R-:W-:Y:S01]  /*0c50*/  LOP3.LUT R38, R11, 0xfffffe00, R9, 0xf8, !PT ;  /* 0xfffffe000b267812 */ /* 0x000fe200078ef809 */
[----:B-1----:R-:W-:-:S04]  /*0c60*/  IMAD.WIDE.U32 R20, R33, c[0x0][0x278], R2 ;  /* 0x00009e0021147a25 */ /* 0x002fc800078e0002 */
[C---:B------:R-:W-:Y:S01]  /*0c70*/  IMAD R10, R14.reuse, c[0x0][0x1e4], R6 ;  /* 0x000079000e0a7a24 */ /* 0x040fe200078e0206 */
[----:B------:R-:W-:Y:S01]  /*0c80*/  IADD3 R37, P0, R35, R20, RZ ;  /* 0x0000001423257210 */ /* 0x000fe20007f1e0ff */
[C---:B------:R-:W-:Y:S02]  /*0c90*/  IMAD R26, R15.reuse, c[0x0][0x184], R26 ;  /* 0x000061000f1a7a24 */ /* 0x040fe400078e021a */
[C---:B------:R-:W-:Y:S02]  /*0ca0*/  IMAD R27, R15.reuse, c[0x0][0x214], R27 ;  /* 0x000085000f1b7a24 */ /* 0x040fe400078e021b */
[----:B------:R-:W-:Y:S02]  /*0cb0*/  IMAD R0, R14, c[0x0][0x1b4], R0 ;  /* 0x00006d000e007a24 */ /* 0x000fe400078e0200 */
[----:B------:R-:W-:-:S04]  /*0cc0*/  IMAD.WIDE.U32 R6, R15, c[0x0][0x180], R4 ;  /* 0x000060000f067a25 */ /* 0x000fc800078e0004 */
[----:B------:R-:W-:-:S04]  /*0cd0*/  IMAD.WIDE.U32 R2, R15, c[0x0][0x210], R4 ;  /* 0x000084000f027a25 */ /* 0x000fc800078e0004 */
[----:B------:R-:W-:-:S04]  /*0ce0*/  IMAD.WIDE.U32 R12, R14, c[0x0][0x1e0], R4 ;  /* 0x000078000e0c7a25 */ /* 0x000fc800078e0004 */
[----:B------:R-:W-:Y:S01]  /*0cf0*/  IMAD.WIDE.U32 R14, R14, c[0x0][0x1b0], R4 ;  /* 0x00006c000e0e7a25 */ /* 0x000fe200078e0004 */
[----:B------:R-:W-:-:S03]  /*0d00*/  SEL R5, R40, RZ, !P2 ;  /* 0x000000ff28057207 */ /* 0x000fc60005000000 */
[----:B------:R-:W-:Y:S02]  /*0d10*/  IMAD.MOV.U32 R18, RZ, RZ, R8 ;  /* 0x000000ffff127224 */ /* 0x000fe400078e0008 */
[----:B------:R-:W-:Y:S02]  /*0d20*/  IMAD R8, R25, c[0x0][0x278], RZ ;  /* 0x00009e0019087a24 */ /* 0x000fe400078e02ff */
[----:B------:R-:W-:Y:S02]  /*0d30*/  IMAD.IADD R9, R3, 0x1, R27 ;  /* 0x0000000103097824 */ /* 0x000fe400078e021b */
[----:B------:R-:W-:Y:S01]  /*0d40*/  IMAD.IADD R3, R15, 0x1, R0 ;  /* 0x000000010f037824 */ /* 0x000fe200078e0200 */
[----:B------:R-:W-:Y:S01]  /*0d50*/  SEL R0, R24, RZ, !P2 ;  /* 0x000000ff18007207 */ /* 0x000fe20005000000 */
[----:B------:R-:W-:Y:S02]  /*0d60*/  IMAD.IADD R11, R7, 0x1, R26 ;  /* 0x00000001070b7824 */ /* 0x000fe400078e021a */
[----:B------:R-:W-:-:S02]  /*0d70*/  IMAD R8, R33, c[0x0][0x27c], R8 ;  /* 0x00009f0021087a24 */ /* 0x000fc400078e0208 */
[----:B------:R-:W-:Y:S02]  /*0d80*/  IMAD.IADD R7, R13, 0x1, R10 ;  /* 0x000000010d077824 */ /* 0x000fe400078e020a */
[----:B------:R-:W-:Y:S01]  /*0d90*/  IMAD.MOV.U32 R10, RZ, RZ, R6 ;  /* 0x000000ffff0a7224 */ /* 0x000fe200078e0006 */
[----:B------:R-:W-:Y:S01]  /*0da0*/  IADD3.X R26, R31, R21, R8, P0, !PT ;  /* 0x000000151f1a7210 */ /* 0x000fe200007fe408 */
[----:B------:R-:W-:Y:S02]  /*0db0*/  IMAD.MOV.U32 R6, RZ, RZ, R12 ;  /* 0x000000ffff067224 */ /* 0x000fe400078e000c */
[C---:B------:R-:W-:Y:S02]  /*0dc0*/  IMAD R12, R0.reuse, c[0x0][0x1e8], RZ ;  /* 0x00007a00000c7a24 */ /* 0x040fe400078e02ff */
[----:B------:R-:W-:Y:S02]  /*0dd0*/  IMAD R0, R0, c[0x0][0x1b8], RZ ;  /* 0x00006e0000007a24 */ /* 0x000fe400078e02ff */
[----:B------:R-:W-:-:S02]  /*0de0*/  IMAD R15, R25, c[0x0][0x290], RZ ;  /* 0x0000a400190f7a24 */ /* 0x000fc400078e02ff */
[----:B------:R-:W-:-:S04]  /*0df0*/  IMAD.WIDE.U32 R18, R33, c[0x0][0x290], R18 ;  /* 0x0000a40021127a25 */ /* 0x000fc800078e0012 */
[----:B------:R-:W-:Y:S01]  /*0e00*/  IMAD.MOV.U32 R8, RZ, RZ, R2 ;  /* 0x000000ffff087224 */ /* 0x000fe200078e0002 */
[----:B------:R-:W-:Y:S01]  /*0e10*/  IADD3 R24, P0, R35, R18, RZ ;  /* 0x0000001223187210 */ /* 0x000fe20007f1e0ff */
[----:B------:R-:W-:Y:S02]  /*0e20*/  IMAD.MOV.U32 R2, RZ, RZ, R14 ;  /* 0x000000ffff027224 */ /* 0x000fe400078e000e */
[C---:B------:R-:W-:Y:S02]  /*0e30*/  IMAD R13, R25.reuse, c[0x0][0x218], RZ ;  /* 0x00008600190d7a24 */ /* 0x040fe400078e02ff */
[----:B------:R-:W-:Y:S02]  /*0e40*/  IMAD R14, R25, c[0x0][0x188], RZ ;  /* 0x00006200190e7a24 */ /* 0x000fe400078e02ff */
[C---:B------:R-:W-:Y:S02]  /*0e50*/  IMAD R12, R5.reuse, c[0x0][0x1ec], R12 ;  /* 0x00007b00050c7a24 */ /* 0x040fe400078e020c */
[----:B------:R-:W-:-:S02]  /*0e60*/  IMAD R21, R5, c[0x0][0x1bc], R0 ;  /* 0x00006f0005157a24 */ /* 0x000fc400078e0200 */
[----:B------:R-:W-:-:S04]  /*0e70*/  IMAD.WIDE.U32 R6, R5, c[0x0][0x1e8], R6 ;  /* 0x00007a0005067a25 */ /* 0x000fc800078e0006 */
[----:B------:R-:W-:-:S04]  /*0e80*/  IMAD.WIDE.U32 R10, R33, c[0x0][0x188], R10 ;  /* 0x00006200210a7a25 */ /* 0x000fc800078e000a */
[C---:B------:R-:W-:Y:S02]  /*0e90*/  IMAD R0, R33.reuse, c[0x0][0x294], R15 ;  /* 0x0000a50021007a24 */ /* 0x040fe400078e020f */
[C---:B------:R-:W-:Y:S02]  /*0ea0*/  IMAD R20, R33.reuse, c[0x0][0x21c], R13 ;  /* 0x0000870021147a24 */ /* 0x040fe400078e020d */
[----:B------:R-:W-:Y:S01]  /*0eb0*/  IMAD.WIDE.U32 R8, R33, c[0x0][0x218], R8 ;  /* 0x0000860021087a25 */ /* 0x000fe200078e0008 */
[----:B------:R-:W-:-:S03]  /*0ec0*/  IADD3.X R19, R31, R19, R0, P0, !PT ;  /* 0x000000131f137210 */ /* 0x000fc600007fe400 */
[----:B------:R-:W-:Y:S02]  /*0ed0*/  IMAD R14, R33, c[0x0][0x18c], R14 ;  /* 0x00006300210e7a24 */ /* 0x000fe400078e020e */
[----:B------:R-:W-:Y:S02]  /*0ee0*/  IMAD.IADD R7, R7, 0x1, R12 ;  /* 0x0000000107077824 */ /* 0x000fe400078e020c */
[----:B------:R-:W-:Y:S02]  /*0ef0*/  IMAD.MOV.U32 R12, RZ, RZ, R10 ;  /* 0x000000ffff0c7224 */ /* 0x000fe400078e000a */
[----:B------:R-:W-:-:S04]  /*0f00*/  IMAD.WIDE.U32 R2, R5, c[0x0][0x1b8], R2 ;  /* 0x00006e0005027a25 */ /* 0x000fc800078e0002 */
[----:B------:R-:W-:Y:S02]  /*0f10*/  IMAD R10, R17, c[0x0][0x1d8], RZ ;  /* 0x00007600110a7a24 */ /* 0x000fe400078e02ff */
[----:B------:R-:W-:Y:S02]  /*0f20*/  IMAD.IADD R9, R9, 0x1, R20 ;  /* 0x0000000109097824 */ /* 0x000fe400078e0214 */
[----:B------:R-:W-:Y:S02]  /*0f30*/  IMAD R0, R34, c[0x0][0x208], RZ ;  /* 0x0000820022007a24 */ /* 0x000fe400078e02ff */
[----:B------:R-:W-:Y:S02]  /*0f40*/  IMAD.IADD R13, R11, 0x1, R14 ;  /* 0x000000010b0d7824 */ /* 0x000fe400078e020e */
[----:B------:R-:W-:Y:S02]  /*0f50*/  IMAD R14, R17, c[0x0][0x1a8], RZ ;  /* 0x00006a00110e7a24 */ /* 0x000fe400078e02ff */
[----:B------:R-:W-:-:S02]  /*0f60*/  IMAD.IADD R3, R3, 0x1, R21 ;  /* 0x0000000103037824 */ /* 0x000fc400078e0215 */
        /* <DEDUP_REMOVED lines=8> */
[----:B------:R-:W-:Y:S02]  /*0ff0*/  IMAD.IADD R2, R11, 0x1, R0 ;  /* 0x000000010b027824 */ /* 0x000fe400078e0200 */
[----:B------:R-:W-:Y:S02]  /*1000*/  IMAD.IADD R0, R212, 0x1, -R39 ;  /* 0x00000001d4007824 */ /* 0x000fe400078e0a27 */
[----:B------:R-:W-:Y:S01]  /*1010*/  IMAD R5, R34, c[0x0][0x178], RZ ;  /* 0x00005e0022057a24 */ /* 0x000fe200078e02ff */
[----:B------:R-:W-:Y:S01]  /*1020*/  LEA.HI.X R41, R10, c[0x0][0x1f4], R2, 0x1, P0 ;  /* 0x00007d000a297a11 */ /* 0x000fe200000f0c02 */
[----:B------:R-:W-:Y:S01]  /*1030*/  IMAD.IADD R2, R9, 0x1, R15 ;  /* 0x0000000109027824 */ /* 0x000fe200078e020f */
[----:B------:R-:W-:Y:S01]  /*1040*/  ISETP.GE.AND P0, PT, R0, 0x1, PT ;  /* 0x000000010000780c */ /* 0x000fe20003f06270 */
[----:B------:R-:W-:Y:S01]  /*1050*/  IMAD.SHL.U32 R14, R38, 0x2, RZ ;  /* 0x00000002260e7824 */ /* 0x000fe200078e00ff */
[----:B------:R-:W-:Y:S01]  /*1060*/  ISETP.GE.AND P4, PT, R0, 0x21, PT ;  /* 0x000000210000780c */ /* 0x000fe20003f86270 */
[----:B------:R-:W-:Y:S01]  /*1070*/  IMAD R5, R30, c[0x0][0x17c], R5 ;  /* 0x00005f001e057a24 */ /* 0x000fe200078e0205 */
[----:B------:R-:W-:Y:S01]  /*1080*/  ISETP.GE.OR P6, PT, R4, c[0x0][0x1cc], !P0 ;  /* 0x0000730004007a0c */ /* 0x000fe200047c6670 */
[----:B------:R-:W-:Y:S01]  /*1090*/  IMAD.WIDE.U32 R12, R30, c[0x0][0x178], R12 ;  /* 0x00005e001e0c7a25 */ /* 0x000fe200078e000c */
[----:B------:R-:W-:Y:S01]  /*10a0*/  ISETP.GE.OR P5, PT, R4, c[0x0][0x1cc], !P4 ;  /* 0x0000730004007a0c */ /* 0x000fe200067a6670 */
[----:B------:R-:W-:Y:S01]  /*10b0*/  STL.64 [R1+0x8], R40 ;  /* 0x0000082801007387 */ /* 0x000fe20000100a00 */
[----:B------:R-:W-:Y:S01]  /*10c0*/  LEA.HI.X R7, R8, c[0x0][0x1c4], R2, 0x1, P1 ;  /* 0x0000710008077a11 */ /* 0x000fe200008f0c02 */
[----:B------:R-:W-:Y:S01]  /*10d0*/  IMAD.IADD R5, R13, 0x1, R5 ;  /* 0x000000010d057824 */ /* 0x000fe200078e0205 */
[----:B------:R-:W-:Y:S01]  /*10e0*/  IADD3 R2, P2, R6, UR6, RZ ;  /* 0x0000000606027c10 */ /* 0x000fe2000ff5e0ff */
[----:B------:R-:W-:Y:S01]  /*10f0*/  IMAD.WIDE.U32 R10, R33, c[0x0][0x240], R28 ;  /* 0x00009000210a7a25 */ /* 0x000fe200078e001c */
[----:B------:R-:W-:-:S02]  /*1100*/  LEA R42, P1, R12, c[0x0][0x160], 0x1 ;  /* 0x000058000c2a7a11 */ /* 0x000fc400078208ff */
[----:B------:R-:W-:Y:S02]  /*1110*/  IADD3.X R3, R7, UR7, RZ, P2, !PT ;  /* 0x0000000707037c10 */ /* 0x000fe400097fe4ff */
[C---:B------:R-:W-:Y:S01]  /*1120*/  ISETP.GE.AND P3, PT, R0.reuse, 0x41, PT ;  /* 0x000000410000780c */ /* 0x040fe20003f66270 */
[----:B------:R-:W-:Y:S01]  /*1130*/  @!PT LDS RZ, [RZ] ;  /* 0x00000000fffff984 */ /* 0x000fe20000000800 */
[----:B------:R-:W-:Y:S01]  /*1140*/  @!PT LDS RZ, [RZ] ;  /* 0x00000000fffff984 */ /* 0x000fe20000000800 */
[----:B------:R-:W-:Y:S01]  /*1150*/  @!PT LDS RZ, [RZ] ;  /* 0x00000000fffff984 */ /* 0x000fe20000000800 */
[----:B------:R1:W-:Y:S01]  /*1160*/  LDGSTS.E.BYPASS.LTC128B.128 [R14+0x4080], [R6.64], !P6 ;  /* 0x04080000060e7fae */ /* 0x0003e2000f101d4e */
[----:B------:R-:W-:Y:S01]  /*1170*/  ISETP.GE.AND P2, PT, R0, 0x61, PT ;  /* 0x000000610000780c */ /* 0x000fe20003f46270 */
[----:B------:R-:W-:Y:S01]  /*1180*/  IMAD.IADD R0, R17, 0x1, R18 ;  /* 0x0000000111007824 */ /* 0x000fe200078e0212 */
[----:B------:R-:W-:Y:S01]  /*1190*/  LEA.HI.X R43, R12, c[0x0][0x164], R5, 0x1, P1 ;  /* 0x000059000c2b7a11 */ /* 0x000fe200008f0c05 */
[----:B------:R2:W-:Y:S01]  /*11a0*/  LDGSTS.E.BYPASS.LTC128B.128 [R14+0x5080], [R2.64], !P5 ;  /* 0x05080000020e7fae */ /* 0x0005e2000e901d4e */
[----:B------:R-:W-:Y:S02]  /*11b0*/  LEA R8, P1, R16, c[0x0][0x190], 0x1 ;  /* 0x0000640010087a11 */ /* 0x000fe400078208ff */
[----:B------:R-:W-:Y:S01]  /*11c0*/  ISETP.GE.OR P6, PT, R4, c[0x0][0x1cc], !P3 ;  /* 0x0000730004007a0c */ /* 0x000fe20005fc6670 */
[----:B------:R-:W-:Y:S01]  /*11d0*/  STL.64 [R1+0x10], R42 ;  /* 0x0000102a01007387 */ /* 0x000fe20000100a00 */
[----:B------:R-:W-:Y:S01]  /*11e0*/  LEA.HI.X R9, R16, c[0x0][0x194], R0, 0x1, P1 ;  /* 0x0000650010097a11 */ /* 0x000fe200008f0c00 */
[----:B------:R-:W-:Y:S01]  /*11f0*/  IMAD R0, R25, c[0x0][0x240], RZ ;  /* 0x0000900019007a24 */ /* 0x000fe200078e02ff */
[----:B------:R-:W-:-:S02]  /*1200*/  ISETP.GE.OR P0, PT, R4, c[0x0][0x19c], !P0 ;  /* 0x0000670004007a0c */ /* 0x000fc40004706670 */
[C---:B------:R-:W-:Y:S01]  /*1210*/  ISETP.GE.OR P4, PT, R4.reuse, c[0x0][0x19c], !P4 ;  /* 0x0000670004007a0c */ /* 0x040fe20006786670 */
[----:B------:R-:W-:Y:S01]  /*1220*/  IMAD R16, R33, c[0x0][0x244], R0 ;  /* 0x0000910021107a24 */ /* 0x000fe200078e0200 */
[----:B------:R-:W-:Y:S02]  /*1230*/  ISETP.GE.OR P3, PT, R4, c[0x0][0x19c], !P3 ;  /* 0x0000670004007a0c */ /* 0x000fe40005f66670 */
[----:B------:R-:W-:Y:S02]  /*1240*/  LEA.HI R12, R32, R22, RZ, 0x5 ;  /* 0x00000016200c7211 */ /* 0x000fe400078f28ff */
[----:B--2---:R-:W-:-:S04]  /*1250*/  IADD3 R2, P5, R2, UR6, RZ ;  /* 0x0000000602027c10 */ /* 0x004fc8000ffbe0ff */
[----:B------:R-:W-:Y:S02]  /*1260*/  IADD3.X R3, R3, UR7, RZ, P5, !PT ;  /* 0x0000000703037c10 */ /* 0x000fe4000affe4ff */
[----:B------:R-:W-:Y:S02]  /*1270*/  ISETP.GE.OR P5, PT, R4, c[0x0][0x1cc], !P2 ;  /* 0x0000730004007a0c */ /* 0x000fe400057a6670 */
[----:B-1----:R-:W-:Y:S01]  /*1280*/  IADD3 R6, P1, R2, UR6, RZ ;  /* 0x0000000602067c10 */ /* 0x002fe2000ff3e0ff */
[----:B------:R-:W-:Y:S01]  /*1290*/  USHF.L.U32 UR6, UR4, 0x6, URZ ;  /* 0x0000000604067899 */ /* 0x000fe2000800063f */
[----:B------:R1:W-:Y:S01]  /*12a0*/  LDGSTS.E.BYPASS.LTC128B.128 [R14+0x6080], [R2.64], !P6 ;  /* 0x06080000020e7fae */ /* 0x0003e2000f101d4e */
[C---:B------:R-:W-:Y:S01]  /*12b0*/  ISETP.GE.OR P2, PT, R4.reuse, c[0x0][0x19c], !P2 ;  /* 0x0000670004007a0c */ /* 0x040fe20005746670 */
[----:B------:R-:W-:Y:S01]  /*12c0*/  USHF.L.U32 UR4, UR8, 0x6, URZ ;  /* 0x0000000608047899 */ /* 0x000fe2000800063f */
[----:B------:R-:W-:Y:S02]  /*12d0*/  IADD3.X R7, R3, UR7, RZ, P1, !PT ;  /* 0x0000000703077c10 */ /* 0x000fe40008ffe4ff */
[----:B------:R-:W-:-:S04]  /*12e0*/  ISETP.GE.AND P6, PT, R4, c[0x0][0x16c], PT ;  /* 0x00005b0004007a0c */ /* 0x000fc80003fc6270 */
[----:B------:R2:W-:Y:S01]  /*12f0*/  LDGSTS.E.BYPASS.LTC128B.128 [R14+0x7080], [R6.64], !P5 ;  /* 0x07080000060e7fae */ /* 0x0005e2000e901d4e */
[----:B------:R-:W-:-:S03]  /*1300*/  ISETP.GE.AND P5, PT, R4, c[0x0][0x1fc], PT ;  /* 0x00007f0004007a0c */ /* 0x000fc60003fa6270 */
[----:B------:R3:W-:Y:S01]  /*1310*/  LDGSTS.E.BYPASS.LTC128B.128 [R14+0x80], [R8.64], !P0 ;  /* 0x00080000080e7fae */ /* 0x0007e2000c101d4e */
[----:B--2---:R-:W-:-:S04]  /*1320*/  IADD3 R6, P1, R8, UR6, RZ ;  /* 0x0000000608067c10 */ /* 0x004fc8000ff3e0ff */
[----:B------:R-:W-:Y:S02]  /*1330*/  IADD3.X R7, R9, UR5, RZ, P1, !PT ;  /* 0x0000000509077c10 */ /* 0x000fe40008ffe4ff */
[----:B-1----:R-:W-:Y:S02]  /*1340*/  IADD3 R2, P0, R6, UR6, RZ ;  /* 0x0000000606027c10 */ /* 0x002fe4000ff1e0ff */
[----:B---3--:R-:W-:Y:S01]  /*1350*/  IADD3 R8, -R39, UR13, RZ ;  /* 0x0000000d27087c10 */ /* 0x008fe2000fffe1ff */
[----:B------:R1:W-:Y:S01]  /*1360*/  LDGSTS.E.BYPASS.LTC128B.128 [R14+0x1080], [R6.64], !P4 ;  /* 0x01080000060e7fae */ /* 0x0003e2000e101d4e */
[----:B------:R-:W-:Y:S02]  /*1370*/  IADD3.X R3, R7, UR5, RZ, P0, !PT ;  /* 0x0000000507037c10 */ /* 0x000fe400087fe4ff */
[----:B------:R-:W-:Y:S02]  /*1380*/  IADD3 R4, P0, R2, UR6, RZ ;  /* 0x0000000602047c10 */ /* 0x000fe4000ff1e0ff */
[----:B------:R-:W-:Y:S01]  /*1390*/  ISETP.LT.OR P1, PT, R8, 0x1, P6 ;  /* 0x000000010800780c */ /* 0x000fe20003721670 */
[----:B------:R2:W-:Y:S01]  /*13a0*/  LDGSTS.E.BYPASS.LTC128B.128 [R14+0x2080], [R2.64], !P3 ;  /* 0x02080000020e7fae */ /* 0x0005e2000d901d4e */
[----:B------:R-:W-:-:S02]  /*13b0*/  IADD3.X R5, R3, UR5, RZ, P0, !PT ;  /* 0x0000000503057c10 */ /* 0x000fc400087fe4ff */
[----:B------:R-:W-:Y:S02]  /*13c0*/  ISETP.LT.OR P3, PT, R8, 0x21, P6 ;  /* 0x000000210800780c */ /* 0x000fe40003761670 */
[----:B------:R-:W-:Y:S01]  /*13d0*/  ISETP.GT.AND P4, PT, R22, 0x1f, PT ;  /* 0x0000001f1600780c */ /* 0x000fe20003f84270 */
[----:B------:R3:W-:Y:S01]  /*13e0*/  LDGSTS.E.BYPASS.LTC128B.128 [R14+0x3080], [R4.64], !P2 ;  /* 0x03080000040e7fae */ /* 0x0007e2000d101d4e */
[----:B------:R-:W-:-:S03]  /*13f0*/  ISETP.LT.OR P2, PT, R8, 0x61, P6 ;  /* 0x000000610800780c */ /* 0x000fc60003741670 */
[----:B------:R-:W0:Y:S04]  /*1400*/  LDGDEPBAR ;  /* 0x00000000000079af */ /* 0x000e280000000000 */
[----:B------:R4:W-:Y:S01]  /*1410*/  LDGSTS.E.BYPASS.LTC128B.128 [R14+0x8080], [R42.64], !P1 ;  /* 0x080800002a0e7fae */ /* 0x0009e2000c901d4e */
[----:B------:R-:W-:-:S04]  /*1420*/  LEA R20, P1, R37, c[0x0][0x258], 0x2 ;  /* 0x0000960025147a11 */ /* 0x000fc800078210ff */
[----:B------:R-:W-:Y:S02]  /*1430*/  LEA.HI.X R21, R37, c[0x0][0x25c], R26, 0x2, P1 ;  /* 0x0000970025157a11 */ /* 0x000fe400008f141a */
[----:B-1----:R-:W-:Y:S02]  /*1440*/  LEA.HI R6, R32, R22, RZ, 0x4 ;  /* 0x0000001620067211 */ /* 0x002fe400078f20ff */
[----:B------:R-:W-:Y:S01]  /*1450*/  SHF.R.S32.HI R7, RZ, 0x5, R12 ;  /* 0x00000005ff077819 */ /* 0x000fe2000001140c */
[----:B------:R1:W-:Y:S01]  /*1460*/  STL.64 [R1+0x28], R20 ;  /* 0x0000281401007387 */ /* 0x0003e20000100a00 */
[----:B------:R-:W-:Y:S02]  /*1470*/  ISETP.LT.OR P1, PT, R8, 0x21, P5 ;  /* 0x000000210800780c */ /* 0x000fe40002f21670 */
[----:B--2---:R-:W-:-:S04]  /*1480*/  IADD3 R2, P0, R42, UR4, RZ ;  /* 0x000000042a027c10 */ /* 0x004fc8000ff1e0ff */
[----:B------:R-:W-:Y:S02]  /*1490*/  IADD3.X R3, R43, UR9, RZ, P0, !PT ;  /* 0x000000092b037c10 */ /* 0x000fe400087fe4ff */
[----:B---3--:R-:W-:Y:S02]  /*14a0*/  SHF.R.S32.HI R4, RZ, 0x4, R6 ;  /* 0x00000004ff047819 */ /* 0x008fe40000011406 */
[----:B------:R-:W-:Y:S01]  /*14b0*/  SHF.R.S32.HI R5, RZ, 0x1f, R12 ;  /* 0x0000001fff057819 */ /* 0x000fe2000001140c */
[----:B------:R2:W-:Y:S01]  /*14c0*/  LDGSTS.E.BYPASS.LTC128B.128 [R14+0x9080], [R2.64], !P3 ;  /* 0x09080000020e7fae */ /* 0x0005e2000d901d4e */
[----:B------:R-:W-:Y:S02]  /*14d0*/  LEA.HI R0, R6, R4, RZ, 0x1 ;  /* 0x0000000406007211 */ /* 0x000fe400078f08ff */
[----:B------:R-:W-:Y:S02]  /*14e0*/  LEA.HI R5, R5, R7, RZ, 0x2 ;  /* 0x0000000705057211 */ /* 0x000fe400078f10ff */
[----:B------:R-:W-:-:S02]  /*14f0*/  LOP3.LUT R0, R0, 0xfffffffe, RZ, 0xc0, !PT ;  /* 0xfffffffe00007812 */ /* 0x000fc400078ec0ff */
[----:B------:R-:W-:Y:S02]  /*1500*/  ISETP.LT.OR P3, PT, R8, 0x41, P6 ;  /* 0x000000410800780c */ /* 0x000fe40003761670 */
[----:B------:R-:W-:Y:S01]  /*1510*/  LOP3.LUT R5, R5, 0xfffffffc, RZ, 0xc0, !PT ;  /* 0xfffffffc05057812 */ /* 0x000fe200078ec0ff */
[----:B------:R-:W-:Y:S01]  /*1520*/  IMAD.IADD R200, R4, 0x1, -R0 ;  /* 0x0000000104c87824 */ /* 0x000fe200078e0a00 */
[----:B------:R-:W-:-:S03]  /*1530*/  LOP3.LUT R0, R6, 0xfffffff0, RZ, 0xc0, !PT ;  /* 0xfffffff006007812 */ /* 0x000fc600078ec0ff */
[----:B------:R-:W-:Y:S02]  /*1540*/  IMAD.IADD R13, R7, 0x1, -R5 ;  /* 0x00000001070d7824 */ /* 0x000fe400078e0a05 */
[----:B------:R-:W-:-:S05]  /*1550*/  IMAD.IADD R6, R22, 0x1, -R0 ;  /* 0x0000000116067824 */ /* 0x000fca00078e0a00 */
[----:B------:R-:W-:-:S04]  /*1560*/  SHF.R.S32.HI R0, RZ, 0x1f, R6 ;  /* 0x0000001fff007819 */ /* 0x000fc80000011406 */
[----:B------:R-:W-:Y:S02]  /*1570*/  LEA.HI R7, R0, R6, RZ, 0x3 ;  /* 0x0000000600077211 */ /* 0x000fe400078f18ff */
[----:B--2---:R-:W-:Y:S02]  /*1580*/  IADD3 R2, P0, R2, UR4, RZ ;  /* 0x0000000402027c10 */ /* 0x004fe4000ff1e0ff */
[----:B------:R-:W-:Y:S02]  /*1590*/  LOP3.LUT R0, R7, 0xfffffff8, RZ, 0xc0, !PT ;  /* 0xfffffff807007812 */ /* 0x000fe400078ec0ff */
[----:B------:R-:W-:Y:S02]  /*15a0*/  IADD3.X R3, R3, UR9, RZ, P0, !PT ;  /* 0x0000000903037c10 */ /* 0x000fe400087fe4ff */
[----:B------:R-:W-:Y:S01]  /*15b0*/  IADD3 R4, P0, R2, UR4, RZ ;  /* 0x0000000402047c10 */ /* 0x000fe2000ff1e0ff */
[----:B------:R-:W-:Y:S01]  /*15c0*/  ULDC.64 UR4, c[0x0][0x208] ;  /* 0x0000820000047ab9 */ /* 0x000fe20000000a00 */
[----:B------:R-:W-:Y:S01]  /*15d0*/  IMAD.IADD R9, R6, 0x1, -R0 ;  /* 0x0000000106097824 */ /* 0x000fe200078e0a00 */
[----:B------:R2:W-:Y:S01]  /*15e0*/  LDGSTS.E.BYPASS.LTC128B.128 [R14+0xa080], [R2.64], !P3 ;  /* 0x0a080000020e7fae */ /* 0x0005e2000d901d4e */
[----:B------:R-:W-:Y:S01]  /*15f0*/  IADD3.X R5, R3, UR9, RZ, P0, !PT ;  /* 0x0000000903057c10 */ /* 0x000fe200087fe4ff */
[----:B------:R-:W-:Y:S01]  /*1600*/  USHF.L.U32 UR6, UR4, 0x6, URZ ;  /* 0x0000000604067899 */ /* 0x000fe2000800063f */
[C---:B------:R-:W-:Y:S01]  /*1610*/  ISETP.LT.OR P0, PT, R8.reuse, 0x1, P5 ;  /* 0x000000010800780c */ /* 0x040fe20002f01670 */
[----:B------:R-:W-:Y:S01]  /*1620*/  USHF.L.U64.HI UR10, UR4, UR10, UR5 ;  /* 0x0000000a040a7299 */ /* 0x000fe20008010205 */
[----:B------:R-:W-:Y:S01]  /*1630*/  ISETP.LT.OR P3, PT, R8, 0x41, P5 ;  /* 0x000000410800780c */ /* 0x000fe20002f61670 */
[----:B------:R3:W-:Y:S01]  /*1640*/  LDGSTS.E.BYPASS.LTC128B.128 [R14+0xb080], [R4.64], !P2 ;  /* 0x0b080000040e7fae */ /* 0x0007e2000d101d4e */
[----:B------:R-:W-:Y:S01]  /*1650*/  LEA.HI R0, R32, R22, RZ, 0x7 ;  /* 0x0000001620007211 */ /* 0x000fe200078f38ff */
[----:B------:R-:W-:-:S03]  /*1660*/  IMAD.SHL.U32 R6, R35, 0x40, RZ ;  /* 0x0000004023067824 */ /* 0x000fc600078e00ff */
[----:B------:R-:W-:-:S05]  /*1670*/  SHF.R.S32.HI R201, RZ, 0x7, R0 ;  /* 0x00000007ffc97819 */ /* 0x000fca0000011400 */
[----:B------:R-:W-:-:S05]  /*1680*/  IMAD.SHL.U32 R0, R201, 0x8, RZ ;  /* 0x00000008c9007824 */ /* 0x000fca00078e00ff */
[----:B------:R-:W-:Y:S01]  /*1690*/  LOP3.LUT R15, R0, 0x8, RZ, 0xc0, !PT ;  /* 0x00000008000f7812 */ /* 0x000fe200078ec0ff */
[----:B------:R-:W-:Y:S02]  /*16a0*/  IMAD.SHL.U32 R0, R200, 0x10, RZ ;  /* 0x00000010c8007824 */ /* 0x000fe400078e00ff */
[----:B--2---:R-:W-:-:S03]  /*16b0*/  @!P4 IMAD.SHL.U32 R2, R22, 0x10, RZ ;  /* 0x000000101602c824 */ /* 0x004fc600078e00ff */
[----:B------:R-:W-:Y:S02]  /*16c0*/  LOP3.LUT R0, R15, 0x10, R0, 0xf8, !PT ;  /* 0x000000100f007812 */ /* 0x000fe400078ef800 */
[----:B------:R2:W-:Y:S04]  /*16d0*/  @!P4 LDGSTS.E.BYPASS.LTC128B.128 [R2+0x18080], [R20.64] ;  /* 0x180800001402cfae */ /* 0x0005e8000b901d4e */
[----:B------:R-:W0:Y:S04]  /*16e0*/  LDGDEPBAR ;  /* 0x00000000000079af */ /* 0x000e280000000000 */
[----:B------:R4:W-:Y:S01]  /*16f0*/  LDGSTS.E.BYPASS.LTC128B.128 [R14+0x10080], [R40.64], !P0 ;  /* 0x10080000280e7fae */ /* 0x0009e2000c101d4e */
[----:B--2---:R-:W-:-:S04]  /*1700*/  IADD3 R2, P2, R40, UR6, RZ ;  /* 0x0000000628027c10 */ /* 0x004fc8000ff5e0ff */
[----:B------:R-:W-:Y:S02]  /*1710*/  IADD3.X R3, R41, UR10, RZ, P2, !PT ;  /* 0x0000000a29037c10 */ /* 0x000fe400097fe4ff */
[----:B---3--:R-:W-:Y:S02]  /*1720*/  IADD3 R4, P0, R2, UR6, RZ ;  /* 0x0000000602047c10 */ /* 0x008fe4000ff1e0ff */
[----:B------:R-:W-:Y:S01]  /*1730*/  ISETP.LT.OR P2, PT, R8, 0x61, P5 ;  /* 0x000000610800780c */ /* 0x000fe20002f41670 */
[----:B------:R2:W-:Y:S01]  /*1740*/  LDGSTS.E.BYPASS.LTC128B.128 [R14+0x11080], [R2.64], !P1 ;  /* 0x11080000020e7fae */ /* 0x0005e2000c901d4e */
[----:B------:R-:W-:Y:S01]  /*1750*/  IADD3.X R5, R3, UR10, RZ, P0, !PT ;  /* 0x0000000a03057c10 */ /* 0x000fe200087fe4ff */
[----:B------:R-:W-:Y:S01]  /*1760*/  IMAD.IADD R8, R11, 0x1, R16 ;  /* 0x000000010b087824 */ /* 0x000fe200078e0210 */
[----:B-1----:R-:W-:-:S03]  /*1770*/  LEA R20, P1, R24, c[0x0][0x280], 0x2 ;  /* 0x0000a00018147a11 */ /* 0x002fc600078210ff */
[----:B------:R1:W-:Y:S01]  /*1780*/  LDGSTS.E.BYPASS.LTC128B.128 [R14+0x12080], [R4.64], !P3 ;  /* 0x12080000040e7fae */ /* 0x0003e2000d901d4e */
[----:B------:R-:W-:-:S05]  /*1790*/  LEA.HI.X R21, R24, c[0x0][0x284], R19, 0x2, P1 ;  /* 0x0000a10018157a11 */ /* 0x000fca00008f1413 */
[----:B------:R-:W-:Y:S01]  /*17a0*/  STL.64 [R1+0x20], R20 ;  /* 0x0000201401007387 */ /* 0x000fe20000100a00 */
[----:B--2---:R-:W-:-:S04]  /*17b0*/  IADD3 R2, P0, R4, UR6, RZ ;  /* 0x0000000604027c10 */ /* 0x004fc8000ff1e0ff */
[----:B------:R-:W-:Y:S01]  /*17c0*/  IADD3.X R3, R5, UR10, RZ, P0, !PT ;  /* 0x0000000a05037c10 */ /* 0x000fe200087fe4ff */
[----:B-1----:R-:W-:Y:S01]  /*17d0*/  @!P4 IMAD.SHL.U32 R4, R22, 0x10, RZ ;  /* 0x000000101604c824 */ /* 0x002fe200078e00ff */
[----:B------:R-:W-:-:S03]  /*17e0*/  IADD3 R5, P1, R6, R10, RZ ;  /* 0x0000000a06057210 */ /* 0x000fc60007f3e0ff */
[----:B------:R1:W-:Y:S01]  /*17f0*/  LDGSTS.E.BYPASS.LTC128B.128 [R14+0x13080], [R2.64], !P2 ;  /* 0x13080000020e7fae */ /* 0x0003e2000d101d4e */
[----:B------:R-:W-:-:S03]  /*1800*/  PLOP3.LUT P0, PT, PT, PT, UP0, 0x80, 0x0 ;  /* 0x000000000000781c */ /* 0x000fc60003f0f008 */
[----:B------:R2:W-:Y:S04]  /*1810*/  @!P4 LDGSTS.E.BYPASS.LTC128B.128 [R4+0x18480], [R20.64] ;  /* 0x184800001404cfae */ /* 0x0005e8000b901d4e */
[----:B------:R3:W-:Y:S04]  /*1820*/  STL [R1+0x40], R5 ;  /* 0x0000400501007387 */ /* 0x0007e80000100800 */
[----:B------:R-:W0:Y:S04]  /*1830*/  LDGDEPBAR ;  /* 0x00000000000079af */ /* 0x000e280000000000 */
[----:B------:R-:W0:Y:S01]  /*1840*/  LDGDEPBAR ;  /* 0x00000000000079af */ /* 0x000e220000000000 */
[----:B-1----:R-:W-:-:S02]  /*1850*/  IMAD.SHL.U32 R3, R9, 0x40, RZ ;  /* 0x0000004009037824 */ /* 0x002fc400078e00ff */
[----:B------:R-:W-:-:S03]  /*1860*/  IMAD.SHL.U32 R2, R200, 0x8, RZ ;  /* 0x00000008c8027824 */ /* 0x000fc600078e00ff */
[----:B------:R-:W-:Y:S01]  /*1870*/  LOP3.LUT R3, R3, 0x1c0, RZ, 0xc0, !PT ;  /* 0x000001c003037812 */ /* 0x000fe200078ec0ff */
[----:B---3--:R-:W-:-:S03]  /*1880*/  IMAD.SHL.U32 R5, R7, 0x40, RZ ;  /* 0x0000004007057824 */ /* 0x008fc600078e00ff */
[--C-:B--2---:R-:W-:Y:S02]  /*1890*/  SHF.R.U32.HI R4, RZ, 0x3, R3.reuse ;  /* 0x00000003ff047819 */ /* 0x104fe40000011603 */
[----:B------:R-:W-:Y:S02]  /*18a0*/  LOP3.LUT R2, R3, 0x8, R2, 0xf8, !PT ;  /* 0x0000000803027812 */ /* 0x000fe400078ef802 */
[----:B------:R-:W-:Y:S01]  /*18b0*/  LOP3.LUT R3, R4, R0, R3, 0x1e, !PT ;  /* 0x0000000004037212 */ /* 0x000fe200078e1e03 */
[----:B------:R-:W-:Y:S01]  /*18c0*/  IMAD.SHL.U32 R0, R13, 0x400, RZ ;  /* 0x000004000d007824 */ /* 0x000fe200078e00ff */
[----:B------:R-:W-:Y:S02]  /*18d0*/  LOP3.LUT R4, R2, R4, RZ, 0x3c, !PT ;  /* 0x0000000402047212 */ /* 0x000fe400078e3cff */
[----:B------:R-:W-:Y:S02]  /*18e0*/  LOP3.LUT R2, R5, 0xfffffe00, RZ, 0xc0, !PT ;  /* 0xfffffe0005027812 */ /* 0x000fe400078ec0ff */
[----:B------:R-:W-:-:S02]  /*18f0*/  LEA.HI.X.SX32 R5, R6, R8, 0x1, P1 ;  /* 0x0000000806057211 */ /* 0x000fc400008f0eff */
        /* <DEDUP_REMOVED lines=9> */
[----:B----4-:R-:W-:Y:S01]  /*1990*/  IMAD.U32 R2, RZ, RZ, UR13 ;  /* 0x0000000dff027e24 */ /* 0x010fe2000f8e00ff */
        /* <DEDUP_REMOVED lines=30> */
.L_x_1074:
[----:B------:R-:W-:Y:S05]  /*1b80*/  BSYNC B0 ;  /* 0x0000000000007941 */ /* 0x000fea0003800000 */
.L_x_1073:
[----:B-12-4-:R-:W-:Y:S01]  /*1b90*/  LEA.HI R2, R32, R22, RZ, 0x2 ;  /* 0x0000001620027211 */ /* 0x016fe200078f10ff */
[----:B------:R-:W-:Y:S01]  /*1ba0*/  IMAD.SHL.U32 R8, R13, 0x10, RZ ;  /* 0x000000100d087824 */ /* 0x000fe200078e00ff */
[----:B------:R-:W-:Y:S01]  /*1bb0*/  LOP3.LUT R4, R12, 0xffffffe0, RZ, 0xc0, !PT ;  /* 0xffffffe00c047812 */ /* 0x000fe200078ec0ff */
[----:B------:R-:W-:Y:S01]  /*1bc0*/  IMAD.MOV.U32 R220, RZ, RZ, 0x40 ;  /* 0x00000040ffdc7424 */ /* 0x000fe200078e00ff */
[----:B------:R-:W-:Y:S01]  /*1bd0*/  LOP3.LUT R3, R2, 0x3ffffffc, RZ, 0xc0, !PT ;  /* 0x3ffffffc02037812 */ /* 0x000fe200078ec0ff */
[----:B------:R-:W-:Y:S01]  /*1be0*/  IMAD.MOV.U32 R205, RZ, RZ, 0x20 ;  /* 0x00000020ffcd7424 */ /* 0x000fe200078e00ff */
[----:B------:R-:W-:Y:S01]  /*1bf0*/  SHF.R.S32.HI R6, RZ, 0x2, R2 ;  /* 0x00000002ff067819 */ /* 0x000fe20000011402 */
[----:B------:R-:W-:Y:S01]  /*1c00*/  IMAD.IADD R11, R22, 0x1, -R4 ;  /* 0x00000001160b7824 */ /* 0x000fe200078e0a04 */
[----:B------:R-:W-:Y:S01]  /*1c10*/  SHF.R.S32.HI R5, RZ, 0x1f, R2 ;  /* 0x0000001fff057819 */ /* 0x000fe20000011402 */
[----:B------:R-:W-:Y:S01]  /*1c20*/  IMAD.SHL.U32 R4, R36, 0x40, RZ ;  /* 0x0000004024047824 */ /* 0x000fe200078e00ff */
[C---:B------:R-:W-:Y:S01]  /*1c30*/  LOP3.LUT P3, RZ, R9.reuse, 0x4, RZ, 0xc0, !PT ;  /* 0x0000000409ff7812 */ /* 0x040fe2000786c0ff */
[----:B------:R-:W-:Y:S01]  /*1c40*/  IMAD.IADD R22, R22, 0x1, -R3 ;  /* 0x0000000116167824 */ /* 0x000fe200078e0a03 */
[----:B------:R-:W-:Y:S01]  /*1c50*/  LOP3.LUT P0, RZ, R9, 0x2, RZ, 0xc0, !PT ;  /* 0x0000000209ff7812 */ /* 0x000fe2000780c0ff */
[----:B------:R-:W-:Y:S01]  /*1c60*/  IMAD.SHL.U32 R3, R39, 0x8, RZ ;  /* 0x0000000827037824 */ /* 0x000fe200078e00ff */
[----:B------:R-:W-:Y:S01]  /*1c70*/  LOP3.LUT R10, R4, 0x1c0, RZ, 0xc0, !PT ;  /* 0x000001c0040a7812 */ /* 0x000fe200078ec0ff */
[----:B------:R-:W-:Y:S01]  /*1c80*/  IMAD R22, R22, 0x2, R0 ;  /* 0x0000000216167824 */ /* 0x000fe200078e0200 */
[----:B------:R-:W-:Y:S01]  /*1c90*/  LEA.HI R7, R201, R201, RZ, 0x1 ;  /* 0x000000c9c9077211 */ /* 0x000fe200078f08ff */
[----:B------:R-:W0:Y:S01]  /*1ca0*/  LDGDEPBAR ;  /* 0x00000000000079af */ /* 0x000e220000000000 */
[----:B------:R-:W-:Y:S01]  /*1cb0*/  LOP3.LUT R3, R3, 0x8, RZ, 0xc0, !PT ;  /* 0x0000000803037812 */ /* 0x000fe200078ec0ff */
[----:B------:R-:W-:Y:S01]  /*1cc0*/  UIADD3 UR6, UR13, 0x7f, URZ ;  /* 0x0000007f0d067890 */ /* 0x000fe2000fffe03f */
[----:B------:R-:W-:Y:S01]  /*1cd0*/  SHF.R.U32.HI R9, RZ, 0x3, R10 ;  /* 0x00000003ff097819 */ /* 0x000fe2000001160a */
[----:B------:R-:W-:Y:S01]  /*1ce0*/  CS2R R126, SRZ ;  /* 0x00000000007e7805 */ /* 0x000fe2000001ff00 */
[----:B------:R-:W-:Y:S01]  /*1cf0*/  LOP3.LUT R4, R10, 0x30, R8, 0xf8, !PT ;  /* 0x000000300a047812 */ /* 0x000fe200078ef808 */
[----:B------:R-:W-:Y:S01]  /*1d00*/  USHF.R.S32.HI UR4, URZ, 0x1f, UR6 ;  /* 0x0000001f3f047899 */ /* 0x000fe20008011406 */
[----:B------:R-:W-:Y:S01]  /*1d10*/  LEA.HI R5, R5, R6, RZ, 0x3 ;  /* 0x0000000605057211 */ /* 0x000fe200078f18ff */
[----:B------:R-:W-:Y:S01]  /*1d20*/  CS2R R124, SRZ ;  /* 0x00000000007c7805 */ /* 0x000fe2000001ff00 */
[----:B------:R-:W-:Y:S01]  /*1d30*/  LOP3.LUT R2, R7, 0xfffffffe, RZ, 0xc0, !PT ;  /* 0xfffffffe07027812 */ /* 0x000fe200078ec0ff */
[----:B------:R-:W-:Y:S01]  /*1d40*/  ULEA.HI UR4, UR4, UR6, URZ, 0x7 ;  /* 0x0000000604047291 */ /* 0x000fe2000f8f383f */
[C---:B------:R-:W-:Y:S01]  /*1d50*/  LOP3.LUT R7, R9.reuse, R3, R10, 0x1e, !PT ;  /* 0x0000000309077212 */ /* 0x040fe200078e1e0a */
[----:B------:R-:W-:Y:S01]  /*1d60*/  CS2R R130, SRZ ;  /* 0x0000000000827805 */ /* 0x000fe2000001ff00 */
[----:B------:R-:W-:Y:S01]  /*1d70*/  LOP3.LUT R4, R9, R4, R3, 0x1e, !PT ;  /* 0x0000000409047212 */ /* 0x000fe200078e1e03 */
[----:B------:R-:W-:Y:S01]  /*1d80*/  IMAD.IADD R2, R201, 0x1, -R2 ;  /* 0x00000001c9027824 */ /* 0x000fe200078e0a02 */
[----:B------:R-:W-:Y:S01]  /*1d90*/  LOP3.LUT R3, R5, 0xfffffff8, RZ, 0xc0, !PT ;  /* 0xfffffff805037812 */ /* 0x000fe200078ec0ff */
[----:B------:R-:W-:Y:S01]  /*1da0*/  IMAD R201, R200, 0x2, R201 ;  /* 0x00000002c8c97824 */ /* 0x000fe200078e02c9 */
[----:B------:R-:W-:Y:S01]  /*1db0*/  SHF.R.S32.HI R0, RZ, 0x1f, R11 ;  /* 0x0000001fff007819 */ /* 0x000fe2000001140b */
[----:B------:R-:W-:Y:S01]  /*1dc0*/  IMAD R212, R2, -0x8, R212 ;  /* 0xfffffff802d47824 */ /* 0x000fe200078e02d4 */
[----:B------:R-:W-:Y:S01]  /*1dd0*/  LOP3.LUT P2, RZ, R36, 0x2, RZ, 0xc0, !PT ;  /* 0x0000000224ff7812 */ /* 0x000fe2000784c0ff */
[----:B------:R-:W-:Y:S01]  /*1de0*/  IMAD.IADD R6, R6, 0x1, -R3 ;  /* 0x0000000106067824 */ /* 0x000fe200078e0a03 */
[----:B------:R-:W-:Y:S01]  /*1df0*/  LEA.HI R0, R0, R11, RZ, 0x2 ;  /* 0x0000000b00007211 */ /* 0x000fe200078f10ff */
[----:B------:R-:W-:Y:S01]  /*1e00*/  IMAD R200, R200, 0x200, R4 ;  /* 0x00000200c8c87824 */ /* 0x000fe200078e0204 */
[----:B------:R-:W-:Y:S01]  /*1e10*/  LOP3.LUT P1, RZ, R36, 0x4, RZ, 0xc0, !PT ;  /* 0x0000000424ff7812 */ /* 0x000fe2000782c0ff */
[----:B------:R-:W-:Y:S01]  /*1e20*/  IMAD.SHL.U32 R2, R6, 0x40, RZ ;  /* 0x0000004006027824 */ /* 0x000fe200078e00ff */
[C---:B------:R-:W-:Y:S01]  /*1e30*/  LEA.HI.SX32 R4, R0.reuse, R8, 0x1e ;  /* 0x0000000800047211 */ /* 0x040fe200078ff2ff */
[----:B------:R-:W-:Y:S01]  /*1e40*/  IMAD.U32 R201, R201, 0x200, R7 ;  /* 0x00000200c9c97824 */ /* 0x000fe200078e0007 */
[----:B------:R-:W-:Y:S01]  /*1e50*/  LOP3.LUT R3, R0, 0xfffffffc, RZ, 0xc0, !PT ;  /* 0xfffffffc00037812 */ /* 0x000fe200078ec0ff */
[----:B------:R-:W-:Y:S01]  /*1e60*/  CS2R R128, SRZ ;  /* 0x0000000000807805 */ /* 0x000fe2000001ff00 */
[----:B------:R-:W-:Y:S01]  /*1e70*/  LOP3.LUT R0, R2, 0x1c0, RZ, 0xc0, !PT ;  /* 0x000001c002007812 */ /* 0x000fe200078ec0ff */
[----:B------:R1:W-:Y:S01]  /*1e80*/  STL [R1+0x4], R4 ;  /* 0x0000040401007387 */ /* 0x0003e20000100800 */
[----:B------:R-:W-:Y:S01]  /*1e90*/  SEL R202, R220, 0xffffffc0, !P1 ;  /* 0xffffffc0dcca7807 */ /* 0x000fe20004800000 */
[----:B------:R-:W-:Y:S01]  /*1ea0*/  IMAD.SHL.U32 R201, R201, 0x2, RZ ;  /* 0x00000002c9c97824 */ /* 0x000fe200078e00ff */
[----:B------:R-:W-:Y:S01]  /*1eb0*/  SHF.R.U32.HI R2, RZ, 0x3, R0 ;  /* 0x00000003ff027819 */ /* 0x000fe20000011600 */
[----:B------:R-:W-:Y:S01]  /*1ec0*/  IMAD.IADD R3, R11, 0x1, -R3 ;  /* 0x000000010b037824 */ /* 0x000fe200078e0a03 */
[----:B------:R-:W-:Y:S01]  /*1ed0*/  SEL R203, R205, 0xffffffe0, !P2 ;  /* 0xffffffe0cdcb7807 */ /* 0x000fe20005000000 */
[C---:B------:R-:W-:Y:S01]  /*1ee0*/  IMAD.IADD R202, R201.reuse, 0x1, R202 ;  /* 0x00000001c9ca7824 */ /* 0x040fe200078e02ca */
[----:B------:R-:W-:Y:S01]  /*1ef0*/  LOP3.LUT R0, R2, R0, R15, 0x1e, !PT ;  /* 0x0000000002007212 */ /* 0x000fe200078e1e0f */
[----:B------:R-:W-:Y:S01]  /*1f00*/  IMAD.MOV.U32 R2, RZ, RZ, 0x40 ;  /* 0x00000040ff027424 */ /* 0x000fe200078e00ff */
[----:B------:R-:W-:Y:S01]  /*1f10*/  R2P PR, R6, 0x6 ;  /* 0x0000000606007804 */ /* 0x000fe20000000000 */
[----:B------:R-:W-:Y:S01]  /*1f20*/  IMAD.IADD R204, R201, 0x1, R203 ;  /* 0x00000001c9cc7824 */ /* 0x000fe200078e02cb */
[----:B------:R-:W-:Y:S01]  /*1f30*/  SEL R172, R220, 0xffffffc0, !P3 ;  /* 0xffffffc0dcac7807 */ /* 0x000fe20005800000 */
[----:B------:R-:W-:Y:S01]  /*1f40*/  IMAD.IADD R0, R0, 0x1, R22 ;  /* 0x0000000100007824 */ /* 0x000fe200078e0216 */
[----:B------:R-:W-:Y:S01]  /*1f50*/  SEL R2, R2, 0xffffffc0, !P3 ;  /* 0xffffffc002027807 */ /* 0x000fe20005800000 */
[----:B------:R-:W-:Y:S01]  /*1f60*/  IMAD R212, R3, -0x2, R212 ;  /* 0xfffffffe03d47824 */ /* 0x000fe200078e02d4 */
[----:B------:R-:W-:Y:S01]  /*1f70*/  SEL R220, R220, 0xffffffc0, !P2 ;  /* 0xffffffc0dcdc7807 */ /* 0x000fe20005000000 */
[----:B------:R-:W-:Y:S01]  /*1f80*/  CS2R R122, SRZ ;  /* 0x00000000007a7805 */ /* 0x000fe2000001ff00 */
[----:B------:R-:W-:Y:S01]  /*1f90*/  LEA R218, R0, 0x18880, 0x1 ;  /* 0x0001888000da7811 */ /* 0x000fe200078e08ff */
[----:B------:R1:W-:Y:S01]  /*1fa0*/  STL [R1+0x30], R2 ;  /* 0x0000300201007387 */ /* 0x0003e20000100800 */
[C---:B------:R-:W-:Y:S01]  /*1fb0*/  SEL R208, R205.reuse, 0xffffffe0, !P3 ;  /* 0xffffffe0cdd07807 */ /* 0x040fe20005800000 */
[----:B------:R-:W-:Y:S01]  /*1fc0*/  CS2R R120, SRZ ;  /* 0x0000000000787805 */ /* 0x000fe2000001ff00 */
[C---:B------:R-:W-:Y:S01]  /*1fd0*/  IADD3 R219, R218.reuse, 0x20, RZ ;  /* 0x00000020dadb7810 */ /* 0x040fe20007ffe0ff */
[C---:B------:R-:W-:Y:S01]  /*1fe0*/  IMAD.IADD R221, R218.reuse, 0x1, R220 ;  /* 0x00000001dadd7824 */ /* 0x040fe200078e02dc */
[----:B------:R-:W-:Y:S01]  /*1ff0*/  @P1 IADD3 R219, R218, -0x20, RZ ;  /* 0xffffffe0dadb1810 */ /* 0x000fe20007ffe0ff */
        /* <DEDUP_REMOVED lines=28> */
[----:B------:R-:W-:Y:S01]  /*21c0*/  USHF.R.S32.HI UR8, URZ, 0x7, UR4 ;  /* 0x000000073f087899 */ /* 0x000fe20008011404 */
[----:B------:R-:W-:Y:S01]  /*21d0*/  IMAD.IADD R203, R203, 0x1, R202 ;  /* 0x00000001cbcb7824 */ /* 0x000fe200078e02ca */
[----:B------:R-:W-:Y:S01]  /*21e0*/  UMOV UR5, URZ ;  /* 0x0000003f00057c82 */ /* 0x000fe20008000000 */
[----:B------:R-:W-:Y:S01]  /*21f0*/  IMAD.IADD R220, R220, 0x1, R219 ;  /* 0x00000001dcdc7824 */ /* 0x000fe200078e02db */
[----:B------:R-:W-:Y:S01]  /*2200*/  UMOV UR12, 0x1 ;  /* 0x00000001000c7882 */ /* 0x000fe20000000000 */
[----:B------:R-:W-:Y:S01]  /*2210*/  IMAD.IADD R209, R206, 0x1, R208 ;  /* 0x00000001ced17824 */ /* 0x000fe200078e02d0 */
[----:B------:R-:W-:-:S02]  /*2220*/  UMOV UR11, URZ ;  /* 0x0000003f000b7c82 */ /* 0x000fc40008000000 */
[----:B-1----:R-:W-:Y:S02]  /*2230*/  UMOV UR4, URZ ;  /* 0x0000003f00047c82 */ /* 0x002fe40008000000 */
.L_x_1077:
        /* <DEDUP_REMOVED lines=167> */
.L_x_1075:
        /* <DEDUP_REMOVED lines=747> */
.L_x_1076:
        /* <DEDUP_REMOVED lines=280> */
.L_x_1072:
[----:B------:R-:W-:Y:S05]  /*6ce0*/  @P1 EXIT ;  /* 0x000000000000194d */ /* 0x000fea0003800000 */
[----:B------:R-:W2:Y:S01]  /*6cf0*/  LDL.LU R9, [R1+0x44] ;  /* 0x0000440001097983 */ /* 0x000ea20000300800 */
[----:B------:R-:W-:-:S04]  /*6d00*/  ISETP.NE.U32.AND P2, PT, RZ, c[0x0][0x360], PT ;  /* 0x0000d800ff007a0c */ /* 0x000fc80003f45070 */
[----:B------:R-:W-:-:S13]  /*6d10*/  ISETP.NE.AND.EX P2, PT, RZ, c[0x0][0x364], PT, P2 ;  /* 0x0000d900ff007a0c */ /* 0x000fda0003f45320 */
[----:B-1----:R-:W-:-:S04]  /*6d20*/  @P2 IMAD.MOV.U32 R2, RZ, RZ, 0x4 ;  /* 0x00000004ff022424 */ /* 0x002fc800078e00ff */
[----:B--2---:R-:W-:-:S05]  /*6d30*/  @P2 IMAD.WIDE R2, R9, R2, c[0x0][0x360] ;  /* 0x0000d80009022625 */ /* 0x004fca00078e0202 */
[----:B------:R1:W2:Y:S01]  /*6d40*/  @P2 LDG.E R0, [R2.64] ;  /* 0x0000000e02002981 */ /* 0x0002a2000c1e1900 */
[----:B------:R-:W3:Y:S03]  /*6d50*/  S2UR UR5, SR_CTAID.X ;  /* 0x00000000000579c3 */ /* 0x000ee60000002500 */
[----:B------:R-:W4:Y:S04]  /*6d60*/  S2R R5, SR_TID.X ;  /* 0x0000000000057919 */ /* 0x000f280000002100 */
[----:B-1----:R-:W1:Y:S01]  /*6d70*/  S2R R3, SR_CTAID.Y ;  /* 0x0000000000037919 */ /* 0x002e620000002600 */
[----:B------:R-:W-:Y:S01]  /*6d80*/  IMAD.MOV.U32 R2, RZ, RZ, 0x1 ;  /* 0x00000001ff027424 */ /* 0x000fe200078e00ff */
[----:B---3--:R-:W-:Y:S01]  /*6d90*/  USHF.L.U32 UR5, UR5, 0xd, URZ ;  /* 0x0000000d05057899 */ /* 0x008fe2000800063f */
[----:B----4-:R-:W-:Y:S01]  /*6da0*/  SHF.R.S32.HI R6, RZ, 0x1f, R5 ;  /* 0x0000001fff067819 */ /* 0x010fe20000011405 */
[----:B------:R-:W-:Y:S02]  /*6db0*/  BAR.SYNC.DEFER_BLOCKING 0x1, 0x100 ;  /* 0x0044000000007b1d */ /* 0x000fe40000010000 */
[----:B------:R-:W-:Y:S01]  /*6dc0*/  ISETP.NE.AND P0, PT, R2, c[0x0][0x338], PT ;  /* 0x0000ce0002007a0c */ /* 0x000fe20003f05270 */
[----:B------:R-:W-:-:S12]  /*6dd0*/  USHF.R.S32.HI UR4, URZ, 0x1f, UR5 ;  /* 0x0000001f3f047899 */ /* 0x000fd80008011405 */
[----:B-1----:R-:W-:-:S04]  /*6de0*/  @P0 IMAD.HI.U32 R4, R3, c[0x0][0x33c], RZ ;  /* 0x0000cf0003040a27 */ /* 0x002fc800078e00ff */
[----:B--2---:R-:W-:-:S05]  /*6df0*/  @P2 IMAD R0, R9, 0x80, R0 ;  /* 0x0000008009002824 */ /* 0x004fca00078e0200 */
[----:B------:R-:W-:-:S04]  /*6e00*/  @P2 SHF.R.S32.HI R2, RZ, 0x1f, R0 ;  /* 0x0000001fff022819 */ /* 0x000fc80000011400 */
[----:B------:R-:W-:Y:S01]  /*6e10*/  @P2 LEA.HI R2, R2, R0, RZ, 0x7 ;  /* 0x0000000002022211 */ /* 0x000fe200078f38ff */
[----:B------:R-:W-:Y:S01]  /*6e20*/  IMAD.MOV.U32 R0, RZ, RZ, R3 ;  /* 0x000000ffff007224 */ /* 0x000fe200078e0003 */
[----:B------:R-:W-:Y:S02]  /*6e30*/  @P0 SHF.R.U32.HI R0, RZ, c[0x0][0x340], R4 ;  /* 0x0000d000ff000a19 */ /* 0x000fe40000011604 */
[----:B------:R-:W-:Y:S02]  /*6e40*/  @P2 SHF.L.U32 R2, R2, 0x6, RZ ;  /* 0x0000000602022819 */ /* 0x000fe400000006ff */
[----:B------:R-:W-:Y:S02]  /*6e50*/  SHF.R.S32.HI R4, RZ, 0x1f, R0 ;  /* 0x0000001fff047819 */ /* 0x000fe40000011400 */
[----:B------:R-:W-:-:S04]  /*6e60*/  @P2 LOP3.LUT R2, R2, 0xffffe000, RZ, 0xc0, !PT ;  /* 0xffffe00002022812 */ /* 0x000fc800078ec0ff */
[----:B------:R-:W-:Y:S02]  /*6e70*/  @P2 SHF.R.S32.HI R3, RZ, 0x1f, R2 ;  /* 0x0000001fff032819 */ /* 0x000fe40000011402 */
[----:B------:R-:W-:-:S06]  /*6e80*/  @!P2 CS2R R2, SRZ ;  /* 0x000000000002a805 */ /* 0x000fcc000001ff00 */
[----:B------:R-:W-:Y:S01]  /*6e90*/  IADD3 R2, P1, P0, R2, UR5, R5 ;  /* 0x0000000502027c10 */ /* 0x000fe2000f83e005 */
[C---:B------:R-:W-:Y:S02]  /*6ea0*/  IMAD R5, R4.reuse, c[0x0][0x328], RZ ;  /* 0x0000ca0004057a24 */ /* 0x040fe400078e02ff */
[----:B------:R-:W-:Y:S01]  /*6eb0*/  IMAD R4, R4, c[0x0][0x300], RZ ;  /* 0x0000c00004047a24 */ /* 0x000fe200078e02ff */
[----:B------:R-:W-:Y:S01]  /*6ec0*/  IADD3.X R3, R3, UR4, R6, P1, P0 ;  /* 0x0000000403037c10 */ /* 0x000fe20008fe0406 */
[C---:B------:R-:W-:Y:S01]  /*6ed0*/  IMAD R7, R0.reuse, c[0x0][0x32c], R5 ;  /* 0x0000cb0000077a24 */ /* 0x040fe200078e0205 */
[----:B------:R-:W-:Y:S01]  /*6ee0*/  SHF.R.S32.HI R6, RZ, 0x1f, R9 ;  /* 0x0000001fff067819 */ /* 0x000fe20000011409 */
[C---:B------:R-:W-:Y:S02]  /*6ef0*/  IMAD R8, R0.reuse, c[0x0][0x304], R4 ;  /* 0x0000c10000087a24 */ /* 0x040fe400078e0204 */
[----:B------:R-:W-:-:S04]  /*6f00*/  IMAD.WIDE.U32 R4, R0, c[0x0][0x328], R2 ;  /* 0x0000ca0000047a25 */ /* 0x000fc800078e0002 */
[----:B------:R-:W-:Y:S01]  /*6f10*/  IMAD.WIDE.U32 R2, R0, c[0x0][0x300], R2 ;  /* 0x0000c00000027a25 */ /* 0x000fe200078e0002 */
[----:B------:R-:W-:Y:S02]  /*6f20*/  SEL R0, R6, RZ, !P2 ;  /* 0x000000ff06007207 */ /* 0x000fe40005000000 */
[----:B------:R-:W-:Y:S01]  /*6f30*/  SEL R6, R9, RZ, !P2 ;  /* 0x000000ff09067207 */ /* 0x000fe20005000000 */
[----:B------:R-:W-:Y:S01]  /*6f40*/  IMAD.IADD R5, R5, 0x1, R7 ;  /* 0x0000000105057824 */ /* 0x000fe200078e0207 */
[----:B------:R-:W-:Y:S01]  /*6f50*/  IADD3 R3, R3, R8, RZ ;  /* 0x0000000803037210 */ /* 0x000fe20007ffe0ff */
[C---:B------:R-:W-:Y:S02]  /*6f60*/  IMAD R10, R0.reuse, c[0x0][0x330], RZ ;  /* 0x0000cc00000a7a24 */ /* 0x040fe400078e02ff */
[----:B------:R-:W-:Y:S02]  /*6f70*/  IMAD R0, R0, c[0x0][0x308], RZ ;  /* 0x0000c20000007a24 */ /* 0x000fe400078e02ff */
[----:B------:R-:W-:-:S02]  /*6f80*/  IMAD R10, R6, c[0x0][0x334], R10 ;  /* 0x0000cd00060a7a24 */ /* 0x000fc400078e020a */
[----:B------:R-:W-:-:S04]  /*6f90*/  IMAD.WIDE.U32 R8, R6, c[0x0][0x330], R4 ;  /* 0x0000cc0006087a25 */ /* 0x000fc800078e0004 */
[----:B------:R-:W-:Y:S01]  /*6fa0*/  IMAD R0, R6, c[0x0][0x30c], R0 ;  /* 0x0000c30006007a24 */ /* 0x000fe200078e0200 */
        /* <DEDUP_REMOVED lines=72> */
.L_x_1078:
        /* <DEDUP_REMOVED lines=13> */
.L_x_1832:


//--------------------- .text._ZN7cutlass13device_kernelIN5flash19enable_sm80_to_sm89INS1_16FlashAttnBwdSm80INS1_25CollectiveMainloopBwdSm80ILi2ELi2EN4cute5tupleIJNS5_1CILi128EEES8_NS7_ILi64EEEEEENS_6half_tEfNS_4arch4Sm80ELb0ELb0ELb0ELb1ELb1ELb0ELb0ELb0ELi2ELi4ELi4ELi4ELb0EEENS1_24CollectiveEpilogueBwdGQAISA_fSD_Li256ELb1ELb1EEENS1_19SingleTileSchedulerILb1ELb0ELb0ELi128EEEEEEEEEvNT_6ParamsE --------------------------
	.section	.text._ZN7cutlass13device_kernelIN5flash19enable_sm80_to_sm89INS1_16FlashAttnBwdSm80INS1_25CollectiveMainloopBwdSm80ILi2ELi2EN4cute5tupleIJNS5_1CILi128EEES8_NS7_ILi64EEEEEENS_6half_tEfNS_4arch4Sm80ELb0ELb0ELb0ELb1ELb1ELb0ELb0ELb0ELi2ELi4ELi4ELi4ELb0EEENS1_24CollectiveEpilogueBwdGQAISA_fSD_Li256ELb1ELb1EEENS1_19SingleTileSchedulerILb1ELb0ELb0ELi128EEEEEEEEEvNT_6ParamsE,"ax",@progbits
	.sectioninfo	@"SHI_REGISTERS=255"
	.align	128
.text._ZN7cutlass13device_kernelIN5flash19enable_sm80_to_sm89INS1_16FlashAttnBwdSm80INS1_25CollectiveMainloopBwdSm80ILi2ELi2EN4cute5tupleIJNS5_1CILi128EEES8_NS7_ILi64EEEEEENS_6half_tEfNS_4arch4Sm80ELb0ELb0ELb0ELb1ELb1ELb0ELb0ELb0ELi2ELi4ELi4ELi4ELb0EEENS1_24CollectiveEpilogueBwdGQAISA_fSD_Li256ELb1ELb1EEENS1_19SingleTileSchedulerILb1ELb0ELb0ELi128EEEEEEEEEvNT_6ParamsE:
        .type           _ZN7cutlass13device_kernelIN5flash19enable_sm80_to_sm89INS1_16FlashAttnBwdSm80INS1_25CollectiveMainloopBwdSm80ILi2ELi2EN4cute5tupleIJNS5_1CILi128EEES8_NS7_ILi64EEEEEENS_6half_tEfNS_4arch4Sm80ELb0ELb0ELb0ELb1ELb1ELb0ELb0ELb0ELi2ELi4ELi4ELi4ELb0EEENS1_24CollectiveEpilogueBwdGQAISA_fSD_Li256ELb1ELb1EEENS1_19SingleTileSchedulerILb1ELb0ELb0ELi128EEEEEEEEEvNT_6ParamsE,@function
        .size           _ZN7cutlass13device_kernelIN5flash19enable_sm80_to_sm89INS1_16FlashAttnBwdSm80INS1_25CollectiveMainloopBwdSm80ILi2ELi2EN4cute5tupleIJNS5_1CILi128EEES8_NS7_ILi64EEEEEENS_6half_tEfNS_4arch4Sm80ELb0ELb0ELb0ELb1ELb1ELb0ELb0ELb0ELi2ELi4ELi4ELi4ELb0EEENS1_24CollectiveEpilogueBwdGQAISA_fSD_Li256ELb1ELb1EEENS1_19SingleTileSchedulerILb1ELb0ELb0ELi128EEEEEEEEEvNT_6ParamsE,(.L_x_1833 - _ZN7cutlass13device_kernelIN5flash19enable_sm80_to_sm89INS1_16FlashAttnBwdSm80INS1_25CollectiveMainloopBwdSm80ILi2ELi2EN4cute5tupleIJNS5_1CILi128EEES8_NS7_ILi64EEEEEENS_6half_tEfNS_4arch4Sm80ELb0ELb0ELb0ELb1ELb1ELb0ELb0ELb0ELi2ELi4ELi4ELi4ELb0EEENS1_24CollectiveEpilogueBwdGQAISA_fSD_Li256ELb1ELb1EEENS1_19SingleTileSchedulerILb1ELb0ELb0ELi128EEEEEEEEEvNT_6ParamsE)
        .other          _ZN7cutlass13device_kernelIN5flash19enable_sm80_to_sm89INS1_16FlashAttnBwdSm80INS1_25CollectiveMainloopBwdSm80ILi2ELi2EN4cute5tupleIJNS5_1CILi128EEES8_NS7_ILi64EEEEEENS_6half_tEfNS_4arch4Sm80ELb0ELb0ELb0ELb1ELb1ELb0ELb0ELb0ELi2ELi4ELi4ELi4ELb0EEENS1_24CollectiveEpilogueBwdGQAISA_fSD_Li256ELb1ELb1EEENS1_19SingleTileSchedulerILb1ELb0ELb0ELi128EEEEEEEEEvNT_6ParamsE,@"STO_CUDA_ENTRY STV_DEFAULT"
_ZN7cutlass13device_kernelIN5flash19enable_sm80_to_sm89INS1_16FlashAttnBwdSm80INS1_25CollectiveMainloopBwdSm80ILi2ELi2EN4cute5tupleIJNS5_1CILi128EEES8_NS7_ILi64EEEEEENS_6half_tEfNS_4arch4Sm80ELb0ELb0ELb0ELb1ELb1ELb0ELb0ELb0ELi2ELi4ELi4ELi4ELb0EEENS1_24CollectiveEpilogueBwdGQAISA_fSD_Li256ELb1ELb1EEENS1_19SingleTileSchedulerILb1ELb0ELb0ELi128EEEEEEEEEvNT_6ParamsE:
        /* <DEDUP_REMOVED lines=18> */
.L_x_1080:
        /* <DEDUP_REMOVED lines=8> */
.L_x_1082:
[----:B------:R-:W-:Y:S02]  /*01a0*/  MOV R0, c[0x0][0x3ac] ;  /* 0x0000eb0000007a02 */ /* 0x000fe40000000f00 */
.L_x_1081:
[----:B-1----:R-:W-:-:S05]  /*01b0*/  IMAD.SHL.U32 R2, R16, 0x80, RZ ;  /* 0x0000008010027824 */ /* 0x002fca00078e00ff */
[----:B-----5:R-:W-:-:S04]  /*01c0*/  ISETP.GE.AND P0, PT, R2, R0, PT ;  /* 0x000000000200720c */ /* 0x020fc80003f06270 */
[----:B------:R-:W-:-:S05]  /*01d0*/  SEL R0, R5, 0xffffffff, !P0 ;  /* 0xffffffff05007807 */ /* 0x000fca0004000000 */
[----:B------:R1:W-:Y:S01]  /*01e0*/  STL [R1+0x44], R0 ;  /* 0x0000440001007387 */ /* 0x0003e20000100800 */
[----:B------:R-:W-:Y:S05]  /*01f0*/  BRA `(.L_x_1083) ;  /* 0x0000012000007947 */ /* 0x000fea0003800000 */
.L_x_1079:
[----:B---34-:R-:W-:-:S04]  /*0200*/  ISETP.NE.U32.AND P0, PT, RZ, c[0x0][0x3c8], PT ;  /* 0x0000f200ff007a0c */ /* 0x018fc80003f05070 */
[----:B------:R-:W-:-:S13]  /*0210*/  ISETP.NE.AND.EX P0, PT, RZ, c[0x0][0x3cc], PT, P0 ;  /* 0x0000f300ff007a0c */ /* 0x000fda0003f05300 */
[----:B------:R-:W-:Y:S05]  /*0220*/  @!P0 BRA `(.L_x_1084) ;  /* 0x0000002000008947 */ /* 0x000fea0003800000 */
[----:B------:R1:W5:Y:S01]  /*0230*/  LDG.E R0, [R2.64] ;  /* 0x0000001602007981 */ /* 0x000362000c1e1900 */
[----:B------:R-:W-:Y:S05]  /*0240*/  BRA `(.L_x_1085) ;  /* 0x0000009000007947 */ /* 0x000fea0003800000 */
.L_x_1084:
        /* <DEDUP_REMOVED lines=8> */
.L_x_1086:
[----:B------:R-:W-:Y:S02]  /*02d0*/  MOV R0, c[0x0][0x3ac] ;  /* 0x0000eb0000007a02 */ /* 0x000fe40000000f00 */
.L_x_1085:
[----:B-1----:R-:W-:-:S05]  /*02e0*/  IMAD.SHL.U32 R2, R16, 0x80, RZ ;  /* 0x0000008010027824 */ /* 0x002fca00078e00ff */
[----:B-----5:R-:W-:-:S04]  /*02f0*/  ISETP.GE.AND P0, PT, R2, R0, PT ;  /* 0x000000000200720c */ /* 0x020fc80003f06270 */
[----:B------:R-:W-:-:S05]  /*0300*/  SEL R0, R5, 0xffffffff, !P0 ;  /* 0xffffffff05007807 */ /* 0x000fca0004000000 */
[----:B------:R1:W-:Y:S04]  /*0310*/  STL [R1+0x44], R0 ;  /* 0x0000440001007387 */ /* 0x0003e80000100800 */
.L_x_1083:
        /* <DEDUP_REMOVED lines=37> */
.L_x_1087:
[----:B--2---:R-:W-:-:S04]  /*0570*/  ISETP.NE.U32.AND P0, PT, RZ, c[0x0][0x2e0], PT ;  /* 0x0000b800ff007a0c */ /* 0x004fc80003f05070 */
[----:B------:R-:W-:-:S13]  /*0580*/  ISETP.NE.AND.EX P0, PT, RZ, c[0x0][0x2e4], PT, P0 ;  /* 0x0000b900ff007a0c */ /* 0x000fda0003f05300 */
[----:B------:R-:W-:Y:S05]  /*0590*/  @!P0 BRA `(.L_x_1088) ;  /* 0x0000003000008947 */ /* 0x000fea0003800000 */
[----:B------:R-:W-:-:S05]  /*05a0*/  IMAD.WIDE R2, R40, R13, c[0x0][0x2e0] ;  /* 0x0000b80028027625 */ /* 0x000fca00078e020d */
[----:B------:R1:W5:Y:S01]  /*05b0*/  LDG.E R12, [R2.64] ;  /* 0x00000016020c7981 */ /* 0x000362000c1e1900 */
[----:B------:R-:W-:Y:S05]  /*05c0*/  BRA `(.L_x_1089) ;  /* 0x0000004000007947 */ /* 0x000fea0003800000 */
.L_x_1088:
[----:B------:R-:W-:Y:S05]  /*05d0*/  @!P2 BRA `(.L_x_1089) ;  /* 0x000000300000a947 */ /* 0x000fea0003800000 */
[----:B------:R1:W2:Y:S04]  /*05e0*/  LDG.E R0, [R2.64] ;  /* 0x0000001602007981 */ /* 0x0002a8000c1e1900 */
[----:B-1----:R-:W2:Y:S02]  /*05f0*/  LDG.E R2, [R2.64+0x4] ;  /* 0x0000041602027981 */ /* 0x002ea4000c1e1900 */
[----:B--2---:R-:W-:Y:S02]  /*0600*/  IADD3 R12, -R0, R2, RZ ;  /* 0x00000002000c7210 */ /* 0x004fe40007ffe1ff */
.L_x_1089:
        /* <DEDUP_REMOVED lines=117> */
[----:B------:R-:W-:Y:S02]  /*0d60*/  IMAD R8, R33, c[0x0][0x27c], R8 ;  /* 0x00009f0021087a24 */ /* 0x000fe400078e0208 */
[----:B------:R-:W-:-:S02]  /*0d70*/  IMAD.IADD R11, R7, 0x1, R26 ;  /* 0x00000001070b7824 */ /* 0x000fc400078e021a */
[----:B------:R-:W-:Y:S01]  /*0d80*/  IMAD.IADD R7, R13, 0x1, R10 ;  /* 0x000000010d077824 */ /* 0x000fe200078e020a */
[----:B------:R-:W-:Y:S01]  /*0d90*/  IADD3.X R26, R31, R21, R8, P0, !PT ;  /* 0x000000151f1a7210 */ /* 0x000fe200007fe408 */
[----:B------:R-:W-:Y:S02]  /*0da0*/  IMAD.MOV.U32 R10, RZ, RZ, R6 ;  /* 0x000000ffff0a7224 */ /* 0x000fe400078e0006 */
[----:B------:R-:W-:Y:S02]  /*0db0*/  IMAD.MOV.U32 R6, RZ, RZ, R12 ;  /* 0x000000ffff067224 */ /* 0x000fe400078e000c */
[C---:B------:R-:W-:Y:S02]  /*0dc0*/  IMAD R12, R0.reuse, c[0x0][0x1e8], RZ ;  /* 0x00007a00000c7a24 */ /* 0x040fe400078e02ff */
[----:B------:R-:W-:Y:S02]  /*0dd0*/  IMAD R0, R0, c[0x0][0x1b8], RZ ;  /* 0x00006e0000007a24 */ /* 0x000fe400078e02ff */
[----:B------:R-:W-:-:S02]  /*0de0*/  IMAD.MOV.U32 R8, RZ, RZ, R4 ;  /* 0x000000ffff087224 */ /* 0x000fc400078e0004 */
        /* <DEDUP_REMOVED lines=217> */
.L_x_1092:
[----:B------:R-:W-:Y:S05]  /*1b80*/  BSYNC B0 ;  /* 0x0000000000007941 */ /* 0x000fea0003800000 */
.L_x_1091:
        /* <DEDUP_REMOVED lines=109> */
.L_x_1095:
        /* <DEDUP_REMOVED lines=167> */
.L_x_1093:
        /* <DEDUP_REMOVED lines=747> */
.L_x_1094:
        /* <DEDUP_REMOVED lines=280> */
.L_x_1090:
[----:B------:R-:W-:Y:S05]  /*6d00*/  @P1 EXIT ;  /* 0x000000000000194d */ /* 0x000fea0003800000 */
[----:B------:R-:W2:Y:S01]  /*6d10*/  LDL.LU R8, [R1+0x44] ;  /* 0x0000440001087983 */ /* 0x000ea20000300800 */
[----:B------:R-:W-:Y:S01]  /*6d20*/  ISETP.NE.U32.AND P1, PT, RZ, c[0x0][0x360], PT ;  /* 0x0000d800ff007a0c */ /* 0x000fe20003f25070 */
[----:B------:R-:W-:-:S03]  /*6d30*/  ULDC.64 UR8, c[0x0][0x118] ;  /* 0x0000460000087ab9 */ /* 0x000fc60000000a00 */
[----:B------:R-:W-:-:S13]  /*6d40*/  ISETP.NE.AND.EX P1, PT, RZ, c[0x0][0x364], PT, P1 ;  /* 0x0000d900ff007a0c */ /* 0x000fda0003f25310 */
[----:B-1----:R-:W-:Y:S01]  /*6d50*/  @P1 IMAD.MOV.U32 R2, RZ, RZ, 0x4 ;  /* 0x00000004ff021424 */ /* 0x002fe200078e00ff */
[----:B------:R-:W1:Y:S01]  /*6d60*/  S2UR UR6, SR_CTAID.X ;  /* 0x00000000000679c3 */ /* 0x000e620000002500 */
[----:B------:R-:W3:Y:S02]  /*6d70*/  S2R R5, SR_CTAID.Y ;  /* 0x0000000000057919 */ /* 0x000ee40000002600 */
[----:B--2---:R-:W-:-:S06]  /*6d80*/  @P1 IMAD.WIDE R2, R8, R2, c[0x0][0x360] ;  /* 0x0000d80008021625 */ /* 0x004fcc00078e0202 */
[----:B------:R2:W4:Y:S01]  /*6d90*/  @P1 LDG.E R2, [R2.64] ;  /* 0x0000000802021981 */ /* 0x000522000c1e1900 */
[----:B------:R-:W-:Y:S01]  /*6da0*/  IMAD.MOV.U32 R0, RZ, RZ, 0x1 ;  /* 0x00000001ff007424 */ /* 0x000fe200078e00ff */
[----:B------:R-:W-:Y:S01]  /*6db0*/  ULDC UR5, c[0x0][0x358] ;  /* 0x0000d60000057ab9 */ /* 0x000fe20000000800 */
[----:B---3--:R-:W-:Y:S01]  /*6dc0*/  IMAD.MOV.U32 R7, RZ, RZ, R5 ;  /* 0x000000ffff077224 */ /* 0x008fe200078e0005 */
[----:B------:R-:W3:Y:S01]  /*6dd0*/  S2R R10, SR_TID.X ;  /* 0x00000000000a7919 */ /* 0x000ee20000002100 */
[----:B-1----:R-:W-:-:S03]  /*6de0*/  UIMAD UR5, UR6, UR5, URZ ;  /* 0x00000005060572a4 */ /* 0x002fc6000f8e023f */
[----:B------:R-:W-:Y:S01]  /*6df0*/  BAR.SYNC.DEFER_BLOCKING 0x1, 0x100 ;  /* 0x0044000000007b1d */ /* 0x000fe20000010000 */
[----:B------:R-:W-:Y:S01]  /*6e00*/  ISETP.NE.AND P0, PT, R0, c[0x0][0x338], PT ;  /* 0x0000ce0000007a0c */ /* 0x000fe20003f05270 */
[C---:B------:R-:W-:Y:S01]  /*6e10*/  IMAD R0, R8.reuse, c[0x0][0x2f4], RZ ;  /* 0x0000bd0008007a24 */ /* 0x040fe200078e02ff */
[----:B------:R-:W-:Y:S02]  /*6e20*/  SHF.R.S32.HI R16, RZ, 0x1f, R8 ;  /* 0x0000001fff107819 */ /* 0x000fe40000011408 */
[----:B-----5:R-:W-:Y:S01]  /*6e30*/  SEL R12, R8, RZ, !P1 ;  /* 0x000000ff080c7207 */ /* 0x020fe20004800000 */
[----:B------:R-:W-:Y:S01]  /*6e40*/  ULDC UR4, c[0x0][0x2f4] ;  /* 0x0000bd0000047ab9 */ /* 0x000fe20000000800 */
[----:B------:R-:W-:Y:S01]  /*6e50*/  SHF.R.S32.HI R4, RZ, 0x1f, R0 ;  /* 0x0000001fff047819 */ /* 0x000fe20000011400 */
[----:B------:R-:W-:Y:S01]  /*6e60*/  UIMAD UR5, UR5, UR4, URZ ;  /* 0x00000004050572a4 */ /* 0x000fe2000f8e023f */
[----:B------:R-:W-:Y:S01]  /*6e70*/  BSSY B0, `(.L_x_1096) ;  /* 0x000001c000007945 */ /* 0x000fe20003800000 */
[----:B------:R-:W-:-:S02]  /*6e80*/  SEL R16, R16, RZ, !P1 ;  /* 0x000000ff10107207 */ /* 0x000fc40004800000 */
[----:B------:R-:W-:Y:S02]  /*6e90*/  USHF.R.S32.HI UR4, URZ, 0x1f, UR5 ;  /* 0x0000001f3f047899 */ /* 0x000fe40008011405 */
[----:B--2---:R-:W-:-:S05]  /*6ea0*/  @P0 IMAD.HI.U32 R3, R5, c[0x0][0x33c], RZ ;  /* 0x0000cf0005030a27 */ /* 0x004fca00078e00ff */
[----:B------:R-:W-:-:S04]  /*6eb0*/  @P0 SHF.R.U32.HI R7, RZ, c[0x0][0x340], R3 ;  /* 0x0000d000ff070a19 */ /* 0x000fc80000011603 */
[--C-:B------:R-:W-:Y:S01]  /*6ec0*/  IADD3 R0, P2, P0, R0, UR5, R7.reuse ;  /* 0x0000000500007c10 */ /* 0x100fe2000f85e007 */
[--C-:B------:R-:W-:Y:S01]  /*6ed0*/  IMAD.MOV R6, RZ, RZ, -R7.reuse ;  /* 0x000000ffff067224 */ /* 0x100fe200078e0a07 */
[----:B------:R-:W-:-:S03]  /*6ee0*/  SHF.R.S32.HI R13, RZ, 0x1f, R7 ;  /* 0x0000001fff0d7819 */ /* 0x000fc60000011407 */
[----:B------:R-:W-:Y:S02]  /*6ef0*/  IMAD.SHL.U32 R14, R0, 0x4, RZ ;  /* 0x00000004000e7824 */ /* 0x000fe400078e00ff */
[----:B------:R-:W-:Y:S02]  /*6f00*/  IMAD R6, R6, c[0x0][0x338], R5 ;  /* 0x0000ce0006067a24 */ /* 0x000fe400078e0205 */
[----:B----4-:R-:W-:-:S05]  /*6f10*/  @P1 IMAD R2, R8, 0x80, R2 ;  /* 0x0000008008021824 */ /* 0x010fca00078e0202 */
[----:B------:R-:W-:-:S04]  /*6f20*/  @P1 SHF.R.S32.HI R3, RZ, 0x1f, R2 ;  /* 0x0000001fff031819 */ /* 0x000fc80000011402 */
[----:B------:R-:W-:Y:S02]  /*6f30*/  @P1 LEA.HI R3, R3, R2, RZ, 0x7 ;  /* 0x0000000203031211 */ /* 0x000fe400078f38ff */
[----:B------:R-:W-:Y:S02]  /*6f40*/  IADD3.X R2, R4, UR4, R13, P2, P0 ;  /* 0x0000000404027c10 */ /* 0x000fe400097e040d */
[----:B---3--:R-:W-:Y:S01]  /*6f50*/  ISETP.NE.AND P2, PT, R10, RZ, PT ;  /* 0x000000ff0a00720c */ /* 0x008fe20003f45270 */
[----:B------:R-:W-:Y:S01]  /*6f60*/  @P1 IMAD.SHL.U32 R3, R3, 0x40, RZ ;  /* 0x0000004003031824 */ /* 0x000fe200078e00ff */
[----:B------:R-:W-:Y:S02]  /*6f70*/  SHF.L.U64.HI R15, R0, 0x2, R2 ;  /* 0x00000002000f7819 */ /* 0x000fe40000010202 */
[----:B------:R-:W-:Y:S02]  /*6f80*/  IADD3 R4, P0, R14, c[0x0][0x350], RZ ;  /* 0x0000d4000e047a10 */ /* 0x000fe40007f1e0ff */
[----:B------:R-:W-:-:S02]  /*6f90*/  @P1 LOP3.LUT R2, R3, 0xffffe000, RZ, 0xc0, !PT ;  /* 0xffffe00003021812 */ /* 0x000fc400078ec0ff */
[----:B------:R-:W-:Y:S02]  /*6fa0*/  IADD3.X R5, R15, c[0x0][0x354], RZ, P0, !PT ;  /* 0x0000d5000f057a10 */ /* 0x000fe400007fe4ff */
[----:B------:R-:W-:Y:S02]  /*6fb0*/  @P1 SHF.R.S32.HI R3, RZ, 0x1f, R2 ;  /* 0x0000001fff031819 */ /* 0x000fe40000011402 */
[----:B------:R-:W-:Y:S01]  /*6fc0*/  @!P1 CS2R R2, SRZ ;  /* 0x0000000000029805 */ /* 0x000fe2000001ff00 */
[----:B------:R-:W-:Y:S05]  /*6fd0*/  @P2 BRA `(.L_x_1097) ;  /* 0x0000005000002947 */ /* 0x000fea0003800000 */
.L_x_1098:
[----:B------:R-:W2:Y:S01]  /*6fe0*/  LDG.E.STRONG.GPU R0, [R4.64] ;  /* 0x0000000804007981 */ /* 0x000ea2000c1ef900 */
[----:B------:R-:W-:Y:S01]  /*6ff0*/  YIELD ;  /* 0x0000000000007946 */ /* 0x000fe20003800000 */
[----:B--2---:R-:W-:Y:S01]  /*7000*/  ISETP.NE.AND P0, PT, R0, R6, PT ;  /* 0x000000060000720c */ /* 0x004fe20003f05270 */
[----:B------:R-:W-:-:S12]  /*7010*/  CCTL.IVALL ;  /* 0x00000000ff00798f */ /* 0x000fd80002000000 */
[----:B------:R-:W-:Y:S05]  /*7020*/  @P0 BRA `(.L_x_1098) ;  /* 0xffffffb000000947 */ /* 0x000fea000383ffff */
.L_x_1097:
[----:B------:R-:W-:Y:S05]  /*7030*/  BSYNC B0 ;  /* 0x0000000000007941 */ /* 0x000fea0003800000 */
.L_x_1096:
[----:B------:R-:W-:Y:S01]  /*7040*/  MOV R17, 0xffffffff ;  /* 0xffffffff00117802 */ /* 0x000fe20000000f00 */
[----:B------:R-:W-:Y:S05]  /*7050*/  BRA.CONV ~URZ, `(.L_x_1099) ;  /* 0x000000237f007947 */ /* 0x000fea000b800000 */
[----:B------:R-:W-:Y:S02]  /*7060*/  MOV R8, 0x7080 ;  /* 0x0000708000087802 */ /* 0x000fe40000000f00 */
[----:B------:R-:W-:Y:S05]  /*7070*/  CALL.REL.NOINC `($__internal_7_$__cuda_sm70_warpsync) ;  /* 0x0000089000007944 */ /* 0x000fea0003c00000 */
.L_x_1099:
[----:B------:R-:W-:Y:S01]  /*7080*/  USHF.L.U32 UR5, UR6, 0xd, URZ ;  /* 0x0000000d06057899 */ /* 0x000fe2000800063f */
[----:B------:R-:W-:Y:S01]  /*7090*/  SHF.R.S32.HI R8, RZ, 0x1f, R10 ;  /* 0x0000001fff087819 */ /* 0x000fe2000001140a */
[----:B------:R-:W-:Y:S01]  /*70a0*/  IMAD R0, R13, c[0x0][0x328], RZ ;  /* 0x0000ca000d007a24 */ /* 0x000fe200078e02ff */
[----:B------:R-:W-:-:S06]  /*70b0*/  NOP ;  /* 0x0000000000007918 */ /* 0x000fcc0000000000 */
[----:B------:R-:W-:Y:S01]  /*70c0*/  USHF.R.S32.HI UR4, URZ, 0x1f, UR5 ;  /* 0x0000001f3f047899 */ /* 0x000fe20008011405 */
[----:B------:R-:W-:Y:S01]  /*70d0*/  IADD3 R10, P1, P0, R2, UR5, R10 ;  /* 0x00000005020a7c10 */ /* 0x000fe2000f83e00a */
[----:B------:R-:W-:-:S04]  /*70e0*/  IMAD R0, R7, c[0x0][0x32c], R0 ;  /* 0x0000cb0007007a24 */ /* 0x000fc800078e0200 */
[----:B------:R-:W-:Y:S01]  /*70f0*/  IADD3.X R11, R3, UR4, R8, P1, P0 ;  /* 0x00000004030b7c10 */ /* 0x000fe20008fe0408 */
[----:B------:R-:W-:-:S04]  /*7100*/  IMAD R8, R16, c[0x0][0x330], RZ ;  /* 0x0000cc0010087a24 */ /* 0x000fc800078e02ff */
        /* <DEDUP_REMOVED lines=41> */
[----:B-1----:R-:W-:Y:S05]  /*73a0*/  CALL.REL.NOINC `($__internal_7_$__cuda_sm70_warpsync) ;  /* 0x0000056000007944 */ /* 0x002fea0003c00000 */
.L_x_1100:
        /* <DEDUP_REMOVED lines=12> */
.L_x_1102:
[----:B------:R-:W-:Y:S05]  /*7470*/  BSYNC B0 ;  /* 0x0000000000007941 */ /* 0x000fea0003800000 */
.L_x_1101:
[----:B--2---:R-:W-:Y:S01]  /*7480*/  IADD3 R4, P0, R14, c[0x0][0x348], RZ ;  /* 0x0000d2000e047a10 */ /* 0x004fe20007f1e0ff */
[----:B------:R-:W-:Y:S03]  /*7490*/  BSSY B0, `(.L_x_1103) ;  /* 0x0000008000007945 */ /* 0x000fe60003800000 */
[----:B------:R-:W-:Y:S01]  /*74a0*/  IADD3.X R5, R15, c[0x0][0x34c], RZ, P0, !PT ;  /* 0x0000d3000f057a10 */ /* 0x000fe200007fe4ff */
[----:B------:R-:W-:Y:S05]  /*74b0*/  @P2 BRA `(.L_x_1104) ;  /* 0x0000005000002947 */ /* 0x000fea0003800000 */
.L_x_1105:
[----:B------:R-:W2:Y:S01]  /*74c0*/  LDG.E.STRONG.GPU R0, [R4.64] ;  /* 0x0000000804007981 */ /* 0x000ea2000c1ef900 */
[----:B------:R-:W-:Y:S01]  /*74d0*/  YIELD ;  /* 0x0000000000007946 */ /* 0x000fe20003800000 */
[----:B--2---:R-:W-:Y:S01]  /*74e0*/  ISETP.NE.AND P0, PT, R0, R6, PT ;  /* 0x000000060000720c */ /* 0x004fe20003f05270 */
[----:B------:R-:W-:-:S12]  /*74f0*/  CCTL.IVALL ;  /* 0x00000000ff00798f */ /* 0x000fd80002000000 */
[----:B------:R-:W-:Y:S05]  /*7500*/  @P0 BRA `(.L_x_1105) ;  /* 0xffffffb000000947 */ /* 0x000fea000383ffff */
.L_x_1104:
[----:B------:R-:W-:Y:S05]  /*7510*/  BSYNC B0 ;  /* 0x0000000000007941 */ /* 0x000fea0003800000 */
.L_x_1103:
[----:B------:R-:W-:Y:S05]  /*7520*/  BRA.CONV ~URZ, `(.L_x_1106) ;  /* 0x000000237f007947 */ /* 0x000fea000b800000 */
[----:B------:R-:W-:Y:S02]  /*7530*/  MOV R8, 0x7550 ;  /* 0x0000755000087802 */ /* 0x000fe40000000f00 */
[----:B-1----:R-:W-:Y:S05]  /*7540*/  CALL.REL.NOINC `($__internal_7_$__cuda_sm70_warpsync) ;  /* 0x000003c000007944 */ /* 0x002fea0003c00000 */
.L_x_1106:
[----:B-1----:R-:W-:Y:S01]  /*7550*/  MOV R2, R10 ;  /* 0x0000000a00027202 */ /* 0x002fe20000000f00 */
[----:B------:R-:W-:Y:S01]  /*7560*/  IMAD R0, R13, c[0x0][0x300], RZ ;  /* 0x0000c0000d007a24 */ /* 0x000fe200078e02ff */
        /* <DEDUP_REMOVED lines=46> */
.L_x_1107:
        /* <DEDUP_REMOVED lines=12> */
        .weak           $__internal_7_$__cuda_sm70_warpsync
        .type           $__internal_7_$__cuda_sm70_warpsync,@function
        .size           $__internal_7_$__cuda_sm70_warpsync,(.L_x_1833 - $__internal_7_$__cuda_sm70_warpsync)
$__internal_7_$__cuda_sm70_warpsync:
[----:B------:R-:W-:Y:S01]  /*7910*/  MOV R9, 0x0 ;  /* 0x0000000000097802 */ /* 0x000fe20000000f00 */
[----:B------:R-:W-:Y:S04]  /*7920*/  WARPSYNC R17 ;  /* 0x0000001100007348 */ /* 0x000fe80003800000 */
[----:B------:R-:W-:Y:S05]  /*7930*/  RET.REL.NODEC R8 `(_ZN7cutlass13device_kernelIN5flash19enable_sm80_to_sm89INS1_16FlashAttnBwdSm80INS1_25CollectiveMainloopBwdSm80ILi2ELi2EN4cute5tupleIJNS5_1CILi128EEES8_NS7_ILi64EEEEEENS_6half_tEfNS_4arch4Sm80ELb0ELb0ELb0ELb1ELb1ELb0ELb0ELb0ELi2ELi4ELi4ELi4ELb0EEENS1_24CollectiveEpilogueBwdGQAISA_fSD_Li256ELb1ELb1EEENS1_19SingleTileSchedulerILb1ELb0ELb0ELi128EEEEEEEEEvNT_6ParamsE) ;  /* 0xffff86c008007950 */ /* 0x000fea0003c3ffff */
.L_x_1108:
        /* <DEDUP_REMOVED lines=12> */
.L_x_1833:


//--------------------- .text._ZN7cutlass13device_kernelIN5flash19enable_sm80_to_sm89INS1_16FlashAttnBwdSm80INS1_25CollectiveMainloopBwdSm80ILi2ELi2EN4cute5tupleIJNS5_1CILi128EEES8_NS7_ILi64EEEEEENS_6half_tEfNS_4arch4Sm80ELb0ELb1ELb0ELb0ELb0ELb0ELb0ELb0ELi2ELi4ELi4ELi4ELb0EEENS1_21CollectiveEpilogueBwdISA_SB_SD_Li256ELb0ELb0ELi2EEENS1_19SingleTileSchedulerILb0ELb0ELb0ELi128EEEEEEEEEvNT_6ParamsE --------------------------
	.section	.text._ZN7cutlass13device_kernelIN5flash19enable_sm80_to_sm89INS1_16FlashAttnBwdSm80INS1_25CollectiveMainloopBwdSm80ILi2ELi2EN4cute5tupleIJNS5_1CILi128EEES8_NS7_ILi64EEEEEENS_6half_tEfNS_4arch4Sm80ELb0ELb1ELb0ELb0ELb0ELb0ELb0ELb0ELi2ELi4ELi4ELi4ELb0EEENS1_21CollectiveEpilogueBwdISA_SB_SD_Li256ELb0ELb0ELi2EEENS1_19SingleTileSchedulerILb0ELb0ELb0ELi128EEEEEEEEEvNT_6ParamsE,"ax",@progbits
	.sectioninfo	@"SHI_REGISTERS=255"
	.align	128
.text._ZN7cutlass13device_kernelIN5flash19enable_sm80_to_sm89INS1_16FlashAttnBwdSm80INS1_25CollectiveMainloopBwdSm80ILi2ELi2EN4cute5tupleIJNS5_1CILi128EEES8_NS7_ILi64EEEEEENS_6half_tEfNS_4arch4Sm80ELb0ELb1ELb0ELb0ELb0ELb0ELb0ELb0ELi2ELi4ELi4ELi4ELb0EEENS1_21CollectiveEpilogueBwdISA_SB_SD_Li256ELb0ELb0ELi2EEENS1_19SingleTileSchedulerILb0ELb0ELb0ELi128EEEEEEEEEvNT_6ParamsE:
        .type           _ZN7cutlass13device_kernelIN5flash19enable_sm80_to_sm89INS1_16FlashAttnBwdSm80INS1_25CollectiveMainloopBwdSm80ILi2ELi2EN4cute5tupleIJNS5_1CILi128EEES8_NS7_ILi64EEEEEENS_6half_tEfNS_4arch4Sm80ELb0ELb1ELb0ELb0ELb0ELb0ELb0ELb0ELi2ELi4ELi4ELi4ELb0EEENS1_21CollectiveEpilogueBwdISA_SB_SD_Li256ELb0ELb0ELi2EEENS1_19SingleTileSchedulerILb0ELb0ELb0ELi128EEEEEEEEEvNT_6ParamsE,@function
        .size           _ZN7cutlass13device_kernelIN5flash19enable_sm80_to_sm89INS1_16FlashAttnBwdSm80INS1_25CollectiveMainloopBwdSm80ILi2ELi2EN4cute5tupleIJNS5_1CILi128EEES8_NS7_ILi64EEEEEENS_6half_tEfNS_4arch4Sm80ELb0ELb1ELb0ELb0ELb0ELb0ELb0ELb0ELi2ELi4ELi4ELi4ELb0EEENS1_21CollectiveEpilogueBwdISA_SB_SD_Li256ELb0ELb0ELi2EEENS1_19SingleTileSchedulerILb0ELb0ELb0ELi128EEEEEEEEEvNT_6ParamsE,(.L_x_1835 - _ZN7cutlass13device_kernelIN5flash19enable_sm80_to_sm89INS1_16FlashAttnBwdSm80INS1_25CollectiveMainloopBwdSm80ILi2ELi2EN4cute5tupleIJNS5_1CILi128EEES8_NS7_ILi64EEEEEENS_6half_tEfNS_4arch4Sm80ELb0ELb1ELb0ELb0ELb0ELb0ELb0ELb0ELi2ELi4ELi4ELi4ELb0EEENS1_21CollectiveEpilogueBwdISA_SB_SD_Li256ELb0ELb0ELi2EEENS1_19SingleTileSchedulerILb0ELb0ELb0ELi128EEEEEEEEEvNT_6ParamsE)
        .other          _ZN7cutlass13device_kernelIN5flash19enable_sm80_to_sm89INS1_16FlashAttnBwdSm80INS1_25CollectiveMainloopBwdSm80ILi2ELi2EN4cute5tupleIJNS5_1CILi128EEES8_NS7_ILi64EEEEEENS_6half_tEfNS_4arch4Sm80ELb0ELb1ELb0ELb0ELb0ELb0ELb0ELb0ELi2ELi4ELi4ELi4ELb0EEENS1_21CollectiveEpilogueBwdISA_SB_SD_Li256ELb0ELb0ELi2EEENS1_19SingleTileSchedulerILb0ELb0ELb0ELi128EEEEEEEEEvNT_6ParamsE,@"STO_CUDA_ENTRY STV_DEFAULT"
_ZN7cutlass13device_kernelIN5flash19enable_sm80_to_sm89INS1_16FlashAttnBwdSm80INS1_25CollectiveMainloopBwdSm80ILi2ELi2EN4cute5tupleIJNS5_1CILi128EEES8_NS7_ILi64EEEEEENS_6half_tEfNS_4arch4Sm80ELb0ELb1ELb0ELb0ELb0ELb0ELb0ELb0ELi2ELi4ELi4ELi4ELb0EEENS1_21CollectiveEpilogueBwdISA_SB_SD_Li256ELb0ELb0ELi2EEENS1_19SingleTileSchedulerILb0ELb0ELb0ELi128EEEEEEEEEvNT_6ParamsE:
[----:B------:R-:W-:-:S03]  /*0000*/  MOV R1, c[0x0][0x28] ;  /* 0x00000a0000017a02 */ /* 0x000fc60000000f00 */
[----:B------:R-:W1:Y:S01]  /*0010*/  S2UR UR23, SR_CTAID.Z ;  /* 0x00000000001779c3 */ /* 0x000e620000002700 */
[----:B------:R-:W-:Y:S02]  /*0020*/  IADD3 R1, R1, -0x10, RZ ;  /* 0xfffffff001017810 */ /* 0x000fe40007ffe0ff */
[----:B-1----:R-:W-:-:S13]  /*0030*/  ISETP.LE.AND P0, PT, RZ, UR23, PT ;  /* 0x00000017ff007c0c */ /* 0x002fda000bf03270 */
[----:B------:R-:W-:Y:S05]  /*0040*/  @!P0 EXIT ;  /* 0x000000000000894d */ /* 0x000fea0003800000 */
[----:B------:R-:W1:Y:S01]  /*0050*/  S2UR UR22, SR_CTAID.X ;  /* 0x00000000001679c3 */ /* 0x000e620000002500 */
[----:B------:R-:W2:Y:S01]  /*0060*/  S2R R190, SR_TID.X ;  /* 0x0000000000be7919 */ /* 0x000ea20000002100 */
[----:B------:R-:W-:Y:S02]  /*0070*/  ULDC UR5, c[0x0][0x168] ;  /* 0x00005a0000057ab9 */ /* 0x000fe40000000800 */
[----:B------:R-:W-:-:S04]  /*0080*/  UIADD3 UR7, UR5, 0x7f, URZ ;  /* 0x0000007f05077890 */ /* 0x000fc8000fffe03f */
[----:B------:R-:W3:Y:S01]  /*0090*/  S2UR UR4, SR_CTAID.Y ;  /* 0x00000000000479c3 */ /* 0x000ee20000002600 */
[----:B------:R-:W-:-:S04]  /*00a0*/  USHF.R.S32.HI UR6, URZ, 0x1f, UR7 ;  /* 0x0000001f3f067899 */ /* 0x000fc80008011407 */
[----:B------:R-:W-:-:S04]  /*00b0*/  ULEA.HI UR6, UR6, UR7, URZ, 0x7 ;  /* 0x0000000706067291 */ /* 0x000fc8000f8f383f */
[----:B------:R-:W-:Y:S01]  /*00c0*/  USHF.R.S32.HI UR27, URZ, 0x7, UR6 ;  /* 0x000000073f1b7899 */ /* 0x000fe20008011406 */
[----:B-1----:R-:W-:Y:S02]  /*00d0*/  ISETP.LE.AND P0, PT, RZ, UR22, PT ;  /* 0x00000016ff007c0c */ /* 0x002fe4000bf03270 */
[----:B---3--:R-:W-:-:S11]  /*00e0*/  MOV R132, UR4 ;  /* 0x0000000400847c02 */ /* 0x008fd60008000f00 */
[----:B------:R-:W-:Y:S05]  /*00f0*/  @!P0 BRA `(.L_x_1109) ;  /* 0x000000b000008947 */ /* 0x000fea0003800000 */
[----:B--2---:R-:W-:Y:S02]  /*0100*/  UIADD3 UR5, UR5, 0xff, URZ ;  /* 0x000000ff05057890 */ /* 0x004fe4000fffe03f */
        /* <DEDUP_REMOVED lines=10> */
.L_x_1109:
[----:B--2---:R-:W-:Y:S01]  /*01b0*/  USHF.L.U32 UR9, UR22, 0x7, URZ ;  /* 0x0000000716097899 */ /* 0x004fe2000800063f */
[----:B------:R-:W-:Y:S01]  /*01c0*/  PLOP3.LUT P1, PT, PT, PT, PT, 0x80, 0x0 ;  /* 0x000000000000781c */ /* 0x000fe20003f2f070 */
[----:B------:R-:W-:Y:S01]  /*01d0*/  ULDC UR5, c[0x0][0x198] ;  /* 0x0000660000057ab9 */ /* 0x000fe20000000800 */
[----:B------:R-:W-:Y:S01]  /*01e0*/  CS2R R126, SRZ ;  /* 0x00000000007e7805 */ /* 0x000fe2000001ff00 */
[----:B------:R-:W-:Y:S01]  /*01f0*/  ULDC UR4, c[0x0][0x168] ;  /* 0x00005a0000047ab9 */ /* 0x000fe20000000800 */
[----:B------:R-:W-:Y:S01]  /*0200*/  CS2R R124, SRZ ;  /* 0x00000000007c7805 */ /* 0x000fe2000001ff00 */
[----:B------:R-:W-:Y:S01]  /*0210*/  UIADD3 UR4, UR9, UR4, -UR5 ;  /* 0x0000000409047290 */ /* 0x000fe2000fffe805 */
[----:B------:R-:W-:Y:S01]  /*0220*/  CS2R R130, SRZ ;  /* 0x0000000000827805 */ /* 0x000fe2000001ff00 */
[----:B------:R-:W-:Y:S01]  /*0230*/  ULDC.64 UR32, c[0x0][0x118] ;  /* 0x0000460000207ab9 */ /* 0x000fe20000000a00 */
[----:B------:R-:W-:Y:S01]  /*0240*/  CS2R R128, SRZ ;  /* 0x0000000000807805 */ /* 0x000fe2000001ff00 */
[----:B------:R-:W-:Y:S01]  /*0250*/  CS2R R122, SRZ ;  /* 0x00000000007a7805 */ /* 0x000fe2000001ff00 */
[----:B------:R-:W-:Y:S01]  /*0260*/  CS2R R120, SRZ ;  /* 0x0000000000787805 */ /* 0x000fe2000001ff00 */
[----:B------:R-:W-:Y:S01]  /*0270*/  IMAD.U32 R2, RZ, RZ, UR4 ;  /* 0x00000004ff027e24 */ /* 0x000fe2000f8e00ff */
[----:B------:R-:W-:Y:S01]  /*0280*/  CS2R R118, SRZ ;  /* 0x0000000000767805 */ /* 0x000fe2000001ff00 */
[----:B------:R-:W-:Y:S01]  /*0290*/  CS2R R116, SRZ ;  /* 0x0000000000747805 */ /* 0x000fe2000001ff00 */
[----:B------:R-:W-:Y:S01]  /*02a0*/  CS2R R110, SRZ ;  /* 0x00000000006e7805 */ /* 0x000fe2000001ff00 */
[----:B------:R-:W-:Y:S01]  /*02b0*/  CS2R R108, SRZ ;  /* 0x00000000006c7805 */ /* 0x000fe2000001ff00 */
[----:B------:R-:W-:Y:S01]  /*02c0*/  IADD3 R2, R2, -c[0x0][0x2a4], RZ ;  /* 0x8000a90002027a10 */ /* 0x000fe20007ffe0ff */
        /* <DEDUP_REMOVED lines=11> */
[----:B------:R-:W1:Y:S01]  /*0380*/  R2UR UR13, R0 ;  /* 0x00000000000d73c2 */ /* 0x000e6200000e0000 */
        /* <DEDUP_REMOVED lines=13> */
[----:B-1----:R-:W-:-:S04]  /*0460*/  USHF.R.S32.HI UR13, URZ, 0x7, UR13 ;  /* 0x000000073f0d7899 */ /* 0x002fc8000801140d */
[----:B------:R-:W-:-:S04]  /*0470*/  UISETP.LT.AND UP0, UPT, URZ, UR13, UPT ;  /* 0x0000000d3f00728c */ /* 0x000fc8000bf01270 */
[----:B------:R-:W-:-:S04]  /*0480*/  USEL UR13, URZ, UR13, !UP0 ;  /* 0x0000000d3f0d7287 */ /* 0x000fc8000c000000 */
[----:B------:R-:W-:-:S06]  /*0490*/  UISETP.GT.AND UP0, UPT, UR27, UR13, UPT ;  /* 0x0000000d1b00728c */ /* 0x000fcc000bf04270 */
[----:B------:R-:W-:-:S13]  /*04a0*/  PLOP3.LUT P0, PT, PT, PT, UP0, 0x80, 0x0 ;  /* 0x000000000000781c */ /* 0x000fda0003f0f008 */
[----:B------:R-:W-:Y:S05]  /*04b0*/  @!P0 BRA `(.L_x_1110) ;  /* 0x0000785000008947 */ /* 0x000fea0003800000 */
[----:B------:R-:W-:Y:S01]  /*04c0*/  IMAD.MOV.U32 R0, RZ, RZ, c[0x0][0x248] ;  /* 0x00009200ff007624 */ /* 0x000fe200078e00ff */
[----:B------:R-:W-:Y:S01]  /*04d0*/  SHF.R.S32.HI R9, RZ, 0x1f, R190 ;  /* 0x0000001fff097819 */ /* 0x000fe200000114be */
[----:B------:R-:W-:Y:S01]  /*04e0*/  IMAD.SHL.U32 R194, R190, 0x4, RZ ;  /* 0x00000004bec27824 */ /* 0x000fe200078e00ff */
[----:B------:R-:W-:Y:S01]  /*04f0*/  SHF.R.S32.HI R2, RZ, 0x1f, R132 ;  /* 0x0000001fff027819 */ /* 0x000fe20000011484 */
[----:B------:R-:W-:Y:S01]  /*0500*/  USHF.L.U32 UR10, UR13, 0x7, URZ ;  /* 0x000000070d0a7899 */ /* 0x000fe2000800063f */
[----:B------:R-:W-:Y:S01]  /*0510*/  ISETP.NE.AND P0, PT, R0, 0x1, PT ;  /* 0x000000010000780c */ /* 0x000fe20003f05270 */
[----:B------:R-:W-:Y:S01]  /*0520*/  ULDC.64 UR4, c[0x0][0x278] ;  /* 0x00009e0000047ab9 */ /* 0x000fe20000000a00 */
[----:B------:R-:W-:Y:S01]  /*0530*/  LEA.HI R192, R9, R190, RZ, 0x3 ;  /* 0x000000be09c07211 */ /* 0x000fe200078f18ff */
[----:B------:R-:W-:Y:S01]  /*0540*/  IMAD R7, R2, c[0x0][0x270], RZ ;  /* 0x00009c0002077a24 */ /* 0x000fe200078e02ff */
[----:B------:R-:W-:Y:S01]  /*0550*/  ISETP.GT.AND P4, PT, R190, 0x1f, PT ;  /* 0x0000001fbe00780c */ /* 0x000fe20003f84270 */
[----:B------:R-:W-:Y:S01]  /*0560*/  UIMAD.WIDE.U32 UR28, UR23, UR4, URZ ;  /* 0x00000004171c72a5 */ /* 0x000fe2000f8e003f */
[----:B------:R-:W-:Y:S01]  /*0570*/  LOP3.LUT R8, R192, 0xfffffff8, RZ, 0xc0, !PT ;  /* 0xfffffff8c0087812 */ /* 0x000fe200078ec0ff */
[----:B------:R-:W-:Y:S01]  /*0580*/  IMAD R7, R132, c[0x0][0x274], R7 ;  /* 0x00009d0084077a24 */ /* 0x000fe200078e0207 */
[----:B------:R-:W-:Y:S01]  /*0590*/  SHF.R.S32.HI R192, RZ, 0x3, R192 ;  /* 0x00000003ffc07819 */ /* 0x000fe200000114c0 */
[----:B------:R-:W-:Y:S01]  /*05a0*/  IMAD.U32 R3, RZ, RZ, UR10 ;  /* 0x0000000aff037e24 */ /* 0x000fe2000f8e00ff */
[----:B------:R-:W-:Y:S01]  /*05b0*/  SHF.R.S32.HI R195, RZ, 0x1f, R194 ;  /* 0x0000001fffc37819 */ /* 0x000fe200000114c2 */
[----:B------:R-:W-:Y:S01]  /*05c0*/  IMAD.IADD R8, R190, 0x1, -R8 ;  /* 0x00000001be087824 */ /* 0x000fe200078e0a08 */
[----:B------:R-:W-:Y:S01]  /*05d0*/  USHF.R.S32.HI UR15, URZ, 0x1f, UR23 ;  /* 0x0000001f3f0f7899 */ /* 0x000fe20008011417 */
[----:B------:R-:W-:Y:S01]  /*05e0*/  IMAD.SHL.U32 R6, R192, 0x40, RZ ;  /* 0x00000040c0067824 */ /* 0x000fe200078e00ff */
[----:B------:R-:W-:Y:S01]  /*05f0*/  USHF.R.S32.HI UR8, URZ, 0x1f, UR10 ;  /* 0x0000001f3f087899 */ /* 0x000fe2000801140a */
[C---:B------:R-:W-:Y:S01]  /*0600*/  @P0 IMAD.HI.U32 R0, R132.reuse, c[0x0][0x24c], RZ ;  /* 0x0000930084000a27 */ /* 0x040fe200078e00ff */
[----:B------:R-:W-:Y:S01]  /*0610*/  UIMAD UR6, UR15, UR4, URZ ;  /* 0x000000040f0672a4 */ /* 0x000fe2000f8e023f */
[----:B------:R-:W-:Y:S01]  /*0620*/  SHF.R.S32.HI R193, RZ, 0x1f, R192 ;  /* 0x0000001fffc17819 */ /* 0x000fe200000114c0 */
[----:B------:R-:W-:Y:S01]  /*0630*/  ULDC UR12, c[0x0][0x198] ;  /* 0x00006600000c7ab9 */ /* 0x000fe20000000800 */
[----:B------:R-:W-:Y:S01]  /*0640*/  IMAD.WIDE.U32 R4, R132, c[0x0][0x270], R194 ;  /* 0x00009c0084047a25 */ /* 0x000fe200078e00c2 */
[----:B------:R-:W-:Y:S01]  /*0650*/  LOP3.LUT R6, R6, 0x1c0, RZ, 0xc0, !PT ;  /* 0x000001c006067812 */ /* 0x000fe200078ec0ff */
[----:B------:R-:W-:-:S02]  /*0660*/  UIMAD UR5, UR23, UR5, UR6 ;  /* 0x00000005170572a4 */ /* 0x000fc4000f8e0206 */
[----:B------:R-:W-:Y:S01]  /*0670*/  IMAD.SHL.U32 R198, R8, 0x8, RZ ;  /* 0x0000000808c67824 */ /* 0x000fe200078e00ff */
[----:B------:R-:W-:Y:S01]  /*0680*/  ULDC.64 UR6, c[0x0][0x1e8] ;  /* 0x00007a0000067ab9 */ /* 0x000fe20000000a00 */
[----:B------:R-:W-:Y:S01]  /*0690*/  IMAD.MOV.U32 R12, RZ, RZ, R132 ;  /* 0x000000ffff0c7224 */ /* 0x000fe200078e0084 */
[----:B------:R-:W-:Y:S01]  /*06a0*/  @P0 SHF.R.U32.HI R12, RZ, c[0x0][0x250], R0 ;  /* 0x00009400ff0c0a19 */ /* 0x000fe20000011600 */
[----:B------:R-:W-:Y:S01]  /*06b0*/  IMAD.IADD R7, R5, 0x1, R7 ;  /* 0x0000000105077824 */ /* 0x000fe200078e0207 */
[----:B------:R-:W-:Y:S01]  /*06c0*/  @!P4 IADD3 R3, P1, P0, R3, UR28, R4 ;  /* 0x0000001c0303cc10 */ /* 0x000fe2000f83e004 */
[----:B------:R-:W-:Y:S01]  /*06d0*/  UIADD3 UR16, UR29, UR5, URZ ;  /* 0x000000051d107290 */ /* 0x000fe2000fffe03f */
[----:B------:R-:W-:Y:S01]  /*06e0*/  LOP3.LUT R5, R6, 0x38, R198, 0xf8, !PT ;  /* 0x0000003806057812 */ /* 0x000fe200078ef8c6 */
[----:B------:R-:W-:Y:S01]  /*06f0*/  UIMAD UR6, UR15, UR6, URZ ;  /* 0x000000060f0672a4 */ /* 0x000fe2000f8e023f */
[----:B------:R-:W-:Y:S01]  /*0700*/  SHF.R.S32.HI R4, RZ, 0x1f, R12 ;  /* 0x0000001fff047819 */ /* 0x000fe2000001140c */
[----:B------:R-:W-:Y:S01]  /*0710*/  ULDC.64 UR4, c[0x0][0x1b8] ;  /* 0x00006e0000047ab9 */ /* 0x000fe20000000a00 */
[----:B------:R-:W-:Y:S01]  /*0720*/  SHF.R.U32.HI R6, RZ, 0x3, R6 ;  /* 0x00000003ff067819 */ /* 0x000fe20000011606 */
[----:B------:R-:W-:Y:S01]  /*0730*/  UIMAD UR4, UR15, UR4, URZ ;  /* 0x000000040f0472a4 */ /* 0x000fe2000f8e023f */
[--C-:B------:R-:W-:Y:S01]  /*0740*/  SHF.R.S32.HI R199, RZ, 0x1f, R198.reuse ;  /* 0x0000001fffc77819 */ /* 0x100fe200000114c6 */
[----:B------:R-:W-:Y:S01]  /*0750*/  IMAD.U32 R16, RZ, RZ, UR23 ;  /* 0x00000017ff107e24 */ /* 0x000fe2000f8e00ff */
[----:B------:R-:W-:Y:S01]  /*0760*/  LOP3.LUT R6, R5, R6, RZ, 0x3c, !PT ;  /* 0x0000000605067212 */ /* 0x000fe200078e3cff */
[C---:B------:R-:W-:Y:S01]  /*0770*/  IMAD R5, R4.reuse, c[0x0][0x1e0], RZ ;  /* 0x0000780004057a24 */ /* 0x040fe200078e02ff */
[----:B------:R-:W-:Y:S01]  /*0780*/  UIMAD UR7, UR23, UR7, UR6 ;  /* 0x00000007170772a4 */ /* 0x000fe2000f8e0206 */
[----:B------:R-:W-:Y:S01]  /*0790*/  IMAD R4, R4, c[0x0][0x1b0], RZ ;  /* 0x00006c0004047a24 */ /* 0x000fe200078e02ff */
[----:B------:R-:W-:Y:S01]  /*07a0*/  UIMAD UR6, UR23, UR5, UR4 ;  /* 0x00000005170672a4 */ /* 0x000fe2000f8e0204 */
[C---:B------:R-:W-:Y:S01]  /*07b0*/  IMAD R5, R12.reuse, c[0x0][0x1e4], R5 ;  /* 0x000079000c057a24 */ /* 0x040fe200078e0205 */
[----:B------:R-:W-:Y:S01]  /*07c0*/  UIADD3 UR12, -UR9, UR12, URZ ;  /* 0x0000000c090c7290 */ /* 0x000fe2000fffe13f */
[----:B------:R-:W-:Y:S01]  /*07d0*/  IMAD.WIDE.U32 R14, R12, c[0x0][0x1e0], R198 ;  /* 0x000078000c0e7a25 */ /* 0x000fe200078e00c6 */
[----:B------:R-:W-:-:S02]  /*07e0*/  ULDC.64 UR4, c[0x0][0x188] ;  /* 0x0000620000047ab9 */ /* 0x000fc40000000a00 */
[----:B------:R-:W-:Y:S01]  /*07f0*/  UIMAD.WIDE.U32 UR30, UR23, UR4, URZ ;  /* 0x00000004171e72a5 */ /* 0x000fe2000f8e003f */
[C---:B------:R-:W-:Y:S01]  /*0800*/  IMAD R4, R12.reuse, c[0x0][0x1b4], R4 ;  /* 0x00006d000c047a24 */ /* 0x040fe200078e0204 */
[----:B------:R-:W-:Y:S01]  /*0810*/  UIMAD UR14, UR15, UR4, URZ ;  /* 0x000000040f0e72a4 */ /* 0x000fe2000f8e023f */
[----:B------:R-:W-:Y:S01]  /*0820*/  IMAD.WIDE.U32 R12, R12, c[0x0][0x1b0], R198 ;  /* 0x00006c000c0c7a25 */ /* 0x000fe200078e00c6 */
[----:B------:R-:W-:Y:S02]  /*0830*/  USHF.R.S32.HI UR24, URZ, 0x1f, UR13 ;  /* 0x0000001f3f187899 */ /* 0x000fe4000801140d */
[----:B------:R-:W-:Y:S01]  /*0840*/  UIMAD UR14, UR23, UR5, UR14 ;  /* 0x00000005170e72a4 */ /* 0x000fe2000f8e020e */
[----:B------:R-:W-:Y:S01]  /*0850*/  IMAD.IADD R19, R13, 0x1, R4 ;  /* 0x000000010d137824 */ /* 0x000fe200078e0204 */
[----:B------:R-:W-:Y:S01]  /*0860*/  UMOV UR11, 0x6 ;  /* 0x00000006000b7882 */ /* 0x000fe20000000000 */
[----:B------:R-:W-:Y:S01]  /*0870*/  IMAD.IADD R15, R15, 0x1, R5 ;  /* 0x000000010f0f7824 */ /* 0x000fe200078e0205 */
[----:B------:R-:W-:Y:S01]  /*0880*/  ULDC.64 UR4, c[0x0][0x178] ;  /* 0x00005e0000047ab9 */ /* 0x000fe20000000a00 */
[----:B------:R-:W-:Y:S01]  /*0890*/  IMAD.MOV.U32 R18, RZ, RZ, R12 ;  /* 0x000000ffff127224 */ /* 0x000fe200078e000c */
[----:B------:R-:W-:Y:S01]  /*08a0*/  UIADD3 UR14, UR31, UR14, URZ ;  /* 0x0000000e1f0e7290 */ /* 0x000fe2000fffe03f */
[----:B------:R-:W-:Y:S01]  /*08b0*/  IMAD.U32 R4, RZ, RZ, UR23 ;  /* 0x00000017ff047e24 */ /* 0x000fe2000f8e00ff */
[----:B------:R-:W-:Y:S01]  /*08c0*/  UIMAD.WIDE.U32 UR20, UR13, UR4, URZ ;  /* 0x000000040d1472a5 */ /* 0x000fe2000f8e003f */
[----:B------:R-:W-:-:S02]  /*08d0*/  IMAD.U32 R0, RZ, RZ, UR8 ;  /* 0x00000008ff007e24 */ /* 0x000fc4000f8e00ff */
[----:B------:R-:W-:Y:S02]  /*08e0*/  IMAD.U32 R10, RZ, RZ, UR22 ;  /* 0x00000016ff0a7e24 */ /* 0x000fe4000f8e00ff */
[----:B------:R-:W-:Y:S01]  /*08f0*/  IMAD.WIDE.U32 R16, R16, c[0x0][0x1e8], R14 ;  /* 0x00007a0010107a25 */ /* 0x000fe200078e000e */
[----:B------:R-:W-:Y:S02]  /*0900*/  @!P4 IADD3.X R0, R0, UR16, R7, P1, P0 ;  /* 0x000000100000cc10 */ /* 0x000fe40008fe0407 */
[----:B------:R-:W-:Y:S01]  /*0910*/  LEA.HI R7, R9, R190, RZ, 0x6 ;  /* 0x000000be09077211 */ /* 0x000fe200078f30ff */
[----:B------:R-:W-:Y:S01]  /*0920*/  IMAD.WIDE.U32 R4, R4, c[0x0][0x1b8], R18 ;  /* 0x00006e0004047a25 */ /* 0x000fe200078e0012 */
[----:B------:R-:W-:-:S03]  /*0930*/  IADD3 R17, R17, UR7, RZ ;  /* 0x0000000711117c10 */ /* 0x000fc6000fffe0ff */
[----:B------:R-:W-:Y:S01]  /*0940*/  IMAD.WIDE R10, R10, 0x80, R192 ;  /* 0x000000800a0a7825 */ /* 0x000fe200078e02c0 */
[----:B------:R-:W-:Y:S01]  /*0950*/  IADD3 R19, R5, UR6, RZ ;  /* 0x0000000605137c10 */ /* 0x000fe2000fffe0ff */
[----:B------:R-:W-:Y:S02]  /*0960*/  ULDC.64 UR6, c[0x0][0x1d8] ;  /* 0x0000760000067ab9 */ /* 0x000fe40000000a00 */
[----:B------:R-:W-:Y:S01]  /*0970*/  IMAD R5, R11, c[0x0][0x1d8], RZ ;  /* 0x000076000b057a24 */ /* 0x000fe200078e02ff */
[----:B------:R-:W-:Y:S01]  /*0980*/  USHF.L.U64.HI UR18, UR6, UR11, UR7 ;  /* 0x0000000b06127299 */ /* 0x000fe20008010207 */
[----:B------:R-:W-:Y:S01]  /*0990*/  IMAD.SHL.U32 R7, R7, 0x8, RZ ;  /* 0x0000000807077824 */ /* 0x000fe200078e00ff */
[----:B------:R-:W-:Y:S01]  /*09a0*/  UIMAD UR7, UR24, UR4, URZ ;  /* 0x00000004180772a4 */ /* 0x000fe2000f8e023f */
[----:B------:R-:W-:Y:S01]  /*09b0*/  IMAD.WIDE.U32 R14, R132, c[0x0][0x180], R198 ;  /* 0x00006000840e7a25 */ /* 0x000fe200078e00c6 */
[----:B------:R-:W-:Y:S02]  /*09c0*/  USHF.L.U32 UR19, UR6, 0x6, URZ ;  /* 0x0000000606137899 */ /* 0x000fe4000800063f */
[----:B------:R-:W-:Y:S01]  /*09d0*/  LOP3.LUT R7, R6, 0xfffffe00, R7, 0xf8, !PT ;  /* 0xfffffe0006077812 */ /* 0x000fe200078ef807 */
[----:B------:R-:W-:Y:S01]  /*09e0*/  IMAD.WIDE.U32 R202, R192, c[0x0][0x178], RZ ;  /* 0x00005e00c0ca7a25 */ /* 0x000fe200078e00ff */
[----:B------:R-:W-:-:S03]  /*09f0*/  UIMAD UR7, UR13, UR5, UR7 ;  /* 0x000000050d0772a4 */ /* 0x000fc6000f8e0207 */
[----:B------:R-:W-:Y:S01]  /*0a00*/  IMAD R12, R2, c[0x0][0x180], RZ ;  /* 0x00006000020c7a24 */ /* 0x000fe200078e02ff */
[----:B------:R-:W-:Y:S01]  /*0a10*/  IADD3 R6, P1, P0, R202, UR30, R14 ;  /* 0x0000001eca067c10 */ /* 0x000fe2000f83e00e */
[C---:B------:R-:W-:Y:S01]  /*0a20*/  IMAD R5, R10.reuse, c[0x0][0x1dc], R5 ;  /* 0x000077000a057a24 */ /* 0x040fe200078e0205 */
[----:B------:R-:W-:Y:S01]  /*0a30*/  UIADD3 UR7, UR21, UR7, URZ ;  /* 0x0000000715077290 */ /* 0x000fe2000fffe03f */
[----:B------:R-:W-:-:S04]  /*0a40*/  IMAD.WIDE.U32 R16, R10, c[0x0][0x1d8], R16 ;  /* 0x000076000a107a25 */ /* 0x000fc800078e0010 */
[----:B------:R-:W-:Y:S01]  /*0a50*/  IMAD R12, R132, c[0x0][0x184], R12 ;  /* 0x00006100840c7a24 */ /* 0x000fe200078e020c */
[----:B------:R-:W-:Y:S01]  /*0a60*/  LEA R14, P3, R16, c[0x0][0x1c0], 0x1 ;  /* 0x00007000100e7a11 */ /* 0x000fe200078608ff */
[----:B------:R-:W-:Y:S02]  /*0a70*/  IMAD.IADD R5, R17, 0x1, R5 ;  /* 0x0000000111057824 */ /* 0x000fe400078e0205 */
[----:B------:R-:W-:Y:S01]  /*0a80*/  IMAD.MOV.U32 R18, RZ, RZ, R4 ;  /* 0x000000ffff127224 */ /* 0x000fe200078e0004 */
[----:B------:R-:W-:Y:S01]  /*0a90*/  IADD3 R4, -R192, UR12, RZ ;  /* 0x0000000cc0047c10 */ /* 0x000fe2000fffe1ff */
[----:B------:R-:W-:Y:S01]  /*0aa0*/  IMAD.IADD R12, R15, 0x1, R12 ;  /* 0x000000010f0c7824 */ /* 0x000fe200078e020c */
[----:B------:R-:W-:Y:S01]  /*0ab0*/  LEA.HI.X R15, R16, c[0x0][0x1c4], R5, 0x1, P3 ;  /* 0x00007100100f7a11 */ /* 0x000fe200018f0c05 */
[----:B------:R-:W-:Y:S01]  /*0ac0*/  IMAD R11, R11, c[0x0][0x1a8], RZ ;  /* 0x00006a000b0b7a24 */ /* 0x000fe200078e02ff */
[C---:B------:R-:W-:Y:S01]  /*0ad0*/  ISETP.GE.AND P6, PT, R4.reuse, 0x1, PT ;  /* 0x000000010400780c */ /* 0x040fe20003fc6270 */
[----:B------:R-:W-:Y:S01]  /*0ae0*/  IMAD R5, R193, c[0x0][0x178], RZ ;  /* 0x00005e00c1057a24 */ /* 0x000fe200078e02ff */
[----:B------:R-:W-:Y:S01]  /*0af0*/  ISETP.GE.AND P3, PT, R4, 0x41, PT ;  /* 0x000000410400780c */ /* 0x000fe20003f66270 */
[----:B------:R-:W-:Y:S01]  /*0b00*/  IMAD R11, R10, c[0x0][0x1ac], R11 ;  /* 0x00006b000a0b7a24 */ /* 0x000fe200078e020b */
[----:B------:R-:W-:Y:S01]  /*0b10*/  ISETP.GE.OR P5, PT, R198, c[0x0][0x1cc], !P6 ;  /* 0x00007300c6007a0c */ /* 0x000fe200077a6670 */
[----:B------:R-:W-:Y:S01]  /*0b20*/  IMAD.WIDE.U32 R18, R10, c[0x0][0x1a8], R18 ;  /* 0x00006a000a127a25 */ /* 0x000fe200078e0012 */
[----:B------:R-:W-:-:S03]  /*0b30*/  ISETP.GE.OR P6, PT, R198, c[0x0][0x19c], !P6 ;  /* 0x00006700c6007a0c */ /* 0x000fc600077c6670 */
[----:B------:R-:W-:Y:S01]  /*0b40*/  IMAD R5, R192, c[0x0][0x17c], R5 ;  /* 0x00005f00c0057a24 */ /* 0x000fe200078e0205 */
[C---:B------:R-:W-:Y:S01]  /*0b50*/  LEA R10, P2, R18.reuse, c[0x0][0x190], 0x1 ;  /* 0x00006400120a7a11 */ /* 0x040fe200078408ff */
[----:B------:R-:W-:Y:S02]  /*0b60*/  IMAD.IADD R11, R19, 0x1, R11 ;  /* 0x00000001130b7824 */ /* 0x000fe400078e020b */
[----:B------:R-:W-:Y:S02]  /*0b70*/  IMAD.IADD R188, R203, 0x1, R5 ;  /* 0x00000001cbbc7824 */ /* 0x000fe400078e0205 */
[----:B------:R-:W-:Y:S01]  /*0b80*/  IMAD.SHL.U32 R7, R7, 0x2, RZ ;  /* 0x0000000207077824 */ /* 0x000fe200078e00ff */
[----:B------:R-:W-:Y:S01]  /*0b90*/  LEA.HI.X R11, R18, c[0x0][0x194], R11, 0x1, P2 ;  /* 0x00006500120b7a11 */ /* 0x000fe200010f0c0b */
[----:B------:R-:W-:Y:S01]  /*0ba0*/  IMAD.U32 R16, RZ, RZ, UR20 ;  /* 0x00000014ff107e24 */ /* 0x000fe2000f8e00ff */
[----:B------:R-:W-:Y:S01]  /*0bb0*/  IADD3.X R12, R188, UR14, R12, P1, P0 ;  /* 0x0000000ebc0c7c10 */ /* 0x000fe20008fe040c */
[----:B------:R-:W-:Y:S01]  /*0bc0*/  IMAD.U32 R5, RZ, RZ, UR7 ;  /* 0x00000007ff057e24 */ /* 0x000fe2000f8e00ff */
[----:B------:R-:W-:Y:S01]  /*0bd0*/  IADD3 R18, P1, R14, UR19, RZ ;  /* 0x000000130e127c10 */ /* 0x000fe2000ff3e0ff */
[----:B------:R-:W-:Y:S01]  /*0be0*/  @!PT LDS RZ, [RZ] ;  /* 0x00000000fffff984 */ /* 0x000fe20000000800 */
[----:B------:R-:W-:Y:S01]  /*0bf0*/  @!PT LDS RZ, [RZ] ;  /* 0x00000000fffff984 */ /* 0x000fe20000000800 */
[----:B------:R-:W-:Y:S01]  /*0c00*/  @!PT LDS RZ, [RZ] ;  /* 0x00000000fffff984 */ /* 0x000fe20000000800 */
[----:B------:R1:W-:Y:S01]  /*0c10*/  LDGSTS.E.BYPASS.LTC128B.128 [R7+0x4080], [R14.64], !P5 ;  /* 0x040800000e077fae */ /* 0x0003e2000e901d60 */
[----:B------:R-:W-:Y:S01]  /*0c20*/  ISETP.GE.AND P5, PT, R4, 0x21, PT ;  /* 0x000000210400780c */ /* 0x000fe20003fa6270 */
[----:B------:R-:W-:Y:S01]  /*0c30*/  ULDC.64 UR6, c[0x0][0x290] ;  /* 0x0000a40000067ab9 */ /* 0x000fe20000000a00 */
[----:B------:R-:W-:Y:S01]  /*0c40*/  IADD3.X R19, R15, UR18, RZ, P1, !PT ;  /* 0x000000120f137c10 */ /* 0x000fe20008ffe4ff */
[----:B------:R-:W-:Y:S01]  /*0c50*/  UIMAD UR17, UR15, UR6, URZ ;  /* 0x000000060f1172a4 */ /* 0x000fe2000f8e023f */
[----:B------:R-:W-:Y:S01]  /*0c60*/  ISETP.GE.OR P2, PT, R198, c[0x0][0x1cc], !P5 ;  /* 0x00007300c6007a0c */ /* 0x000fe20006f46670 */
[----:B------:R-:W-:Y:S01]  /*0c70*/  IMAD.U32 R17, RZ, RZ, UR21 ;  /* 0x00000015ff117e24 */ /* 0x000fe2000f8e00ff */
[----:B------:R-:W-:Y:S01]  /*0c80*/  LEA R6, P0, R16, R6, 0x7 ;  /* 0x0000000610067211 */ /* 0x000fe200078038ff */
[----:B------:R-:W-:Y:S01]  /*0c90*/  UIMAD.WIDE.U32 UR20, UR23, UR6, URZ ;  /* 0x00000006171472a5 */ /* 0x000fe2000f8e003f */
[----:B------:R-:W-:Y:S01]  /*0ca0*/  ISETP.GE.OR P5, PT, R198, c[0x0][0x19c], !P5 ;  /* 0x00006700c6007a0c */ /* 0x000fe20006fa6670 */
[----:B------:R-:W-:Y:S01]  /*0cb0*/  UIMAD UR17, UR23, UR7, UR17 ;  /* 0x00000007171172a4 */ /* 0x000fe2000f8e0211 */
[----:B------:R-:W-:Y:S01]  /*0cc0*/  LEA.HI.X R5, R16, R12, R5, 0x7, P0 ;  /* 0x0000000c10057211 */ /* 0x000fe200000f3c05 */
[----:B------:R-:W-:Y:S01]  /*0cd0*/  IMAD.WIDE.U32 R12, R132, c[0x0][0x288], R194 ;  /* 0x0000a200840c7a25 */ /* 0x000fe200078e00c2 */
[C---:B------:R-:W-:Y:S01]  /*0ce0*/  LEA R16, P0, R6.reuse, c[0x0][0x160], 0x1 ;  /* 0x0000580006107a11 */ /* 0x040fe200078008ff */
[----:B------:R-:W-:Y:S01]  /*0cf0*/  UIADD3 UR17, UR21, UR17, URZ ;  /* 0x0000001115117290 */ /* 0x000fe2000fffe03f */
[C---:B------:R-:W-:Y:S01]  /*0d00*/  IADD3 R197, R7.reuse, 0x8080, RZ ;  /* 0x0000808007c57810 */ /* 0x040fe20007ffe0ff */
[----:B------:R-:W-:Y:S01]  /*0d10*/  ULDC.64 UR6, c[0x0][0x1a8] ;  /* 0x00006a0000067ab9 */ /* 0x000fe20000000a00 */
[----:B------:R-:W-:Y:S01]  /*0d20*/  LEA.HI.X R17, R6, c[0x0][0x164], R5, 0x1, P0 ;  /* 0x0000590006117a11 */ /* 0x000fe200000f0c05 */
[----:B------:R-:W-:Y:S01]  /*0d30*/  IMAD R5, R2, c[0x0][0x288], RZ ;  /* 0x0000a20002057a24 */ /* 0x000fe200078e02ff */
[----:B------:R2:W-:Y:S01]  /*0d40*/  LDGSTS.E.BYPASS.LTC128B.128 [R7+0x5080], [R18.64], !P2 ;  /* 0x0508000012077fae */ /* 0x0005e2000d101d60 */
[----:B------:R-:W-:Y:S01]  /*0d50*/  ISETP.GE.AND P2, PT, R4, 0x61, PT ;  /* 0x000000610400780c */ /* 0x000fe20003f46270 */
[----:B------:R-:W-:Y:S01]  /*0d60*/  USHF.L.U64.HI UR7, UR6, UR11, UR7 ;  /* 0x0000000b06077299 */ /* 0x000fe20008010207 */
[----:B------:R-:W-:Y:S01]  /*0d70*/  IMAD R5, R132, c[0x0][0x28c], R5 ;  /* 0x0000a30084057a24 */ /* 0x000fe200078e0205 */
[----:B------:R-:W-:Y:S01]  /*0d80*/  IADD3 R196, R7, 0x10080, RZ ;  /* 0x0001008007c47810 */ /* 0x000fe20007ffe0ff */
[----:B------:R-:W-:-:S02]  /*0d90*/  IMAD R2, R2, c[0x0][0x210], RZ ;  /* 0x0000840002027a24 */ /* 0x000fc400078e02ff */
[----:B------:R-:W-:Y:S01]  /*0da0*/  IMAD R189, R193, c[0x0][0x208], RZ ;  /* 0x00008200c1bd7a24 */ /* 0x000fe200078e02ff */
[----:B-1----:R-:W-:Y:S01]  /*0db0*/  IADD3 R14, P1, R18, UR19, RZ ;  /* 0x00000013120e7c10 */ /* 0x002fe2000ff3e0ff */
[C---:B------:R-:W-:Y:S02]  /*0dc0*/  IMAD R2, R132.reuse, c[0x0][0x214], R2 ;  /* 0x0000850084027a24 */ /* 0x040fe400078e0202 */
[----:B------:R-:W-:Y:S01]  /*0dd0*/  IMAD.WIDE.U32 R132, R132, c[0x0][0x210], R198 ;  /* 0x0000840084847a25 */ /* 0x000fe200078e00c6 */
[----:B------:R-:W-:Y:S02]  /*0de0*/  IADD3.X R15, R19, UR18, RZ, P1, !PT ;  /* 0x00000012130f7c10 */ /* 0x000fe40008ffe4ff */
[----:B------:R-:W-:Y:S01]  /*0df0*/  ISETP.GE.OR P1, PT, R198, c[0x0][0x1cc], !P3 ;  /* 0x00007300c6007a0c */ /* 0x000fe20005f26670 */
[----:B------:R-:W-:Y:S01]  /*0e00*/  IMAD R189, R192, c[0x0][0x20c], R189 ;  /* 0x00008300c0bd7a24 */ /* 0x000fe200078e02bd */
[----:B------:R-:W-:Y:S01]  /*0e10*/  ISETP.GE.OR P3, PT, R198, c[0x0][0x19c], !P3 ;  /* 0x00006700c6007a0c */ /* 0x000fe20005f66670 */
[----:B------:R-:W-:-:S10]  /*0e20*/  IMAD.IADD R2, R133, 0x1, R2 ;  /* 0x0000000185027824 */ /* 0x000fd400078e0202 */
[----:B------:R1:W-:Y:S01]  /*0e30*/  LDGSTS.E.BYPASS.LTC128B.128 [R7+0x6080], [R14.64], !P1 ;  /* 0x060800000e077fae */ /* 0x0003e2000c901d60 */
[----:B------:R-:W-:Y:S01]  /*0e40*/  IADD3 R6, P1, R12, UR20, RZ ;  /* 0x000000140c067c10 */ /* 0x000fe2000ff3e0ff */
[----:B------:R-:W-:-:S03]  /*0e50*/  USHF.L.U32 UR20, UR6, 0x6, URZ ;  /* 0x0000000606147899 */ /* 0x000fc6000800063f */
[----:B------:R-:W-:Y:S02]  /*0e60*/  IADD3.X R5, R13, UR17, R5, P1, !PT ;  /* 0x000000110d057c10 */ /* 0x000fe40008ffe405 */
[----:B------:R-:W-:Y:S02]  /*0e70*/  ISETP.GE.OR P1, PT, R198, c[0x0][0x1cc], !P2 ;  /* 0x00007300c6007a0c */ /* 0x000fe40005726670 */
[----:B-1----:R-:W-:Y:S01]  /*0e80*/  IADD3 R14, P0, R14, UR19, RZ ;  /* 0x000000130e0e7c10 */ /* 0x002fe2000ff1e0ff */
[----:B------:R-:W-:-:S03]  /*0e90*/  USHF.L.U32 UR19, UR4, 0x6, URZ ;  /* 0x0000000604137899 */ /* 0x000fc6000800063f */
[----:B------:R-:W-:Y:S01]  /*0ea0*/  IADD3.X R15, R15, UR18, RZ, P0, !PT ;  /* 0x000000120f0f7c10 */ /* 0x000fe200087fe4ff */
[----:B------:R-:W-:Y:S01]  /*0eb0*/  USHF.L.U64.HI UR18, UR4, UR11, UR5 ;  /* 0x0000000b04127299 */ /* 0x000fe20008010205 */
[----:B------:R-:W-:Y:S02]  /*0ec0*/  @!P4 LEA R12, P0, R3, c[0x0][0x258], 0x2 ;  /* 0x00009600030cca11 */ /* 0x000fe400078010ff */
[----:B------:R-:W-:-:S03]  /*0ed0*/  ULDC.64 UR4, c[0x0][0x218] ;  /* 0x0000860000047ab9 */ /* 0x000fc60000000a00 */
[----:B------:R1:W-:Y:S01]  /*0ee0*/  LDGSTS.E.BYPASS.LTC128B.128 [R7+0x7080], [R14.64], !P1 ;  /* 0x070800000e077fae */ /* 0x0003e2000c901d60 */
[----:B------:R-:W-:Y:S01]  /*0ef0*/  @!P4 LEA.HI.X R13, R3, c[0x0][0x25c], R0, 0x2, P0 ;  /* 0x00009700030dca11 */ /* 0x000fe200000f1400 */
[----:B------:R-:W-:Y:S01]  /*0f00*/  IMAD.U32 R0, RZ, RZ, UR10 ;  /* 0x0000000aff007e24 */ /* 0x000fe2000f8e00ff */
[----:B--2---:R-:W-:Y:S01]  /*0f10*/  IADD3 R18, P0, R10, UR20, RZ ;  /* 0x000000140a127c10 */ /* 0x004fe2000ff1e0ff */
[----:B------:R2:W-:Y:S01]  /*0f20*/  LDGSTS.E.BYPASS.LTC128B.128 [R7+0x80], [R10.64], !P6 ;  /* 0x000800000a077fae */ /* 0x0005e2000f101d60 */
[----:B------:R-:W-:Y:S01]  /*0f30*/  ISETP.GE.AND P6, PT, R198, c[0x0][0x16c], PT ;  /* 0x00005b00c6007a0c */ /* 0x000fe20003fc6270 */
[----:B------:R-:W-:Y:S01]  /*0f40*/  UIMAD UR15, UR15, UR4, URZ ;  /* 0x000000040f0f72a4 */ /* 0x000fe2000f8e023f */
[----:B------:R-:W-:Y:S01]  /*0f50*/  IADD3.X R19, R11, UR7, RZ, P0, !PT ;  /* 0x000000070b137c10 */ /* 0x000fe200087fe4ff */
[----:B------:R-:W-:Y:S01]  /*0f60*/  UIMAD.WIDE.U32 UR34, UR23, UR4, URZ ;  /* 0x00000004172272a5 */ /* 0x000fe2000f8e003f */
[----:B------:R-:W-:Y:S01]  /*0f70*/  IADD3 R0, -R192, c[0x0][0x168], -R0 ;  /* 0x00005a00c0007a10 */ /* 0x000fe20007ffe900 */
[----:B------:R-:W-:-:S02]  /*0f80*/  UIMAD UR15, UR23, UR5, UR15 ;  /* 0x00000005170f72a4 */ /* 0x000fc4000f8e020f */
[----:B------:R3:W-:Y:S01]  /*0f90*/  LDGSTS.E.BYPASS.LTC128B.128 [R7+0x1080], [R18.64], !P5 ;  /* 0x0108000012077fae */ /* 0x0007e2000e901d60 */
[----:B------:R-:W-:Y:S01]  /*0fa0*/  UMOV UR4, 0x7 ;  /* 0x0000000700047882 */ /* 0x000fe20000000000 */
[----:B------:R-:W-:Y:S01]  /*0fb0*/  ISETP.GE.AND P5, PT, R198, c[0x0][0x1fc], PT ;  /* 0x00007f00c6007a0c */ /* 0x000fe20003fa6270 */
[----:B------:R-:W-:Y:S01]  /*0fc0*/  UIADD3 UR15, UR35, UR15, URZ ;  /* 0x0000000f230f7290 */ /* 0x000fe2000fffe03f */
[----:B-1----:R-:W-:-:S04]  /*0fd0*/  IADD3 R14, P0, R18, UR20, RZ ;  /* 0x00000014120e7c10 */ /* 0x002fc8000ff1e0ff */
[----:B------:R-:W-:Y:S02]  /*0fe0*/  IADD3.X R15, R19, UR7, RZ, P0, !PT ;  /* 0x00000007130f7c10 */ /* 0x000fe400087fe4ff */
[----:B--2---:R-:W-:Y:S01]  /*0ff0*/  IADD3 R10, P1, R14, UR20, RZ ;  /* 0x000000140e0a7c10 */ /* 0x004fe2000ff3e0ff */
[----:B------:R-:W-:Y:S01]  /*1000*/  ULDC.64 UR20, c[0x0][0x208] ;  /* 0x0000820000147ab9 */ /* 0x000fe20000000a00 */
[----:B------:R-:W-:Y:S01]  /*1010*/  ISETP.LT.OR P0, PT, R0, 0x1, P6 ;  /* 0x000000010000780c */ /* 0x000fe20003701670 */
[----:B------:R1:W-:Y:S01]  /*1020*/  LDGSTS.E.BYPASS.LTC128B.128 [R7+0x2080], [R14.64], !P3 ;  /* 0x020800000e077fae */ /* 0x0003e2000d901d60 */
[----:B------:R-:W-:Y:S01]  /*1030*/  ISETP.GE.OR P3, PT, R198, c[0x0][0x19c], !P2 ;  /* 0x00006700c6007a0c */ /* 0x000fe20005766670 */
[----:B------:R-:W-:Y:S01]  /*1040*/  USHF.L.U32 UR5, UR20, 0x7, URZ ;  /* 0x0000000714057899 */ /* 0x000fe2000800063f */
[----:B------:R-:W-:Y:S01]  /*1050*/  IADD3.X R11, R15, UR7, RZ, P1, !PT ;  /* 0x000000070f0b7c10 */ /* 0x000fe20008ffe4ff */
[----:B---3--:R-:W-:Y:S01]  /*1060*/  IMAD.WIDE.U32 R18, R192, c[0x0][0x208], RZ ;  /* 0x00008200c0127a25 */ /* 0x008fe200078e00ff */
[----:B------:R-:W-:-:S02]  /*1070*/  USHF.L.U64.HI UR4, UR20, UR4, UR21 ;  /* 0x0000000414047299 */ /* 0x000fc40008010215 */
[----:B------:R-:W-:Y:S01]  /*1080*/  USHF.L.U32 UR21, UR20, 0x6, URZ ;  /* 0x0000000614157899 */ /* 0x000fe2000800063f */
[----:B------:R-:W-:Y:S01]  /*1090*/  IMAD.IADD R189, R19, 0x1, R189 ;  /* 0x0000000113bd7824 */ /* 0x000fe200078e02bd */
[----:B------:R-:W-:-:S04]  /*10a0*/  UIMAD UR6, UR4, UR13, URZ ;  /* 0x0000000d040672a4 */ /* 0x000fc8000f8e023f */
[----:B------:R-:W-:Y:S01]  /*10b0*/  UIMAD UR6, UR24, UR5, UR6 ;  /* 0x00000005180672a4 */ /* 0x000fe2000f8e0206 */
[----:B------:R2:W-:Y:S01]  /*10c0*/  LDGSTS.E.BYPASS.LTC128B.128 [R7+0x3080], [R10.64], !P3 ;  /* 0x030800000a077fae */ /* 0x0005e2000d901d60 */
[----:B------:R-:W-:-:S03]  /*10d0*/  ISETP.LT.OR P3, PT, R0, 0x21, P6 ;  /* 0x000000210000780c */ /* 0x000fc60003761670 */
[----:B------:R-:W0:Y:S04]  /*10e0*/  LDGDEPBAR ;  /* 0x00000000000079af */ /* 0x000e280000000000 */
[----:B------:R3:W-:Y:S01]  /*10f0*/  LDGSTS.E.BYPASS.LTC128B.128 [R7+0x8080], [R16.64], !P0 ;  /* 0x0808000010077fae */ /* 0x0007e2000c101d60 */
[----:B-1----:R-:W-:-:S04]  /*1100*/  IADD3 R14, P2, P1, R18, UR34, R132 ;  /* 0x00000022120e7c10 */ /* 0x002fc8000f95e084 */
[----:B------:R-:W-:Y:S02]  /*1110*/  IADD3.X R15, R189, UR15, R2, P2, P1 ;  /* 0x0000000fbd0f7c10 */ /* 0x000fe400097e2402 */
[----:B------:R-:W-:Y:S01]  /*1120*/  ISETP.LT.OR P2, PT, R0, 0x61, P6 ;  /* 0x000000610000780c */ /* 0x000fe20003741670 */
[----:B--2---:R-:W-:Y:S01]  /*1130*/  IMAD.U32 R10, RZ, RZ, UR5 ;  /* 0x00000005ff0a7e24 */ /* 0x004fe2000f8e00ff */
[----:B------:R-:W-:-:S03]  /*1140*/  LEA.HI R11, R9, R190, RZ, 0x4 ;  /* 0x000000be090b7211 */ /* 0x000fc600078f20ff */
[----:B------:R-:W-:Y:S01]  /*1150*/  IMAD.WIDE.U32 R18, R10, UR13, R14 ;  /* 0x0000000d0a127c25 */ /* 0x000fe2000f8e000e */
[----:B------:R-:W-:Y:S02]  /*1160*/  SHF.R.S32.HI R3, RZ, 0x4, R11 ;  /* 0x00000004ff037819 */ /* 0x000fe4000001140b */
[----:B---3--:R-:W-:Y:S02]  /*1170*/  IADD3 R16, P0, R16, UR19, RZ ;  /* 0x0000001310107c10 */ /* 0x008fe4000ff1e0ff */
[----:B------:R-:W-:Y:S02]  /*1180*/  LEA.HI R184, R11, R3, RZ, 0x1 ;  /* 0x000000030bb87211 */ /* 0x000fe400078f08ff */
[----:B------:R-:W-:Y:S02]  /*1190*/  IADD3.X R17, R17, UR18, RZ, P0, !PT ;  /* 0x0000001211117c10 */ /* 0x000fe400087fe4ff */
[----:B------:R-:W-:Y:S02]  /*11a0*/  IADD3 R22, P1, R16, UR19, RZ ;  /* 0x0000001310167c10 */ /* 0x000fe4000ff3e0ff */
[----:B------:R-:W-:Y:S01]  /*11b0*/  IADD3 R2, R19, UR6, RZ ;  /* 0x0000000613027c10 */ /* 0x000fe2000fffe0ff */
[----:B------:R1:W-:Y:S01]  /*11c0*/  LDGSTS.E.BYPASS.LTC128B.128 [R7+0x9080], [R16.64], !P3 ;  /* 0x0908000010077fae */ /* 0x0003e2000d901d60 */
[----:B------:R-:W-:Y:S01]  /*11d0*/  IADD3.X R23, R17, UR18, RZ, P1, !PT ;  /* 0x0000001211177c10 */ /* 0x000fe20008ffe4ff */
[----:B------:R-:W-:Y:S01]  /*11e0*/  ULDC UR6, c[0x0][0x20c] ;  /* 0x0000830000067ab9 */ /* 0x000fe20000000800 */
[----:B------:R-:W-:Y:S01]  /*11f0*/  IADD3 R20, P1, R22, UR19, RZ ;  /* 0x0000001316147c10 */ /* 0x000fe2000ff3e0ff */
[----:B------:R-:W-:Y:S01]  /*1200*/  USHF.L.U64.HI UR20, UR20, UR11, UR6 ;  /* 0x0000000b14147299 */ /* 0x000fe20008010206 */
[----:B------:R-:W-:Y:S01]  /*1210*/  ISETP.LT.OR P3, PT, R0, 0x41, P6 ;  /* 0x000000410000780c */ /* 0x000fe20003761670 */
[----:B------:R-:W-:Y:S01]  /*1220*/  UIADD3 UR6, UR13, 0x1, URZ ;  /* 0x000000010d067890 */ /* 0x000fe2000fffe03f */
[----:B------:R-:W-:-:S02]  /*1230*/  IADD3.X R21, R23, UR18, RZ, P1, !PT ;  /* 0x0000001217157c10 */ /* 0x000fc40008ffe4ff */
[----:B------:R-:W-:Y:S01]  /*1240*/  ISETP.LT.OR P1, PT, R0, 0x1, P5 ;  /* 0x000000010000780c */ /* 0x000fe20002f21670 */
[----:B------:R-:W-:Y:S01]  /*1250*/  UISETP.GE.AND UP0, UPT, UR6, UR27, UPT ;  /* 0x0000001b0600728c */ /* 0x000fe2000bf06270 */
[----:B------:R-:W-:Y:S02]  /*1260*/  LOP3.LUT R184, R184, 0xfffffffe, RZ, 0xc0, !PT ;  /* 0xfffffffeb8b87812 */ /* 0x000fe400078ec0ff */
[----:B------:R-:W-:-:S03]  /*1270*/  LOP3.LUT R11, R11, 0xfffffff0, RZ, 0xc0, !PT ;  /* 0xfffffff00b0b7812 */ /* 0x000fc600078ec0ff */
[----:B------:R-:W-:Y:S01]  /*1280*/  IMAD.IADD R184, R3, 0x1, -R184 ;  /* 0x0000000103b87824 */ /* 0x000fe200078e0ab8 */
[----:B------:R-:W-:Y:S01]  /*1290*/  LEA.HI R3, R9, R190, RZ, 0x5 ;  /* 0x000000be09037211 */ /* 0x000fe200078f28ff */
[----:B------:R2:W-:Y:S01]  /*12a0*/  LDGSTS.E.BYPASS.LTC128B.128 [R7+0xa080], [R22.64], !P3 ;  /* 0x0a08000016077fae */ /* 0x0005e2000d901d60 */
[----:B------:R-:W-:Y:S01]  /*12b0*/  IMAD.IADD R11, R190, 0x1, -R11 ;  /* 0x00000001be0b7824 */ /* 0x000fe200078e0a0b */
[----:B------:R-:W-:Y:S01]  /*12c0*/  ISETP.LT.OR P3, PT, R0, 0x41, P5 ;  /* 0x000000410000780c */ /* 0x000fe20002f61670 */
[----:B------:R-:W-:Y:S01]  /*12d0*/  IMAD.SHL.U32 R186, R184, 0x10, RZ ;  /* 0x00000010b8ba7824 */ /* 0x000fe200078e00ff */
[----:B------:R3:W-:Y:S01]  /*12e0*/  LDGSTS.E.BYPASS.LTC128B.128 [R7+0xb080], [R20.64], !P2 ;  /* 0x0b08000014077fae */ /* 0x0007e2000d101d60 */
[----:B------:R-:W-:Y:S02]  /*12f0*/  ISETP.LT.OR P2, PT, R0, 0x61, P5 ;  /* 0x000000610000780c */ /* 0x000fe40002f41670 */
[----:B-1----:R-:W-:-:S04]  /*1300*/  LEA R16, P0, R18, c[0x0][0x1f0], 0x1 ;  /* 0x00007c0012107a11 */ /* 0x002fc800078008ff */
[----:B------:R-:W-:Y:S01]  /*1310*/  LEA.HI.X R17, R18, c[0x0][0x1f4], R2, 0x1, P0 ;  /* 0x00007d0012117a11 */ /* 0x000fe200000f0c02 */
[----:B------:R-:W-:Y:S01]  /*1320*/  @!P4 IMAD.SHL.U32 R2, R190, 0x10, RZ ;  /* 0x00000010be02c824 */ /* 0x000fe200078e00ff */
[----:B------:R-:W-:-:S04]  /*1330*/  ISETP.LT.OR P0, PT, R0, 0x21, P5 ;  /* 0x000000210000780c */ /* 0x000fc80002f01670 */
[----:B------:R1:W-:Y:S04]  /*1340*/  @!P4 LDGSTS.E.BYPASS.LTC128B.128 [R2+0x18080], [R12.64] ;  /* 0x180800000c02cfae */ /* 0x0003e8000b901d60 */
[----:B------:R-:W0:Y:S04]  /*1350*/  LDGDEPBAR ;  /* 0x00000000000079af */ /* 0x000e280000000000 */
[----:B------:R4:W-:Y:S01]  /*1360*/  LDGSTS.E.BYPASS.LTC128B.128 [R7+0x10080], [R16.64], !P1 ;  /* 0x1008000010077fae */ /* 0x0009e2000c901d60 */
[----:B------:R-:W-:-:S04]  /*1370*/  IADD3 R18, P1, R16, UR21, RZ ;  /* 0x0000001510127c10 */ /* 0x000fc8000ff3e0ff */
[----:B------:R-:W-:Y:S02]  /*1380*/  IADD3.X R19, R17, UR20, RZ, P1, !PT ;  /* 0x0000001411137c10 */ /* 0x000fe40008ffe4ff */
[----:B---3--:R-:W-:-:S03]  /*1390*/  IADD3 R20, P1, R18, UR21, RZ ;  /* 0x0000001512147c10 */ /* 0x008fc6000ff3e0ff */
[----:B------:R3:W-:Y:S01]  /*13a0*/  LDGSTS.E.BYPASS.LTC128B.128 [R7+0x11080], [R18.64], !P0 ;  /* 0x1108000012077fae */ /* 0x0007e2000c101d60 */
[----:B------:R-:W-:Y:S02]  /*13b0*/  IADD3 R4, P0, R6, UR10, RZ ;  /* 0x0000000a06047c10 */ /* 0x000fe4000ff1e0ff */
[----:B------:R-:W-:Y:S02]  /*13c0*/  IADD3.X R21, R19, UR20, RZ, P1, !PT ;  /* 0x0000001413157c10 */ /* 0x000fe40008ffe4ff */
[----:B------:R-:W-:-:S03]  /*13d0*/  IADD3.X R0, R5, UR8, RZ, P0, !PT ;  /* 0x0000000805007c10 */ /* 0x000fc600087fe4ff */
[----:B------:R2:W-:Y:S01]  /*13e0*/  LDGSTS.E.BYPASS.LTC128B.128 [R7+0x12080], [R20.64], !P3 ;  /* 0x1208000014077fae */ /* 0x0005e2000d901d60 */
[----:B-1----:R-:W-:Y:S02]  /*13f0*/  SHF.R.S32.HI R13, RZ, 0x1f, R3 ;  /* 0x0000001fff0d7819 */ /* 0x002fe40000011403 */
[----:B------:R-:W-:-:S04]  /*1400*/  SHF.R.S32.HI R2, RZ, 0x1f, R11 ;  /* 0x0000001fff027819 */ /* 0x000fc8000001140b */
[----:B------:R-:W-:Y:S02]  /*1410*/  LEA.HI R2, R2, R11, RZ, 0x3 ;  /* 0x0000000b02027211 */ /* 0x000fe400078f18ff */
[----:B----4-:R-:W-:Y:S02]  /*1420*/  SHF.R.S32.HI R16, RZ, 0x5, R3 ;  /* 0x00000005ff107819 */ /* 0x010fe40000011403 */
[C---:B------:R-:W-:Y:S01]  /*1430*/  LOP3.LUT R12, R2.reuse, 0xfffffff8, RZ, 0xc0, !PT ;  /* 0xfffffff8020c7812 */ /* 0x040fe200078ec0ff */
[----:B------:R-:W-:Y:S01]  /*1440*/  IMAD.SHL.U32 R2, R2, 0x40, RZ ;  /* 0x0000004002027824 */ /* 0x000fe200078e00ff */
[----:B------:R-:W-:-:S03]  /*1450*/  LEA.HI R13, R13, R16, RZ, 0x2 ;  /* 0x000000100d0d7211 */ /* 0x000fc600078f10ff */
[----:B------:R-:W-:Y:S01]  /*1460*/  IMAD.IADD R12, R11, 0x1, -R12 ;  /* 0x000000010b0c7824 */ /* 0x000fe200078e0a0c */
[----:B------:R-:W-:Y:S02]  /*1470*/  LOP3.LUT R13, R13, 0xfffffffc, RZ, 0xc0, !PT ;  /* 0xfffffffc0d0d7812 */ /* 0x000fe400078ec0ff */
[----:B------:R-:W-:Y:S02]  /*1480*/  LEA.HI R11, R9, R190, RZ, 0x7 ;  /* 0x000000be090b7211 */ /* 0x000fe400078f38ff */
[----:B---3--:R-:W-:Y:S01]  /*1490*/  LEA R18, P0, R4, c[0x0][0x280], 0x2 ;  /* 0x0000a00004127a11 */ /* 0x008fe200078010ff */
[----:B------:R-:W-:Y:S01]  /*14a0*/  IMAD.IADD R13, R16, 0x1, -R13 ;  /* 0x00000001100d7824 */ /* 0x000fe200078e0a0d */
[----:B------:R-:W-:Y:S02]  /*14b0*/  IADD3 R16, P1, R20, UR21, RZ ;  /* 0x0000001514107c10 */ /* 0x000fe4000ff3e0ff */
[----:B------:R-:W-:Y:S02]  /*14c0*/  SHF.R.S32.HI R11, RZ, 0x7, R11 ;  /* 0x00000007ff0b7819 */ /* 0x000fe4000001140b */
[----:B------:R-:W-:-:S02]  /*14d0*/  IADD3.X R17, R21, UR20, RZ, P1, !PT ;  /* 0x0000001415117c10 */ /* 0x000fc40008ffe4ff */
[----:B------:R-:W-:Y:S01]  /*14e0*/  LEA.HI.X R19, R4, c[0x0][0x284], R0, 0x2, P0 ;  /* 0x0000a10004137a11 */ /* 0x000fe200000f1400 */
[----:B------:R-:W-:Y:S01]  /*14f0*/  @!P4 IMAD.SHL.U32 R0, R190, 0x10, RZ ;  /* 0x00000010be00c824 */ /* 0x000fe200078e00ff */
[----:B------:R-:W-:Y:S01]  /*1500*/  PLOP3.LUT P0, PT, PT, PT, UP0, 0x80, 0x0 ;  /* 0x000000000000781c */ /* 0x000fe20003f0f008 */
[----:B------:R1:W-:Y:S01]  /*1510*/  LDGSTS.E.BYPASS.LTC128B.128 [R7+0x13080], [R16.64], !P2 ;  /* 0x1308000010077fae */ /* 0x0003e2000d101d60 */
[----:B------:R-:W-:Y:S01]  /*1520*/  IMAD.SHL.U32 R4, R11, 0x8, RZ ;  /* 0x000000080b047824 */ /* 0x000fe200078e00ff */
[----:B------:R-:W-:Y:S02]  /*1530*/  LOP3.LUT R2, R2, 0xfffffe00, RZ, 0xc0, !PT ;  /* 0xfffffe0002027812 */ /* 0x000fe400078ec0ff */
[----:B------:R3:W-:Y:S02]  /*1540*/  @!P4 LDGSTS.E.BYPASS.LTC128B.128 [R0+0x18480], [R18.64] ;  /* 0x184800001200cfae */ /* 0x0007e4000b901d60 */
[----:B------:R-:W-:Y:S02]  /*1550*/  LOP3.LUT R4, R4, 0x8, RZ, 0xc0, !PT ;  /* 0x0000000804047812 */ /* 0x000fe400078ec0ff */
[----:B------:R-:W0:Y:S02]  /*1560*/  LDGDEPBAR ;  /* 0x00000000000079af */ /* 0x000e240000000000 */
[----:B------:R-:W-:-:S02]  /*1570*/  LOP3.LUT R186, R4, 0x10, R186, 0xf8, !PT ;  /* 0x0000001004ba7812 */ /* 0x000fc400078ef8ba */
[----:B------:R-:W0:Y:S01]  /*1580*/  LDGDEPBAR ;  /* 0x00000000000079af */ /* 0x000e220000000000 */
[----:B-1----:R-:W-:Y:S02]  /*1590*/  IMAD.SHL.U32 R16, R12, 0x40, RZ ;  /* 0x000000400c107824 */ /* 0x002fe400078e00ff */
[----:B---3--:R-:W-:-:S03]  /*15a0*/  IMAD.SHL.U32 R0, R184, 0x8, RZ ;  /* 0x00000008b8007824 */ /* 0x008fc600078e00ff */
[----:B------:R-:W-:-:S04]  /*15b0*/  LOP3.LUT R16, R16, 0x1c0, RZ, 0xc0, !PT ;  /* 0x000001c010107812 */ /* 0x000fc800078ec0ff */
[----:B------:R-:W-:Y:S02]  /*15c0*/  SHF.R.U32.HI R187, RZ, 0x3, R16 ;  /* 0x00000003ffbb7819 */ /* 0x000fe40000011610 */
[----:B------:R-:W-:Y:S02]  /*15d0*/  LOP3.LUT R0, R16, 0x8, R0, 0xf8, !PT ;  /* 0x0000000810007812 */ /* 0x000fe400078ef800 */
[----:B------:R-:W-:Y:S02]  /*15e0*/  LOP3.LUT R186, R187, R186, R16, 0x1e, !PT ;  /* 0x000000babbba7212 */ /* 0x000fe400078e1e10 */
[----:B------:R-:W-:Y:S01]  /*15f0*/  LOP3.LUT R187, R0, R187, RZ, 0x3c, !PT ;  /* 0x000000bb00bb7212 */ /* 0x000fe200078e3cff */
[----:B------:R-:W-:Y:S01]  /*1600*/  IMAD.SHL.U32 R0, R13, 0x400, RZ ;  /* 0x000004000d007824 */ /* 0x000fe200078e00ff */
[----:B------:R-:W-:-:S04]  /*1610*/  LOP3.LUT R186, R186, R2, RZ, 0xfc, !PT ;  /* 0x00000002baba7212 */ /* 0x000fc800078efcff */
[----:B------:R-:W-:Y:S01]  /*1620*/  IADD3 R187, R187, R2, R0 ;  /* 0x00000002bbbb7210 */ /* 0x000fe20007ffe000 */
[----:B------:R-:W-:Y:S05]  /*1630*/  @P0 BRA `(.L_x_1111) ;  /* 0x0000021000000947 */ /* 0x000fea0003800000 */
[----:B--2---:R-:W-:Y:S01]  /*1640*/  USHF.L.U32 UR8, UR6, 0x7, URZ ;  /* 0x0000000706087899 */ /* 0x004fe2000800063f */
[----:B------:R-:W-:Y:S01]  /*1650*/  IMAD.WIDE.U32 R18, R10, UR6, R14 ;  /* 0x000000060a127c25 */ /* 0x000fe2000f8e000e */
[----:B------:R-:W-:Y:S01]  /*1660*/  USHF.R.S32.HI UR7, URZ, 0x1f, UR6 ;  /* 0x0000001f3f077899 */ /* 0x000fe20008011406 */
[----:B------:R-:W-:Y:S01]  /*1670*/  BSSY B0, `(.L_x_1111) ;  /* 0x000001d000007945 */ /* 0x000fe20003800000 */
[----:B------:R-:W-:Y:S02]  /*1680*/  UIMAD UR4, UR4, UR6, URZ ;  /* 0x00000006040472a4 */ /* 0x000fe4000f8e023f */
[----:B------:R-:W-:Y:S01]  /*1690*/  IMAD.U32 R2, RZ, RZ, UR8 ;  /* 0x00000008ff027e24 */ /* 0x000fe2000f8e00ff */
[----:B------:R-:W-:Y:S01]  /*16a0*/  LEA R16, P1, R18, c[0x0][0x1f0], 0x1 ;  /* 0x00007c0012107a11 */ /* 0x000fe200078208ff */
[----:B------:R-:W-:-:S03]  /*16b0*/  UIMAD UR4, UR7, UR5, UR4 ;  /* 0x00000005070472a4 */ /* 0x000fc6000f8e0204 */
[----:B------:R-:W-:-:S03]  /*16c0*/  IADD3 R14, -R192, c[0x0][0x168], -R2 ;  /* 0x00005a00c00e7a10 */ /* 0x000fc60007ffe902 */
[----:B------:R-:W-:Y:S02]  /*16d0*/  IADD3 R10, R19, UR4, RZ ;  /* 0x00000004130a7c10 */ /* 0x000fe4000fffe0ff */
[----:B------:R-:W-:Y:S02]  /*16e0*/  ISETP.LT.OR P0, PT, R14, 0x1, P5 ;  /* 0x000000010e00780c */ /* 0x000fe40002f01670 */
[----:B------:R-:W-:Y:S02]  /*16f0*/  LEA.HI.X R17, R18, c[0x0][0x1f4], R10, 0x1, P1 ;  /* 0x00007d0012117a11 */ /* 0x000fe400008f0c0a */
[----:B------:R-:W-:Y:S02]  /*1700*/  IADD3 R18, P1, R16, UR21, RZ ;  /* 0x0000001510127c10 */ /* 0x000fe4000ff3e0ff */
[C---:B------:R-:W-:Y:S02]  /*1710*/  ISETP.LT.OR P3, PT, R14.reuse, 0x21, P5 ;  /* 0x000000210e00780c */ /* 0x040fe40002f61670 */
[----:B------:R-:W-:-:S02]  /*1720*/  ISETP.LT.OR P2, PT, R14, 0x41, P5 ;  /* 0x000000410e00780c */ /* 0x000fc40002f41670 */
[----:B------:R-:W-:Y:S02]  /*1730*/  IADD3.X R19, R17, UR20, RZ, P1, !PT ;  /* 0x0000001411137c10 */ /* 0x000fe40008ffe4ff */
[----:B------:R-:W-:Y:S01]  /*1740*/  ISETP.LT.OR P1, PT, R14, 0x61, P5 ;  /* 0x000000610e00780c */ /* 0x000fe20002f21670 */
[----:B------:R1:W-:Y:S06]  /*1750*/  LDGSTS.E.BYPASS.LTC128B.128 [R7+0x14080], [R16.64], !P0 ;  /* 0x1408000010077fae */ /* 0x0003ec000c101d60 */
[----:B------:R2:W-:Y:S01]  /*1760*/  LDGSTS.E.BYPASS.LTC128B.128 [R7+0x15080], [R18.64], !P3 ;  /* 0x1508000012077fae */ /* 0x0005e2000d901d60 */
[----:B-1----:R-:W-:-:S04]  /*1770*/  IADD3 R16, P0, R18, UR21, RZ ;  /* 0x0000001512107c10 */ /* 0x002fc8000ff1e0ff */
[----:B------:R-:W-:Y:S02]  /*1780*/  IADD3.X R17, R19, UR20, RZ, P0, !PT ;  /* 0x0000001413117c10 */ /* 0x000fe400087fe4ff */
[----:B------:R-:W-:-:S03]  /*1790*/  IADD3 R14, P0, R16, UR21, RZ ;  /* 0x00000015100e7c10 */ /* 0x000fc6000ff1e0ff */
[----:B------:R2:W-:Y:S01]  /*17a0*/  LDGSTS.E.BYPASS.LTC128B.128 [R7+0x16080], [R16.64], !P2 ;  /* 0x1608000010077fae */ /* 0x0005e2000d101d60 */
[----:B------:R-:W-:-:S05]  /*17b0*/  IADD3.X R15, R17, UR20, RZ, P0, !PT ;  /* 0x00000014110f7c10 */ /* 0x000fca00087fe4ff */
[----:B------:R1:W-:Y:S01]  /*17c0*/  LDGSTS.E.BYPASS.LTC128B.128 [R7+0x17080], [R14.64], !P1 ;  /* 0x170800000e077fae */ /* 0x0003e2000c901d60 */
[----:B------:R-:W-:-:S04]  /*17d0*/  IADD3 R6, P1, R6, UR8, RZ ;  /* 0x0000000806067c10 */ /* 0x000fc8000ff3e0ff */
[----:B------:R-:W-:Y:S02]  /*17e0*/  LEA.HI.X.SX32 R2, R2, R5, 0x1, P1 ;  /* 0x0000000502027211 */ /* 0x000fe400008f0eff */
[----:B-1----:R-:W-:-:S04]  /*17f0*/  LEA R14, P0, R6, c[0x0][0x280], 0x2 ;  /* 0x0000a000060e7a11 */ /* 0x002fc800078010ff */
[----:B------:R-:W-:Y:S01]  /*1800*/  LEA.HI.X R15, R6, c[0x0][0x284], R2, 0x2, P0 ;  /* 0x0000a100060f7a11 */ /* 0x000fe200000f1402 */
[----:B------:R-:W-:Y:S05]  /*1810*/  @P4 BRA `(.L_x_1112) ;  /* 0x0000002000004947 */ /* 0x000fea0003800000 */
[----:B--2---:R-:W-:-:S05]  /*1820*/  SHF.L.U32 R2, R190, 0x4, RZ ;  /* 0x00000004be027819 */ /* 0x004fca00000006ff */
[----:B------:R1:W-:Y:S02]  /*1830*/  LDGSTS.E.BYPASS.LTC128B.128 [R2+0x18680], [R14.64] ;  /* 0x186800000e027fae */ /* 0x0003e4000b901d60 */
.L_x_1112:
[----:B--2---:R-:W-:Y:S05]  /*1840*/  BSYNC B0 ;  /* 0x0000000000007941 */ /* 0x004fea0003800000 */
.L_x_1111:
[C---:B--2---:R-:W-:Y:S01]  /*1850*/  IMAD.SHL.U32 R10, R8.reuse, 0x40, RZ ;  /* 0x00000040080a7824 */ /* 0x044fe200078e00ff */
[C---:B------:R-:W-:Y:S01]  /*1860*/  LOP3.LUT P2, RZ, R8.reuse, 0x2, RZ, 0xc0, !PT ;  /* 0x0000000208ff7812 */ /* 0x040fe2000784c0ff */
[----:B------:R-:W-:Y:S01]  /*1870*/  IMAD.SHL.U32 R13, R13, 0x10, RZ ;  /* 0x000000100d0d7824 */ /* 0x000fe200078e00ff */
[----:B------:R-:W-:Y:S01]  /*1880*/  LOP3.LUT P1, RZ, R8, 0x4, RZ, 0xc0, !PT ;  /* 0x0000000408ff7812 */ /* 0x000fe2000782c0ff */
[----:B------:R-:W-:Y:S01]  /*1890*/  IMAD.SHL.U32 R8, R192, 0x8, RZ ;  /* 0x00000008c0087824 */ /* 0x000fe200078e00ff */
[----:B------:R-:W-:Y:S01]  /*18a0*/  LEA.HI R9, R9, R190, RZ, 0x2 ;  /* 0x000000be09097211 */ /* 0x000fe200078f10ff */
[----:B------:R-:W-:Y:S01]  /*18b0*/  IMAD R180, R184, 0x2, R11 ;  /* 0x00000002b8b47824 */ /* 0x000fe200078e020b */
[----:B------:R-:W-:Y:S01]  /*18c0*/  LOP3.LUT R10, R10, 0x1c0, RZ, 0xc0, !PT ;  /* 0x000001c00a0a7812 */ /* 0x000fe200078ec0ff */
[----:B------:R-:W-:Y:S01]  /*18d0*/  IMAD.MOV.U32 R181, RZ, RZ, 0x20 ;  /* 0x00000020ffb57424 */ /* 0x000fe200078e00ff */
[----:B-1----:R-:W-:Y:S01]  /*18e0*/  SHF.R.S32.HI R2, RZ, 0x2, R9 ;  /* 0x00000002ff027819 */ /* 0x002fe20000011409 */
[----:B------:R-:W0:Y:S01]  /*18f0*/  LDGDEPBAR ;  /* 0x00000000000079af */ /* 0x000e220000000000 */
[----:B------:R-:W-:Y:S01]  /*1900*/  LOP3.LUT R5, R9, 0x3ffffffc, RZ, 0xc0, !PT ;  /* 0x3ffffffc09057812 */ /* 0x000fe200078ec0ff */
[----:B------:R-:W-:Y:S01]  /*1910*/  UMOV UR34, 0x1 ;  /* 0x0000000100227882 */ /* 0x000fe20000000000 */
[----:B------:R-:W-:Y:S01]  /*1920*/  LOP3.LUT R8, R8, 0x8, RZ, 0xc0, !PT ;  /* 0x0000000808087812 */ /* 0x000fe200078ec0ff */
[----:B------:R-:W-:Y:S01]  /*1930*/  ULDC UR7, c[0x0][0x198] ;  /* 0x0000660000077ab9 */ /* 0x000fe20000000800 */
[----:B------:R-:W-:Y:S01]  /*1940*/  SHF.R.U32.HI R7, RZ, 0x3, R10 ;  /* 0x00000003ff077819 */ /* 0x000fe2000001160a */
[----:B------:R-:W-:Y:S01]  /*1950*/  IMAD.IADD R5, R190, 0x1, -R5 ;  /* 0x00000001be057824 */ /* 0x000fe200078e0a05 */
[----:B------:R-:W-:Y:S01]  /*1960*/  LOP3.LUT R6, R10, 0x30, R13, 0xf8, !PT ;  /* 0x000000300a067812 */ /* 0x000fe200078ef80d */
[----:B------:R-:W-:Y:S01]  /*1970*/  UIADD3 UR7, -UR9, UR7, UR34 ;  /* 0x0000000709077290 */ /* 0x000fe2000fffe122 */
[----:B------:R-:W-:Y:S01]  /*1980*/  SHF.R.S32.HI R9, RZ, 0x1f, R9 ;  /* 0x0000001fff097819 */ /* 0x000fe20000011409 */
[----:B------:R-:W-:Y:S01]  /*1990*/  IMAD R204, R5, 0x2, R0 ;  /* 0x0000000205cc7824 */ /* 0x000fe200078e0200 */
[----:B------:R-:W-:Y:S01]  /*19a0*/  LOP3.LUT R6, R7, R6, R8, 0x1e, !PT ;  /* 0x0000000607067212 */ /* 0x000fe200078e1e08 */
[----:B------:R-:W-:Y:S01]  /*19b0*/  IMAD.MOV.U32 R0, RZ, RZ, 0x40 ;  /* 0x00000040ff007424 */ /* 0x000fe200078e00ff */
[----:B------:R-:W-:Y:S01]  /*19c0*/  LEA.HI R9, R9, R2, RZ, 0x3 ;  /* 0x0000000209097211 */ /* 0x000fe200078f18ff */
[----:B------:R-:W-:Y:S01]  /*19d0*/  ULDC UR6, c[0x0][0x2a0] ;  /* 0x0000a80000067ab9 */ /* 0x000fe20000000800 */
[----:B------:R-:W-:Y:S01]  /*19e0*/  LOP3.LUT R10, R7, R8, R10, 0x1e, !PT ;  /* 0x00000008070a7212 */ /* 0x000fe200078e1e0a */
[----:B------:R-:W-:Y:S01]  /*19f0*/  IMAD R184, R184, 0x200, R6 ;  /* 0x00000200b8b87824 */ /* 0x000fe200078e0206 */
[----:B------:R-:W-:Y:S01]  /*1a00*/  LOP3.LUT R8, R9, 0xfffffff8, RZ, 0xc0, !PT ;  /* 0xfffffff809087812 */ /* 0x000fe200078ec0ff */
[----:B------:R-:W-:Y:S01]  /*1a10*/  ULOP3.LUT UR6, URZ, UR6, URZ, 0x33, !UPT ;  /* 0x000000063f067292 */ /* 0x000fe2000f8e333f */
[----:B------:R-:W-:Y:S01]  /*1a20*/  LOP3.LUT R6, R3, 0xffffffe0, RZ, 0xc0, !PT ;  /* 0xffffffe003067812 */ /* 0x000fe200078ec0ff */
[----:B------:R-:W-:Y:S01]  /*1a30*/  IMAD.U32 R180, R180, 0x200, R10 ;  /* 0x00000200b4b47824 */ /* 0x000fe200078e000a */
[----:B------:R-:W-:Y:S01]  /*1a40*/  LOP3.LUT P3, RZ, R12, 0x4, RZ, 0xc0, !PT ;  /* 0x000000040cff7812 */ /* 0x000fe2000786c0ff */
[----:B------:R-:W-:Y:S01]  /*1a50*/  IMAD.IADD R8, R2, 0x1, -R8 ;  /* 0x0000000102087824 */ /* 0x000fe200078e0a08 */
[----:B------:R-:W-:Y:S01]  /*1a60*/  LOP3.LUT P0, RZ, R12, 0x2, RZ, 0xc0, !PT ;  /* 0x000000020cff7812 */ /* 0x000fe2000780c0ff */
[----:B------:R-:W-:Y:S01]  /*1a70*/  IMAD.IADD R6, R190, 0x1, -R6 ;  /* 0x00000001be067824 */ /* 0x000fe200078e0a06 */
[----:B------:R-:W-:Y:S01]  /*1a80*/  SEL R3, R0, 0xffffffc0, !P1 ;  /* 0xffffffc000037807 */ /* 0x000fe20004800000 */
[----:B------:R-:W-:Y:S01]  /*1a90*/  IMAD.SHL.U32 R5, R8, 0x40, RZ ;  /* 0x0000004008057824 */ /* 0x000fe200078e00ff */
[----:B------:R-:W-:Y:S01]  /*1aa0*/  SEL R2, R181, 0xffffffe0, !P2 ;  /* 0xffffffe0b5027807 */ /* 0x000fe20005000000 */
[C---:B------:R-:W-:Y:S01]  /*1ab0*/  IMAD.SHL.U32 R185, R180.reuse, 0x2, RZ ;  /* 0x00000002b4b97824 */ /* 0x040fe200078e00ff */
[----:B------:R-:W-:Y:S01]  /*1ac0*/  SHF.R.S32.HI R7, RZ, 0x1f, R6 ;  /* 0x0000001fff077819 */ /* 0x000fe20000011406 */
[C---:B------:R-:W-:Y:S01]  /*1ad0*/  IMAD R3, R180.reuse, 0x2, R3 ;  /* 0x00000002b4037824 */ /* 0x040fe200078e0203 */
[----:B------:R-:W-:Y:S01]  /*1ae0*/  LOP3.LUT R5, R5, 0x1c0, RZ, 0xc0, !PT ;  /* 0x000001c005057812 */ /* 0x000fe200078ec0ff */
[----:B------:R-:W-:Y:S01]  /*1af0*/  IMAD R180, R180, 0x2, R2 ;  /* 0x00000002b4b47824 */ /* 0x000fe200078e0202 */
[----:B------:R-:W-:Y:S01]  /*1b00*/  LEA.HI R7, R7, R6, RZ, 0x2 ;  /* 0x0000000607077211 */ /* 0x000fe200078f10ff */
[----:B------:R-:W-:Y:S01]  /*1b10*/  IMAD.SHL.U32 R183, R186, 0x2, RZ ;  /* 0x00000002bab77824 */ /* 0x000fe200078e00ff */
[----:B------:R-:W-:Y:S01]  /*1b20*/  LEA.HI R201, R11, R11, RZ, 0x1 ;  /* 0x0000000b0bc97211 */ /* 0x000fe200078f08ff */
[----:B------:R-:W-:Y:S01]  /*1b30*/  CS2R R126, SRZ ;  /* 0x00000000007e7805 */ /* 0x000fe2000001ff00 */
[----:B------:R-:W-:Y:S01]  /*1b40*/  R2P PR, R8, 0x6 ;  /* 0x0000000608007804 */ /* 0x000fe20000000000 */
[----:B------:R-:W-:Y:S01]  /*1b50*/  CS2R R124, SRZ ;  /* 0x00000000007c7805 */ /* 0x000fe2000001ff00 */
[----:B------:R-:W-:Y:S01]  /*1b60*/  SHF.R.U32.HI R8, RZ, 0x3, R5 ;  /* 0x00000003ff087819 */ /* 0x000fe20000011605 */
[----:B------:R-:W-:Y:S01]  /*1b70*/  CS2R R130, SRZ ;  /* 0x0000000000827805 */ /* 0x000fe2000001ff00 */
[----:B------:R-:W-:Y:S01]  /*1b80*/  LEA.HI.SX32 R200, R7, R13, 0x1e ;  /* 0x0000000d07c87211 */ /* 0x000fe200078ff2ff */
[----:B------:R-:W-:Y:S01]  /*1b90*/  CS2R R128, SRZ ;  /* 0x0000000000807805 */ /* 0x000fe2000001ff00 */
[----:B------:R-:W-:Y:S01]  /*1ba0*/  LOP3.LUT R201, R201, 0x1ffffffe, RZ, 0xc0, !PT ;  /* 0x1ffffffec9c97812 */ /* 0x000fe200078ec0ff */
[----:B------:R-:W-:Y:S01]  /*1bb0*/  CS2R R122, SRZ ;  /* 0x00000000007a7805 */ /* 0x000fe2000001ff00 */
[----:B------:R-:W-:Y:S01]  /*1bc0*/  LOP3.LUT R7, R7, 0x7ffffffc, RZ, 0xc0, !PT ;  /* 0x7ffffffc07077812 */ /* 0x000fe200078ec0ff */
[----:B------:R-:W-:Y:S01]  /*1bd0*/  CS2R R120, SRZ ;  /* 0x0000000000787805 */ /* 0x000fe2000001ff00 */
[----:B------:R-:W-:Y:S01]  /*1be0*/  LOP3.LUT R8, R8, R5, R4, 0x1e, !PT ;  /* 0x0000000508087212 */ /* 0x000fe200078e1e04 */
[----:B------:R-:W-:Y:S01]  /*1bf0*/  IMAD.IADD R201, R11, 0x1, -R201 ;  /* 0x000000010bc97824 */ /* 0x000fe200078e0ac9 */
[----:B------:R-:W-:Y:S01]  /*1c00*/  SEL R168, R0, 0xffffffc0, !P3 ;  /* 0xffffffc000a87807 */ /* 0x000fe20005800000 */
[----:B------:R-:W-:Y:S01]  /*1c10*/  IMAD.IADD R7, R6, 0x1, -R7 ;  /* 0x0000000106077824 */ /* 0x000fe200078e0a07 */
[----:B------:R-:W-:Y:S01]  /*1c20*/  SEL R0, R0, 0xffffffc0, !P2 ;  /* 0xffffffc000007807 */ /* 0x000fe20005000000 */
[----:B------:R-:W-:Y:S01]  /*1c30*/  IMAD.IADD R204, R8, 0x1, R204 ;  /* 0x0000000108cc7824 */ /* 0x000fe200078e02cc */
[----:B------:R-:W-:Y:S01]  /*1c40*/  SEL R182, R181, 0xffffffe0, !P3 ;  /* 0xffffffe0b5b67807 */ /* 0x000fe20005800000 */
[----:B------:R-:W-:Y:S01]  /*1c50*/  IMAD R201, R201, 0x4, R7 ;  /* 0x00000004c9c97824 */ /* 0x000fe200078e0207 */
[----:B------:R-:W-:Y:S01]  /*1c60*/  CS2R R118, SRZ ;  /* 0x0000000000767805 */ /* 0x000fe2000001ff00 */
[----:B------:R-:W-:Y:S01]  /*1c70*/  IMAD.U32 R4, RZ, RZ, UR7 ;  /* 0x00000007ff047e24 */ /* 0x000fe2000f8e00ff */
[----:B------:R-:W-:Y:S01]  /*1c80*/  LEA R204, R204, 0x18880, 0x1 ;  /* 0x00018880cccc7811 */ /* 0x000fe200078e08ff */
[----:B------:R-:W-:Y:S01]  /*1c90*/  IMAD.SHL.U32 R201, R201, 0x2, RZ ;  /* 0x00000002c9c97824 */ /* 0x000fe200078e00ff */
[----:B------:R-:W-:Y:S01]  /*1ca0*/  CS2R R116, SRZ ;  /* 0x0000000000747805 */ /* 0x000fe2000001ff00 */
[----:B------:R-:W-:Y:S01]  /*1cb0*/  CS2R R110, SRZ ;  /* 0x00000000006e7805 */ /* 0x000fe2000001ff00 */
[C---:B------:R-:W-:Y:S01]  /*1cc0*/  IADD3 R211, R204.reuse, 0x20, RZ ;  /* 0x00000020ccd37810 */ /* 0x040fe20007ffe0ff */
[C---:B------:R-:W-:Y:S01]  /*1cd0*/  IMAD.IADD R210, R204.reuse, 0x1, R0 ;  /* 0x00000001ccd27824 */ /* 0x040fe200078e0200 */
[----:B------:R-:W-:Y:S01]  /*1ce0*/  @P1 IADD3 R211, R204, -0x20, RZ ;  /* 0xffffffe0ccd31810 */ /* 0x000fe20007ffe0ff */
[----:B------:R-:W-:Y:S01]  /*1cf0*/  CS2R R108, SRZ ;  /* 0x00000000006c7805 */ /* 0x000fe2000001ff00 */
[----:B------:R-:W-:Y:S01]  /*1d00*/  IADD3 R4, R4, -c[0x0][0x168], -R201 ;  /* 0x80005a0004047a10 */ /* 0x000fe20007ffe8c9 */
[----:B------:R-:W-:Y:S01]  /*1d10*/  CS2R R114, SRZ ;  /* 0x0000000000727805 */ /* 0x000fe2000001ff00 */
        /* <DEDUP_REMOVED lines=24> */
[----:B------:R-:W-:Y:S01]  /*1ea0*/  IADD3 R208, R4, c[0x0][0x2a4], RZ ;  /* 0x0000a90004d07a10 */ /* 0x000fe20007ffe0ff */
[----:B------:R-:W-:Y:S01]  /*1eb0*/  IMAD.IADD R2, R2, 0x1, R3 ;  /* 0x0000000102027824 */ /* 0x000fe200078e0203 */
[----:B------:R-:W-:Y:S01]  /*1ec0*/  IADD3 R207, R4, UR6, RZ ;  /* 0x0000000604cf7c10 */ /* 0x000fe2000fffe0ff */
[----:B------:R-:W-:Y:S01]  /*1ed0*/  IMAD.IADD R0, R186, 0x1, R182 ;  /* 0x00000001ba007824 */ /* 0x000fe200078e02b6 */
[----:B------:R-:W-:Y:S01]  /*1ee0*/  SHF.R.S32.HI R191, RZ, 0x1f, R190 ;  /* 0x0000001fffbf7819 */ /* 0x000fe200000114be */
[----:B------:R-:W-:Y:S01]  /*1ef0*/  IMAD.MOV.U32 R205, RZ, RZ, 0x40 ;  /* 0x00000040ffcd7424 */ /* 0x000fe200078e00ff */
[----:B------:R-:W-:Y:S01]  /*1f00*/  ULDC UR24, c[0x0][0x2a8] ;  /* 0x0000aa0000187ab9 */ /* 0x000fe20000000800 */
[----:B------:R-:W-:Y:S01]  /*1f10*/  IADD3 R209, -R201, UR12, RZ ;  /* 0x0000000cc9d17c10 */ /* 0x000fe2000fffe1ff */
[----:B------:R-:W-:-:S02]  /*1f20*/  ULDC UR10, c[0x0][0x218] ;  /* 0x00008600000a7ab9 */ /* 0x000fc40000000800 */
[----:B------:R-:W-:Y:S02]  /*1f30*/  ULDC UR4, c[0x0][0x290] ;  /* 0x0000a40000047ab9 */ /* 0x000fe40000000800 */
[----:B------:R-:W-:Y:S02]  /*1f40*/  UMOV UR26, URZ ;  /* 0x0000003f001a7c82 */ /* 0x000fe40008000000 */
[----:B------:R-:W-:Y:S02]  /*1f50*/  UMOV UR25, 0x1 ;  /* 0x0000000100197882 */ /* 0x000fe40000000000 */
[----:B------:R-:W-:Y:S02]  /*1f60*/  UMOV UR5, URZ ;  /* 0x0000003f00057c82 */ /* 0x000fe40008000000 */
[----:B------:R-:W-:Y:S02]  /*1f70*/  USHF.L.U32 UR11, UR22, 0x7, URZ ;  /* 0x00000007160b7899 */ /* 0x000fe4000800063f */
[----:B------:R-:W-:-:S02]  /*1f80*/  UISETP.GT.AND UP5, UPT, UR22, -0x1, UPT ;  /* 0xffffffff1600788c */ /* 0x000fc4000bfa4270 */
[----:B------:R-:W-:Y:S02]  /*1f90*/  USHF.R.S32.HI UR8, URZ, 0x1f, UR23 ;  /* 0x0000001f3f087899 */ /* 0x000fe40008011417 */
[----:B------:R-:W-:Y:S02]  /*1fa0*/  UISETP.LE.AND UP4, UPT, UR34, UR24, UPT ;  /* 0x000000182200728c */ /* 0x000fe4000bf83270 */
[----:B------:R-:W-:Y:S02]  /*1fb0*/  UIMAD UR10, UR23, UR10, URZ ;  /* 0x0000000a170a72a4 */ /* 0x000fe4000f8e023f */
[----:B------:R-:W-:Y:S02]  /*1fc0*/  UIMAD UR9, UR23, UR4, URZ ;  /* 0x00000004170972a4 */ /* 0x000fe4000f8e023f */
[----:B------:R-:W-:Y:S02]  /*1fd0*/  ULDC UR12, c[0x0][0x168] ;  /* 0x00005a00000c7ab9 */ /* 0x000fe40000000800 */
.L_x_1131:
[----:B------:R-:W-:Y:S04]  /*1fe0*/  DEPBAR.LE SB0, 0x1 ;  /* 0x000080400000791a */ /* 0x000fe80000000000 */
[----:B------:R-:W-:Y:S01]  /*1ff0*/  BAR.SYNC.DEFER_BLOCKING 0x0 ;  /* 0x0000000000007b1d */ /* 0x000fe20000010000 */
[----:B------:R-:W-:Y:S01]  /*2000*/  USHF.L.U32 UR4, UR5, 0xd, URZ ;  /* 0x0000000d05047899 */ /* 0x000fe2000800063f */
[----:B------:R-:W-:Y:S02]  /*2010*/  MOV R223, UR5 ;  /* 0x0000000500df7c02 */ /* 0x000fe40008000f00 */
[----:B------:R-:W-:Y:S03]  /*2020*/  PLOP3.LUT P0, PT, PT, PT, UP4, 0x80, 0x0 ;  /* 0x000000000000781c */ /* 0x000fe60003f0f048 */
[----:B------:R-:W-:Y:S01]  /*2030*/  IADD3 R177, R187, UR4, RZ ;  /* 0x00000004bbb17c10 */ /* 0x000fe2000fffe0ff */
[----:B------:R-:W-:Y:S04]  /*2040*/  IMAD R223, R223, 0x80, R200 ;  /* 0x00000080dfdf7824 */ /* 0x000fe800078e02c8 */
[----:B------:R-:W-:Y:S04]  /*2050*/  IMAD.SHL.U32 R177, R177, 0x2, RZ ;  /* 0x00000002b1b17824 */ /* 0x000fe800078e00ff */
[C---:B------:R-:W-:Y:S01]  /*2060*/  IMAD.IADD R176, R177.reuse, 0x1, R181 ;  /* 0x00000001b1b07824 */ /* 0x040fe200078e02b5 */
[----:B------:R-:W-:Y:S03]  /*2070*/  IADD3 R160, R177, R168, RZ ;  /* 0x000000a8b1a07210 */ /* 0x000fe60007ffe0ff */
[----:B------:R-:W-:Y:S01]  /*2080*/  IMAD.IADD R172, R168, 0x1, R176 ;  /* 0x00000001a8ac7824 */ /* 0x000fe200078e02b0 */
[----:B------:R-:W-:Y:S08]  /*2090*/  LDSM.16.M88.4 R16, [R185+0x80] ;  /* 0x00008000b910783b */ /* 0x000ff00000000200 */
[----:B------:R-:W1:Y:S08]  /*20a0*/  LDSM.16.M88.4 R64, [R177+0x8080] ;  /* 0x00808000b140783b */ /* 0x000e700000000200 */
[----:B------:R-:W2:Y:S08]  /*20b0*/  LDSM.16.M88.4 R60, [R177+0xa080] ;  /* 0x00a08000b13c783b */ /* 0x000eb00000000200 */
[----:B------:R-:W3:Y:S08]  /*20c0*/  LDSM.16.M88.4 R32, [R185+0x1080] ;  /* 0x00108000b920783b */ /* 0x000ef00000000200 */
[----:B------:R-:W4:Y:S08]  /*20d0*/  LDSM.16.M88.4 R48, [R185+0x2080] ;  /* 0x00208000b930783b */ /* 0x000f300000000200 */
[----:B------:R-:W5:Y:S01]  /*20e0*/  LDSM.16.M88.4 R132, [R185+0x3080] ;  /* 0x00308000b984783b */ /* 0x000f620000000200 */
[-C--:B-1----:R-:W-:Y:S07]  /*20f0*/  HMMA.16816.F32 R4, R64, R16.reuse, RZ ;  /* 0x000000104004723c */ /* 0x082fee00000018ff */
[----:B------:R-:W-:Y:S01]  /*2100*/  LDSM.16.M88.4 R140, [R180+0x80] ;  /* 0x00008000b48c783b */ /* 0x000fe20000000200 */
[C---:B--2---:R-:W-:Y:S07]  /*2110*/  HMMA.16816.F32 R8, R60.reuse, R16, RZ ;  /* 0x000000103c08723c */ /* 0x044fee00000018ff */
[----:B------:R-:W1:Y:S01]  /*2120*/  LDSM.16.M88.4 R136, [R176+0x8080] ;  /* 0x00808000b088783b */ /* 0x000e620000000200 */
[-C--:B------:R-:W-:Y:S07]  /*2130*/  HMMA.16816.F32 R12, R60, R18.reuse, RZ ;  /* 0x000000123c0c723c */ /* 0x080fee00000018ff */
[----:B------:R-:W2:Y:S01]  /*2140*/  LDSM.16.M88.4 R144, [R176+0xa080] ;  /* 0x00a08000b090783b */ /* 0x000ea20000000200 */
[C---:B------:R-:W-:Y:S07]  /*2150*/  HMMA.16816.F32 R16, R64.reuse, R18, RZ ;  /* 0x000000124010723c */ /* 0x040fee00000018ff */
[----:B------:R-:W1:Y:S01]  /*2160*/  LDSM.16.M88.4 R148, [R180+0x1080] ;  /* 0x00108000b494783b */ /* 0x000e620000000200 */
[-C--:B---3--:R-:W-:Y:S07]  /*2170*/  HMMA.16816.F32 R20, R64, R32.reuse, RZ ;  /* 0x000000204014723c */ /* 0x088fee00000018ff */
[----:B------:R-:W3:Y:S01]  /*2180*/  LDSM.16.M88.4 R152, [R180+0x2080] ;  /* 0x00208000b498783b */ /* 0x000ee20000000200 */
[C---:B------:R-:W-:Y:S07]  /*2190*/  HMMA.16816.F32 R24, R60.reuse, R32, RZ ;  /* 0x000000203c18723c */ /* 0x040fee00000018ff */
[----:B------:R-:W1:Y:S01]  /*21a0*/  LDSM.16.M88.4 R156, [R180+0x3080] ;  /* 0x00308000b49c783b */ /* 0x000e620000000200 */
[-C--:B------:R-:W-:Y:S07]  /*21b0*/  HMMA.16816.F32 R28, R60, R34.reuse, RZ ;  /* 0x000000223c1c723c */ /* 0x080fee00000018ff */
[----:B------:R-:W-:Y:S01]  /*21c0*/  LDSM.16.M88.4 R164, [R3+0x1080] ;  /* 0x0010800003a4783b */ /* 0x000fe20000000200 */
[C---:B------:R-:W-:Y:S07]  /*21d0*/  HMMA.16816.F32 R32, R64.reuse, R34, RZ ;  /* 0x000000224020723c */ /* 0x040fee00000018ff */
[----:B------:R-:W-:Y:S01]  /*21e0*/  LDSM.16.M88.4 R168, [R2+0x80] ;  /* 0x0000800002a8783b */ /* 0x000fe20000000200 */
[-C--:B----4-:R-:W-:Y:S07]  /*21f0*/  HMMA.16816.F32 R36, R64, R48.reuse, RZ ;  /* 0x000000304024723c */ /* 0x090fee00000018ff */
[----:B------:R-:W-:Y:S04]  /*2200*/  LDS R212, [R223.X4+0x18080] ;  /* 0x01808000dfd47984 */ /* 0x000fe80000004800 */
[----:B------:R-:W-:Y:S01]  /*2210*/  LDS R248, [R223.X4+0x180a0] ;  /* 0x0180a000dff87984 */ /* 0x000fe20000004800 */
[C---:B------:R-:W-:Y:S03]  /*2220*/  HMMA.16816.F32 R40, R60.reuse, R48, RZ ;  /* 0x000000303c28723c */ /* 0x040fe600000018ff */
[----:B------:R-:W-:Y:S04]  /*2230*/  LDS R221, [R223.X4+0x18180] ;  /* 0x01818000dfdd7984 */ /* 0x000fe80000004800 */
[----:B------:R-:W-:Y:S01]  /*2240*/  LDS R223, [R223.X4+0x181a0] ;  /* 0x0181a000dfdf7984 */ /* 0x000fe20000004800 */
[-C--:B------:R-:W-:Y:S08]  /*2250*/  HMMA.16816.F32 R44, R60, R50.reuse, RZ ;  /* 0x000000323c2c723c */ /* 0x080ff000000018ff */
[C---:B------:R-:W-:Y:S08]  /*2260*/  HMMA.16816.F32 R48, R64.reuse, R50, RZ ;  /* 0x000000324030723c */ /* 0x040ff000000018ff */
[-C--:B-----5:R-:W-:Y:S08]  /*2270*/  HMMA.16816.F32 R52, R64, R132.reuse, RZ ;  /* 0x000000844034723c */ /* 0x0a0ff000000018ff */
[C---:B------:R-:W-:Y:S08]  /*2280*/  HMMA.16816.F32 R56, R60.reuse, R132, RZ ;  /* 0x000000843c38723c */ /* 0x040ff000000018ff */
[-C--:B------:R-:W-:Y:S08]  /*2290*/  HMMA.16816.F32 R60, R60, R134.reuse, RZ ;  /* 0x000000863c3c723c */ /* 0x080ff000000018ff */
[----:B------:R-:W-:Y:S01]  /*22a0*/  HMMA.16816.F32 R64, R64, R134, RZ ;  /* 0x000000864040723c */ /* 0x000fe200000018ff */
[----:B------:R-:W-:Y:S07]  /*22b0*/  LDSM.16.M88.4 R132, [R160+0x8080] ;  /* 0x00808000a084783b */ /* 0x000fee0000000200 */
[-C--:B-1----:R-:W-:Y:S01]  /*22c0*/  HMMA.16816.F32 R4, R136, R140.reuse, R4 ;  /* 0x0000008c8804723c */ /* 0x082fe20000001804 */
[----:B------:R-:W-:Y:S07]  /*22d0*/  LDSM.16.M88.4 R160, [R160+0xa080] ;  /* 0x00a08000a0a0783b */ /* 0x000fee0000000200 */
[C---:B--2---:R-:W-:Y:S08]  /*22e0*/  HMMA.16816.F32 R8, R144.reuse, R140, R8 ;  /* 0x0000008c9008723c */ /* 0x044ff00000001808 */
[-C--:B------:R-:W-:Y:S08]  /*22f0*/  HMMA.16816.F32 R12, R144, R142.reuse, R12 ;  /* 0x0000008e900c723c */ /* 0x080ff0000000180c */
[C---:B------:R-:W-:Y:S01]  /*2300*/  HMMA.16816.F32 R16, R136.reuse, R142, R16 ;  /* 0x0000008e8810723c */ /* 0x040fe20000001810 */
[----:B------:R-:W1:Y:S07]  /*2310*/  LDSM.16.M88.4 R140, [R3+0x80] ;  /* 0x00008000038c783b */ /* 0x000e6e0000000200 */
[-C--:B------:R-:W-:Y:S08]  /*2320*/  HMMA.16816.F32 R20, R136, R148.reuse, R20 ;  /* 0x000000948814723c */ /* 0x080ff00000001814 */
[C---:B------:R-:W-:Y:S08]  /*2330*/  HMMA.16816.F32 R24, R144.reuse, R148, R24 ;  /* 0x000000949018723c */ /* 0x040ff00000001818 */
[-C--:B------:R-:W-:Y:S08]  /*2340*/  HMMA.16816.F32 R28, R144, R150.reuse, R28 ;  /* 0x00000096901c723c */ /* 0x080ff0000000181c */
[C---:B------:R-:W-:Y:S01]  /*2350*/  HMMA.16816.F32 R32, R136.reuse, R150, R32 ;  /* 0x000000968820723c */ /* 0x040fe20000001820 */
[----:B------:R-:W2:Y:S07]  /*2360*/  LDSM.16.M88.4 R148, [R3+0x2080] ;  /* 0x002080000394783b */ /* 0x000eae0000000200 */
[-C--:B---3--:R-:W-:Y:S08]  /*2370*/  HMMA.16816.F32 R36, R136, R152.reuse, R36 ;  /* 0x000000988824723c */ /* 0x088ff00000001824 */
[C---:B------:R-:W-:Y:S08]  /*2380*/  HMMA.16816.F32 R40, R144.reuse, R152, R40 ;  /* 0x000000989028723c */ /* 0x040ff00000001828 */
[-C--:B------:R-:W-:Y:S08]  /*2390*/  HMMA.16816.F32 R44, R144, R154.reuse, R44 ;  /* 0x0000009a902c723c */ /* 0x080ff0000000182c */
[C---:B------:R-:W-:Y:S01]  /*23a0*/  HMMA.16816.F32 R48, R136.reuse, R154, R48 ;  /* 0x0000009a8830723c */ /* 0x040fe20000001830 */
[----:B------:R-:W3:Y:S07]  /*23b0*/  LDSM.16.M88.4 R152, [R3+0x3080] ;  /* 0x003080000398783b */ /* 0x000eee0000000200 */
[-C--:B------:R-:W-:Y:S08]  /*23c0*/  HMMA.16816.F32 R52, R136, R156.reuse, R52 ;  /* 0x0000009c8834723c */ /* 0x080ff00000001834 */
[C---:B------:R-:W-:Y:S08]  /*23d0*/  HMMA.16816.F32 R56, R144.reuse, R156, R56 ;  /* 0x0000009c9038723c */ /* 0x040ff00000001838 */
[-C--:B------:R-:W-:Y:S01]  /*23e0*/  HMMA.16816.F32 R60, R144, R158.reuse, R60 ;  /* 0x0000009e903c723c */ /* 0x080fe2000000183c */
[----:B------:R-:W4:Y:S07]  /*23f0*/  LDSM.16.M88.4 R144, [R172+0x8080] ;  /* 0x00808000ac90783b */ /* 0x000f2e0000000200 */
[----:B------:R-:W-:Y:S01]  /*2400*/  HMMA.16816.F32 R64, R136, R158, R64 ;  /* 0x0000009e8840723c */ /* 0x000fe20000001840 */
[----:B------:R-:W5:Y:S07]  /*2410*/  LDSM.16.M88.4 R172, [R172+0xa080] ;  /* 0x00a08000acac783b */ /* 0x000f6e0000000200 */
[-C--:B-1----:R-:W-:Y:S01]  /*2420*/  HMMA.16816.F32 R4, R132, R140.reuse, R4 ;  /* 0x0000008c8404723c */ /* 0x082fe20000001804 */
[----:B------:R-:W1:Y:S07]  /*2430*/  LDSM.16.M88.4 R136, [R2+0x1080] ;  /* 0x001080000288783b */ /* 0x000e6e0000000200 */
[C---:B------:R-:W-:Y:S08]  /*2440*/  HMMA.16816.F32 R8, R160.reuse, R140, R8 ;  /* 0x0000008ca008723c */ /* 0x040ff00000001808 */
[-C--:B------:R-:W-:Y:S08]  /*2450*/  HMMA.16816.F32 R12, R160, R142.reuse, R12 ;  /* 0x0000008ea00c723c */ /* 0x080ff0000000180c */
[C---:B------:R-:W-:Y:S01]  /*2460*/  HMMA.16816.F32 R16, R132.reuse, R142, R16 ;  /* 0x0000008e8410723c */ /* 0x040fe20000001810 */
[----:B------:R-:W1:Y:S07]  /*2470*/  LDSM.16.M88.4 R140, [R2+0x2080] ;  /* 0x00208000028c783b */ /* 0x000e6e0000000200 */
[-C--:B------:R-:W-:Y:S08]  /*2480*/  HMMA.16816.F32 R20, R132, R164.reuse, R20 ;  /* 0x000000a48414723c */ /* 0x080ff00000001814 */
[C---:B------:R-:W-:Y:S08]  /*2490*/  HMMA.16816.F32 R24, R160.reuse, R164, R24 ;  /* 0x000000a4a018723c */ /* 0x040ff00000001818 */
[-C--:B------:R-:W-:Y:S08]  /*24a0*/  HMMA.16816.F32 R28, R160, R166.reuse, R28 ;  /* 0x000000a6a01c723c */ /* 0x080ff0000000181c */
[C---:B------:R-:W-:Y:S08]  /*24b0*/  HMMA.16816.F32 R32, R132.reuse, R166, R32 ;  /* 0x000000a68420723c */ /* 0x040ff00000001820 */
[-C--:B--2---:R-:W-:Y:S08]  /*24c0*/  HMMA.16816.F32 R36, R132, R148.reuse, R36 ;  /* 0x000000948424723c */ /* 0x084ff00000001824 */
[C---:B------:R-:W-:Y:S08]  /*24d0*/  HMMA.16816.F32 R40, R160.reuse, R148, R40 ;  /* 0x00000094a028723c */ /* 0x040ff00000001828 */
[-C--:B------:R-:W-:Y:S08]  /*24e0*/  HMMA.16816.F32 R44, R160, R150.reuse, R44 ;  /* 0x00000096a02c723c */ /* 0x080ff0000000182c */
[C---:B------:R-:W-:Y:S01]  /*24f0*/  HMMA.16816.F32 R48, R132.reuse, R150, R48 ;  /* 0x000000968430723c */ /* 0x040fe20000001830 */
[----:B------:R-:W2:Y:S07]  /*2500*/  LDSM.16.M88.4 R148, [R2+0x3080] ;  /* 0x003080000294783b */ /* 0x000eae0000000200 */
[-C--:B---3--:R-:W-:Y:S08]  /*2510*/  HMMA.16816.F32 R52, R132, R152.reuse, R52 ;  /* 0x000000988434723c */ /* 0x088ff00000001834 */
[C---:B------:R-:W-:Y:S08]  /*2520*/  HMMA.16816.F32 R56, R160.reuse, R152, R56 ;  /* 0x00000098a038723c */ /* 0x040ff00000001838 */
[-C--:B------:R-:W-:Y:S08]  /*2530*/  HMMA.16816.F32 R60, R160, R154.reuse, R60 ;  /* 0x0000009aa03c723c */ /* 0x080ff0000000183c */
[----:B------:R-:W-:Y:S07]  /*2540*/  HMMA.16816.F32 R64, R132, R154, R64 ;  /* 0x0000009a8440723c */ /* 0x000fee0000001840 */
[----:B------:R-:W-:Y:S01]  /*2550*/  MOV R133, UR13 ;  /* 0x0000000d00857c02 */ /* 0x000fe20008000f00 */
[-C--:B----4-:R-:W-:Y:S05]  /*2560*/  HMMA.16816.F32 R4, R144, R168.reuse, R4 ;  /* 0x000000a89004723c */ /* 0x090fea0000001804 */
[----:B------:R-:W-:Y:S03]  /*2570*/  IMAD R133, R133, 0x80, R200 ;  /* 0x0000008085857824 */ /* 0x000fe600078e02c8 */
[C---:B-----5:R-:W-:Y:S04]  /*2580*/  HMMA.16816.F32 R8, R172.reuse, R168, R8 ;  /* 0x000000a8ac08723c */ /* 0x060fe80000001808 */
[C---:B------:R-:W-:Y:S01]  /*2590*/  IADD3 R215, R133.reuse, R208, RZ ;  /* 0x000000d085d77210 */ /* 0x040fe20007ffe0ff */
[----:B------:R-:W-:Y:S03]  /*25a0*/  IMAD.IADD R216, R133, 0x1, R207 ;  /* 0x0000000185d87824 */ /* 0x000fe600078e02cf */
[-C--:B------:R-:W-:Y:S04]  /*25b0*/  HMMA.16816.F32 R12, R172, R170.reuse, R12 ;  /* 0x000000aaac0c723c */ /* 0x080fe8000000180c */
[----:B------:R-:W-:Y:S04]  /*25c0*/  IMNMX R215, R209, R215, PT ;  /* 0x000000d7d1d77217 */ /* 0x000fe80003800200 */
[C---:B------:R-:W-:Y:S08]  /*25d0*/  HMMA.16816.F32 R16, R144.reuse, R170, R16 ;  /* 0x000000aa9010723c */ /* 0x040ff00000001810 */
[-C--:B-1----:R-:W-:Y:S08]  /*25e0*/  HMMA.16816.F32 R20, R144, R136.reuse, R20 ;  /* 0x000000889014723c */ /* 0x082ff00000001814 */
[C---:B------:R-:W-:Y:S08]  /*25f0*/  HMMA.16816.F32 R24, R172.reuse, R136, R24 ;  /* 0x00000088ac18723c */ /* 0x040ff00000001818 */
[-C--:B------:R-:W-:Y:S08]  /*2600*/  HMMA.16816.F32 R28, R172, R138.reuse, R28 ;  /* 0x0000008aac1c723c */ /* 0x080ff0000000181c */
[C---:B------:R-:W-:Y:S08]  /*2610*/  HMMA.16816.F32 R32, R144.reuse, R138, R32 ;  /* 0x0000008a9020723c */ /* 0x040ff00000001820 */
[-C--:B------:R-:W-:Y:S08]  /*2620*/  HMMA.16816.F32 R36, R144, R140.reuse, R36 ;  /* 0x0000008c9024723c */ /* 0x080ff00000001824 */
[C---:B------:R-:W-:Y:S08]  /*2630*/  HMMA.16816.F32 R40, R172.reuse, R140, R40 ;  /* 0x0000008cac28723c */ /* 0x040ff00000001828 */
[-C--:B------:R-:W-:Y:S08]  /*2640*/  HMMA.16816.F32 R44, R172, R142.reuse, R44 ;  /* 0x0000008eac2c723c */ /* 0x080ff0000000182c */
[C---:B------:R-:W-:Y:S08]  /*2650*/  HMMA.16816.F32 R48, R144.reuse, R142, R48 ;  /* 0x0000008e9030723c */ /* 0x040ff00000001830 */
[-C--:B--2---:R-:W-:Y:S08]  /*2660*/  HMMA.16816.F32 R52, R144, R148.reuse, R52 ;  /* 0x000000949034723c */ /* 0x084ff00000001834 */
[C---:B------:R-:W-:Y:S08]  /*2670*/  HMMA.16816.F32 R56, R172.reuse, R148, R56 ;  /* 0x00000094ac38723c */ /* 0x040ff00000001838 */
[-C--:B------:R-:W-:Y:S08]  /*2680*/  HMMA.16816.F32 R60, R172, R150.reuse, R60 ;  /* 0x00000096ac3c723c */ /* 0x080ff0000000183c */
[----:B------:R-:W-:Y:S01]  /*2690*/  HMMA.16816.F32 R64, R144, R150, R64 ;  /* 0x000000969040723c */ /* 0x000fe20000001840 */
[----:B------:R-:W-:-:S07]  /*26a0*/  @!P0 BRA `(.L_x_1113) ;  /* 0x000001a000008947 */ /* 0x000fce0003800000 */
        /* <DEDUP_REMOVED lines=14> */
.L_x_1115:
[----:B------:R-:W-:Y:S04]  /*2790*/  MOV R132, 0x1 ;  /* 0x0000000100847802 */ /* 0x000fe80000000f00 */
[----:B------:R-:W-:Y:S11]  /*27a0*/  ISETP.NE.AND P1, PT, R132, c[0x0][0x2a8], PT ;  /* 0x0000aa0084007a0c */ /* 0x000ff60003f25270 */
[----:B------:R-:W-:Y:S02]  /*27b0*/  @!UPT UIADD3 URZ, URZ, URZ, URZ ;  /* 0x0000003f3f3ff290 */ /* 0x000fe4000fffe03f */
[----:B------:R-:W-:Y:S05]  /*27c0*/  @P1 IMAD.HI.U32 R132, R134, c[0x0][0x2ac], RZ ;  /* 0x0000ab0086841a27 */ /* 0x000fea00078e00ff */
[----:B------:R-:W-:Y:S02]  /*27d0*/  @P1 SHF.R.U32.HI R134, RZ, c[0x0][0x2b0], R132 ;  /* 0x0000ac00ff861a19 */ /* 0x000fe40000011684 */
.L_x_1116:
[----:B------:R-:W-:Y:S05]  /*27e0*/  BSYNC B0 ;  /* 0x0000000000007941 */ /* 0x000fea0003800000 */
.L_x_1114:
[----:B------:R-:W-:Y:S04]  /*27f0*/  IMAD.MOV.U32 R132, RZ, RZ, c[0x0][0x2a8] ;  /* 0x0000aa00ff847624 */ /* 0x000fe800078e00ff */
[----:B------:R-:W-:Y:S04]  /*2800*/  IMAD R134, R134, R132, -UR11 ;  /* 0x8000000b86867e24 */ /* 0x000fe8000f8e0284 */
[----:B------:R-:W-:Y:S05]  /*2810*/  IMAD.IADD R134, R134, 0x1, -R201 ;  /* 0x0000000186867824 */ /* 0x000fea00078e0ac9 */
[----:B------:R-:W-:Y:S02]  /*2820*/  IADD3 R132, R134, c[0x0][0x2a8], RZ ;  /* 0x0000aa0086847a10 */ /* 0x000fe40007ffe0ff */
[----:B------:R-:W-:Y:S02]  /*2830*/  IMNMX R216, R216, R134, !PT ;  /* 0x00000086d8d87217 */ /* 0x000fe40007800200 */
[----:B------:R-:W-:Y:S02]  /*2840*/  IMNMX R215, R215, R132, PT ;  /* 0x00000084d7d77217 */ /* 0x000fe40003800200 */
.L_x_1113:
[----:B------:R-:W-:Y:S05]  /*2850*/  IADD3 R132, R133, 0x8, RZ ;  /* 0x0000000885847810 */ /* 0x000fea0007ffe0ff */
[--C-:B------:R-:W-:Y:S02]  /*2860*/  IMAD.IADD R213, R208, 0x1, R132.reuse ;  /* 0x00000001d0d57824 */ /* 0x100fe400078e0284 */
        /* <DEDUP_REMOVED lines=17> */
.L_x_1119:
[----:B------:R-:W-:Y:S04]  /*2980*/  MOV R132, 0x1 ;  /* 0x0000000100847802 */ /* 0x000fe80000000f00 */
[----:B------:R-:W-:Y:S11]  /*2990*/  ISETP.NE.AND P1, PT, R132, c[0x0][0x2a8], PT ;  /* 0x0000aa0084007a0c */ /* 0x000ff60003f25270 */
[----:B------:R-:W-:Y:S02]  /*29a0*/  @!UPT UIADD3 URZ, URZ, URZ, URZ ;  /* 0x0000003f3f3ff290 */ /* 0x000fe4000fffe03f */
[----:B------:R-:W-:Y:S05]  /*29b0*/  @P1 IMAD.HI.U32 R132, R134, c[0x0][0x2ac], RZ ;  /* 0x0000ab0086841a27 */ /* 0x000fea00078e00ff */
[----:B------:R-:W-:Y:S02]  /*29c0*/  @P1 SHF.R.U32.HI R134, RZ, c[0x0][0x2b0], R132 ;  /* 0x0000ac00ff861a19 */ /* 0x000fe40000011684 */
.L_x_1120:
[----:B------:R-:W-:Y:S05]  /*29d0*/  BSYNC B0 ;  /* 0x0000000000007941 */ /* 0x000fea0003800000 */
.L_x_1118:
[----:B------:R-:W-:Y:S04]  /*29e0*/  IMAD.MOV.U32 R132, RZ, RZ, c[0x0][0x2a8] ;  /* 0x0000aa00ff847624 */ /* 0x000fe800078e00ff */
[----:B------:R-:W-:Y:S04]  /*29f0*/  IMAD R134, R134, R132, -UR11 ;  /* 0x8000000b86867e24 */ /* 0x000fe8000f8e0284 */
[----:B------:R-:W-:Y:S05]  /*2a00*/  IMAD.IADD R134, R134, 0x1, -R201 ;  /* 0x0000000186867824 */ /* 0x000fea00078e0ac9 */
[----:B------:R-:W-:Y:S02]  /*2a10*/  IADD3 R132, R134, c[0x0][0x2a8], RZ ;  /* 0x0000aa0086847a10 */ /* 0x000fe40007ffe0ff */
[----:B------:R-:W-:Y:S02]  /*2a20*/  IMNMX R214, R214, R134, !PT ;  /* 0x00000086d6d67217 */ /* 0x000fe40007800200 */
[----:B------:R-:W-:Y:S02]  /*2a30*/  IMNMX R213, R213, R132, PT ;  /* 0x00000084d5d57217 */ /* 0x000fe40003800200 */
.L_x_1117:
        /* <DEDUP_REMOVED lines=19> */
.L_x_1123:
[----:B------:R-:W-:Y:S04]  /*2b70*/  MOV R132, 0x1 ;  /* 0x0000000100847802 */ /* 0x000fe80000000f00 */
[----:B------:R-:W-:Y:S11]  /*2b80*/  ISETP.NE.AND P1, PT, R132, c[0x0][0x2a8], PT ;  /* 0x0000aa0084007a0c */ /* 0x000ff60003f25270 */
[----:B------:R-:W-:Y:S02]  /*2b90*/  @!UPT UIADD3 URZ, URZ, URZ, URZ ;  /* 0x0000003f3f3ff290 */ /* 0x000fe4000fffe03f */
[----:B------:R-:W-:Y:S05]  /*2ba0*/  @P1 IMAD.HI.U32 R132, R134, c[0x0][0x2ac], RZ ;  /* 0x0000ab0086841a27 */ /* 0x000fea00078e00ff */
[----:B------:R-:W-:Y:S02]  /*2bb0*/  @P1 SHF.R.U32.HI R134, RZ, c[0x0][0x2b0], R132 ;  /* 0x0000ac00ff861a19 */ /* 0x000fe40000011684 */
.L_x_1124:
[----:B------:R-:W-:Y:S05]  /*2bc0*/  BSYNC B0 ;  /* 0x0000000000007941 */ /* 0x000fea0003800000 */
.L_x_1122:
[----:B------:R-:W-:Y:S04]  /*2bd0*/  IMAD.MOV.U32 R132, RZ, RZ, c[0x0][0x2a8] ;  /* 0x0000aa00ff847624 */ /* 0x000fe800078e00ff */
[----:B------:R-:W-:Y:S04]  /*2be0*/  IMAD R134, R134, R132, -UR11 ;  /* 0x8000000b86867e24 */ /* 0x000fe8000f8e0284 */
[----:B------:R-:W-:Y:S05]  /*2bf0*/  IMAD.IADD R134, R134, 0x1, -R201 ;  /* 0x0000000186867824 */ /* 0x000fea00078e0ac9 */
[----:B------:R-:W-:Y:S02]  /*2c00*/  IADD3 R132, R134, c[0x0][0x2a8], RZ ;  /* 0x0000aa0086847a10 */ /* 0x000fe40007ffe0ff */
[----:B------:R-:W-:Y:S02]  /*2c10*/  IMNMX R239, R239, R134, !PT ;  /* 0x00000086efef7217 */ /* 0x000fe40007800200 */
[----:B------:R-:W-:Y:S02]  /*2c20*/  IMNMX R237, R237, R132, PT ;  /* 0x00000084eded7217 */ /* 0x000fe40003800200 */
.L_x_1121:
        /* <DEDUP_REMOVED lines=19> */
.L_x_1127:
[----:B------:R-:W-:Y:S04]  /*2d60*/  MOV R132, 0x1 ;  /* 0x0000000100847802 */ /* 0x000fe80000000f00 */
[----:B------:R-:W-:Y:S11]  /*2d70*/  ISETP.NE.AND P0, PT, R132, c[0x0][0x2a8], PT ;  /* 0x0000aa0084007a0c */ /* 0x000ff60003f05270 */
[----:B------:R-:W-:Y:S02]  /*2d80*/  @!UPT UIADD3 URZ, URZ, URZ, URZ ;  /* 0x0000003f3f3ff290 */ /* 0x000fe4000fffe03f */
[----:B------:R-:W-:Y:S05]  /*2d90*/  @P0 IMAD.HI.U32 R132, R133, c[0x0][0x2ac], RZ ;  /* 0x0000ab0085840a27 */ /* 0x000fea00078e00ff */
[----:B------:R-:W-:Y:S02]  /*2da0*/  @P0 SHF.R.U32.HI R133, RZ, c[0x0][0x2b0], R132 ;  /* 0x0000ac00ff850a19 */ /* 0x000fe40000011684 */
.L_x_1128:
[----:B------:R-:W-:Y:S05]  /*2db0*/  BSYNC B0 ;  /* 0x0000000000007941 */ /* 0x000fea0003800000 */
.L_x_1126:
[----:B------:R-:W-:Y:S04]  /*2dc0*/  IMAD.MOV.U32 R132, RZ, RZ, c[0x0][0x2a8] ;  /* 0x0000aa00ff847624 */ /* 0x000fe800078e00ff */
[----:B------:R-:W-:Y:S04]  /*2dd0*/  IMAD R133, R133, R132, -UR11 ;  /* 0x8000000b85857e24 */ /* 0x000fe8000f8e0284 */
[----:B------:R-:W-:Y:S05]  /*2de0*/  IMAD.IADD R133, R133, 0x1, -R201 ;  /* 0x0000000185857824 */ /* 0x000fea00078e0ac9 */
[----:B------:R-:W-:Y:S02]  /*2df0*/  IADD3 R132, R133, c[0x0][0x2a8], RZ ;  /* 0x0000aa0085847a10 */ /* 0x000fe40007ffe0ff */
[----:B------:R-:W-:Y:S02]  /*2e00*/  IMNMX R238, R238, R133, !PT ;  /* 0x00000085eeee7217 */ /* 0x000fe40007800200 */
[----:B------:R-:W-:Y:S02]  /*2e10*/  IMNMX R236, R236, R132, PT ;  /* 0x00000084ecec7217 */ /* 0x000fe40003800200 */
.L_x_1125:
[----:B------:R-:W-:Y:S04]  /*2e20*/  DEPBAR.LE SB0, 0x1 ;  /* 0x000080400000791a */ /* 0x000fe80000000000 */
[----:B------:R-:W-:Y:S01]  /*2e30*/  BAR.SYNC.DEFER_BLOCKING 0x0 ;  /* 0x0000000000007b1d */ /* 0x000fe20000010000 */
[----:B------:R-:W-:Y:S04]  /*2e40*/  UIADD3 UR24, UR13, 0x1, URZ ;  /* 0x000000010d187890 */ /* 0x000fe8000fffe03f */
[----:B------:R-:W-:Y:S06]  /*2e50*/  UISETP.GE.AND UP0, UPT, UR24, UR27, UPT ;  /* 0x0000001b1800728c */ /* 0x000fec000bf06270 */
[----:B------:R-:W-:Y:S01]  /*2e60*/  PLOP3.LUT P0, PT, PT, PT, UP0, 0x80, 0x0 ;  /* 0x000000000000781c */ /* 0x000fe20003f0f008 */
[----:B------:R1:W2:Y:S04]  /*2e70*/  LDSM.16.M88.4 R132, [R177+0x10080] ;  /* 0x01008000b184783b */ /* 0x0002a80000000200 */
[----:B------:R1:W3:Y:S04]  /*2e80*/  LDSM.16.M88.4 R140, [R177+0x12080] ;  /* 0x01208000b18c783b */ /* 0x0002e80000000200 */
[----:B------:R1:W4:Y:S04]  /*2e90*/  LDSM.16.M88.4 R156, [R176+0x10080] ;  /* 0x01008000b09c783b */ /* 0x0003280000000200 */
[----:B------:R1:W1:Y:S04]  /*2ea0*/  LDSM.16.M88.4 R164, [R176+0x12080] ;  /* 0x01208000b0a4783b */ /* 0x0002680000000200 */
[----:B------:R1:W1:Y:S04]  /*2eb0*/  LDSM.16.M88.4 R136, [R185+0x4080] ;  /* 0x00408000b988783b */ /* 0x0002680000000200 */
[----:B------:R1:W1:Y:S04]  /*2ec0*/  LDSM.16.M88.4 R144, [R185+0x5080] ;  /* 0x00508000b990783b */ /* 0x0002680000000200 */
[----:B------:R1:W1:Y:S04]  /*2ed0*/  LDSM.16.M88.4 R148, [R185+0x6080] ;  /* 0x00608000b994783b */ /* 0x0002680000000200 */
[----:B------:R1:W1:Y:S04]  /*2ee0*/  LDSM.16.M88.4 R152, [R185+0x7080] ;  /* 0x00708000b998783b */ /* 0x0002680000000200 */
[----:B------:R1:W1:Y:S04]  /*2ef0*/  LDSM.16.M88.4 R160, [R180+0x4080] ;  /* 0x00408000b4a0783b */ /* 0x0002680000000200 */
[----:B------:R1:W1:Y:S04]  /*2f00*/  LDSM.16.M88.4 R168, [R180+0x5080] ;  /* 0x00508000b4a8783b */ /* 0x0002680000000200 */
[----:B------:R1:W1:Y:S04]  /*2f10*/  LDSM.16.M88.4 R172, [R180+0x6080] ;  /* 0x00608000b4ac783b */ /* 0x0002680000000200 */
[----:B------:R1:W1:Y:S01]  /*2f20*/  LDSM.16.M88.4 R176, [R180+0x7080] ;  /* 0x00708000b4b0783b */ /* 0x0002620000000200 */
[----:B------:R-:W-:-:S05]  /*2f30*/  @P0 BRA `(.L_x_1129) ;  /* 0x0000039000000947 */ /* 0x000fca0003800000 */
[----:B--23--:R-:W2:Y:S01]  /*2f40*/  S2R R218, SR_CTAID.Y ;  /* 0x0000000000da7919 */ /* 0x00cea20000002600 */
[----:B------:R-:W-:Y:S01]  /*2f50*/  USHF.R.S32.HI UR34, URZ, 0x1f, UR24 ;  /* 0x0000001f3f227899 */ /* 0x000fe20008011418 */
[----:B------:R-:W-:Y:S01]  /*2f60*/  IMAD.U32 R225, RZ, RZ, UR13 ;  /* 0x0000000dffe17e24 */ /* 0x000fe2000f8e00ff */
[----:B------:R-:W-:Y:S02]  /*2f70*/  ULDC.64 UR6, c[0x0][0x178] ;  /* 0x00005e0000067ab9 */ /* 0x000fe40000000a00 */
[----:B------:R-:W-:Y:S02]  /*2f80*/  UIMAD UR34, UR34, UR6, URZ ;  /* 0x00000006222272a4 */ /* 0x000fe4000f8e023f */
[----:B------:R-:W-:Y:S01]  /*2f90*/  @!P4 LEA R225, R225, 0x80, 0x7 ;  /* 0x00000080e1e1c811 */ /* 0x000fe200078e38ff */
[----:B------:R-:W-:Y:S02]  /*2fa0*/  UIMAD.WIDE.U32 UR36, UR24, UR6, URZ ;  /* 0x00000006182472a5 */ /* 0x000fe4000f8e003f */
[----:B------:R-:W-:Y:S02]  /*2fb0*/  UIMAD UR6, UR24, -0x80, UR12 ;  /* 0xffffff80180678a4 */ /* 0x000fe4000f8e020c */
[----:B------:R-:W-:Y:S02]  /*2fc0*/  UIMAD UR34, UR24, UR7, UR34 ;  /* 0x00000007182272a4 */ /* 0x000fe4000f8e0222 */
[----:B------:R-:W-:Y:S02]  /*2fd0*/  IMAD.U32 R222, RZ, RZ, UR36 ;  /* 0x00000024ffde7e24 */ /* 0x000fe4000f8e00ff */
[----:B------:R-:W-:Y:S01]  /*2fe0*/  UIADD3 UR34, UR37, UR34, URZ ;  /* 0x0000002225227290 */ /* 0x000fe2000fffe03f */
[----:B--2---:R-:W-:Y:S01]  /*2ff0*/  SHF.R.S32.HI R219, RZ, 0x1f, R218 ;  /* 0x0000001fffdb7819 */ /* 0x004fe200000114da */
[----:B------:R-:W-:Y:S04]  /*3000*/  IMAD.WIDE.U32 R228, R218, c[0x0][0x180], R198 ;  /* 0x00006000dae47a25 */ /* 0x000fe800078e00c6 */
[C---:B------:R-:W-:Y:S01]  /*3010*/  IMAD R220, R219.reuse, c[0x0][0x180], RZ ;  /* 0x00006000dbdc7a24 */ /* 0x040fe200078e02ff */
[----:B------:R-:W-:Y:S01]  /*3020*/  IADD3 R217, P1, P0, R202, UR30, R228 ;  /* 0x0000001ecad97c10 */ /* 0x000fe2000f83e0e4 */
[----:B------:R-:W-:Y:S02]  /*3030*/  @!P4 IMAD R219, R219, c[0x0][0x270], RZ ;  /* 0x00009c00dbdbca24 */ /* 0x000fe400078e02ff */
[----:B------:R-:W-:Y:S01]  /*3040*/  IMAD R220, R218, c[0x0][0x184], R220 ;  /* 0x00006100dadc7a24 */ /* 0x000fe200078e02dc */
[----:B------:R-:W-:Y:S01]  /*3050*/  LEA R222, P2, R222, R217, 0x7 ;  /* 0x000000d9dede7211 */ /* 0x000fe200078438ff */
[C---:B------:R-:W-:Y:S04]  /*3060*/  @!P4 IMAD.WIDE.U32 R226, R218.reuse, c[0x0][0x270], R194 ;  /* 0x00009c00dae2ca25 */ /* 0x040fe800078e00c2 */
[----:B------:R-:W-:Y:S02]  /*3070*/  IMAD.IADD R220, R229, 0x1, R220 ;  /* 0x00000001e5dc7824 */ /* 0x000fe400078e02dc */
[----:B------:R-:W-:Y:S02]  /*3080*/  @!P4 IMAD R219, R218, c[0x0][0x274], R219 ;  /* 0x00009d00dadbca24 */ /* 0x000fe400078e02db */
[----:B------:R-:W-:Y:S01]  /*3090*/  IMAD.U32 R218, RZ, RZ, UR36 ;  /* 0x00000024ffda7e24 */ /* 0x000fe2000f8e00ff */
[----:B------:R-:W-:Y:S01]  /*30a0*/  IADD3.X R220, R188, UR14, R220, P1, P0 ;  /* 0x0000000ebcdc7c10 */ /* 0x000fe20008fe04dc */
[----:B------:R-:W-:Y:S01]  /*30b0*/  IMAD.U32 R217, RZ, RZ, UR34 ;  /* 0x00000022ffd97e24 */ /* 0x000fe2000f8e00ff */
[----:B------:R-:W-:Y:S01]  /*30c0*/  @!P4 IADD3 R224, P1, P0, R225, UR28, R226 ;  /* 0x0000001ce1e0cc10 */ /* 0x000fe2000f83e0e2 */
[----:B------:R-:W-:Y:S01]  /*30d0*/  @!P4 IMAD.IADD R219, R227, 0x1, R219 ;  /* 0x00000001e3dbc824 */ /* 0x000fe200078e02db */
[----:B------:R-:W-:Y:S02]  /*30e0*/  @!P4 SHF.R.S32.HI R225, RZ, 0x1f, R225 ;  /* 0x0000001fffe1c819 */ /* 0x000fe400000114e1 */
[----:B------:R-:W-:Y:S02]  /*30f0*/  LEA.HI.X R217, R218, R220, R217, 0x7, P2 ;  /* 0x000000dcdad97211 */ /* 0x000fe400010f3cd9 */
[----:B------:R-:W-:Y:S02]  /*3100*/  IADD3 R218, -R192, UR6, RZ ;  /* 0x00000006c0da7c10 */ /* 0x000fe4000fffe1ff */
[----:B------:R-:W-:Y:S02]  /*3110*/  LEA R226, P2, R222, c[0x0][0x160], 0x1 ;  /* 0x00005800dee27a11 */ /* 0x000fe400078408ff */
[----:B------:R-:W-:Y:S02]  /*3120*/  @!P4 IADD3.X R219, R225, UR16, R219, P1, P0 ;  /* 0x00000010e1dbcc10 */ /* 0x000fe40008fe04db */
[----:B------:R-:W-:Y:S02]  /*3130*/  ISETP.LT.OR P0, PT, R218, 0x1, P6 ;  /* 0x00000001da00780c */ /* 0x000fe40003701670 */
[----:B------:R-:W-:Y:S01]  /*3140*/  LEA.HI.X R227, R222, c[0x0][0x164], R217, 0x1, P2 ;  /* 0x00005900dee37a11 */ /* 0x000fe200010f0cd9 */
[----:B------:R-:W-:Y:S01]  /*3150*/  IMAD.U32 R217, RZ, RZ, UR25 ;  /* 0x00000019ffd97e24 */ /* 0x000fe2000f8e00ff */
[----:B------:R-:W-:Y:S02]  /*3160*/  ISETP.LT.OR P2, PT, R218, 0x21, P6 ;  /* 0x00000021da00780c */ /* 0x000fe40003741670 */
[----:B------:R-:W-:Y:S01]  /*3170*/  IADD3 R230, P1, R226, UR19, RZ ;  /* 0x00000013e2e67c10 */ /* 0x000fe2000ff3e0ff */
[----:B------:R-:W-:Y:S03]  /*3180*/  IMAD R217, R217, 0x4000, R197 ;  /* 0x00004000d9d97824 */ /* 0x000fe600078e02c5 */
[----:B------:R-:W-:Y:S02]  /*3190*/  IADD3.X R231, R227, UR18, RZ, P1, !PT ;  /* 0x00000012e3e77c10 */ /* 0x000fe40008ffe4ff */
[----:B------:R-:W-:Y:S01]  /*31a0*/  @!P4 LEA R228, P1, R224, c[0x0][0x258], 0x2 ;  /* 0x00009600e0e4ca11 */ /* 0x000fe200078210ff */
[----:B------:R-:W-:Y:S01]  /*31b0*/  @!PT LDS RZ, [RZ] ;  /* 0x00000000fffff984 */ /* 0x000fe20000000800 */
[----:B------:R-:W-:Y:S01]  /*31c0*/  @!PT LDS RZ, [RZ] ;  /* 0x00000000fffff984 */ /* 0x000fe20000000800 */
[----:B------:R-:W-:Y:S01]  /*31d0*/  @!PT LDS RZ, [RZ] ;  /* 0x00000000fffff984 */ /* 0x000fe20000000800 */
[----:B------:R2:W-:Y:S01]  /*31e0*/  LDGSTS.E.BYPASS.LTC128B.128 [R217], [R226.64], !P0 ;  /* 0x00000000e2d97fae */ /* 0x0005e2000c101d60 */
[----:B------:R-:W-:Y:S02]  /*31f0*/  ISETP.LT.OR P0, PT, R218, 0x41, P6 ;  /* 0x00000041da00780c */ /* 0x000fe40003701670 */
[----:B------:R-:W-:Y:S02]  /*3200*/  @!P4 LEA.HI.X R229, R224, c[0x0][0x25c], R219, 0x2, P1 ;  /* 0x00009700e0e5ca11 */ /* 0x000fe400008f14db */
[----:B------:R-:W-:Y:S02]  /*3210*/  IADD3 R224, P1, R230, UR19, RZ ;  /* 0x00000013e6e07c10 */ /* 0x000fe4000ff3e0ff */
[----:B------:R3:W-:Y:S01]  /*3220*/  LDGSTS.E.BYPASS.LTC128B.128 [R217+0x1000], [R230.64], !P2 ;  /* 0x01000000e6d97fae */ /* 0x0007e2000d101d60 */
[----:B------:R-:W-:Y:S01]  /*3230*/  ISETP.LT.OR P2, PT, R218, 0x61, P6 ;  /* 0x00000061da00780c */ /* 0x000fe20003741670 */
[----:B------:R-:W-:Y:S01]  /*3240*/  IMAD.U32 R218, RZ, RZ, UR25 ;  /* 0x00000019ffda7e24 */ /* 0x000fe2000f8e00ff */
[----:B------:R-:W-:Y:S03]  /*3250*/  IADD3.X R225, R231, UR18, RZ, P1, !PT ;  /* 0x00000012e7e17c10 */ /* 0x000fe60008ffe4ff */
[----:B------:R-:W-:Y:S02]  /*3260*/  @!P4 IMAD R218, R218, 0x80, R194 ;  /* 0x00000080dadac824 */ /* 0x000fe400078e02c2 */
[----:B------:R3:W-:Y:S02]  /*3270*/  LDGSTS.E.BYPASS.LTC128B.128 [R217+0x2000], [R224.64], !P0 ;  /* 0x02000000e0d97fae */ /* 0x0007e4000c101d60 */
[----:B------:R-:W-:Y:S01]  /*3280*/  @!P4 IMAD.SHL.U32 R218, R218, 0x4, RZ ;  /* 0x00000004dadac824 */ /* 0x000fe200078e00ff */
[----:B--2---:R-:W-:Y:S04]  /*3290*/  IADD3 R226, P1, R224, UR19, RZ ;  /* 0x00000013e0e27c10 */ /* 0x004fe8000ff3e0ff */
[----:B------:R-:W-:Y:S05]  /*32a0*/  IADD3.X R227, R225, UR18, RZ, P1, !PT ;  /* 0x00000012e1e37c10 */ /* 0x000fea0008ffe4ff */
[----:B------:R3:W-:Y:S07]  /*32b0*/  LDGSTS.E.BYPASS.LTC128B.128 [R217+0x3000], [R226.64], !P2 ;  /* 0x03000000e2d97fae */ /* 0x0007ee000d101d60 */
[----:B------:R3:W-:Y:S02]  /*32c0*/  @!P4 LDGSTS.E.BYPASS.LTC128B.128 [R218+0x18080], [R228.64] ;  /* 0x18080000e4dacfae */ /* 0x0007e4000b901d60 */
.L_x_1129:
[----:B--23--:R-:W-:Y:S01]  /*32d0*/  PLOP3.LUT P0, PT, PT, PT, UP5, 0x80, 0x0 ;  /* 0x000000000000781c */ /* 0x00cfe20003f0f058 */
[----:B------:R2:W-:Y:S01]  /*32e0*/  STL [R1+0xc], R102 ;  /* 0x00000c6601007387 */ /* 0x0005e20000100800 */
[----:B------:R-:W-:Y:S02]  /*32f0*/  UIADD3 UR34, UR13, 0x2, URZ ;  /* 0x000000020d227890 */ /* 0x000fe4000fffe03f */
[C---:B------:R-:W-:Y:S01]  /*3300*/  ISETP.GT.AND P1, PT, R216.reuse, RZ, P0 ;  /* 0x000000ffd800720c */ /* 0x040fe20000724270 */
[----:B------:R3:W-:Y:S01]  /*3310*/  STL [R1+0x8], R101 ;  /* 0x0000086501007387 */ /* 0x0007e20000100800 */
[----:B------:R-:W-:Y:S01]  /*3320*/  ISETP.GT.AND P2, PT, R216, 0x1, P0 ;  /* 0x00000001d800780c */ /* 0x000fe20000744270 */
[----:B------:R-:W-:Y:S01]  /*3330*/  UISETP.GE.AND UP0, UPT, UR34, UR27, UPT ;  /* 0x0000001b2200728c */ /* 0x000fe2000bf06270 */
[C---:B------:R-:W-:Y:S01]  /*3340*/  ISETP.LT.OR P1, PT, R215.reuse, 0x1, P1 ;  /* 0x00000001d700780c */ /* 0x040fe20000f21670 */
[----:B------:R4:W-:Y:S01]  /*3350*/  STL [R1+0x4], R100 ;  /* 0x0000046401007387 */ /* 0x0009e20000100800 */
[----:B------:R-:W-:Y:S02]  /*3360*/  ISETP.LT.OR P2, PT, R215, 0x2, P2 ;  /* 0x00000002d700780c */ /* 0x000fe40001741670 */
[----:B------:R-:W-:Y:S01]  /*3370*/  FSEL R233, R4, -INF , !P1 ;  /* 0xff80000004e97808 */ /* 0x000fe20004800000 */
[----:B------:R1:W-:Y:S01]  /*3380*/  STL [R1], R0 ;  /* 0x0000000001007387 */ /* 0x0003e20000100800 */
[C---:B------:R-:W-:Y:S02]  /*3390*/  ISETP.GT.AND P1, PT, R214.reuse, RZ, P0 ;  /* 0x000000ffd600720c */ /* 0x040fe40000724270 */
[----:B------:R-:W-:Y:S01]  /*33a0*/  FSEL R232, R5, -INF , !P2 ;  /* 0xff80000005e87808 */ /* 0x000fe20005000000 */
[--C-:B------:R-:W-:Y:S01]  /*33b0*/  FFMA.FTZ R233, R233, c[0x0][0x29c], -R212.reuse ;  /* 0x0000a700e9e97a23 */ /* 0x100fe200000108d4 */
[C---:B------:R-:W-:Y:S01]  /*33c0*/  ISETP.LT.OR P1, PT, R213.reuse, 0x1, P1 ;  /* 0x00000001d500780c */ /* 0x040fe20000f21670 */
[----:B------:R-:W0:Y:S01]  /*33d0*/  LDGDEPBAR ;  /* 0x00000000000079af */ /* 0x000e220000000000 */
[----:B------:R-:W-:Y:S02]  /*33e0*/  ISETP.GT.AND P2, PT, R214, 0x1, P0 ;  /* 0x00000001d600780c */ /* 0x000fe40000744270 */
[----:B------:R-:W-:Y:S02]  /*33f0*/  FSEL R224, R6, -INF , !P1 ;  /* 0xff80000006e07808 */ /* 0x000fe40004800000 */
[----:B------:R-:W-:Y:S02]  /*3400*/  ISETP.GT.AND P1, PT, R216, 0x10, P0 ;  /* 0x00000010d800780c */ /* 0x000fe40000724270 */
[----:B------:R-:W-:Y:S01]  /*3410*/  ISETP.LT.OR P2, PT, R213, 0x2, P2 ;  /* 0x00000002d500780c */ /* 0x000fe20001741670 */
[--C-:B--2---:R-:W-:Y:S01]  /*3420*/  FFMA.FTZ R102, R232, c[0x0][0x29c], -R212.reuse ;  /* 0x0000a700e8667a23 */ /* 0x104fe200000108d4 */
[----:B------:R-:W-:Y:S02]  /*3430*/  ISETP.LT.OR P1, PT, R215, 0x11, P1 ;  /* 0x00000011d700780c */ /* 0x000fe40000f21670 */
[----:B------:R-:W-:Y:S02]  /*3440*/  FSEL R222, R7, -INF , !P2 ;  /* 0xff80000007de7808 */ /* 0x000fe40005000000 */
[-C--:B-1----:R-:W-:Y:S03]  /*3450*/  HMMA.16816.F32 R4, R132, R136.reuse, RZ ;  /* 0x000000888404723c */ /* 0x082fe600000018ff */
[----:B------:R-:W-:Y:S02]  /*3460*/  FSEL R235, R16, -INF , !P1 ;  /* 0xff80000010eb7808 */ /* 0x000fe40004800000 */
[----:B------:R-:W-:Y:S02]  /*3470*/  ISETP.GT.AND P2, PT, R216, 0x11, P0 ;  /* 0x00000011d800780c */ /* 0x000fe40000744270 */
[----:B------:R-:W-:Y:S01]  /*3480*/  ISETP.GT.AND P1, PT, R214, 0x10, P0 ;  /* 0x00000010d600780c */ /* 0x000fe20000724270 */
[----:B---3--:R-:W-:Y:S01]  /*3490*/  FFMA.FTZ R101, R235, c[0x0][0x29c], -R212 ;  /* 0x0000a700eb657a23 */ /* 0x008fe200000108d4 */
[----:B------:R-:W-:Y:S02]  /*34a0*/  ISETP.LT.OR P2, PT, R215, 0x12, P2 ;  /* 0x00000012d700780c */ /* 0x000fe40001741670 */
[----:B------:R-:W-:Y:S02]  /*34b0*/  ISETP.LT.OR P1, PT, R213, 0x11, P1 ;  /* 0x00000011d500780c */ /* 0x000fe40000f21670 */
[----:B------:R-:W-:Y:S02]  /*34c0*/  FSEL R234, R17, -INF , !P2 ;  /* 0xff80000011ea7808 */ /* 0x000fe40005000000 */
[----:B------:R-:W-:Y:S02]  /*34d0*/  FSEL R226, R18, -INF , !P1 ;  /* 0xff80000012e27808 */ /* 0x000fe40004800000 */
[----:B------:R-:W-:Y:S02]  /*34e0*/  ISETP.GT.AND P2, PT, R214, 0x11, P0 ;  /* 0x00000011d600780c */ /* 0x000fe40000744270 */
[----:B------:R-:W-:Y:S02]  /*34f0*/  ISETP.GT.AND P1, PT, R216, 0x20, P0 ;  /* 0x00000020d800780c */ /* 0x000fe40000724270 */
        /* <DEDUP_REMOVED lines=11> */
[----:B------:R-:W-:Y:S01]  /*35b0*/  ISETP.GT.AND P1, PT, R216, 0x30, P0 ;  /* 0x00000030d800780c */ /* 0x000fe20000724270 */
[--C-:B----4-:R-:W-:Y:S01]  /*35c0*/  FFMA.FTZ R100, R231, c[0x0][0x29c], -R248.reuse ;  /* 0x0000a700e7647a23 */ /* 0x110fe200000108f8 */
[----:B------:R-:W-:Y:S02]  /*35d0*/  ISETP.LT.OR P2, PT, R213, 0x22, P2 ;  /* 0x00000022d500780c */ /* 0x000fe40001741670 */
[----:B------:R-:W-:Y:S02]  /*35e0*/  ISETP.LT.OR P1, PT, R215, 0x31, P1 ;  /* 0x00000031d700780c */ /* 0x000fe40000f21670 */
[----:B------:R-:W-:Y:S02]  /*35f0*/  FSEL R230, R23, -INF , !P2 ;  /* 0xff80000017e67808 */ /* 0x000fe40005000000 */
[----:B------:R-:W-:Y:S02]  /*3600*/  FSEL R22, R32, -INF , !P1 ;  /* 0xff80000020167808 */ /* 0x000fe40004800000 */
[----:B------:R-:W-:Y:S01]  /*3610*/  ISETP.GT.AND P2, PT, R216, 0x31, P0 ;  /* 0x00000031d800780c */ /* 0x000fe20000744270 */
[----:B------:R-:W-:Y:S01]  /*3620*/  FFMA.FTZ R0, R230, c[0x0][0x29c], -R248 ;  /* 0x0000a700e6007a23 */ /* 0x000fe200000108f8 */
        /* <DEDUP_REMOVED lines=13> */
[--C-:B------:R-:W-:Y:S01]  /*3700*/  FFMA.FTZ R205, R36, c[0x0][0x29c], -R212.reuse ;  /* 0x0000a70024cd7a23 */ /* 0x100fe200000108d4 */
[----:B------:R-:W-:Y:S02]  /*3710*/  ISETP.LT.OR P2, PT, R215, 0x42, P2 ;  /* 0x00000042d700780c */ /* 0x000fe40001741670 */
[----:B------:R-:W-:Y:S02]  /*3720*/  ISETP.LT.OR P1, PT, R213, 0x41, P1 ;  /* 0x00000041d500780c */ /* 0x000fe40000f21670 */
[----:B------:R-:W-:Y:S02]  /*3730*/  FSEL R37, R37, -INF , !P2 ;  /* 0xff80000025257808 */ /* 0x000fe40005000000 */
[----:B------:R-:W-:Y:S02]  /*3740*/  FSEL R38, R38, -INF , !P1 ;  /* 0xff80000026267808 */ /* 0x000fe40004800000 */
[----:B------:R-:W-:Y:S01]  /*3750*/  ISETP.GT.AND P2, PT, R214, 0x41, P0 ;  /* 0x00000041d600780c */ /* 0x000fe20000744270 */
[--C-:B------:R-:W-:Y:S01]  /*3760*/  FFMA.FTZ R251, R37, c[0x0][0x29c], -R212.reuse ;  /* 0x0000a70025fb7a23 */ /* 0x100fe200000108d4 */
        /* <DEDUP_REMOVED lines=13> */
[----:B------:R-:W-:Y:S01]  /*3840*/  FFMA.FTZ R250, R49, c[0x0][0x29c], -R212 ;  /* 0x0000a70031fa7a23 */ /* 0x000fe200000108d4 */
[----:B------:R-:W-:Y:S01]  /*3850*/  ISETP.GT.AND P1, PT, R216, 0x60, P0 ;  /* 0x00000060d800780c */ /* 0x000fe20000724270 */
[--C-:B------:R-:W-:Y:S01]  /*3860*/  FFMA.FTZ R49, R224, c[0x0][0x29c], -R248.reuse ;  /* 0x0000a700e0317a23 */ /* 0x100fe200000108f8 */
[----:B------:R-:W-:Y:S01]  /*3870*/  ISETP.LT.OR P2, PT, R213, 0x52, P2 ;  /* 0x00000052d500780c */ /* 0x000fe20001741670 */
[----:B------:R-:W-:Y:S01]  /*3880*/  IMAD.MOV.U32 R224, RZ, RZ, R205 ;  /* 0x000000ffffe07224 */ /* 0x000fe200078e00cd */
[----:B------:R-:W-:Y:S01]  /*3890*/  ISETP.LT.OR P1, PT, R215, 0x61, P1 ;  /* 0x00000061d700780c */ /* 0x000fe20000f21670 */
[----:B------:R-:W-:Y:S01]  /*38a0*/  FFMA.FTZ R205, R34, c[0x0][0x29c], -R248 ;  /* 0x0000a70022cd7a23 */ /* 0x000fe200000108f8 */
        /* <DEDUP_REMOVED lines=8> */
[----:B------:R-:W-:Y:S01]  /*3930*/  ISETP.GT.AND P2, PT, R214, 0x61, P0 ;  /* 0x00000061d600780c */ /* 0x000fe20000744270 */
[----:B------:R-:W-:Y:S01]  /*3940*/  FFMA.FTZ R252, R53, c[0x0][0x29c], -R212 ;  /* 0x0000a70035fc7a23 */ /* 0x000fe200000108d4 */
[----:B------:R-:W-:Y:S01]  /*3950*/  ISETP.GT.AND P1, PT, R216, 0x70, P0 ;  /* 0x00000070d800780c */ /* 0x000fe20000724270 */
[----:B------:R-:W-:Y:S01]  /*3960*/  FFMA.FTZ R235, R54, c[0x0][0x29c], -R248 ;  /* 0x0000a70036eb7a23 */ /* 0x000fe200000108f8 */
[----:B------:R-:W-:Y:S01]  /*3970*/  ISETP.LT.OR P2, PT, R213, 0x62, P2 ;  /* 0x00000062d500780c */ /* 0x000fe20001741670 */
[----:B------:R-:W-:Y:S01]  /*3980*/  IMAD.MOV.U32 R53, RZ, RZ, R249 ;  /* 0x000000ffff357224 */ /* 0x000fe200078e00f9 */
[----:B------:R-:W-:Y:S02]  /*3990*/  ISETP.LT.OR P1, PT, R215, 0x71, P1 ;  /* 0x00000071d700780c */ /* 0x000fe40000f21670 */
[----:B------:R-:W-:Y:S01]  /*39a0*/  FSEL R55, R55, -INF , !P2 ;  /* 0xff80000037377808 */ /* 0x000fe20005000000 */
[----:B------:R-:W-:Y:S01]  /*39b0*/  MUFU.EX2 R235, R235 ;  /* 0x000000eb00eb7308 */ /* 0x000fe20000000800 */
[----:B------:R-:W-:Y:S02]  /*39c0*/  FSEL R64, R64, -INF , !P1 ;  /* 0xff80000040407808 */ /* 0x000fe40004800000 */
[----:B------:R-:W-:Y:S02]  /*39d0*/  ISETP.GT.AND P2, PT, R216, 0x71, P0 ;  /* 0x00000071d800780c */ /* 0x000fe40000744270 */
[----:B------:R-:W-:Y:S01]  /*39e0*/  ISETP.GT.AND P1, PT, R214, 0x70, P0 ;  /* 0x00000070d600780c */ /* 0x000fe20000724270 */
[----:B------:R-:W-:Y:S01]  /*39f0*/  FFMA.FTZ R232, R64, c[0x0][0x29c], -R212 ;  /* 0x0000a70040e87a23 */ /* 0x000fe200000108d4 */
[----:B------:R-:W-:Y:S01]  /*3a00*/  ISETP.LT.OR P2, PT, R215, 0x72, P2 ;  /* 0x00000072d700780c */ /* 0x000fe20001741670 */
[----:B------:R-:W-:Y:S01]  /*3a10*/  IMAD.MOV.U32 R64, RZ, RZ, R252 ;  /* 0x000000ffff407224 */ /* 0x000fe200078e00fc */
[----:B------:R-:W-:Y:S01]  /*3a20*/  ISETP.LT.OR P1, PT, R213, 0x71, P1 ;  /* 0x00000071d500780c */ /* 0x000fe20000f21670 */
[--C-:B------:R-:W-:Y:S01]  /*3a30*/  FFMA.FTZ R252, R35, c[0x0][0x29c], -R248.reuse ;  /* 0x0000a70023fc7a23 */ /* 0x100fe200000108f8 */
[----:B------:R-:W-:Y:S02]  /*3a40*/  FSEL R65, R65, -INF , !P2 ;  /* 0xff80000041417808 */ /* 0x000fe40005000000 */
[----:B------:R-:W-:Y:S02]  /*3a50*/  FSEL R66, R66, -INF , !P1 ;  /* 0xff80000042427808 */ /* 0x000fe40004800000 */
[----:B------:R-:W-:Y:S01]  /*3a60*/  ISETP.GT.AND P2, PT, R214, 0x71, P0 ;  /* 0x00000071d600780c */ /* 0x000fe20000744270 */
[----:B------:R-:W-:Y:S01]  /*3a70*/  MUFU.EX2 R252, R252 ;  /* 0x000000fc00fc7308 */ /* 0x000fe20000000800 */
[----:B------:R-:W-:Y:S01]  /*3a80*/  ISETP.GT.AND P1, PT, R239, RZ, P0 ;  /* 0x000000ffef00720c */ /* 0x000fe20000724270 */
[----:B------:R-:W-:Y:S01]  /*3a90*/  FFMA.FTZ R249, R66, c[0x0][0x29c], -R248 ;  /* 0x0000a70042f97a23 */ /* 0x000fe200000108f8 */
[----:B------:R-:W-:Y:S02]  /*3aa0*/  ISETP.LT.OR P2, PT, R213, 0x72, P2 ;  /* 0x00000072d500780c */ /* 0x000fe40001741670 */
[----:B------:R-:W-:Y:S02]  /*3ab0*/  ISETP.LT.OR P1, PT, R237, 0x1, P1 ;  /* 0x00000001ed00780c */ /* 0x000fe40000f21670 */
[----:B------:R-:W-:Y:S02]  /*3ac0*/  FSEL R67, R67, -INF , !P2 ;  /* 0xff80000043437808 */ /* 0x000fe40005000000 */
[----:B------:R-:W-:Y:S01]  /*3ad0*/  FSEL R247, R8, -INF , !P1 ;  /* 0xff80000008f77808 */ /* 0x000fe20004800000 */
[----:B------:R-:W-:Y:S01]  /*3ae0*/  MUFU.EX2 R249, R249 ;  /* 0x000000f900f97308 */ /* 0x000fe20000000800 */
[----:B------:R-:W-:Y:S02]  /*3af0*/  ISETP.GT.AND P1, PT, R238, RZ, P0 ;  /* 0x000000ffee00720c */ /* 0x000fe40000724270 */
[----:B------:R-:W-:Y:S01]  /*3b00*/  ISETP.GT.AND P2, PT, R239, 0x1, P0 ;  /* 0x00000001ef00780c */ /* 0x000fe20000744270 */
[----:B------:R-:W-:Y:S01]  /*3b10*/  FFMA.FTZ R247, R247, c[0x0][0x29c], -R221 ;  /* 0x0000a700f7f77a23 */ /* 0x000fe200000108dd */
[----:B------:R-:W-:Y:S02]  /*3b20*/  ISETP.LT.OR P1, PT, R236, 0x1, P1 ;  /* 0x00000001ec00780c */ /* 0x000fe40000f21670 */
[----:B------:R-:W-:Y:S02]  /*3b30*/  ISETP.LT.OR P2, PT, R237, 0x2, P2 ;  /* 0x00000002ed00780c */ /* 0x000fe40001741670 */
[----:B------:R-:W-:Y:S01]  /*3b40*/  FSEL R220, R10, -INF , !P1 ;  /* 0xff8000000adc7808 */ /* 0x000fe20004800000 */
[----:B------:R-:W-:Y:S01]  /*3b50*/  MUFU.EX2 R247, R247 ;  /* 0x000000f700f77308 */ /* 0x000fe20000000800 */
[----:B------:R-:W-:Y:S02]  /*3b60*/  FSEL R246, R9, -INF , !P2 ;  /* 0xff80000009f67808 */ /* 0x000fe40005000000 */
[----:B------:R-:W-:Y:S01]  /*3b70*/  ISETP.GT.AND P2, PT, R238, 0x1, P0 ;  /* 0x00000001ee00780c */ /* 0x000fe20000744270 */
[----:B------:R-:W-:Y:S01]  /*3b80*/  FFMA.FTZ R220, R220, c[0x0][0x29c], -R223 ;  /* 0x0000a700dcdc7a23 */ /* 0x000fe200000108df */
[----:B------:R-:W-:Y:S01]  /*3b90*/  ISETP.GT.AND P1, PT, R239, 0x10, P0 ;  /* 0x00000010ef00780c */ /* 0x000fe20000724270 */
[----:B------:R-:W-:Y:S01]  /*3ba0*/  FFMA.FTZ R246, R246, c[0x0][0x29c], -R221 ;  /* 0x0000a700f6f67a23 */ /* 0x000fe200000108dd */
[----:B------:R-:W-:Y:S02]  /*3bb0*/  ISETP.LT.OR P2, PT, R236, 0x2, P2 ;  /* 0x00000002ec00780c */ /* 0x000fe40001741670 */
[----:B------:R-:W-:Y:S01]  /*3bc0*/  ISETP.LT.OR P1, PT, R237, 0x11, P1 ;  /* 0x00000011ed00780c */ /* 0x000fe20000f21670 */
[----:B------:R-:W-:Y:S01]  /*3bd0*/  MUFU.EX2 R220, R220 ;  /* 0x000000dc00dc7308 */ /* 0x000fe20000000800 */
[----:B------:R-:W-:Y:S02]  /*3be0*/  FSEL R219, R11, -INF , !P2 ;  /* 0xff8000000bdb7808 */ /* 0x000fe40005000000 */
[C---:B------:R-:W-:Y:S02]  /*3bf0*/  HMMA.16816.F32 R8, R140.reuse, R136, RZ ;  /* 0x000000888c08723c */ /* 0x040fe400000018ff */
[----:B------:R-:W-:Y:S01]  /*3c00*/  FSEL R245, R12, -INF , !P1 ;  /* 0xff8000000cf57808 */ /* 0x000fe20004800000 */
[----:B------:R-:W-:Y:S01]  /*3c10*/  FFMA.FTZ R219, R219, c[0x0][0x29c], -R223 ;  /* 0x0000a700dbdb7a23 */ /* 0x000fe200000108df */
[----:B------:R-:W-:Y:S02]  /*3c20*/  ISETP.GT.AND P1, PT, R238, 0x10, P0 ;  /* 0x00000010ee00780c */ /* 0x000fe40000724270 */
[----:B------:R-:W-:Y:S01]  /*3c30*/  ISETP.GT.AND P2, PT, R239, 0x11, P0 ;  /* 0x00000011ef00780c */ /* 0x000fe20000744270 */
[--C-:B------:R-:W-:Y:S01]  /*3c40*/  FFMA.FTZ R136, R20, c[0x0][0x29c], -R212.reuse ;  /* 0x0000a70014887a23 */ /* 0x100fe200000108d4 */
[----:B------:R-:W-:Y:S01]  /*3c50*/  ISETP.LT.OR P1, PT, R236, 0x11, P1 ;  /* 0x00000011ec00780c */ /* 0x000fe20000f21670 */
[--C-:B------:R-:W-:Y:S01]  /*3c60*/  FFMA.FTZ R137, R21, c[0x0][0x29c], -R212.reuse ;  /* 0x0000a70015897a23 */ /* 0x100fe200000108d4 */
[----:B------:R-:W-:Y:S01]  /*3c70*/  ISETP.LT.OR P2, PT, R237, 0x12, P2 ;  /* 0x00000012ed00780c */ /* 0x000fe20001741670 */
[----:B------:R-:W-:Y:S01]  /*3c80*/  MUFU.EX2 R219, R219 ;  /* 0x000000db00db7308 */ /* 0x000fe20000000800 */
[----:B------:R-:W-:Y:S01]  /*3c90*/  FSEL R218, R14, -INF , !P1 ;  /* 0xff8000000eda7808 */ /* 0x000fe20004800000 */
[----:B------:R-:W-:Y:S01]  /*3ca0*/  FFMA.FTZ R245, R245, c[0x0][0x29c], -R221 ;  /* 0x0000a700f5f57a23 */ /* 0x000fe200000108dd */
[----:B------:R-:W-:Y:S02]  /*3cb0*/  FSEL R244, R13, -INF , !P2 ;  /* 0xff8000000df47808 */ /* 0x000fe40005000000 */
[----:B------:R-:W-:Y:S01]  /*3cc0*/  ISETP.GT.AND P2, PT, R238, 0x11, P0 ;  /* 0x00000011ee00780c */ /* 0x000fe20000744270 */
[----:B------:R-:W-:Y:S01]  /*3cd0*/  FFMA.FTZ R218, R218, c[0x0][0x29c], -R223 ;  /* 0x0000a700dada7a23 */ /* 0x000fe200000108df */
[----:B------:R-:W-:Y:S01]  /*3ce0*/  ISETP.GT.AND P1, PT, R239, 0x20, P0 ;  /* 0x00000020ef00780c */ /* 0x000fe20000724270 */
[----:B------:R-:W-:Y:S01]  /*3cf0*/  FFMA.FTZ R244, R244, c[0x0][0x29c], -R221 ;  /* 0x0000a700f4f47a23 */ /* 0x000fe200000108dd */
[----:B------:R-:W-:Y:S01]  /*3d00*/  ISETP.LT.OR P2, PT, R236, 0x12, P2 ;  /* 0x00000012ec00780c */ /* 0x000fe20001741670 */
[----:B------:R-:W-:Y:S01]  /*3d10*/  MUFU.EX2 R246, R246 ;  /* 0x000000f600f67308 */ /* 0x000fe20000000800 */
[----:B------:R-:W-:Y:S02]  /*3d20*/  ISETP.LT.OR P1, PT, R237, 0x21, P1 ;  /* 0x00000021ed00780c */ /* 0x000fe40000f21670 */
[----:B------:R-:W-:Y:S02]  /*3d30*/  FSEL R217, R15, -INF , !P2 ;  /* 0xff8000000fd97808 */ /* 0x000fe40005000000 */
[-C--:B------:R-:W-:Y:S01]  /*3d40*/  HMMA.16816.F32 R12, R140, R138.reuse, RZ ;  /* 0x0000008a8c0c723c */ /* 0x080fe200000018ff */
[----:B------:R-:W-:Y:S02]  /*3d50*/  FSEL R243, R24, -INF , !P1 ;  /* 0xff80000018f37808 */ /* 0x000fe40004800000 */
[----:B------:R-:W-:Y:S01]  /*3d60*/  ISETP.GT.AND P1, PT, R238, 0x20, P0 ;  /* 0x00000020ee00780c */ /* 0x000fe20000724270 */
[----:B------:R-:W-:Y:S01]  /*3d70*/  FFMA.FTZ R217, R217, c[0x0][0x29c], -R223 ;  /* 0x0000a700d9d97a23 */ /* 0x000fe200000108df */
[----:B------:R-:W-:Y:S01]  /*3d80*/  ISETP.GT.AND P2, PT, R239, 0x21, P0 ;  /* 0x00000021ef00780c */ /* 0x000fe20000744270 */
[----:B------:R-:W-:Y:S01]  /*3d90*/  MUFU.EX2 R245, R245 ;  /* 0x000000f500f57308 */ /* 0x000fe20000000800 */
[----:B------:R-:W-:Y:S01]  /*3da0*/  ISETP.LT.OR P1, PT, R236, 0x21, P1 ;  /* 0x00000021ec00780c */ /* 0x000fe20000f21670 */
[C---:B------:R-:W-:Y:S02]  /*3db0*/  HMMA.16816.F32 R16, R132.reuse, R138, RZ ;  /* 0x0000008a8410723c */ /* 0x040fe400000018ff */
[----:B------:R-:W-:Y:S02]  /*3dc0*/  ISETP.LT.OR P2, PT, R237, 0x22, P2 ;  /* 0x00000022ed00780c */ /* 0x000fe40001741670 */
[----:B------:R-:W-:Y:S01]  /*3dd0*/  FSEL R216, R26, -INF , !P1 ;  /* 0xff8000001ad87808 */ /* 0x000fe20004800000 */
[--C-:B------:R-:W-:Y:S01]  /*3de0*/  FFMA.FTZ R243, R243, c[0x0][0x29c], -R221.reuse ;  /* 0x0000a700f3f37a23 */ /* 0x100fe200000108dd */
[----:B------:R-:W-:Y:S01]  /*3df0*/  FSEL R242, R25, -INF , !P2 ;  /* 0xff80000019f27808 */ /* 0x000fe20005000000 */
[--C-:B------:R-:W-:Y:S01]  /*3e00*/  FFMA.FTZ R138, R22, c[0x0][0x29c], -R212.reuse ;  /* 0x0000a700168a7a23 */ /* 0x100fe200000108d4 */
[----:B------:R-:W-:Y:S01]  /*3e10*/  ISETP.GT.AND P2, PT, R238, 0x21, P0 ;  /* 0x00000021ee00780c */ /* 0x000fe20000744270 */
[-C--:B------:R-:W-:Y:S01]  /*3e20*/  HMMA.16816.F32 R20, R132, R144.reuse, RZ ;  /* 0x000000908414723c */ /* 0x080fe200000018ff */
[----:B------:R-:W-:Y:S01]  /*3e30*/  ISETP.GT.AND P1, PT, R239, 0x30, P0 ;  /* 0x00000030ef00780c */ /* 0x000fe20000724270 */
[----:B------:R-:W-:Y:S01]  /*3e40*/  MUFU.EX2 R244, R244 ;  /* 0x000000f400f47308 */ /* 0x000fe20000000800 */
[----:B------:R-:W-:Y:S01]  /*3e50*/  ISETP.LT.OR P2, PT, R236, 0x22, P2 ;  /* 0x00000022ec00780c */ /* 0x000fe20001741670 */
[----:B------:R-:W-:Y:S01]  /*3e60*/  FFMA.FTZ R139, R234, c[0x0][0x29c], -R212 ;  /* 0x0000a700ea8b7a23 */ /* 0x000fe200000108d4 */
[----:B------:R-:W-:Y:S01]  /*3e70*/  ISETP.LT.OR P1, PT, R237, 0x31, P1 ;  /* 0x00000031ed00780c */ /* 0x000fe20000f21670 */
[----:B------:R-:W-:Y:S01]  /*3e80*/  FFMA.FTZ R242, R242, c[0x0][0x29c], -R221 ;  /* 0x0000a700f2f27a23 */ /* 0x000fe200000108dd */
[----:B------:R-:W-:Y:S01]  /*3e90*/  FSEL R215, R27, -INF , !P2 ;  /* 0xff8000001bd77808 */ /* 0x000fe20005000000 */
[--C-:B------:R-:W-:Y:S01]  /*3ea0*/  FFMA.FTZ R216, R216, c[0x0][0x29c], -R223.reuse ;  /* 0x0000a700d8d87a23 */ /* 0x100fe200000108df */
[C---:B------:R-:W-:Y:S02]  /*3eb0*/  HMMA.16816.F32 R24, R140.reuse, R144, RZ ;  /* 0x000000908c18723c */ /* 0x040fe400000018ff */
[----:B------:R-:W-:Y:S01]  /*3ec0*/  ISETP.GT.AND P2, PT, R239, 0x31, P0 ;  /* 0x00000031ef00780c */ /* 0x000fe20000744270 */
[----:B------:R-:W-:Y:S01]  /*3ed0*/  FFMA.FTZ R215, R215, c[0x0][0x29c], -R223 ;  /* 0x0000a700d7d77a23 */ /* 0x000fe200000108df */
[----:B------:R-:W-:Y:S01]  /*3ee0*/  FSEL R241, R28, -INF , !P1 ;  /* 0xff8000001cf17808 */ /* 0x000fe20004800000 */
[----:B------:R-:W-:Y:S01]  /*3ef0*/  MUFU.EX2 R218, R218 ;  /* 0x000000da00da7308 */ /* 0x000fe20000000800 */
[----:B------:R-:W-:Y:S01]  /*3f00*/  ISETP.GT.AND P1, PT, R238, 0x30, P0 ;  /* 0x00000030ee00780c */ /* 0x000fe20000724270 */
[----:B------:R-:W-:Y:S01]  /*3f10*/  IMAD.MOV.U32 R145, RZ, RZ, R101 ;  /* 0x000000ffff917224 */ /* 0x000fe200078e0065 */
[----:B------:R-:W-:Y:S01]  /*3f20*/  ISETP.LT.OR P2, PT, R237, 0x32, P2 ;  /* 0x00000032ed00780c */ /* 0x000fe20001741670 */
[--C-:B------:R-:W-:Y:S01]  /*3f30*/  FFMA.FTZ R241, R241, c[0x0][0x29c], -R221.reuse ;  /* 0x0000a700f1f17a23 */ /* 0x100fe200000108dd */
[----:B------:R-:W-:Y:S02]  /*3f40*/  ISETP.LT.OR P1, PT, R236, 0x31, P1 ;  /* 0x00000031ec00780c */ /* 0x000fe40000f21670 */
[----:B------:R-:W-:Y:S01]  /*3f50*/  FSEL R240, R29, -INF , !P2 ;  /* 0xff8000001df07808 */ /* 0x000fe20005000000 */
[----:B------:R-:W-:Y:S01]  /*3f60*/  IMAD.MOV.U32 R144, RZ, RZ, R102 ;  /* 0x000000ffff907224 */ /* 0x000fe200078e0066 */
[----:B------:R-:W-:Y:S01]  /*3f70*/  ISETP.GT.AND P2, PT, R238, 0x31, P0 ;  /* 0x00000031ee00780c */ /* 0x000fe20000744270 */
[--C-:B------:R-:W-:Y:S01]  /*3f80*/  FFMA.FTZ R101, R226, c[0x0][0x29c], -R248.reuse ;  /* 0x0000a700e2657a23 */ /* 0x100fe200000108f8 */
[----:B------:R-:W-:Y:S01]  /*3f90*/  FSEL R214, R30, -INF , !P1 ;  /* 0xff8000001ed67808 */ /* 0x000fe20004800000 */
[----:B------:R-:W-:Y:S01]  /*3fa0*/  FFMA.FTZ R240, R240, c[0x0][0x29c], -R221 ;  /* 0x0000a700f0f07a23 */ /* 0x000fe200000108dd */
[----:B------:R-:W-:Y:S01]  /*3fb0*/  ISETP.GT.AND P1, PT, R239, 0x40, P0 ;  /* 0x00000040ef00780c */ /* 0x000fe20000724270 */
[----:B------:R-:W-:Y:S01]  /*3fc0*/  FFMA.FTZ R102, R225, c[0x0][0x29c], -R248 ;  /* 0x0000a700e1667a23 */ /* 0x000fe200000108f8 */
[----:B------:R-:W-:Y:S01]  /*3fd0*/  ISETP.LT.OR P2, PT, R236, 0x32, P2 ;  /* 0x00000032ec00780c */ /* 0x000fe20001741670 */
[--C-:B------:R-:W-:Y:S01]  /*3fe0*/  FFMA.FTZ R214, R214, c[0x0][0x29c], -R223.reuse ;  /* 0x0000a700d6d67a23 */ /* 0x100fe200000108df */
[----:B------:R-:W-:Y:S01]  /*3ff0*/  ISETP.LT.OR P1, PT, R237, 0x41, P1 ;  /* 0x00000041ed00780c */ /* 0x000fe20000f21670 */
[----:B------:R-:W-:Y:S01]  /*4000*/  MUFU.EX2 R217, R217 ;  /* 0x000000d900d97308 */ /* 0x000fe20000000800 */
[----:B------:R-:W-:Y:S02]  /*4010*/  FSEL R213, R31, -INF , !P2 ;  /* 0xff8000001fd57808 */ /* 0x000fe40005000000 */
[-C--:B------:R-:W-:Y:S01]  /*4020*/  HMMA.16816.F32 R28, R140, R146.reuse, RZ ;  /* 0x000000928c1c723c */ /* 0x080fe200000018ff */
[----:B------:R-:W-:Y:S02]  /*4030*/  FSEL R40, R40, -INF , !P1 ;  /* 0xff80000028287808 */ /* 0x000fe40004800000 */
[----:B------:R-:W-:Y:S01]  /*4040*/  ISETP.GT.AND P1, PT, R238, 0x40, P0 ;  /* 0x00000040ee00780c */ /* 0x000fe20000724270 */
[----:B------:R-:W-:Y:S01]  /*4050*/  FFMA.FTZ R213, R213, c[0x0][0x29c], -R223 ;  /* 0x0000a700d5d57a23 */ /* 0x000fe200000108df */
[----:B------:R-:W-:Y:S02]  /*4060*/  ISETP.GT.AND P2, PT, R239, 0x41, P0 ;  /* 0x00000041ef00780c */ /* 0x000fe40000744270 */
[----:B------:R-:W-:Y:S01]  /*4070*/  ISETP.LT.OR P1, PT, R236, 0x41, P1 ;  /* 0x00000041ec00780c */ /* 0x000fe20000f21670 */
[----:B------:R-:W-:Y:S01]  /*4080*/  MUFU.EX2 R216, R216 ;  /* 0x000000d800d87308 */ /* 0x000fe20000000800 */
[----:B------:R-:W-:Y:S03]  /*4090*/  ISETP.LT.OR P2, PT, R237, 0x42, P2 ;  /* 0x00000042ed00780c */ /* 0x000fe60001741670 */
[----:B------:R-:W-:Y:S01]  /*40a0*/  FSEL R48, R42, -INF , !P1 ;  /* 0xff8000002a307808 */ /* 0x000fe20004800000 */
[----:B------:R-:W-:Y:S01]  /*40b0*/  FFMA.FTZ R42, R33, c[0x0][0x29c], -R212 ;  /* 0x0000a700212a7a23 */ /* 0x000fe200000108d4 */
[----:B------:R-:W-:Y:S01]  /*40c0*/  FSEL R41, R41, -INF , !P2 ;  /* 0xff80000029297808 */ /* 0x000fe20005000000 */
[C---:B------:R-:W-:Y:S02]  /*40d0*/  HMMA.16816.F32 R32, R132.reuse, R146, RZ ;  /* 0x000000928420723c */ /* 0x040fe400000018ff */
[----:B------:R-:W-:Y:S01]  /*40e0*/  ISETP.GT.AND P2, PT, R238, 0x41, P0 ;  /* 0x00000041ee00780c */ /* 0x000fe20000744270 */
[----:B------:R-:W-:Y:S01]  /*40f0*/  MUFU.EX2 R215, R215 ;  /* 0x000000d700d77308 */ /* 0x000fe20000000800 */
[----:B------:R-:W-:Y:S01]  /*4100*/  ISETP.GT.AND P1, PT, R239, 0x50, P0 ;  /* 0x00000050ef00780c */ /* 0x000fe20000724270 */
[----:B------:R-:W-:Y:S01]  /*4110*/  FFMA.FTZ R234, R41, c[0x0][0x29c], -R221 ;  /* 0x0000a70029ea7a23 */ /* 0x000fe200000108dd */
[----:B------:R-:W-:Y:S01]  /*4120*/  ISETP.LT.OR P2, PT, R236, 0x42, P2 ;  /* 0x00000042ec00780c */ /* 0x000fe20001741670 */
[----:B------:R-:W-:Y:S01]  /*4130*/  IMAD.MOV.U32 R146, RZ, RZ, R42 ;  /* 0x000000ffff927224 */ /* 0x000fe200078e002a */
[----:B------:R-:W-:Y:S01]  /*4140*/  ISETP.LT.OR P1, PT, R237, 0x51, P1 ;  /* 0x00000051ed00780c */ /* 0x000fe20000f21670 */
[----:B------:R-:W-:Y:S03]  /*4150*/  IMAD.MOV.U32 R147, RZ, RZ, R233 ;  /* 0x000000ffff937224 */ /* 0x000fe600078e00e9 */
        /* <DEDUP_REMOVED lines=10> */
[----:B------:R-:W-:Y:S01]  /*4200*/  FSEL R228, R46, -INF , !P1 ;  /* 0xff8000002ee47808 */ /* 0x000fe20004800000 */
[----:B------:R-:W-:Y:S01]  /*4210*/  FFMA.FTZ R46, R222, c[0x0][0x29c], -R248 ;  /* 0x0000a700de2e7a23 */ /* 0x000fe200000108f8 */
[----:B------:R-:W-:Y:S02]  /*4220*/  FSEL R45, R45, -INF , !P2 ;  /* 0xff8000002d2d7808 */ /* 0x000fe40005000000 */
[----:B------:R-:W-:Y:S01]  /*4230*/  ISETP.GT.AND P2, PT, R238, 0x51, P0 ;  /* 0x00000051ee00780c */ /* 0x000fe20000744270 */
[----:B------:R-:W-:Y:S01]  /*4240*/  FFMA.FTZ R228, R228, c[0x0][0x29c], -R223 ;  /* 0x0000a700e4e47a23 */ /* 0x000fe200000108df */
[----:B------:R-:W-:Y:S02]  /*4250*/  ISETP.GT.AND P1, PT, R239, 0x60, P0 ;  /* 0x00000060ef00780c */ /* 0x000fe40000724270 */
[----:B------:R-:W-:Y:S01]  /*4260*/  ISETP.LT.OR P2, PT, R236, 0x52, P2 ;  /* 0x00000052ec00780c */ /* 0x000fe20001741670 */
[----:B------:R-:W-:Y:S01]  /*4270*/  MUFU.EX2 R241, R241 ;  /* 0x000000f100f17308 */ /* 0x000fe20000000800 */
[----:B------:R-:W-:Y:S02]  /*4280*/  ISETP.LT.OR P1, PT, R237, 0x61, P1 ;  /* 0x00000061ed00780c */ /* 0x000fe40000f21670 */
[----:B------:R-:W-:Y:S01]  /*4290*/  FSEL R227, R47, -INF , !P2 ;  /* 0xff8000002fe37808 */ /* 0x000fe20005000000 */
[--C-:B------:R-:W-:Y:S01]  /*42a0*/  FFMA.FTZ R47, R52, c[0x0][0x29c], -R212.reuse ;  /* 0x0000a700342f7a23 */ /* 0x100fe200000108d4 */
[----:B------:R-:W-:Y:S01]  /*42b0*/  FSEL R56, R56, -INF , !P1 ;  /* 0xff80000038387808 */ /* 0x000fe20004800000 */
[----:B------:R-:W-:Y:S01]  /*42c0*/  FFMA.FTZ R212, R65, c[0x0][0x29c], -R212 ;  /* 0x0000a70041d47a23 */ /* 0x000fe200000108d4 */
[----:B------:R-:W-:Y:S01]  /*42d0*/  ISETP.GT.AND P1, PT, R238, 0x60, P0 ;  /* 0x00000060ee00780c */ /* 0x000fe20000724270 */
[----:B------:R-:W-:Y:S01]  /*42e0*/  IMAD.MOV.U32 R65, RZ, RZ, R251 ;  /* 0x000000ffff417224 */ /* 0x000fe200078e00fb */
[----:B------:R-:W-:Y:S01]  /*42f0*/  ISETP.GT.AND P2, PT, R239, 0x61, P0 ;  /* 0x00000061ef00780c */ /* 0x000fe20000744270 */
[----:B------:R-:W-:Y:S01]  /*4300*/  FFMA.FTZ R251, R38, c[0x0][0x29c], -R248 ;  /* 0x0000a70026fb7a23 */ /* 0x000fe200000108f8 */
[----:B------:R-:W-:Y:S01]  /*4310*/  ISETP.LT.OR P1, PT, R236, 0x61, P1 ;  /* 0x00000061ec00780c */ /* 0x000fe20000f21670 */
[----:B------:R-:W-:Y:S01]  /*4320*/  FFMA.FTZ R231, R56, c[0x0][0x29c], -R221 ;  /* 0x0000a70038e77a23 */ /* 0x000fe200000108dd */
[----:B------:R-:W-:Y:S01]  /*4330*/  ISETP.LT.OR P2, PT, R237, 0x62, P2 ;  /* 0x00000062ed00780c */ /* 0x000fe20001741670 */
[----:B------:R-:W-:Y:S01]  /*4340*/  IMAD.MOV.U32 R52, RZ, RZ, R250 ;  /* 0x000000ffff347224 */ /* 0x000fe200078e00fa */
[----:B------:R-:W-:Y:S01]  /*4350*/  FSEL R58, R58, -INF , !P1 ;  /* 0xff8000003a3a7808 */ /* 0x000fe20004800000 */
[----:B------:R-:W-:Y:S01]  /*4360*/  FFMA.FTZ R250, R55, c[0x0][0x29c], -R248 ;  /* 0x0000a70037fa7a23 */ /* 0x000fe200000108f8 */
[----:B------:R-:W-:Y:S01]  /*4370*/  FSEL R57, R57, -INF , !P2 ;  /* 0xff80000039397808 */ /* 0x000fe20005000000 */
[----:B------:R-:W-:Y:S01]  /*4380*/  IMAD.MOV.U32 R66, RZ, RZ, R212 ;  /* 0x000000ffff427224 */ /* 0x000fe200078e00d4 */
[----:B------:R-:W-:Y:S01]  /*4390*/  ISETP.GT.AND P2, PT, R238, 0x61, P0 ;  /* 0x00000061ee00780c */ /* 0x000fe20000744270 */
[----:B------:R-:W-:Y:S01]  /*43a0*/  FFMA.FTZ R212, R48, c[0x0][0x29c], -R223 ;  /* 0x0000a70030d47a23 */ /* 0x000fe200000108df */
[----:B------:R-:W-:Y:S01]  /*43b0*/  ISETP.GT.AND P1, PT, R239, 0x70, P0 ;  /* 0x00000070ef00780c */ /* 0x000fe20000724270 */
[----:B------:R-:W-:Y:S01]  /*43c0*/  FFMA.FTZ R230, R57, c[0x0][0x29c], -R221 ;  /* 0x0000a70039e67a23 */ /* 0x000fe200000108dd */
[----:B------:R-:W-:Y:S01]  /*43d0*/  ISETP.LT.OR P2, PT, R236, 0x62, P2 ;  /* 0x00000062ec00780c */ /* 0x000fe20001741670 */
[--C-:B------:R-:W-:Y:S01]  /*43e0*/  FFMA.FTZ R226, R58, c[0x0][0x29c], -R223.reuse ;  /* 0x0000a7003ae27a23 */ /* 0x100fe200000108df */
[----:B------:R-:W-:Y:S01]  /*43f0*/  ISETP.LT.OR P1, PT, R237, 0x71, P1 ;  /* 0x00000071ed00780c */ /* 0x000fe20000f21670 */
[--C-:B------:R-:W-:Y:S01]  /*4400*/  FFMA.FTZ R227, R227, c[0x0][0x29c], -R223.reuse ;  /* 0x0000a700e3e37a23 */ /* 0x100fe200000108df */
[----:B------:R-:W-:Y:S01]  /*4410*/  FSEL R59, R59, -INF , !P2 ;  /* 0xff8000003b3b7808 */ /* 0x000fe20005000000 */
[----:B------:R-:W-:Y:S01]  /*4420*/  MUFU.EX2 R240, R240 ;  /* 0x000000f000f07308 */ /* 0x000fe20000000800 */
[----:B------:R-:W-:Y:S02]  /*4430*/  FSEL R60, R60, -INF , !P1 ;  /* 0xff8000003c3c7808 */ /* 0x000fe40004800000 */
[----:B------:R-:W-:Y:S01]  /*4440*/  ISETP.GT.AND P1, PT, R238, 0x70, P0 ;  /* 0x00000070ee00780c */ /* 0x000fe20000724270 */
[----:B------:R-:W-:Y:S01]  /*4450*/  FFMA.FTZ R225, R59, c[0x0][0x29c], -R223 ;  /* 0x0000a7003be17a23 */ /* 0x000fe200000108df */
[----:B------:R-:W-:Y:S01]  /*4460*/  ISETP.GT.AND P2, PT, R239, 0x71, P0 ;  /* 0x00000071ef00780c */ /* 0x000fe20000744270 */
[--C-:B------:R-:W-:Y:S01]  /*4470*/  FFMA.FTZ R239, R40, c[0x0][0x29c], -R221.reuse ;  /* 0x0000a70028ef7a23 */ /* 0x100fe200000108dd */
[----:B------:R-:W-:Y:S01]  /*4480*/  ISETP.GT.AND P0, PT, R238, 0x71, P0 ;  /* 0x00000071ee00780c */ /* 0x000fe20000704270 */
[--C-:B------:R-:W-:Y:S01]  /*4490*/  FFMA.FTZ R238, R39, c[0x0][0x29c], -R248.reuse ;  /* 0x0000a70027ee7a23 */ /* 0x100fe200000108f8 */
[----:B------:R-:W-:Y:S01]  /*44a0*/  ISETP.LT.OR P2, PT, R237, 0x72, P2 ;  /* 0x00000072ed00780c */ /* 0x000fe20001741670 */
[-C--:B------:R-:W-:Y:S01]  /*44b0*/  HMMA.16816.F32 R36, R132, R148.reuse, RZ ;  /* 0x000000948424723c */ /* 0x080fe200000018ff */
[--C-:B------:R-:W-:Y:S01]  /*44c0*/  FFMA.FTZ R237, R50, c[0x0][0x29c], -R248.reuse ;  /* 0x0000a70032ed7a23 */ /* 0x100fe200000108f8 */
[----:B------:R-:W-:Y:S01]  /*44d0*/  MUFU.EX2 R214, R214 ;  /* 0x000000d600d67308 */ /* 0x000fe20000000800 */
[----:B------:R-:W-:Y:S01]  /*44e0*/  FFMA.FTZ R222, R60, c[0x0][0x29c], -R221 ;  /* 0x0000a7003cde7a23 */ /* 0x000fe200000108dd */
[C---:B------:R-:W-:Y:S01]  /*44f0*/  ISETP.LT.OR P1, PT, R236.reuse, 0x71, P1 ;  /* 0x00000071ec00780c */ /* 0x040fe20000f21670 */
[----:B------:R-:W-:Y:S01]  /*4500*/  IMAD.MOV.U32 R60, RZ, RZ, R47 ;  /* 0x000000ffff3c7224 */ /* 0x000fe200078e002f */
[----:B------:R-:W-:Y:S01]  /*4510*/  ISETP.LT.OR P0, PT, R236, 0x72, P0 ;  /* 0x00000072ec00780c */ /* 0x000fe20000701670 */
[--C-:B------:R-:W-:Y:S01]  /*4520*/  FFMA.FTZ R236, R51, c[0x0][0x29c], -R248.reuse ;  /* 0x0000a70033ec7a23 */ /* 0x100fe200000108f8 */
[C---:B------:R-:W-:Y:S04]  /*4530*/  HMMA.16816.F32 R40, R140.reuse, R148, RZ ;  /* 0x000000948c28723c */ /* 0x040fe800000018ff */
[----:B------:R-:W-:Y:S01]  /*4540*/  FSEL R61, R61, -INF , !P2 ;  /* 0xff8000003d3d7808 */ /* 0x000fe20005000000 */
[----:B------:R-:W-:Y:S01]  /*4550*/  FFMA.FTZ R248, R67, c[0x0][0x29c], -R248 ;  /* 0x0000a70043f87a23 */ /* 0x000fe200000108f8 */
[----:B------:R-:W-:Y:S01]  /*4560*/  FSEL R62, R62, -INF , !P1 ;  /* 0xff8000003e3e7808 */ /* 0x000fe20004800000 */
[----:B------:R-:W-:Y:S01]  /*4570*/  IMAD.MOV.U32 R148, RZ, RZ, R65 ;  /* 0x000000ffff947224 */ /* 0x000fe200078e0041 */
[----:B------:R-:W-:Y:S01]  /*4580*/  FSEL R63, R63, -INF , !P0 ;  /* 0xff8000003f3f7808 */ /* 0x000fe20004000000 */
[----:B------:R-:W-:Y:S01]  /*4590*/  IMAD.MOV.U32 R65, RZ, RZ, R232 ;  /* 0x000000ffff417224 */ /* 0x000fe200078e00e8 */
[----:B------:R-:W-:Y:S01]  /*45a0*/  MUFU.EX2 R213, R213 ;  /* 0x000000d500d57308 */ /* 0x000fe20000000800 */
[----:B------:R-:W-:Y:S01]  /*45b0*/  PLOP3.LUT P0, PT, PT, PT, UP0, 0x80, 0x0 ;  /* 0x000000000000781c */ /* 0x000fe20003f0f008 */
[--C-:B------:R-:W-:Y:S02]  /*45c0*/  FFMA.FTZ R232, R45, c[0x0][0x29c], -R221.reuse ;  /* 0x0000a7002de87a23 */ /* 0x100fe400000108dd */
[----:B------:R-:W-:Y:S02]  /*45d0*/  FFMA.FTZ R221, R61, c[0x0][0x29c], -R221 ;  /* 0x0000a7003ddd7a23 */ /* 0x000fe400000108dd */
[----:B------:R-:W-:Y:S02]  /*45e0*/  IMAD.MOV.U32 R61, RZ, RZ, R46 ;  /* 0x000000ffff3d7224 */ /* 0x000fe400078e002e */
[-C--:B------:R-:W-:Y:S01]  /*45f0*/  HMMA.16816.F32 R44, R140, R150.reuse, RZ ;  /* 0x000000968c2c723c */ /* 0x080fe200000018ff */
[----:B------:R-:W-:Y:S01]  /*4600*/  IMAD.MOV.U32 R67, RZ, RZ, R49 ;  /* 0x000000ffff437224 */ /* 0x000fe200078e0031 */
[----:B------:R-:W-:Y:S01]  /*4610*/  MUFU.EX2 R212, R212 ;  /* 0x000000d400d47308 */ /* 0x000fe20000000800 */
[----:B------:R-:W-:Y:S02]  /*4620*/  IMAD.MOV.U32 R149, RZ, RZ, R224 ;  /* 0x000000ffff957224 */ /* 0x000fe400078e00e0 */
[--C-:B------:R-:W-:Y:S02]  /*4630*/  FFMA.FTZ R224, R62, c[0x0][0x29c], -R223.reuse ;  /* 0x0000a7003ee07a23 */ /* 0x100fe400000108df */
[----:B------:R-:W-:Y:S01]  /*4640*/  FFMA.FTZ R223, R63, c[0x0][0x29c], -R223 ;  /* 0x0000a7003fdf7a23 */ /* 0x000fe200000108df */
[C---:B------:R-:W-:Y:S04]  /*4650*/  HMMA.16816.F32 R48, R132.reuse, R150, RZ ;  /* 0x000000968430723c */ /* 0x040fe800000018ff */
[----:B------:R-:W-:Y:S03]  /*4660*/  MUFU.EX2 R229, R229 ;  /* 0x000000e500e57308 */ /* 0x000fe60000000800 */
[----:B------:R-:W-:Y:S02]  /*4670*/  IMAD.MOV.U32 R151, RZ, RZ, R53 ;  /* 0x000000ffff977224 */ /* 0x000fe400078e0035 */
[----:B------:R-:W-:Y:S02]  /*4680*/  IMAD.MOV.U32 R150, RZ, RZ, R52 ;  /* 0x000000ffff967224 */ /* 0x000fe400078e0034 */
[-C--:B------:R-:W-:Y:S03]  /*4690*/  HMMA.16816.F32 R52, R132, R152.reuse, RZ ;  /* 0x000000988434723c */ /* 0x080fe600000018ff */
[----:B------:R-:W-:Y:S05]  /*46a0*/  MUFU.EX2 R228, R228 ;  /* 0x000000e400e47308 */ /* 0x000fea0000000800 */
[C---:B------:R-:W-:Y:S05]  /*46b0*/  HMMA.16816.F32 R56, R140.reuse, R152, RZ ;  /* 0x000000988c38723c */ /* 0x040fea00000018ff */
[----:B------:R-:W-:Y:S02]  /*46c0*/  MUFU.EX2 R227, R227 ;  /* 0x000000e300e37308 */ /* 0x000fe40000000800 */
[----:B------:R-:W-:Y:S02]  /*46d0*/  IMAD.MOV.U32 R153, RZ, RZ, R60 ;  /* 0x000000ffff997224 */ /* 0x000fe400078e003c */
[----:B------:R-:W-:Y:S02]  /*46e0*/  IMAD.MOV.U32 R152, RZ, RZ, R61 ;  /* 0x000000ffff987224 */ /* 0x000fe400078e003d */
[-C--:B------:R-:W-:Y:S04]  /*46f0*/  HMMA.16816.F32 R60, R140, R154.reuse, RZ ;  /* 0x0000009a8c3c723c */ /* 0x080fe800000018ff */
[----:B------:R-:W-:Y:S03]  /*4700*/  MUFU.EX2 R226, R226 ;  /* 0x000000e200e27308 */ /* 0x000fe60000000800 */
[----:B------:R-:W-:Y:S02]  /*4710*/  IMAD.MOV.U32 R141, RZ, RZ, R66 ;  /* 0x000000ffff8d7224 */ /* 0x000fe400078e0042 */
[----:B------:R-:W-:Y:S03]  /*4720*/  IMAD.MOV.U32 R142, RZ, RZ, R65 ;  /* 0x000000ffff8e7224 */ /* 0x000fe600078e0041 */
[----:B------:R-:W-:Y:S02]  /*4730*/  IMAD.MOV.U32 R143, RZ, RZ, R64 ;  /* 0x000000ffff8f7224 */ /* 0x000fe400078e0040 */
[----:B------:R-:W-:Y:S01]  /*4740*/  IMAD.MOV.U32 R140, RZ, RZ, R67 ;  /* 0x000000ffff8c7224 */ /* 0x000fe200078e0043 */
[----:B------:R-:W-:Y:S01]  /*4750*/  MUFU.EX2 R225, R225 ;  /* 0x000000e100e17308 */ /* 0x000fe20000000800 */
[----:B------:R-:W-:Y:S07]  /*4760*/  HMMA.16816.F32 R64, R132, R154, RZ ;  /* 0x0000009a8440723c */ /* 0x000fee00000018ff */
[----:B------:R-:W-:Y:S01]  /*4770*/  IMAD.MOV.U32 R155, RZ, RZ, R152 ;  /* 0x000000ffff9b7224 */ /* 0x000fe200078e0098 */
[-C--:B------:R-:W-:Y:S01]  /*4780*/  HMMA.16816.F32 R4, R156, R160.reuse, R4 ;  /* 0x000000a09c04723c */ /* 0x080fe20000001804 */
[----:B------:R-:W-:Y:S04]  /*4790*/  MUFU.EX2 R224, R224 ;  /* 0x000000e000e07308 */ /* 0x000fe80000000800 */
[----:B------:R-:W-:Y:S01]  /*47a0*/  IMAD.MOV.U32 R135, RZ, RZ, R102 ;  /* 0x000000ffff877224 */ /* 0x000fe200078e0066 */
[----:B------:R-:W-:Y:S01]  /*47b0*/  IADD3 R152, R187, UR4, RZ ;  /* 0x00000004bb987c10 */ /* 0x000fe2000fffe0ff */
[----:B------:R1:W5:Y:S01]  /*47c0*/  LDL.LU R102, [R1+0xc] ;  /* 0x00000c0001667983 */ /* 0x0003620000300800 */
[C---:B------:R-:W-:Y:S01]  /*47d0*/  HMMA.16816.F32 R8, R164.reuse, R160, R8 ;  /* 0x000000a0a408723c */ /* 0x040fe20000001808 */
[----:B------:R-:W-:Y:S02]  /*47e0*/  USHF.L.U32 UR4, UR5, 0xd, URZ ;  /* 0x0000000d05047899 */ /* 0x000fe4000800063f */
[----:B------:R-:W-:Y:S01]  /*47f0*/  MUFU.EX2 R223, R223 ;  /* 0x000000df00df7308 */ /* 0x000fe20000000800 */
[----:B------:R-:W-:Y:S01]  /*4800*/  IMAD.MOV.U32 R154, RZ, RZ, R101 ;  /* 0x000000ffff9a7224 */ /* 0x000fe200078e0065 */
[----:B------:R-:W-:Y:S01]  /*4810*/  LEA R152, R152, 0x10080, 0x1 ;  /* 0x0001008098987811 */ /* 0x000fe200078e08ff */
[----:B------:R1:W5:Y:S01]  /*4820*/  LDL.LU R101, [R1+0x8] ;  /* 0x0000080001657983 */ /* 0x0003620000300800 */
[----:B------:R-:W-:Y:S01]  /*4830*/  IMAD.MOV.U32 R161, RZ, RZ, R136 ;  /* 0x000000ffffa17224 */ /* 0x000fe200078e0088 */
[-C--:B------:R-:W-:Y:S04]  /*4840*/  HMMA.16816.F32 R12, R164, R162.reuse, R12 ;  /* 0x000000a2a40c723c */ /* 0x080fe8000000180c */
[----:B------:R-:W-:Y:S01]  /*4850*/  IMAD.SHL.U32 R160, R182, 0x2, RZ ;  /* 0x00000002b6a07824 */ /* 0x000fe200078e00ff */
[----:B------:R-:W-:Y:S03]  /*4860*/  MUFU.EX2 R161, R161 ;  /* 0x000000a100a17308 */ /* 0x000fe60000000800 */
[C---:B------:R-:W-:Y:S07]  /*4870*/  HMMA.16816.F32 R16, R156.reuse, R162, R16 ;  /* 0x000000a29c10723c */ /* 0x040fee0000001810 */
[----:B------:R-:W-:Y:S01]  /*4880*/  IMAD.MOV.U32 R163, RZ, RZ, R138 ;  /* 0x000000ffffa37224 */ /* 0x000fe200078e008a */
[-C--:B------:R-:W-:Y:S01]  /*4890*/  HMMA.16816.F32 R20, R156, R168.reuse, R20 ;  /* 0x000000a89c14723c */ /* 0x080fe20000001814 */
[----:B------:R-:W-:Y:S03]  /*48a0*/  MUFU.EX2 R251, R251 ;  /* 0x000000fb00fb7308 */ /* 0x000fe60000000800 */
[----:B------:R-:W-:Y:S04]  /*48b0*/  IMAD.MOV.U32 R162, RZ, RZ, R137 ;  /* 0x000000ffffa27224 */ /* 0x000fe800078e0089 */
[C---:B------:R-:W-:Y:S03]  /*48c0*/  HMMA.16816.F32 R24, R164.reuse, R168, R24 ;  /* 0x000000a8a418723c */ /* 0x040fe60000001818 */
[----:B------:R-:W-:Y:S04]  /*48d0*/  MUFU.EX2 R162, R162 ;  /* 0x000000a200a27308 */ /* 0x000fe80000000800 */
[----:B------:R-:W-:Y:S01]  /*48e0*/  IMAD.MOV.U32 R168, RZ, RZ, R150 ;  /* 0x000000ffffa87224 */ /* 0x000fe200078e0096 */
[-C--:B------:R-:W-:Y:S04]  /*48f0*/  HMMA.16816.F32 R28, R164, R170.reuse, R28 ;  /* 0x000000aaa41c723c */ /* 0x080fe8000000181c */
[----:B------:R-:W-:Y:S01]  /*4900*/  IMAD.MOV.U32 R169, RZ, RZ, R153 ;  /* 0x000000ffffa97224 */ /* 0x000fe200078e0099 */
        /* <DEDUP_REMOVED lines=11> */
[----:B------:R-:W-:Y:S01]  /*49c0*/  MUFU.EX2 R237, R237 ;  /* 0x000000ed00ed7308 */ /* 0x000fe20000000800 */
[C---:B------:R-:W-:Y:S01]  /*49d0*/  IMAD.IADD R140, R160.reuse, 0x1, R152 ;  /* 0x00000001a08c7824 */ /* 0x040fe200078e0298 */
[----:B------:R-:W-:Y:S01]  /*49e0*/  IADD3 R152, R160, R152, R181 ;  /* 0x00000098a0987210 */ /* 0x000fe20007ffe0b5 */
        /* <DEDUP_REMOVED lines=8> */
[-C--:B------:R-:W-:Y:S01]  /*4a70*/  HMMA.16816.F32 R60, R164, R178.reuse, R60 ;  /* 0x000000b2a43c723c */ /* 0x080fe2000000183c */
[----:B------:R-:W-:Y:S03]  /*4a80*/  LDSM.16.M88.4 R132, [R140] ;  /* 0x000000008c84783b */ /* 0x000fe60000000200 */
[----:B------:R-:W-:Y:S01]  /*4a90*/  IMAD.MOV.U32 R176, RZ, RZ, R151 ;  /* 0x000000ffffb07224 */ /* 0x000fe200078e0097 */
[----:B------:R-:W-:Y:S02]  /*4aa0*/  MUFU.EX2 R175, R175 ;  /* 0x000000af00af7308 */ /* 0x000fe40000000800 */
[----:B------:R-:W-:Y:S01]  /*4ab0*/  IMAD.MOV.U32 R164, RZ, RZ, R139 ;  /* 0x000000ffffa47224 */ /* 0x000fe200078e008b */
[----:B------:R-:W-:Y:S01]  /*4ac0*/  HMMA.16816.F32 R64, R156, R178, R64 ;  /* 0x000000b29c40723c */ /* 0x000fe20000001840 */
[----:B------:R-:W2:Y:S03]  /*4ad0*/  LDSM.16.M88.4 R136, [R3+0x4080] ;  /* 0x004080000388783b */ /* 0x000ea60000000200 */
[----:B------:R-:W-:Y:S02]  /*4ae0*/  IMAD.MOV.U32 R165, RZ, RZ, R146 ;  /* 0x000000ffffa57224 */ /* 0x000fe400078e0092 */
[----:B------:R-:W-:Y:S01]  /*4af0*/  IMAD.MOV.U32 R167, RZ, RZ, R148 ;  /* 0x000000ffffa77224 */ /* 0x000fe200078e0094 */
[----:B------:R-:W-:Y:S01]  /*4b00*/  MUFU.EX2 R236, R236 ;  /* 0x000000ec00ec7308 */ /* 0x000fe20000000800 */
[----:B------:R-:W-:Y:S01]  /*4b10*/  IMAD.MOV.U32 R159, RZ, RZ, R147 ;  /* 0x000000ffff9f7224 */ /* 0x000fe200078e0093 */
[----:B------:R-:W3:Y:S03]  /*4b20*/  LDSM.16.M88.4 R140, [R140+0x2000] ;  /* 0x002000008c8c783b */ /* 0x000ee60000000200 */
[----:B------:R-:W-:Y:S02]  /*4b30*/  IMAD.MOV.U32 R178, RZ, RZ, R144 ;  /* 0x000000ffffb27224 */ /* 0x000fe400078e0090 */
[----:B------:R-:W-:Y:S02]  /*4b40*/  IMAD.MOV.U32 R179, RZ, RZ, R145 ;  /* 0x000000ffffb37224 */ /* 0x000fe400078e0091 */
[----:B------:R-:W-:Y:S01]  /*4b50*/  IMAD.MOV.U32 R166, RZ, RZ, R149 ;  /* 0x000000ffffa67224 */ /* 0x000fe200078e0095 */
[----:B------:R-:W4:Y:S01]  /*4b60*/  LDSM.16.M88.4 R144, [R3+0x5080] ;  /* 0x005080000390783b */ /* 0x000f220000000200 */
[----:B------:R-:W1:Y:S07]  /*4b70*/  MUFU.EX2 R156, R159 ;  /* 0x0000009f009c7308 */ /* 0x000e6e0000000800 */
[----:B------:R-:W1:Y:S03]  /*4b80*/  LDSM.16.M88.4 R148, [R3+0x6080] ;  /* 0x006080000394783b */ /* 0x000e660000000200 */
[----:B------:R-:W1:Y:S10]  /*4b90*/  MUFU.EX2 R157, R178 ;  /* 0x000000b2009d7308 */ /* 0x000e740000000800 */
[----:B------:R-:W-:Y:S01]  /*4ba0*/  MUFU.EX2 R178, R0 ;  /* 0x0000000000b27308 */ /* 0x000fe20000000800 */
[-C--:B--2---:R-:W-:Y:S09]  /*4bb0*/  HMMA.16816.F32 R4, R132, R136.reuse, R4 ;  /* 0x000000888404723c */ /* 0x084ff20000001804 */
[----:B------:R-:W2:Y:S01]  /*4bc0*/  MUFU.EX2 R158, R179 ;  /* 0x000000b3009e7308 */ /* 0x000ea20000000800 */
[C---:B---3--:R-:W-:Y:S08]  /*4bd0*/  HMMA.16816.F32 R8, R140.reuse, R136, R8 ;  /* 0x000000888c08723c */ /* 0x048ff00000001808 */
[-C--:B------:R-:W-:Y:S01]  /*4be0*/  HMMA.16816.F32 R12, R140, R138.reuse, R12 ;  /* 0x0000008a8c0c723c */ /* 0x080fe2000000180c */
[----:B------:R-:W3:Y:S07]  /*4bf0*/  MUFU.EX2 R159, R164 ;  /* 0x000000a4009f7308 */ /* 0x000eee0000000800 */
[C---:B------:R-:W-:Y:S01]  /*4c00*/  HMMA.16816.F32 R16, R132.reuse, R138, R16 ;  /* 0x0000008a8410723c */ /* 0x040fe20000001810 */
[----:B------:R-:W2:Y:S02]  /*4c10*/  LDSM.16.M88.4 R136, [R3+0x7080] ;  /* 0x007080000388783b */ /* 0x000ea40000000200 */
[----:B------:R-:W1:Y:S05]  /*4c20*/  MUFU.EX2 R164, R165 ;  /* 0x000000a500a47308 */ /* 0x000e6a0000000800 */
[-C--:B----4-:R-:W-:Y:S05]  /*4c30*/  HMMA.16816.F32 R20, R132, R144.reuse, R20 ;  /* 0x000000908414723c */ /* 0x090fea0000001814 */
[----:B------:R-:W4:Y:S03]  /*4c40*/  MUFU.EX2 R165, R166 ;  /* 0x000000a600a57308 */ /* 0x000f260000000800 */
[C---:B------:R-:W-:Y:S07]  /*4c50*/  HMMA.16816.F32 R24, R140.reuse, R144, R24 ;  /* 0x000000908c18723c */ /* 0x040fee0000001818 */
[----:B------:R-:W2:Y:S01]  /*4c60*/  MUFU.EX2 R166, R167 ;  /* 0x000000a700a67308 */ /* 0x000ea20000000800 */
[-C--:B------:R-:W-:Y:S08]  /*4c70*/  HMMA.16816.F32 R28, R140, R146.reuse, R28 ;  /* 0x000000928c1c723c */ /* 0x080ff0000000181c */
[C---:B------:R-:W-:Y:S01]  /*4c80*/  HMMA.16816.F32 R32, R132.reuse, R146, R32 ;  /* 0x000000928420723c */ /* 0x040fe20000001820 */
[----:B------:R-:W-:Y:S01]  /*4c90*/  LDSM.16.M88.4 R144, [R152] ;  /* 0x000000009890783b */ /* 0x000fe20000000200 */
[----:B------:R-:W-:Y:S06]  /*4ca0*/  MUFU.EX2 R167, R176 ;  /* 0x000000b000a77308 */ /* 0x000fec0000000800 */
[-C--:B-1----:R-:W-:Y:S01]  /*4cb0*/  HMMA.16816.F32 R36, R132, R148.reuse, R36 ;  /* 0x000000948424723c */ /* 0x082fe20000001824 */
[----:B------:R-:W-:Y:S03]  /*4cc0*/  LDSM.16.M88.4 R152, [R152+0x2000] ;  /* 0x002000009898783b */ /* 0x000fe60000000200 */
[----:B------:R-:W1:Y:S04]  /*4cd0*/  MUFU.EX2 R176, R177 ;  /* 0x000000b100b07308 */ /* 0x000e680000000800 */
[C---:B------:R-:W-:Y:S06]  /*4ce0*/  HMMA.16816.F32 R40, R140.reuse, R148, R40 ;  /* 0x000000948c28723c */ /* 0x040fec0000001828 */
[----:B------:R1:W1:Y:S02]  /*4cf0*/  MUFU.EX2 R177, R100 ;  /* 0x0000006400b17308 */ /* 0x0002640000000800 */
[-C--:B------:R-:W-:Y:S08]  /*4d00*/  HMMA.16816.F32 R44, R140, R150.reuse, R44 ;  /* 0x000000968c2c723c */ /* 0x080ff0000000182c */
[C---:B------:R-:W-:Y:S01]  /*4d10*/  HMMA.16816.F32 R48, R132.reuse, R150, R48 ;  /* 0x000000968430723c */ /* 0x040fe20000001830 */
[----:B------:R-:W3:Y:S01]  /*4d20*/  LDSM.16.M88.4 R148, [R2+0x4080] ;  /* 0x004080000294783b */ /* 0x000ee20000000200 */
[----:B------:R4:W3:Y:S06]  /*4d30*/  MUFU.EX2 R179, R205 ;  /* 0x000000cd00b37308 */ /* 0x0008ec0000000800 */
[-C--:B--2---:R-:W-:Y:S04]  /*4d40*/  HMMA.16816.F32 R52, R132, R136.reuse, R52 ;  /* 0x000000888434723c */ /* 0x084fe80000001834 */
[----:B------:R-:W-:Y:S01]  /*4d50*/  MUFU.EX2 R239, R239 ;  /* 0x000000ef00ef7308 */ /* 0x000fe20000000800 */
[----:B-1----:R1:W5:Y:S03]  /*4d60*/  LDL.LU R100, [R1+0x4] ;  /* 0x0000040001647983 */ /* 0x0023660000300800 */
[C---:B------:R-:W-:Y:S01]  /*4d70*/  HMMA.16816.F32 R56, R140.reuse, R136, R56 ;  /* 0x000000888c38723c */ /* 0x040fe20000001838 */
[----:B------:R1:W5:Y:S05]  /*4d80*/  LDL.LU R0, [R1] ;  /* 0x0000000001007983 */ /* 0x00036a0000300800 */
[----:B------:R-:W2:Y:S02]  /*4d90*/  MUFU.EX2 R234, R234 ;  /* 0x000000ea00ea7308 */ /* 0x000ea40000000800 */
[-C--:B------:R-:W-:Y:S01]  /*4da0*/  HMMA.16816.F32 R60, R140, R138.reuse, R60 ;  /* 0x0000008a8c3c723c */ /* 0x080fe2000000183c */
[----:B------:R-:W-:Y:S03]  /*4db0*/  LDSM.16.M88.4 R140, [R2+0x7080] ;  /* 0x00708000028c783b */ /* 0x000fe60000000200 */
[----:B----4-:R-:W-:Y:S04]  /*4dc0*/  IMAD.MOV.U32 R205, RZ, RZ, 0x40 ;  /* 0x00000040ffcd7424 */ /* 0x010fe800078e00ff */
[----:B------:R-:W-:Y:S01]  /*4dd0*/  HMMA.16816.F32 R64, R132, R138, R64 ;  /* 0x0000008a8440723c */ /* 0x000fe20000001840 */
[----:B------:R-:W4:Y:S01]  /*4de0*/  LDSM.16.M88.4 R132, [R2+0x5080] ;  /* 0x005080000284783b */ /* 0x000f220000000200 */
[----:B------:R-:W-:Y:S06]  /*4df0*/  MUFU.EX2 R233, R233 ;  /* 0x000000e900e97308 */ /* 0x000fec0000000800 */
[-C--:B---3--:R-:W-:Y:S01]  /*4e00*/  HMMA.16816.F32 R4, R144, R148.reuse, R4 ;  /* 0x000000949004723c */ /* 0x088fe20000001804 */
[----:B------:R-:W3:Y:S03]  /*4e10*/  LDSM.16.M88.4 R136, [R2+0x6080] ;  /* 0x006080000288783b */ /* 0x000ee60000000200 */
[----:B------:R-:W1:Y:S04]  /*4e20*/  MUFU.EX2 R232, R232 ;  /* 0x000000e800e87308 */ /* 0x000e680000000800 */
[C---:B------:R-:W-:Y:S06]  /*4e30*/  HMMA.16816.F32 R8, R152.reuse, R148, R8 ;  /* 0x000000949808723c */ /* 0x040fec0000001808 */
[----:B------:R-:W-:Y:S01]  /*4e40*/  MUFU.EX2 R169, R169 ;  /* 0x000000a900a97308 */ /* 0x000fe20000000800 */
[----:B------:R-:W-:Y:S01]  /*4e50*/  IMAD.U32 R148, RZ, RZ, UR5 ;  /* 0x00000005ff947e24 */ /* 0x000fe2000f8e00ff */
[-C--:B------:R-:W-:Y:S04]  /*4e60*/  HMMA.16816.F32 R12, R152, R150.reuse, R12 ;  /* 0x00000096980c723c */ /* 0x080fe8000000180c */
[----:B------:R-:W-:Y:S04]  /*4e70*/  IMAD R148, R148, 0x80, R200 ;  /* 0x0000008094947824 */ /* 0x000fe800078e02c8 */
[----:B------:R-:W-:Y:S01]  /*4e80*/  MUFU.EX2 R170, R170 ;  /* 0x000000aa00aa7308 */ /* 0x000fe20000000800 */
[C---:B------:R-:W-:Y:S01]  /*4e90*/  HMMA.16816.F32 R16, R144.reuse, R150, R16 ;  /* 0x000000969010723c */ /* 0x040fe20000001810 */
[----:B------:R-:W1:Y:S07]  /*4ea0*/  LDS R149, [R148.X4+0x18480] ;  /* 0x0184800094957984 */ /* 0x000e6e0000004800 */
[-C--:B----4-:R-:W-:Y:S01]  /*4eb0*/  HMMA.16816.F32 R20, R144, R132.reuse, R20 ;  /* 0x000000849014723c */ /* 0x090fe20000001814 */
[----:B------:R-:W4:Y:S07]  /*4ec0*/  MUFU.EX2 R250, R250 ;  /* 0x000000fa00fa7308 */ /* 0x000f2e0000000800 */
[C---:B------:R-:W-:Y:S03]  /*4ed0*/  HMMA.16816.F32 R24, R152.reuse, R132, R24 ;  /* 0x000000849818723c */ /* 0x040fe60000001818 */
[----:B------:R-:W-:Y:S05]  /*4ee0*/  MUFU.EX2 R171, R171 ;  /* 0x000000ab00ab7308 */ /* 0x000fea0000000800 */
[-C--:B------:R-:W-:Y:S05]  /*4ef0*/  HMMA.16816.F32 R28, R152, R134.reuse, R28 ;  /* 0x00000086981c723c */ /* 0x080fea000000181c */
[----:B------:R-:W-:Y:S03]  /*4f00*/  MUFU.EX2 R172, R172 ;  /* 0x000000ac00ac7308 */ /* 0x000fe60000000800 */
[C---:B------:R-:W-:Y:S07]  /*4f10*/  HMMA.16816.F32 R32, R144.reuse, R134, R32 ;  /* 0x000000869020723c */ /* 0x040fee0000001820 */
[----:B------:R-:W-:Y:S01]  /*4f20*/  MUFU.EX2 R248, R248 ;  /* 0x000000f800f87308 */ /* 0x000fe20000000800 */
[-C--:B---3--:R-:W-:Y:S04]  /*4f30*/  HMMA.16816.F32 R36, R144, R136.reuse, R36 ;  /* 0x000000889024723c */ /* 0x088fe80000001824 */
[--C-:B-1----:R-:W-:Y:S02]  /*4f40*/  FADD.FTZ R5, R5, -R149.reuse ;  /* 0x8000009505057221 */ /* 0x102fe40000010000 */
[--C-:B------:R-:W-:Y:S02]  /*4f50*/  FADD.FTZ R4, R4, -R149.reuse ;  /* 0x8000009504047221 */ /* 0x100fe40000010000 */
[C---:B------:R-:W-:Y:S01]  /*4f60*/  HMMA.16816.F32 R40, R152.reuse, R136, R40 ;  /* 0x000000889828723c */ /* 0x040fe20000001828 */
[----:B------:R-:W-:Y:S03]  /*4f70*/  MUFU.EX2 R231, R231 ;  /* 0x000000e700e77308 */ /* 0x000fe60000000800 */
[----:B------:R-:W-:Y:S01]  /*4f80*/  FMUL.FTZ R4, R156, R4 ;  /* 0x000000049c047220 */ /* 0x000fe20000410000 */
[C---:B------:R-:W-:Y:S01]  /*4f90*/  F2FP.PACK_AB R156, R157.reuse, R156 ;  /* 0x0000009c9d9c723e */ /* 0x040fe200000000ff */
[----:B------:R-:W-:Y:S02]  /*4fa0*/  FMUL.FTZ R157, R157, R5 ;  /* 0x000000059d9d7220 */ /* 0x000fe40000410000 */
[----:B------:R-:W1:Y:S01]  /*4fb0*/  LDS R5, [R148.X4+0x184a0] ;  /* 0x0184a00094057984 */ /* 0x000e620000004800 */
[-C--:B------:R-:W-:Y:S02]  /*4fc0*/  HMMA.16816.F32 R44, R152, R138.reuse, R44 ;  /* 0x0000008a982c723c */ /* 0x080fe4000000182c */
[----:B------:R-:W3:Y:S01]  /*4fd0*/  MUFU.EX2 R230, R230 ;  /* 0x000000e600e67308 */ /* 0x000ee20000000800 */
[--C-:B------:R-:W-:Y:S01]  /*4fe0*/  FADD.FTZ R16, R16, -R149.reuse ;  /* 0x8000009510107221 */ /* 0x100fe20000010000 */
[----:B------:R-:W-:Y:S01]  /*4ff0*/  F2FP.PACK_AB R4, R157, R4 ;  /* 0x000000049d04723e */ /* 0x000fe200000000ff */
[--C-:B------:R-:W-:Y:S02]  /*5000*/  FADD.FTZ R20, R20, -R149.reuse ;  /* 0x8000009514147221 */ /* 0x100fe40000010000 */
[----:B------:R-:W-:Y:S01]  /*5010*/  FMUL.FTZ R16, R158, R16 ;  /* 0x000000109e107220 */ /* 0x000fe20000410000 */
[C---:B------:R-:W-:Y:S04]  /*5020*/  HMMA.16816.F32 R48, R144.reuse, R138, R48 ;  /* 0x0000008a9030723c */ /* 0x040fe80000001830 */
[----:B------:R-:W-:Y:S01]  /*5030*/  F2FP.PACK_AB R158, R159, R158 ;  /* 0x0000009e9f9e723e */ /* 0x000fe200000000ff */
[----:B------:R-:W-:Y:S01]  /*5040*/  FMUL.FTZ R20, R161, R20 ;  /* 0x00000014a1147220 */ /* 0x000fe20000410000 */
[----:B------:R-:W-:Y:S01]  /*5050*/  F2FP.PACK_AB R161, R162, R161 ;  /* 0x000000a1a2a1723e */ /* 0x000fe200000000ff */
[--C-:B------:R-:W-:Y:S01]  /*5060*/  FADD.FTZ R32, R32, -R149.reuse ;  /* 0x8000009520207221 */ /* 0x100fe20000010000 */
[-C--:B------:R-:W-:Y:S01]  /*5070*/  HMMA.16816.F32 R52, R144, R140.reuse, R52 ;  /* 0x0000008c9034723c */ /* 0x080fe20000001834 */
[----:B------:R-:W-:Y:S03]  /*5080*/  MUFU.EX2 R222, R222 ;  /* 0x000000de00de7308 */ /* 0x000fe60000000800 */
[----:B------:R-:W-:Y:S01]  /*5090*/  FMUL.FTZ R32, R163, R32 ;  /* 0x00000020a3207220 */ /* 0x000fe20000410000 */
[----:B------:R-:W-:Y:S01]  /*50a0*/  F2FP.PACK_AB R163, R164, R163 ;  /* 0x000000a3a4a3723e */ /* 0x000fe200000000ff */
[--C-:B------:R-:W-:Y:S02]  /*50b0*/  FADD.FTZ R36, R36, -R149.reuse ;  /* 0x8000009524247221 */ /* 0x100fe40000010000 */
[C---:B------:R-:W-:Y:S03]  /*50c0*/  HMMA.16816.F32 R56, R152.reuse, R140, R56 ;  /* 0x0000008c9838723c */ /* 0x040fe60000001838 */
[----:B------:R-:W2:Y:S01]  /*50d0*/  MUFU.EX2 R221, R221 ;  /* 0x000000dd00dd7308 */ /* 0x000ea20000000800 */
[----:B------:R-:W-:Y:S01]  /*50e0*/  FMUL.FTZ R36, R165, R36 ;  /* 0x00000024a5247220 */ /* 0x000fe20000410000 */
[----:B------:R-:W-:Y:S01]  /*50f0*/  F2FP.PACK_AB R165, R166, R165 ;  /* 0x000000a5a6a5723e */ /* 0x000fe200000000ff */
[--C-:B------:R-:W-:Y:S01]  /*5100*/  FADD.FTZ R17, R17, -R149.reuse ;  /* 0x8000009511117221 */ /* 0x100fe20000010000 */
[----:B------:R-:W-:Y:S01]  /*5110*/  IADD3 R140, R186, UR4, RZ ;  /* 0x00000004ba8c7c10 */ /* 0x000fe2000fffe0ff */
[-C--:B------:R-:W-:Y:S04]  /*5120*/  HMMA.16816.F32 R60, R152, R142.reuse, R60 ;  /* 0x0000008e983c723c */ /* 0x080fe8000000183c */
[----:B------:R-:W-:Y:S02]  /*5130*/  FADD.FTZ R48, R48, -R149 ;  /* 0x8000009530307221 */ /* 0x000fe40000010000 */
[----:B------:R-:W-:Y:S02]  /*5140*/  FMUL.FTZ R17, R159, R17 ;  /* 0x000000119f117220 */ /* 0x000fe40000410000 */
[--C-:B-1----:R-:W-:Y:S01]  /*5150*/  FADD.FTZ R6, R6, -R5.reuse ;  /* 0x8000000506067221 */ /* 0x102fe20000010000 */
[----:B------:R-:W-:Y:S04]  /*5160*/  HMMA.16816.F32 R64, R144, R142, R64 ;  /* 0x0000008e9040723c */ /* 0x000fe80000001840 */
[--C-:B------:R-:W-:Y:S01]  /*5170*/  FADD.FTZ R7, R7, -R5.reuse ;  /* 0x8000000507077221 */ /* 0x100fe20000010000 */
[----:B------:R-:W-:Y:S01]  /*5180*/  F2FP.PACK_AB R16, R17, R16 ;  /* 0x000000101110723e */ /* 0x000fe200000000ff */
[----:B------:R-:W-:Y:S01]  /*5190*/  FMUL.FTZ R6, R173, R6 ;  /* 0x00000006ad067220 */ /* 0x000fe20000410000 */
[C---:B------:R-:W-:Y:S01]  /*51a0*/  F2FP.PACK_AB R173, R174.reuse, R173 ;  /* 0x000000adaead723e */ /* 0x040fe200000000ff */
[----:B------:R-:W-:Y:S04]  /*51b0*/  FMUL.FTZ R7, R174, R7 ;  /* 0x00000007ae077220 */ /* 0x000fe80000410000 */
[--C-:B------:R-:W-:Y:S01]  /*51c0*/  FADD.FTZ R18, R18, -R5.reuse ;  /* 0x8000000512127221 */ /* 0x100fe20000010000 */
[----:B------:R-:W-:Y:S01]  /*51d0*/  F2FP.PACK_AB R6, R7, R6 ;  /* 0x000000060706723e */ /* 0x000fe200000000ff */
[----:B------:R-:W-:Y:S01]  /*51e0*/  IMAD.SHL.U32 R140, R140, 0x2, RZ ;  /* 0x000000028c8c7824 */ /* 0x000fe200078e00ff */
[----:B------:R-:W1:Y:S01]  /*51f0*/  LDS R7, [R148.X4+0x18580] ;  /* 0x0185800094077984 */ /* 0x000e620000004800 */
[----:B------:R-:W-:Y:S02]  /*5200*/  IMAD.SHL.U32 R144, R187, 0x2, RZ ;  /* 0x00000002bb907824 */ /* 0x000fe400078e00ff */
[----:B------:R-:W-:Y:S01]  /*5210*/  FMUL.FTZ R18, R175, R18 ;  /* 0x00000012af127220 */ /* 0x000fe20000410000 */
[----:B------:R-:W2:Y:S01]  /*5220*/  LDS R148, [R148.X4+0x185a0] ;  /* 0x0185a00094947984 */ /* 0x000ea20000004800 */
[----:B------:R-:W-:Y:S01]  /*5230*/  F2FP.PACK_AB R175, R176, R175 ;  /* 0x000000afb0af723e */ /* 0x000fe200000000ff */
[--C-:B------:R-:W-:Y:S02]  /*5240*/  FADD.FTZ R19, R19, -R5.reuse ;  /* 0x8000000513137221 */ /* 0x100fe40000010000 */
[----:B------:R-:W-:Y:S01]  /*5250*/  STS [R204], R156 ;  /* 0x0000009ccc007388 */ /* 0x000fe20000000800 */
[--C-:B------:R-:W-:Y:S02]  /*5260*/  FADD.FTZ R22, R22, -R5.reuse ;  /* 0x8000000516167221 */ /* 0x100fe40000010000 */
[----:B------:R-:W-:Y:S01]  /*5270*/  FMUL.FTZ R19, R176, R19 ;  /* 0x00000013b0137220 */ /* 0x000fe20000410000 */
[----:B------:R-:W-:Y:S01]  /*5280*/  STS [R204+0x400], R173 ;  /* 0x000400adcc007388 */ /* 0x000fe20000000800 */
[--C-:B------:R-:W-:Y:S02]  /*5290*/  FADD.FTZ R23, R23, -R5.reuse ;  /* 0x8000000517177221 */ /* 0x100fe40000010000 */
[--C-:B------:R-:W-:Y:S01]  /*52a0*/  FADD.FTZ R34, R34, -R5.reuse ;  /* 0x8000000522227221 */ /* 0x100fe20000010000 */
[----:B------:R-:W-:Y:S01]  /*52b0*/  STS [R211], R158 ;  /* 0x0000009ed3007388 */ /* 0x000fe20000000800 */
[--C-:B------:R-:W-:Y:S01]  /*52c0*/  FADD.FTZ R35, R35, -R5.reuse ;  /* 0x8000000523237221 */ /* 0x100fe20000010000 */
[----:B------:R-:W-:Y:S01]  /*52d0*/  F2FP.PACK_AB R18, R19, R18 ;  /* 0x000000121312723e */ /* 0x000fe200000000ff */
[--C-:B------:R-:W-:Y:S01]  /*52e0*/  FADD.FTZ R38, R38, -R5.reuse ;  /* 0x8000000526267221 */ /* 0x100fe20000010000 */
[----:B------:R-:W-:Y:S01]  /*52f0*/  STS [R211+0x400], R175 ;  /* 0x000400afd3007388 */ /* 0x000fe20000000800 */
[--C-:B------:R-:W-:Y:S02]  /*5300*/  FADD.FTZ R39, R39, -R5.reuse ;  /* 0x8000000527277221 */ /* 0x100fe40000010000 */
[--C-:B------:R-:W-:Y:S02]  /*5310*/  FADD.FTZ R50, R50, -R5.reuse ;  /* 0x8000000532327221 */ /* 0x100fe40000010000 */
[--C-:B------:R-:W-:Y:S02]  /*5320*/  FADD.FTZ R51, R51, -R5.reuse ;  /* 0x8000000533337221 */ /* 0x100fe40000010000 */
[--C-:B------:R-:W-:Y:S02]  /*5330*/  FADD.FTZ R54, R54, -R5.reuse ;  /* 0x8000000536367221 */ /* 0x100fe40000010000 */
[--C-:B------:R-:W-:Y:S02]  /*5340*/  FADD.FTZ R55, R55, -R5.reuse ;  /* 0x8000000537377221 */ /* 0x100fe40000010000 */
[--C-:B------:R-:W-:Y:S02]  /*5350*/  FADD.FTZ R66, R66, -R5.reuse ;  /* 0x8000000542427221 */ /* 0x100fe40000010000 */
[----:B------:R-:W-:Y:S01]  /*5360*/  FADD.FTZ R67, R67, -R5 ;  /* 0x8000000543437221 */ /* 0x000fe20000010000 */
[----:B------:R-:W-:Y:S01]  /*5370*/  F2FP.PACK_AB R5, R219, R220 ;  /* 0x000000dcdb05723e */ /* 0x000fe200000000ff */
[----:B------:R-:W-:Y:S02]  /*5380*/  FMUL.FTZ R23, R178, R23 ;  /* 0x00000017b2177220 */ /* 0x000fe40000410000 */
[----:B------:R-:W-:Y:S02]  /*5390*/  FMUL.FTZ R35, R252, R35 ;  /* 0x00000023fc237220 */ /* 0x000fe40000410000 */
[----:B------:R2:W-:Y:S01]  /*53a0*/  STS [R204+0x2400], R5 ;  /* 0x00240005cc007388 */ /* 0x0005e20000000800 */
[--C-:B-1----:R-:W-:Y:S02]  /*53b0*/  FADD.FTZ R8, R8, -R7.reuse ;  /* 0x8000000708087221 */ /* 0x102fe40000010000 */
[--C-:B------:R-:W-:Y:S02]  /*53c0*/  FADD.FTZ R12, R12, -R7.reuse ;  /* 0x800000070c0c7221 */ /* 0x100fe40000010000 */
[----:B------:R-:W-:Y:S01]  /*53d0*/  FMUL.FTZ R8, R247, R8 ;  /* 0x00000008f7087220 */ /* 0x000fe20000410000 */
[----:B------:R-:W-:Y:S01]  /*53e0*/  F2FP.PACK_AB R247, R246, R247 ;  /* 0x000000f7f6f7723e */ /* 0x000fe200000000ff */
[--C-:B------:R-:W-:Y:S02]  /*53f0*/  FADD.FTZ R9, R9, -R7.reuse ;  /* 0x8000000709097221 */ /* 0x100fe40000010000 */
[--C-:B------:R-:W-:Y:S02]  /*5400*/  FADD.FTZ R13, R13, -R7.reuse ;  /* 0x800000070d0d7221 */ /* 0x100fe40000010000 */
[----:B------:R-:W-:Y:S01]  /*5410*/  STS [R204+0x2000], R247 ;  /* 0x002000f7cc007388 */ /* 0x000fe20000000800 */
[----:B------:R-:W-:Y:S01]  /*5420*/  FMUL.FTZ R12, R245, R12 ;  /* 0x0000000cf50c7220 */ /* 0x000fe20000410000 */
[----:B------:R-:W-:Y:S01]  /*5430*/  F2FP.PACK_AB R245, R244, R245 ;  /* 0x000000f5f4f5723e */ /* 0x000fe200000000ff */
[--C-:B------:R-:W-:Y:S02]  /*5440*/  FADD.FTZ R24, R24, -R7.reuse ;  /* 0x8000000718187221 */ /* 0x100fe40000010000 */
[--C-:B------:R-:W-:Y:S02]  /*5450*/  FADD.FTZ R25, R25, -R7.reuse ;  /* 0x8000000719197221 */ /* 0x100fe40000010000 */
[----:B------:R-:W-:Y:S01]  /*5460*/  STS [R211+0x2000], R245 ;  /* 0x002000f5d3007388 */ /* 0x000fe20000000800 */
[--C-:B------:R-:W-:Y:S02]  /*5470*/  FADD.FTZ R28, R28, -R7.reuse ;  /* 0x800000071c1c7221 */ /* 0x100fe40000010000 */
[--C-:B------:R-:W-:Y:S02]  /*5480*/  FADD.FTZ R29, R29, -R7.reuse ;  /* 0x800000071d1d7221 */ /* 0x100fe40000010000 */
[--C-:B------:R-:W-:Y:S02]  /*5490*/  FADD.FTZ R40, R40, -R7.reuse ;  /* 0x8000000728287221 */ /* 0x100fe40000010000 */
[--C-:B------:R-:W-:Y:S01]  /*54a0*/  FADD.FTZ R41, R41, -R7.reuse ;  /* 0x8000000729297221 */ /* 0x100fe20000010000 */
[----:B--2---:R-:W-:Y:S01]  /*54b0*/  F2FP.PACK_AB R5, R215, R216 ;  /* 0x000000d8d705723e */ /* 0x004fe200000000ff */
[--C-:B------:R-:W-:Y:S02]  /*54c0*/  FADD.FTZ R44, R44, -R7.reuse ;  /* 0x800000072c2c7221 */ /* 0x100fe40000010000 */
[--C-:B------:R-:W-:Y:S02]  /*54d0*/  FADD.FTZ R45, R45, -R7.reuse ;  /* 0x800000072d2d7221 */ /* 0x100fe40000010000 */
[--C-:B------:R-:W-:Y:S02]  /*54e0*/  FADD.FTZ R56, R56, -R7.reuse ;  /* 0x8000000738387221 */ /* 0x100fe40000010000 */
[--C-:B------:R-:W-:Y:S02]  /*54f0*/  FADD.FTZ R57, R57, -R7.reuse ;  /* 0x8000000739397221 */ /* 0x100fe40000010000 */
[--C-:B------:R-:W-:Y:S02]  /*5500*/  FADD.FTZ R60, R60, -R7.reuse ;  /* 0x800000073c3c7221 */ /* 0x100fe40000010000 */
[----:B------:R-:W-:Y:S01]  /*5510*/  FADD.FTZ R61, R61, -R7 ;  /* 0x800000073d3d7221 */ /* 0x000fe20000010000 */
[----:B------:R-:W-:Y:S01]  /*5520*/  F2FP.PACK_AB R7, R217, R218 ;  /* 0x000000dad907723e */ /* 0x000fe200000000ff */
[----:B------:R-:W-:Y:S01]  /*5530*/  FMUL.FTZ R22, R177, R22 ;  /* 0x00000016b1167220 */ /* 0x000fe20000410000 */
[----:B------:R-:W-:Y:S01]  /*5540*/  F2FP.PACK_AB R177, R178, R177 ;  /* 0x000000b1b2b1723e */ /* 0x000fe200000000ff */
[----:B------:R-:W-:Y:S02]  /*5550*/  FMUL.FTZ R9, R246, R9 ;  /* 0x00000009f6097220 */ /* 0x000fe40000410000 */
[----:B------:R1:W-:Y:S01]  /*5560*/  STS [R211+0x2400], R7 ;  /* 0x00240007d3007388 */ /* 0x0003e20000000800 */
[----:B------:R-:W-:Y:S01]  /*5570*/  FMUL.FTZ R34, R179, R34 ;  /* 0x00000022b3227220 */ /* 0x000fe20000410000 */
[----:B------:R-:W-:Y:S01]  /*5580*/  F2FP.PACK_AB R179, R252, R179 ;  /* 0x000000b3fcb3723e */ /* 0x000fe200000000ff */
[----:B------:R-:W-:Y:S01]  /*5590*/  FMUL.FTZ R13, R244, R13 ;  /* 0x0000000df40d7220 */ /* 0x000fe20000410000 */
[----:B------:R-:W-:Y:S01]  /*55a0*/  STS [R210], R161 ;  /* 0x000000a1d2007388 */ /* 0x000fe20000000800 */
[----:B------:R-:W-:Y:S01]  /*55b0*/  F2FP.PACK_AB R8, R9, R8 ;  /* 0x000000080908723e */ /* 0x000fe200000000ff */
[----:B------:R-:W-:Y:S01]  /*55c0*/  FMUL.FTZ R25, R242, R25 ;  /* 0x00000019f2197220 */ /* 0x000fe20000410000 */
[----:B------:R-:W-:Y:S01]  /*55d0*/  F2FP.PACK_AB R22, R23, R22 ;  /* 0x000000161716723e */ /* 0x000fe200000000ff */
[----:B------:R-:W-:Y:S01]  /*55e0*/  STS [R210+0x400], R177 ;  /* 0x000400b1d2007388 */ /* 0x000fe20000000800 */
[----:B------:R-:W-:Y:S01]  /*55f0*/  F2FP.PACK_AB R12, R13, R12 ;  /* 0x0000000c0d0c723e */ /* 0x000fe200000000ff */
[----:B------:R-:W-:Y:S01]  /*5600*/  FMUL.FTZ R29, R240, R29 ;  /* 0x0000001df01d7220 */ /* 0x000fe20000410000 */
[----:B------:R-:W-:Y:S01]  /*5610*/  F2FP.PACK_AB R34, R35, R34 ;  /* 0x000000222322723e */ /* 0x000fe200000000ff */
[----:B------:R-:W-:Y:S01]  /*5620*/  STS [R206], R163 ;  /* 0x000000a3ce007388 */ /* 0x000fe20000000800 */
[----:B------:R-:W-:Y:S02]  /*5630*/  FMUL.FTZ R39, R238, R39 ;  /* 0x00000027ee277220 */ /* 0x000fe40000410000 */
        /* <DEDUP_REMOVED lines=9> */
[----:B----4-:R-:W-:Y:S01]  /*56d0*/  FMUL.FTZ R55, R250, R55 ;  /* 0x00000037fa377220 */ /* 0x010fe20000410000 */
[----:B-1----:R-:W-:Y:S01]  /*56e0*/  F2FP.PACK_AB R7, R213, R214 ;  /* 0x000000d6d507723e */ /* 0x002fe200000000ff */
[----:B------:R-:W-:Y:S01]  /*56f0*/  STS [R210+0x2000], R243 ;  /* 0x002000f3d2007388 */ /* 0x000fe20000000800 */
[----:B------:R-:W-:Y:S01]  /*5700*/  FMUL.FTZ R38, R251, R38 ;  /* 0x00000026fb267220 */ /* 0x000fe20000410000 */
[----:B------:R-:W-:Y:S01]  /*5710*/  F2FP.PACK_AB R251, R238, R251 ;  /* 0x000000fbeefb723e */ /* 0x000fe200000000ff */
[----:B---3--:R-:W-:Y:S01]  /*5720*/  FMUL.FTZ R57, R230, R57 ;  /* 0x00000039e6397220 */ /* 0x008fe20000410000 */
[----:B------:R-:W-:Y:S01]  /*5730*/  STS [R206+0x2000], R241 ;  /* 0x002000f1ce007388 */ /* 0x000fe20000000800 */
[----:B------:R-:W-:Y:S01]  /*5740*/  F2FP.PACK_AB R24, R25, R24 ;  /* 0x000000181918723e */ /* 0x000fe200000000ff */
[----:B------:R-:W-:Y:S01]  /*5750*/  FMUL.FTZ R61, R221, R61 ;  /* 0x0000003ddd3d7220 */ /* 0x000fe20000410000 */
[----:B------:R-:W-:Y:S01]  /*5760*/  F2FP.PACK_AB R28, R29, R28 ;  /* 0x0000001c1d1c723e */ /* 0x000fe200000000ff */
[----:B------:R1:W-:Y:S01]  /*5770*/  STS [R206+0x2400], R7 ;  /* 0x00240007ce007388 */ /* 0x0003e20000000800 */
[----:B------:R-:W-:Y:S01]  /*5780*/  FMUL.FTZ R48, R167, R48 ;  /* 0x00000030a7307220 */ /* 0x000fe20000410000 */
[----:B------:R-:W-:Y:S01]  /*5790*/  F2FP.PACK_AB R167, R168, R167 ;  /* 0x000000a7a8a7723e */ /* 0x000fe200000000ff */
[----:B------:R-:W-:Y:S01]  /*57a0*/  FMUL.FTZ R50, R237, R50 ;  /* 0x00000032ed327220 */ /* 0x000fe20000410000 */
[----:B------:R-:W-:Y:S01]  /*57b0*/  STS [R204+0x4000], R165 ;  /* 0x004000a5cc007388 */ /* 0x000fe20000000800 */
[----:B------:R-:W-:Y:S01]  /*57c0*/  F2FP.PACK_AB R237, R236, R237 ;  /* 0x000000edeced723e */ /* 0x000fe200000000ff */
[--C-:B------:R-:W-:Y:S01]  /*57d0*/  FADD.FTZ R11, R11, -R148.reuse ;  /* 0x800000940b0b7221 */ /* 0x100fe20000010000 */
[----:B------:R-:W-:Y:S01]  /*57e0*/  F2FP.PACK_AB R38, R39, R38 ;  /* 0x000000262726723e */ /* 0x000fe200000000ff */
[----:B------:R-:W-:Y:S01]  /*57f0*/  STS [R204+0x4400], R251 ;  /* 0x004400fbcc007388 */ /* 0x000fe20000000800 */
[----:B------:R-:W-:Y:S01]  /*5800*/  F2FP.PACK_AB R50, R51, R50 ;  /* 0x000000323332723e */ /* 0x000fe200000000ff */
[----:B------:R-:W-:Y:S01]  /*5810*/  FMUL.FTZ R11, R219, R11 ;  /* 0x0000000bdb0b7220 */ /* 0x000fe20000410000 */
[----:B--2---:R-:W-:Y:S01]  /*5820*/  F2FP.PACK_AB R5, R229, R212 ;  /* 0x000000d4e505723e */ /* 0x004fe200000000ff */
[----:B------:R-:W-:Y:S01]  /*5830*/  STS [R211+0x4000], R167 ;  /* 0x004000a7d3007388 */ /* 0x000fe20000000800 */
[--C-:B------:R-:W-:Y:S02]  /*5840*/  FADD.FTZ R15, R15, -R148.reuse ;  /* 0x800000940f0f7221 */ /* 0x100fe40000010000 */
[--C-:B------:R-:W-:Y:S01]  /*5850*/  FADD.FTZ R21, R21, -R149.reuse ;  /* 0x8000009515157221 */ /* 0x100fe20000010000 */
[----:B------:R-:W-:Y:S01]  /*5860*/  STS [R211+0x4400], R237 ;  /* 0x004400edd3007388 */ /* 0x000fe20000000800 */
[----:B------:R-:W-:Y:S01]  /*5870*/  FMUL.FTZ R40, R239, R40 ;  /* 0x00000028ef287220 */ /* 0x000fe20000410000 */
[----:B------:R-:W-:Y:S01]  /*5880*/  F2FP.PACK_AB R239, R234, R239 ;  /* 0x000000efeaef723e */ /* 0x000fe200000000ff */
[----:B------:R-:W-:Y:S01]  /*5890*/  FMUL.FTZ R44, R233, R44 ;  /* 0x0000002ce92c7220 */ /* 0x000fe20000410000 */
[----:B------:R2:W-:Y:S01]  /*58a0*/  STS [R204+0x6400], R5 ;  /* 0x00640005cc007388 */ /* 0x0005e20000000800 */
[----:B------:R-:W-:Y:S01]  /*58b0*/  F2FP.PACK_AB R233, R232, R233 ;  /* 0x000000e9e8e9723e */ /* 0x000fe200000000ff */
[--C-:B------:R-:W-:Y:S01]  /*58c0*/  FADD.FTZ R52, R52, -R149.reuse ;  /* 0x8000009534347221 */ /* 0x100fe20000010000 */
[----:B------:R-:W-:Y:S01]  /*58d0*/  F2FP.PACK_AB R40, R41, R40 ;  /* 0x000000282928723e */ /* 0x000fe200000000ff */
[----:B------:R-:W-:Y:S01]  /*58e0*/  STS [R204+0x6000], R239 ;  /* 0x006000efcc007388 */ /* 0x000fe20000000800 */
[----:B-1----:R-:W-:Y:S01]  /*58f0*/  F2FP.PACK_AB R7, R227, R228 ;  /* 0x000000e4e307723e */ /* 0x002fe200000000ff */
[----:B------:R-:W-:Y:S01]  /*5900*/  FMUL.FTZ R52, R169, R52 ;  /* 0x00000034a9347220 */ /* 0x000fe20000410000 */
[----:B------:R-:W-:Y:S01]  /*5910*/  F2FP.PACK_AB R169, R170, R169 ;  /* 0x000000a9aaa9723e */ /* 0x000fe200000000ff */
[----:B------:R-:W-:Y:S01]  /*5920*/  FMUL.FTZ R54, R235, R54 ;  /* 0x00000036eb367220 */ /* 0x000fe20000410000 */
[----:B------:R-:W-:Y:S01]  /*5930*/  F2FP.PACK_AB R235, R250, R235 ;  /* 0x000000ebfaeb723e */ /* 0x000fe200000000ff */
[--C-:B------:R-:W-:Y:S01]  /*5940*/  FADD.FTZ R64, R64, -R149.reuse ;  /* 0x8000009540407221 */ /* 0x100fe20000010000 */
[----:B------:R-:W-:Y:S01]  /*5950*/  STS [R211+0x6000], R233 ;  /* 0x006000e9d3007388 */ /* 0x000fe20000000800 */
[----:B------:R-:W-:Y:S01]  /*5960*/  FMUL.FTZ R66, R249, R66 ;  /* 0x00000042f9427220 */ /* 0x000fe20000410000 */
[----:B------:R-:W-:Y:S01]  /*5970*/  F2FP.PACK_AB R249, R248, R249 ;  /* 0x000000f9f8f9723e */ /* 0x000fe200000000ff */
[----:B------:R-:W-:Y:S01]  /*5980*/  FMUL.FTZ R64, R171, R64 ;  /* 0x00000040ab407220 */ /* 0x000fe20000410000 */
[----:B------:R-:W-:Y:S01]  /*5990*/  STS [R211+0x6400], R7 ;  /* 0x00640007d3007388 */ /* 0x000fe20000000800 */
[----:B------:R-:W-:Y:S01]  /*59a0*/  F2FP.PACK_AB R171, R172, R171 ;  /* 0x000000abacab723e */ /* 0x000fe200000000ff */
[----:B------:R-:W-:Y:S01]  /*59b0*/  FMUL.FTZ R56, R231, R56 ;  /* 0x00000038e7387220 */ /* 0x000fe20000410000 */
[----:B------:R-:W-:Y:S01]  /*59c0*/  F2FP.PACK_AB R231, R230, R231 ;  /* 0x000000e7e6e7723e */ /* 0x000fe200000000ff */
[----:B------:R-:W-:Y:S01]  /*59d0*/  STS [R210+0x4000], R169 ;  /* 0x004000a9d2007388 */ /* 0x000fe20000000800 */
[----:B------:R-:W-:Y:S01]  /*59e0*/  FMUL.FTZ R60, R222, R60 ;  /* 0x0000003cde3c7220 */ /* 0x000fe20000410000 */
[----:B------:R-:W-:Y:S01]  /*59f0*/  F2FP.PACK_AB R222, R221, R222 ;  /* 0x000000deddde723e */ /* 0x000fe200000000ff */
[--C-:B------:R-:W-:Y:S01]  /*5a00*/  FADD.FTZ R10, R10, -R148.reuse ;  /* 0x800000940a0a7221 */ /* 0x100fe20000010000 */
[----:B------:R-:W-:Y:S01]  /*5a10*/  STS [R210+0x4400], R235 ;  /* 0x004400ebd2007388 */ /* 0x000fe20000000800 */
[--C-:B------:R-:W-:Y:S01]  /*5a20*/  FADD.FTZ R14, R14, -R148.reuse ;  /* 0x800000940e0e7221 */ /* 0x100fe20000010000 */
[----:B--2---:R-:W-:Y:S01]  /*5a30*/  F2FP.PACK_AB R5, R225, R226 ;  /* 0x000000e2e105723e */ /* 0x004fe200000000ff */
[----:B------:R-:W-:Y:S01]  /*5a40*/  FMUL.FTZ R10, R220, R10 ;  /* 0x0000000adc0a7220 */ /* 0x000fe20000410000 */
        /* <DEDUP_REMOVED lines=8> */
[----:B------:R1:W-:Y:S01]  /*5ad0*/  STS [R210+0x6400], R5 ;  /* 0x00640005d2007388 */ /* 0x0003e20000000800 */
[--C-:B------:R-:W-:Y:S01]  /*5ae0*/  FADD.FTZ R33, R33, -R149.reuse ;  /* 0x8000009521217221 */ /* 0x100fe20000010000 */
[----:B------:R-:W-:Y:S01]  /*5af0*/  F2FP.PACK_AB R14, R15, R14 ;  /* 0x0000000e0f0e723e */ /* 0x000fe200000000ff */
[--C-:B------:R-:W-:Y:S01]  /*5b00*/  FADD.FTZ R27, R27, -R148.reuse ;  /* 0x800000941b1b7221 */ /* 0x100fe20000010000 */
[----:B------:R-:W-:Y:S01]  /*5b10*/  STS [R210+0x6000], R231 ;  /* 0x006000e7d2007388 */ /* 0x000fe20000000800 */
[----:B------:R-:W-:Y:S01]  /*5b20*/  FMUL.FTZ R33, R164, R33 ;  /* 0x00000021a4217220 */ /* 0x000fe20000410000 */
[----:B------:R-:W-:Y:S01]  /*5b30*/  F2FP.PACK_AB R20, R21, R20 ;  /* 0x000000141514723e */ /* 0x000fe200000000ff */
[--C-:B------:R-:W-:Y:S01]  /*5b40*/  FADD.FTZ R26, R26, -R148.reuse ;  /* 0x800000941a1a7221 */ /* 0x100fe20000010000 */
[----:B------:R-:W-:Y:S01]  /*5b50*/  STS [R206+0x6000], R222 ;  /* 0x006000dece007388 */ /* 0x000fe20000000800 */
[----:B------:R-:W-:Y:S01]  /*5b60*/  FMUL.FTZ R27, R215, R27 ;  /* 0x0000001bd71b7220 */ /* 0x000fe20000410000 */
[----:B------:R-:W-:Y:S01]  /*5b70*/  F2FP.PACK_AB R32, R33, R32 ;  /* 0x000000202120723e */ /* 0x000fe200000000ff */
[----:B------:R-:W-:Y:S01]  /*5b80*/  FMUL.FTZ R26, R216, R26 ;  /* 0x0000001ad81a7220 */ /* 0x000fe20000410000 */
[----:B------:R-:W-:Y:S01]  /*5b90*/  F2FP.PACK_AB R56, R57, R56 ;  /* 0x000000383938723e */ /* 0x000fe200000000ff */
[--C-:B------:R-:W-:Y:S01]  /*5ba0*/  FADD.FTZ R31, R31, -R148.reuse ;  /* 0x800000941f1f7221 */ /* 0x100fe20000010000 */
[----:B------:R-:W-:Y:S01]  /*5bb0*/  F2FP.PACK_AB R60, R61, R60 ;  /* 0x0000003c3d3c723e */ /* 0x000fe200000000ff */
[--C-:B------:R-:W-:Y:S01]  /*5bc0*/  FADD.FTZ R30, R30, -R148.reuse ;  /* 0x800000941e1e7221 */ /* 0x100fe20000010000 */
[----:B------:R-:W-:Y:S01]  /*5bd0*/  F2FP.PACK_AB R26, R27, R26 ;  /* 0x0000001a1b1a723e */ /* 0x000fe200000000ff */
[----:B------:R-:W-:Y:S02]  /*5be0*/  FMUL.FTZ R31, R213, R31 ;  /* 0x0000001fd51f7220 */ /* 0x000fe40000410000 */
[--C-:B------:R-:W-:Y:S02]  /*5bf0*/  FADD.FTZ R37, R37, -R149.reuse ;  /* 0x8000009525257221 */ /* 0x100fe40000010000 */
[----:B------:R-:W-:Y:S02]  /*5c00*/  FMUL.FTZ R30, R214, R30 ;  /* 0x0000001ed61e7220 */ /* 0x000fe40000410000 */
[----:B------:R-:W-:Y:S01]  /*5c10*/  FMUL.FTZ R37, R166, R37 ;  /* 0x00000025a6257220 */ /* 0x000fe20000410000 */
[----:B-1----:R-:W-:Y:S01]  /*5c20*/  F2FP.PACK_AB R5, R223, R224 ;  /* 0x000000e0df05723e */ /* 0x002fe200000000ff */
[--C-:B------:R-:W-:Y:S01]  /*5c30*/  FADD.FTZ R49, R49, -R149.reuse ;  /* 0x8000009531317221 */ /* 0x100fe20000010000 */
[----:B------:R-:W-:Y:S01]  /*5c40*/  F2FP.PACK_AB R30, R31, R30 ;  /* 0x0000001e1f1e723e */ /* 0x000fe200000000ff */
[--C-:B------:R-:W-:Y:S01]  /*5c50*/  FADD.FTZ R43, R43, -R148.reuse ;  /* 0x800000942b2b7221 */ /* 0x100fe20000010000 */
[----:B------:R-:W-:Y:S01]  /*5c60*/  F2FP.PACK_AB R36, R37, R36 ;  /* 0x000000242524723e */ /* 0x000fe200000000ff */
[----:B------:R-:W-:Y:S01]  /*5c70*/  STS [R206+0x6400], R5 ;  /* 0x00640005ce007388 */ /* 0x000fe20000000800 */
[----:B------:R-:W-:Y:S02]  /*5c80*/  FMUL.FTZ R49, R168, R49 ;  /* 0x00000031a8317220 */ /* 0x000fe40000410000 */
[--C-:B------:R-:W-:Y:S01]  /*5c90*/  FADD.FTZ R42, R42, -R148.reuse ;  /* 0x800000942a2a7221 */ /* 0x100fe20000010000 */
[----:B------:R-:W-:Y:S01]  /*5ca0*/  BAR.SYNC.DEFER_BLOCKING 0x0 ;  /* 0x0000000000007b1d */ /* 0x000fe20000010000 */
[----:B------:R-:W-:Y:S01]  /*5cb0*/  FMUL.FTZ R43, R229, R43 ;  /* 0x0000002be52b7220 */ /* 0x000fe20000410000 */
[----:B------:R-:W-:Y:S01]  /*5cc0*/  F2FP.PACK_AB R48, R49, R48 ;  /* 0x000000303130723e */ /* 0x000fe200000000ff */
[----:B------:R-:W-:Y:S02]  /*5cd0*/  FMUL.FTZ R42, R212, R42 ;  /* 0x0000002ad42a7220 */ /* 0x000fe40000410000 */
[--C-:B------:R-:W-:Y:S02]  /*5ce0*/  FADD.FTZ R47, R47, -R148.reuse ;  /* 0x800000942f2f7221 */ /* 0x100fe40000010000 */
[--C-:B------:R-:W-:Y:S01]  /*5cf0*/  FADD.FTZ R46, R46, -R148.reuse ;  /* 0x800000942e2e7221 */ /* 0x100fe20000010000 */
[----:B------:R-:W-:Y:S01]  /*5d00*/  F2FP.PACK_AB R42, R43, R42 ;  /* 0x0000002a2b2a723e */ /* 0x000fe200000000ff */
[----:B------:R-:W-:Y:S02]  /*5d10*/  FMUL.FTZ R47, R227, R47 ;  /* 0x0000002fe32f7220 */ /* 0x000fe40000410000 */
[--C-:B------:R-:W-:Y:S02]  /*5d20*/  FADD.FTZ R53, R53, -R149.reuse ;  /* 0x8000009535357221 */ /* 0x100fe40000010000 */
[----:B------:R-:W-:Y:S02]  /*5d30*/  FMUL.FTZ R46, R228, R46 ;  /* 0x0000002ee42e7220 */ /* 0x000fe40000410000 */
[----:B------:R-:W-:Y:S02]  /*5d40*/  FMUL.FTZ R53, R170, R53 ;  /* 0x00000035aa357220 */ /* 0x000fe40000410000 */
[----:B------:R-:W-:Y:S01]  /*5d50*/  FADD.FTZ R65, R65, -R149 ;  /* 0x8000009541417221 */ /* 0x000fe20000010000 */
[----:B------:R-:W-:Y:S01]  /*5d60*/  F2FP.PACK_AB R46, R47, R46 ;  /* 0x0000002e2f2e723e */ /* 0x000fe200000000ff */
[----:B------:R-:W-:Y:S01]  /*5d70*/  FMUL.FTZ R67, R248, R67 ;  /* 0x00000043f8437220 */ /* 0x000fe20000410000 */
[----:B------:R-:W-:Y:S01]  /*5d80*/  F2FP.PACK_AB R52, R53, R52 ;  /* 0x000000343534723e */ /* 0x000fe200000000ff */
[----:B------:R-:W-:Y:S02]  /*5d90*/  FMUL.FTZ R65, R172, R65 ;  /* 0x00000041ac417220 */ /* 0x000fe40000410000 */
[--C-:B------:R-:W-:Y:S01]  /*5da0*/  FADD.FTZ R59, R59, -R148.reuse ;  /* 0x800000943b3b7221 */ /* 0x100fe20000010000 */
[----:B------:R-:W-:Y:S01]  /*5db0*/  STS [R204+0x8000], R4 ;  /* 0x00800004cc007388 */ /* 0x000fe20000000800 */
[--C-:B------:R-:W-:Y:S01]  /*5dc0*/  FADD.FTZ R58, R58, -R148.reuse ;  /* 0x800000943a3a7221 */ /* 0x100fe20000010000 */
[----:B------:R-:W-:Y:S01]  /*5dd0*/  F2FP.PACK_AB R64, R65, R64 ;  /* 0x000000404140723e */ /* 0x000fe200000000ff */
[----:B------:R-:W-:Y:S01]  /*5de0*/  FMUL.FTZ R59, R225, R59 ;  /* 0x0000003be13b7220 */ /* 0x000fe20000410000 */
        /* <DEDUP_REMOVED lines=9> */
[----:B------:R-:W-:Y:S01]  /*5e80*/  F2FP.PACK_AB R58, R59, R58 ;  /* 0x0000003a3b3a723e */ /* 0x000fe200000000ff */
[----:B------:R-:W-:Y:S01]  /*5e90*/  IMAD.SHL.U32 R141, R187, 0x2, RZ ;  /* 0x00000002bb8d7824 */ /* 0x000fe200078e00ff */
[----:B------:R-:W-:Y:S02]  /*5ea0*/  STS [R204+0xa000], R8 ;  /* 0x00a00008cc007388 */ /* 0x000fe40000000800 */
[----:B------:R-:W-:Y:S01]  /*5eb0*/  F2FP.PACK_AB R62, R63, R62 ;  /* 0x0000003e3f3e723e */ /* 0x000fe200000000ff */
[----:B------:R-:W-:Y:S01]  /*5ec0*/  IMAD.IADD R141, R181, 0x1, R141 ;  /* 0x00000001b58d7824 */ /* 0x000fe200078e028d */
        /* <DEDUP_REMOVED lines=28> */
[----:B------:R-:W-:Y:S08]  /*6090*/  LDSM.16.MT88.4 R4, [R184+0x18880] ;  /* 0x01888000b804783b */ /* 0x000ff00000004200 */
[----:B------:R-:W2:Y:S08]  /*60a0*/  LDSM.16.MT88.4 R8, [R140+0x10080] ;  /* 0x010080008c08783b */ /* 0x000eb00000004200 */
[----:B------:R-:W3:Y:S01]  /*60b0*/  LDSM.16.MT88.4 R12, [R184+0x1c880] ;  /* 0x01c88000b80c783b */ /* 0x000ee20000004200 */
[----:B-1----:R-:W-:Y:S07]  /*60c0*/  IMAD.IADD R60, R183, 0x1, R160 ;  /* 0x00000001b73c7824 */ /* 0x002fee00078e02a0 */
        /* <DEDUP_REMOVED lines=79> */
[----:B------:R-:W-:Y:S07]  /*65c0*/  BAR.SYNC.DEFER_BLOCKING 0x0 ;  /* 0x0000000000007b1d */ /* 0x000fee0000010000 */
[-C--:B------:R-:W-:Y:S08]  /*65d0*/  HMMA.16816.F32 R76, R12, R10.reuse, R76 ;  /* 0x0000000a0c4c723c */ /* 0x080ff0000000184c */
[C---:B------:R-:W-:Y:S08]  /*65e0*/  HMMA.16816.F32 R80, R4.reuse, R10, R80 ;  /* 0x0000000a0450723c */ /* 0x040ff00000001850 */
[-C--:B-1----:R-:W-:Y:S01]  /*65f0*/  HMMA.16816.F32 R84, R4, R16.reuse, R84 ;  /* 0x000000100454723c */ /* 0x082fe20000001854 */
[----:B------:R1:W4:Y:S07]  /*6600*/  LDSM.16.MT88.4 R44, [R60+0x80] ;  /* 0x000080003c2c783b */ /* 0x00032e0000004200 */
        /* <DEDUP_REMOVED lines=19> */
[----:B---34-:R-:W-:Y:S01]  /*6740*/  IMAD R9, R192, c[0x0][0x208], RZ ;  /* 0x00008200c0097a24 */ /* 0x018fe200078e02ff */
[----:B------:R-:W2:Y:S01]  /*6750*/  S2R R4, SR_CTAID.Y ;  /* 0x0000000000047919 */ /* 0x000ea20000002600 */
[----:B------:R-:W-:Y:S02]  /*6760*/  USHF.R.S32.HI UR4, URZ, 0x1f, UR34 ;  /* 0x0000001f3f047899 */ /* 0x000fe40008011422 */
[----:B------:R-:W-:Y:S02]  /*6770*/  ULDC.64 UR6, c[0x0][0x208] ;  /* 0x0000820000067ab9 */ /* 0x000fe40000000a00 */
[----:B------:R-:W-:Y:S02]  /*6780*/  UIMAD.WIDE.U32 UR36, UR34, UR6, URZ ;  /* 0x00000006222472a5 */ /* 0x000fe4000f8e003f */
[----:B------:R-:W-:Y:S04]  /*6790*/  UIMAD UR4, UR4, UR6, URZ ;  /* 0x00000006040472a4 */ /* 0x000fe8000f8e023f */
[----:B------:R-:W-:Y:S01]  /*67a0*/  IMAD.U32 R10, RZ, RZ, UR36 ;  /* 0x00000024ff0a7e24 */ /* 0x000fe2000f8e00ff */
[----:B------:R-:W-:Y:S01]  /*67b0*/  UIMAD UR4, UR34, UR7, UR4 ;  /* 0x00000007220472a4 */ /* 0x000fe2000f8e0204 */
[----:B------:R-:W-:Y:S01]  /*67c0*/  IMAD.U32 R11, RZ, RZ, UR37 ;  /* 0x00000025ff0b7e24 */ /* 0x000fe2000f8e00ff */
[----:B------:R-:W-:Y:S02]  /*67d0*/  USHF.L.U32 UR34, UR34, 0x7, URZ ;  /* 0x0000000722227899 */ /* 0x000fe4000800063f */
[----:B------:R-:W-:Y:S02]  /*67e0*/  UIADD3 UR4, UR37, UR4, URZ ;  /* 0x0000000425047290 */ /* 0x000fe4000fffe03f */
[----:B------:R-:W-:Y:S02]  /*67f0*/  USHF.R.S32.HI UR6, URZ, 0x1f, UR34 ;  /* 0x0000001f3f067899 */ /* 0x000fe40008011422 */
[----:B------:R-:W-:Y:S02]  /*6800*/  IMAD.U32 R6, RZ, RZ, UR34 ;  /* 0x00000022ff067e24 */ /* 0x000fe4000f8e00ff */
[----:B------:R-:W-:Y:S01]  /*6810*/  IMAD.U32 R5, RZ, RZ, UR4 ;  /* 0x00000004ff057e24 */ /* 0x000fe2000f8e00ff */
[----:B--2---:R-:W-:Y:S01]  /*6820*/  SHF.R.S32.HI R7, RZ, 0x1f, R4 ;  /* 0x0000001fff077819 */ /* 0x004fe20000011404 */
[----:B------:R-:W-:Y:S01]  /*6830*/  IMAD.WIDE.U32 R14, R4, c[0x0][0x210], R198 ;  /* 0x00008400040e7a25 */ /* 0x000fe200078e00c6 */
[----:B------:R-:W-:Y:S03]  /*6840*/  IADD3 R6, -R192, c[0x0][0x168], -R6 ;  /* 0x00005a00c0067a10 */ /* 0x000fe60007ffe906 */
[----:B------:R-:W-:Y:S01]  /*6850*/  IMAD R8, R7, c[0x0][0x210], RZ ;  /* 0x0000840007087a24 */ /* 0x000fe200078e02ff */
[----:B------:R-:W-:Y:S01]  /*6860*/  IADD3 R9, P1, P0, R9, UR10, R14 ;  /* 0x0000000a09097c10 */ /* 0x000fe2000f83e00e */
[----:B------:R-:W-:Y:S02]  /*6870*/  IMAD R7, R7, c[0x0][0x288], RZ ;  /* 0x0000a20007077a24 */ /* 0x000fe400078e02ff */
[----:B------:R-:W-:Y:S01]  /*6880*/  IMAD R8, R4, c[0x0][0x214], R8 ;  /* 0x0000850004087a24 */ /* 0x000fe200078e0208 */
[----:B------:R-:W-:Y:S01]  /*6890*/  LEA R9, P2, R10, R9, 0x7 ;  /* 0x000000090a097211 */ /* 0x000fe200078438ff */
[C---:B------:R-:W-:Y:S04]  /*68a0*/  IMAD.WIDE.U32 R12, R4.reuse, c[0x0][0x288], R194 ;  /* 0x0000a200040c7a25 */ /* 0x040fe800078e00c2 */
[----:B------:R-:W-:Y:S02]  /*68b0*/  IMAD.IADD R8, R15, 0x1, R8 ;  /* 0x000000010f087824 */ /* 0x000fe400078e0208 */
[----:B------:R-:W-:Y:S02]  /*68c0*/  IMAD R7, R4, c[0x0][0x28c], R7 ;  /* 0x0000a30004077a24 */ /* 0x000fe400078e0207 */
[----:B------:R-:W-:Y:S01]  /*68d0*/  IMAD.U32 R4, RZ, RZ, UR9 ;  /* 0x00000009ff047e24 */ /* 0x000fe2000f8e00ff */
[----:B------:R-:W-:Y:S01]  /*68e0*/  IADD3.X R8, R189, UR15, R8, P1, P0 ;  /* 0x0000000fbd087c10 */ /* 0x000fe20008fe0408 */
[----:B------:R-:W-:Y:S03]  /*68f0*/  IMAD.IADD R7, R13, 0x1, R7 ;  /* 0x000000010d077824 */ /* 0x000fe600078e0207 */
[----:B------:R-:W-:Y:S01]  /*6900*/  LEA.HI.X R8, R10, R8, R5, 0x7, P2 ;  /* 0x000000080a087211 */ /* 0x000fe200010f3c05 */
[----:B------:R-:W-:Y:S01]  /*6910*/  IMAD.U32 R5, RZ, RZ, UR6 ;  /* 0x00000006ff057e24 */ /* 0x000fe2000f8e00ff */
[----:B------:R-:W-:Y:S02]  /*6920*/  IADD3 R4, P1, P0, R12, UR34, R4 ;  /* 0x000000220c047c10 */ /* 0x000fe4000f83e004 */
[----:B------:R-:W-:Y:S02]  /*6930*/  LEA R10, P2, R9, c[0x0][0x1f0], 0x1 ;  /* 0x00007c00090a7a11 */ /* 0x000fe400078408ff */
[----:B------:R-:W-:Y:S01]  /*6940*/  IADD3.X R5, R5, UR17, R7, P1, P0 ;  /* 0x0000001105057c10 */ /* 0x000fe20008fe0407 */
[----:B------:R-:W-:Y:S01]  /*6950*/  IMAD.U32 R7, RZ, RZ, UR26 ;  /* 0x0000001aff077e24 */ /* 0x000fe2000f8e00ff */
[C---:B------:R-:W-:Y:S02]  /*6960*/  ISETP.LT.OR P0, PT, R6.reuse, 0x1, P5 ;  /* 0x000000010600780c */ /* 0x040fe40002f01670 */
[----:B------:R-:W-:Y:S01]  /*6970*/  LEA.HI.X R11, R9, c[0x0][0x1f4], R8, 0x1, P2 ;  /* 0x00007d00090b7a11 */ /* 0x000fe200010f0c08 */
[----:B------:R-:W-:Y:S01]  /*6980*/  IMAD R7, R7, 0x4000, R196 ;  /* 0x0000400007077824 */ /* 0x000fe200078e02c4 */
[----:B------:R-:W-:Y:S02]  /*6990*/  ISETP.LT.OR P2, PT, R6, 0x21, P5 ;  /* 0x000000210600780c */ /* 0x000fe40002f41670 */
[----:B------:R-:W-:Y:S04]  /*69a0*/  IADD3 R12, P1, R10, UR21, RZ ;  /* 0x000000150a0c7c10 */ /* 0x000fe8000ff3e0ff */
[----:B------:R-:W-:Y:S02]  /*69b0*/  IADD3.X R13, R11, UR20, RZ, P1, !PT ;  /* 0x000000140b0d7c10 */ /* 0x000fe40008ffe4ff */
[----:B------:R-:W-:Y:S01]  /*69c0*/  LEA R8, P1, R4, c[0x0][0x280], 0x2 ;  /* 0x0000a00004087a11 */ /* 0x000fe200078210ff */
[----:B------:R-:W-:Y:S01]  /*69d0*/  @!PT LDS RZ, [RZ] ;  /* 0x00000000fffff984 */ /* 0x000fe20000000800 */
[----:B------:R-:W-:Y:S01]  /*69e0*/  @!PT LDS RZ, [RZ] ;  /* 0x00000000fffff984 */ /* 0x000fe20000000800 */
[----:B------:R-:W-:Y:S01]  /*69f0*/  @!PT LDS RZ, [RZ] ;  /* 0x00000000fffff984 */ /* 0x000fe20000000800 */
[----:B------:R2:W-:Y:S01]  /*6a00*/  LDGSTS.E.BYPASS.LTC128B.128 [R7], [R10.64], !P0 ;  /* 0x000000000a077fae */ /* 0x0005e2000c101d60 */
[----:B------:R-:W-:Y:S02]  /*6a10*/  ISETP.LT.OR P0, PT, R6, 0x41, P5 ;  /* 0x000000410600780c */ /* 0x000fe40002f01670 */
[----:B------:R-:W-:Y:S01]  /*6a20*/  LEA.HI.X R9, R4, c[0x0][0x284], R5, 0x2, P1 ;  /* 0x0000a10004097a11 */ /* 0x000fe200008f1405 */
[----:B------:R-:W-:Y:S03]  /*6a30*/  IMAD.U32 R4, RZ, RZ, UR26 ;  /* 0x0000001aff047e24 */ /* 0x000fe6000f8e00ff */
[----:B------:R3:W-:Y:S01]  /*6a40*/  LDGSTS.E.BYPASS.LTC128B.128 [R7+0x1000], [R12.64], !P2 ;  /* 0x010000000c077fae */ /* 0x0007e2000d101d60 */
[----:B------:R-:W-:Y:S01]  /*6a50*/  ISETP.LT.OR P2, PT, R6, 0x61, P5 ;  /* 0x000000610600780c */ /* 0x000fe20002f41670 */
[----:B------:R-:W-:Y:S04]  /*6a60*/  @!P4 IMAD R4, R4, 0x80, R194 ;  /* 0x000000800404c824 */ /* 0x000fe800078e02c2 */
[----:B------:R-:W-:Y:S01]  /*6a70*/  @!P4 IMAD.SHL.U32 R4, R4, 0x4, RZ ;  /* 0x000000040404c824 */ /* 0x000fe200078e00ff */
[----:B--2---:R-:W-:Y:S04]  /*6a80*/  IADD3 R10, P1, R12, UR21, RZ ;  /* 0x000000150c0a7c10 */ /* 0x004fe8000ff3e0ff */
[----:B------:R-:W-:Y:S02]  /*6a90*/  IADD3.X R11, R13, UR20, RZ, P1, !PT ;  /* 0x000000140d0b7c10 */ /* 0x000fe40008ffe4ff */
[----:B---3--:R-:W-:Y:S03]  /*6aa0*/  IADD3 R12, P1, R10, UR21, RZ ;  /* 0x000000150a0c7c10 */ /* 0x008fe6000ff3e0ff */
[----:B------:R2:W-:Y:S01]  /*6ab0*/  LDGSTS.E.BYPASS.LTC128B.128 [R7+0x2000], [R10.64], !P0 ;  /* 0x020000000a077fae */ /* 0x0005e2000c101d60 */
[----:B------:R-:W-:Y:S06]  /*6ac0*/  IADD3.X R13, R11, UR20, RZ, P1, !PT ;  /* 0x000000140b0d7c10 */ /* 0x000fec0008ffe4ff */
[----:B------:R2:W-:Y:S07]  /*6ad0*/  LDGSTS.E.BYPASS.LTC128B.128 [R7+0x3000], [R12.64], !P2 ;  /* 0x030000000c077fae */ /* 0x0005ee000d101d60 */
[----:B------:R2:W-:Y:S02]  /*6ae0*/  @!P4 LDGSTS.E.BYPASS.LTC128B.128 [R4+0x18480], [R8.64] ;  /* 0x184800000804cfae */ /* 0x0005e4000b901d60 */
.L_x_1130:
[-C--:B-1234-:R-:W-:Y:S01]  /*6af0*/  HMMA.16816.F32 R4, R36, R16.reuse, RZ ;  /* 0x000000102404723c */ /* 0x09efe200000018ff */
[----:B------:R-:W-:Y:S01]  /*6b00*/  LDSM.16.MT88.4 R132, [R183+0x1080] ;  /* 0x00108000b784783b */ /* 0x000fe20000004200 */
[----:B------:R-:W-:Y:S02]  /*6b10*/  ULDC.64 UR6, c[0x0][0x240] ;  /* 0x0000900000067ab9 */ /* 0x000fe40000000a00 */
[----:B------:R-:W-:Y:S01]  /*6b20*/  SEL R168, R205, 0xffffffc0, !P3 ;  /* 0xffffffc0cda87807 */ /* 0x000fe20005800000 */
[----:B------:R-:W-:Y:S01]  /*6b30*/  USHF.L.U32 UR13, UR13, 0xd, URZ ;  /* 0x0000000d0d0d7899 */ /* 0x000fe2000800063f */
[----:B------:R-:W0:Y:S01]  /*6b40*/  LDGDEPBAR ;  /* 0x00000000000079af */ /* 0x000e220000000000 */
[----:B------:R-:W-:Y:S01]  /*6b50*/  UIMAD UR6, UR8, UR6, URZ ;  /* 0x00000006080672a4 */ /* 0x000fe2000f8e023f */
[C---:B------:R-:W-:Y:S01]  /*6b60*/  HMMA.16816.F32 R8, R40.reuse, R16, RZ ;  /* 0x000000102808723c */ /* 0x040fe200000018ff */
[----:B------:R-:W-:Y:S02]  /*6b70*/  USHF.R.S32.HI UR4, URZ, 0x1f, UR13 ;  /* 0x0000001f3f047899 */ /* 0x000fe4000801140d */
[----:B------:R-:W-:Y:S01]  /*6b80*/  UIMAD UR6, UR23, UR7, UR6 ;  /* 0x00000007170672a4 */ /* 0x000fe2000f8e0206 */
[----:B------:R-:W-:Y:S01]  /*6b90*/  IMAD.IADD R143, R168, 0x1, R144 ;  /* 0x00000001a88f7824 */ /* 0x000fe200078e0290 */
[----:B------:R-:W-:Y:S01]  /*6ba0*/  UISETP.GE.AND UP0, UPT, UR24, UR27, UPT ;  /* 0x0000001b1800728c */ /* 0x000fe2000bf06270 */
[----:B------:R-:W-:Y:S01]  /*6bb0*/  IMAD.IADD R142, R183, 0x1, R168 ;  /* 0x00000001b78e7824 */ /* 0x000fe200078e02a8 */
[----:B------:R-:W-:Y:S01]  /*6bc0*/  UIADD3 UR7, UR5, 0x1, URZ ;  /* 0x0000000105077890 */ /* 0x000fe2000fffe03f */
[-C--:B------:R-:W-:Y:S01]  /*6bd0*/  HMMA.16816.F32 R12, R40, R18.reuse, RZ ;  /* 0x00000012280c723c */ /* 0x080fe200000018ff */
[----:B------:R-:W1:Y:S01]  /*6be0*/  LDSM.16.M88.4 R64, [R143+0x20880] ;  /* 0x020880008f40783b */ /* 0x000e620000000200 */
[----:B------:R-:W-:Y:S02]  /*6bf0*/  UISETP.GE.AND UP3, UPT, UR5, 0x1, UPT ;  /* 0x000000010500788c */ /* 0x000fe4000bf66270 */
[----:B------:R-:W-:Y:S02]  /*6c00*/  UISETP.GE.AND UP2, UPT, UR25, 0x1, UPT ;  /* 0x000000011900788c */ /* 0x000fe4000bf46270 */
[----:B------:R-:W2:Y:S01]  /*6c10*/  LDSM.16.M88.4 R136, [R143+0x22880] ;  /* 0x022880008f88783b */ /* 0x000ea20000000200 */
[----:B------:R-:W-:Y:S01]  /*6c20*/  UISETP.GE.AND UP1, UPT, UR26, 0x1, UPT ;  /* 0x000000011a00788c */ /* 0x000fe2000bf26270 */
[C---:B------:R-:W-:Y:S08]  /*6c30*/  HMMA.16816.F32 R16, R36.reuse, R18, RZ ;  /* 0x000000122410723c */ /* 0x040ff000000018ff */
[-C--:B------:R-:W-:Y:S08]  /*6c40*/  HMMA.16816.F32 R20, R36, R44.reuse, RZ ;  /* 0x0000002c2414723c */ /* 0x080ff000000018ff */
[C---:B------:R-:W-:Y:S08]  /*6c50*/  HMMA.16816.F32 R24, R40.reuse, R44, RZ ;  /* 0x0000002c2818723c */ /* 0x040ff000000018ff */
[-C--:B------:R-:W-:Y:S08]  /*6c60*/  HMMA.16816.F32 R28, R40, R46.reuse, RZ ;  /* 0x0000002e281c723c */ /* 0x080ff000000018ff */
[----:B------:R-:W-:Y:S01]  /*6c70*/  HMMA.16816.F32 R32, R36, R46, RZ ;  /* 0x0000002e2420723c */ /* 0x000fe200000018ff */
[----:B------:R-:W3:Y:S05]  /*6c80*/  LDSM.16.MT88.4 R36, [R142+0x1080] ;  /* 0x001080008e24783b */ /* 0x000eea0000004200 */
[----:B------:R-:W-:Y:S02]  /*6c90*/  LDSM.16.MT88.4 R44, [R183+0x1880] ;  /* 0x00188000b72c783b */ /* 0x000fe40000004200 */
[-C--:B------:R-:W-:Y:S08]  /*6ca0*/  HMMA.16816.F32 R4, R48, R52.reuse, R4 ;  /* 0x000000343004723c */ /* 0x080ff00000001804 */
[C---:B------:R-:W-:Y:S07]  /*6cb0*/  HMMA.16816.F32 R8, R56.reuse, R52, R8 ;  /* 0x000000343808723c */ /* 0x040fee0000001808 */
[----:B------:R-:W-:Y:S01]  /*6cc0*/  IADD3 R52, R160, R141, RZ ;  /* 0x0000008da0347210 */ /* 0x000fe20007ffe0ff */
[-C--:B------:R-:W-:Y:S04]  /*6cd0*/  HMMA.16816.F32 R12, R56, R54.reuse, R12 ;  /* 0x00000036380c723c */ /* 0x080fe8000000180c */
[----:B------:R-:W4:Y:S04]  /*6ce0*/  LDSM.16.M88.4 R40, [R52+0x20880] ;  /* 0x020880003428783b */ /* 0x000f280000000200 */
[C---:B------:R-:W-:Y:S01]  /*6cf0*/  HMMA.16816.F32 R16, R48.reuse, R54, R16 ;  /* 0x000000363010723c */ /* 0x040fe20000001810 */
[----:B------:R-:W2:Y:S07]  /*6d00*/  LDSM.16.M88.4 R52, [R52+0x22880] ;  /* 0x022880003434783b */ /* 0x000eae0000000200 */
[-C--:B------:R-:W-:Y:S08]  /*6d10*/  HMMA.16816.F32 R20, R48, R60.reuse, R20 ;  /* 0x0000003c3014723c */ /* 0x080ff00000001814 */
[C---:B------:R-:W-:Y:S08]  /*6d20*/  HMMA.16816.F32 R24, R56.reuse, R60, R24 ;  /* 0x0000003c3818723c */ /* 0x040ff00000001818 */
[-C--:B------:R-:W-:Y:S01]  /*6d30*/  HMMA.16816.F32 R28, R56, R62.reuse, R28 ;  /* 0x0000003e381c723c */ /* 0x080fe2000000181c */
[----:B------:R-:W-:Y:S07]  /*6d40*/  LDSM.16.M88.4 R56, [R144+0x24880] ;  /* 0x024880009038783b */ /* 0x000fee0000000200 */
[----:B------:R-:W-:Y:S01]  /*6d50*/  HMMA.16816.F32 R32, R48, R62, R32 ;  /* 0x0000003e3020723c */ /* 0x000fe20000001820 */
[----:B------:R-:W4:Y:S05]  /*6d60*/  LDSM.16.MT88.4 R48, [R142+0x1880] ;  /* 0x001880008e30783b */ /* 0x000f2a0000004200 */
[----:B------:R-:W4:Y:S02]  /*6d70*/  LDSM.16.MT88.4 R60, [R183+0x2080] ;  /* 0x00208000b73c783b */ /* 0x000f240000004200 */
        /* <DEDUP_REMOVED lines=12> */
[-C--:B----4-:R-:W-:Y:S08]  /*6e40*/  HMMA.16816.F32 R4, R40, R44.reuse, R4 ;  /* 0x0000002c2804723c */ /* 0x090ff00000001804 */
[C---:B------:R-:W-:Y:S08]  /*6e50*/  HMMA.16816.F32 R8, R52.reuse, R44, R8 ;  /* 0x0000002c3408723c */ /* 0x040ff00000001808 */
[-C--:B------:R-:W-:Y:S08]  /*6e60*/  HMMA.16816.F32 R12, R52, R46.reuse, R12 ;  /* 0x0000002e340c723c */ /* 0x080ff0000000180c */
[C---:B------:R-:W-:Y:S01]  /*6e70*/  HMMA.16816.F32 R16, R40.reuse, R46, R16 ;  /* 0x0000002e2810723c */ /* 0x040fe20000001810 */
[----:B------:R-:W3:Y:S07]  /*6e80*/  LDSM.16.M88.4 R44, [R141+0x24880] ;  /* 0x024880008d2c783b */ /* 0x000eee0000000200 */
[-C--:B------:R-:W-:Y:S08]  /*6e90*/  HMMA.16816.F32 R20, R40, R48.reuse, R20 ;  /* 0x000000302814723c */ /* 0x080ff00000001814 */
[C---:B------:R-:W-:Y:S08]  /*6ea0*/  HMMA.16816.F32 R24, R52.reuse, R48, R24 ;  /* 0x000000303418723c */ /* 0x040ff00000001818 */
[-C--:B------:R-:W-:Y:S01]  /*6eb0*/  HMMA.16816.F32 R28, R52, R50.reuse, R28 ;  /* 0x00000032341c723c */ /* 0x080fe2000000181c */
[----:B------:R-:W-:Y:S07]  /*6ec0*/  LDSM.16.M88.4 R52, [R143+0x26880] ;  /* 0x026880008f34783b */ /* 0x000fee0000000200 */
[----:B------:R-:W-:Y:S01]  /*6ed0*/  HMMA.16816.F32 R32, R40, R50, R32 ;  /* 0x000000322820723c */ /* 0x000fe20000001820 */
[----:B------:R-:W4:Y:S05]  /*6ee0*/  LDSM.16.MT88.4 R40, [R142+0x2880] ;  /* 0x002880008e28783b */ /* 0x000f2a0000004200 */
[----:B------:R-:W-:Y:S02]  /*6ef0*/  LDSM.16.MT88.4 R48, [R183+0x3080] ;  /* 0x00308000b730783b */ /* 0x000fe40000004200 */
[-C--:B------:R-:W-:Y:S08]  /*6f00*/  HMMA.16816.F32 R4, R56, R60.reuse, R4 ;  /* 0x0000003c3804723c */ /* 0x080ff00000001804 */
[C---:B-1----:R-:W-:Y:S07]  /*6f10*/  HMMA.16816.F32 R8, R132.reuse, R60, R8 ;  /* 0x0000003c8408723c */ /* 0x042fee0000001808 */
[----:B------:R-:W-:Y:S01]  /*6f20*/  IMAD.IADD R60, R168, 0x1, R141 ;  /* 0x00000001a83c7824 */ /* 0x000fe200078e028d */
[-C--:B------:R-:W-:Y:S08]  /*6f30*/  HMMA.16816.F32 R12, R132, R62.reuse, R12 ;  /* 0x0000003e840c723c */ /* 0x080ff0000000180c */
[C---:B------:R-:W-:Y:S01]  /*6f40*/  HMMA.16816.F32 R16, R56.reuse, R62, R16 ;  /* 0x0000003e3810723c */ /* 0x040fe20000001810 */
[----:B------:R-:W-:Y:S07]  /*6f50*/  LDSM.16.M88.4 R60, [R60+0x24880] ;  /* 0x024880003c3c783b */ /* 0x000fee0000000200 */
[-C--:B--2---:R-:W-:Y:S08]  /*6f60*/  HMMA.16816.F32 R20, R56, R36.reuse, R20 ;  /* 0x000000243814723c */ /* 0x084ff00000001814 */
[C---:B------:R-:W-:Y:S08]  /*6f70*/  HMMA.16816.F32 R24, R132.reuse, R36, R24 ;  /* 0x000000248418723c */ /* 0x040ff00000001818 */
[-C--:B------:R-:W-:Y:S01]  /*6f80*/  HMMA.16816.F32 R28, R132, R38.reuse, R28 ;  /* 0x00000026841c723c */ /* 0x080fe2000000181c */
[----:B------:R-:W1:Y:S07]  /*6f90*/  S2R R132, SR_CTAID.Y ;  /* 0x0000000000847919 */ /* 0x000e6e0000002600 */
[----:B------:R-:W-:Y:S01]  /*6fa0*/  HMMA.16816.F32 R32, R56, R38, R32 ;  /* 0x000000263820723c */ /* 0x000fe20000001820 */
[----:B------:R-:W2:Y:S05]  /*6fb0*/  LDSM.16.M88.4 R36, [R143+0x24880] ;  /* 0x024880008f24783b */ /* 0x000eaa0000000200 */
[----:B------:R-:W1:Y:S02]  /*6fc0*/  LDSM.16.MT88.4 R56, [R142+0x3080] ;  /* 0x003080008e38783b */ /* 0x000e640000004200 */
[-C--:B---3--:R-:W-:Y:S08]  /*6fd0*/  HMMA.16816.F32 R4, R44, R64.reuse, R4 ;  /* 0x000000402c04723c */ /* 0x088ff00000001804 */
[C---:B------:R-:W-:Y:S08]  /*6fe0*/  HMMA.16816.F32 R8, R136.reuse, R64, R8 ;  /* 0x000000408808723c */ /* 0x040ff00000001808 */
[-C--:B------:R-:W-:Y:S08]  /*6ff0*/  HMMA.16816.F32 R12, R136, R66.reuse, R12 ;  /* 0x00000042880c723c */ /* 0x080ff0000000180c */
[C---:B------:R-:W-:Y:S01]  /*7000*/  HMMA.16816.F32 R16, R44.reuse, R66, R16 ;  /* 0x000000422c10723c */ /* 0x040fe20000001810 */
[----:B------:R-:W3:Y:S07]  /*7010*/  LDSM.16.MT88.4 R64, [R183+0x3880] ;  /* 0x00388000b740783b */ /* 0x000eee0000004200 */
[-C--:B----4-:R-:W-:Y:S08]  /*7020*/  HMMA.16816.F32 R20, R44, R40.reuse, R20 ;  /* 0x000000282c14723c */ /* 0x090ff00000001814 */
[C---:B------:R-:W-:Y:S07]  /*7030*/  HMMA.16816.F32 R24, R136.reuse, R40, R24 ;  /* 0x000000288818723c */ /* 0x040fee0000001818 */
[----:B------:R-:W-:Y:S01]  /*7040*/  IADD3 R40, R181, R143, RZ ;  /* 0x0000008fb5287210 */ /* 0x000fe20007ffe0ff */
[-C--:B------:R-:W-:Y:S08]  /*7050*/  HMMA.16816.F32 R28, R136, R42.reuse, R28 ;  /* 0x0000002a881c723c */ /* 0x080ff0000000181c */
[----:B------:R-:W-:Y:S01]  /*7060*/  HMMA.16816.F32 R32, R44, R42, R32 ;  /* 0x0000002a2c20723c */ /* 0x000fe20000001820 */
[----:B------:R-:W4:Y:S05]  /*7070*/  LDSM.16.M88.4 R40, [R40+0x26880] ;  /* 0x026880002828783b */ /* 0x000f2a0000000200 */
[----:B------:R-:W3:Y:S02]  /*7080*/  LDSM.16.MT88.4 R44, [R142+0x3880] ;  /* 0x003880008e2c783b */ /* 0x000ee40000004200 */
[-C--:B--2---:R-:W-:Y:S08]  /*7090*/  HMMA.16816.F32 R4, R36, R48.reuse, R4 ;  /* 0x000000302404723c */ /* 0x084ff00000001804 */
[C---:B------:R-:W-:Y:S08]  /*70a0*/  HMMA.16816.F32 R8, R52.reuse, R48, R8 ;  /* 0x000000303408723c */ /* 0x040ff00000001808 */
[-C--:B------:R-:W-:Y:S08]  /*70b0*/  HMMA.16816.F32 R12, R52, R50.reuse, R12 ;  /* 0x00000032340c723c */ /* 0x080ff0000000180c */
[C---:B------:R-:W-:Y:S08]  /*70c0*/  HMMA.16816.F32 R16, R36.reuse, R50, R16 ;  /* 0x000000322410723c */ /* 0x040ff00000001810 */
[-C--:B-1----:R-:W-:Y:S08]  /*70d0*/  HMMA.16816.F32 R20, R36, R56.reuse, R20 ;  /* 0x000000382414723c */ /* 0x082ff00000001814 */
[C---:B------:R-:W-:Y:S08]  /*70e0*/  HMMA.16816.F32 R24, R52.reuse, R56, R24 ;  /* 0x000000383418723c */ /* 0x040ff00000001818 */
[-C--:B------:R-:W-:Y:S08]  /*70f0*/  HMMA.16816.F32 R28, R52, R58.reuse, R28 ;  /* 0x0000003a341c723c */ /* 0x080ff0000000181c */
[----:B------:R-:W-:Y:S07]  /*7100*/  HMMA.16816.F32 R32, R36, R58, R32 ;  /* 0x0000003a2420723c */ /* 0x000fee0000001820 */
[----:B------:R-:W-:Y:S01]  /*7110*/  SHF.R.S32.HI R36, RZ, 0x1f, R132 ;  /* 0x0000001fff247819 */ /* 0x000fe20000011484 */
[-C--:B---3--:R-:W-:Y:S01]  /*7120*/  HMMA.16816.F32 R4, R60, R64.reuse, R4 ;  /* 0x000000403c04723c */ /* 0x088fe20000001804 */
[----:B------:R-:W-:Y:S01]  /*7130*/  IMAD.U32 R37, RZ, RZ, UR6 ;  /* 0x00000006ff257e24 */ /* 0x000fe2000f8e00ff */
[----:B------:R-:W-:Y:S03]  /*7140*/  UIADD3 UR6, UR25, 0x1, URZ ;  /* 0x0000000119067890 */ /* 0x000fe6000fffe03f */
[----:B------:R-:W-:Y:S01]  /*7150*/  IMAD R36, R36, c[0x0][0x238], RZ ;  /* 0x00008e0024247a24 */ /* 0x000fe200078e02ff */
[----:B------:R-:W-:Y:S01]  /*7160*/  USEL UR25, UR6, URZ, !UP2 ;  /* 0x0000003f06197287 */ /* 0x000fe2000d000000 */
[C---:B------:R-:W-:Y:S01]  /*7170*/  IMAD.WIDE.U32 R38, R132.reuse, c[0x0][0x238], R190 ;  /* 0x00008e0084267a25 */ /* 0x040fe200078e00be */
[C---:B----4-:R-:W-:Y:S04]  /*7180*/  HMMA.16816.F32 R8, R40.reuse, R64, R8 ;  /* 0x000000402808723c */ /* 0x050fe80000001808 */
[----:B------:R-:W-:Y:S04]  /*7190*/  IMAD R36, R132, c[0x0][0x23c], R36 ;  /* 0x00008f0084247a24 */ /* 0x000fe800078e0224 */
[-C--:B------:R-:W-:Y:S04]  /*71a0*/  HMMA.16816.F32 R12, R40, R66.reuse, R12 ;  /* 0x00000042280c723c */ /* 0x080fe8000000180c */
[----:B------:R-:W-:Y:S01]  /*71b0*/  IMAD.IADD R39, R39, 0x1, R36 ;  /* 0x0000000127277824 */ /* 0x000fe200078e0224 */
[----:B------:R-:W-:Y:S03]  /*71c0*/  MOV R36, UR23 ;  /* 0x0000001700247c02 */ /* 0x000fe60008000f00 */
[C---:B------:R-:W-:Y:S04]  /*71d0*/  HMMA.16816.F32 R16, R60.reuse, R66, R16 ;  /* 0x000000423c10723c */ /* 0x040fe80000001810 */
[----:B------:R-:W-:Y:S04]  /*71e0*/  IMAD.WIDE.U32 R38, R36, c[0x0][0x240], R38 ;  /* 0x0000900024267a25 */ /* 0x000fe800078e0026 */
[-C--:B------:R-:W-:Y:S04]  /*71f0*/  HMMA.16816.F32 R20, R60, R44.reuse, R20 ;  /* 0x0000002c3c14723c */ /* 0x080fe80000001814 */
[----:B------:R-:W-:Y:S01]  /*7200*/  IADD3 R36, P0, R38, UR13, RZ ;  /* 0x0000000d26247c10 */ /* 0x000fe2000ff1e0ff */
[----:B------:R-:W-:Y:S03]  /*7210*/  UMOV UR13, UR24 ;  /* 0x00000018000d7c82 */ /* 0x000fe60008000000 */
[C---:B------:R-:W-:Y:S04]  /*7220*/  HMMA.16816.F32 R24, R40.reuse, R44, R24 ;  /* 0x0000002c2818723c */ /* 0x040fe80000001818 */
[----:B------:R-:W-:Y:S01]  /*7230*/  IADD3.X R37, R39, UR4, R37, P0, !PT ;  /* 0x0000000427257c10 */ /* 0x000fe200087fe425 */
[----:B------:R-:W-:Y:S01]  /*7240*/  UIADD3 UR4, UR26, 0x1, URZ ;  /* 0x000000011a047890 */ /* 0x000fe2000fffe03f */
[C---:B------:R-:W-:Y:S02]  /*7250*/  LEA R38, P0, R36.reuse, c[0x0][0x220], 0x2 ;  /* 0x0000880024267a11 */ /* 0x040fe400078010ff */
[-C--:B------:R-:W-:Y:S01]  /*7260*/  HMMA.16816.F32 R28, R40, R46.reuse, R28 ;  /* 0x0000002e281c723c */ /* 0x080fe2000000181c */
[----:B------:R-:W-:Y:S03]  /*7270*/  USEL UR26, UR4, URZ, !UP1 ;  /* 0x0000003f041a7287 */ /* 0x000fe6000c800000 */
[----:B------:R-:W-:Y:S02]  /*7280*/  LEA.HI.X R39, R36, c[0x0][0x224], R37, 0x2, P0 ;  /* 0x0000890024277a11 */ /* 0x000fe400000f1425 */
[----:B------:R-:W-:Y:S01]  /*7290*/  MOV R36, UR5 ;  /* 0x0000000500247c02 */ /* 0x000fe20008000f00 */
[----:B------:R-:W-:Y:S01]  /*72a0*/  USEL UR5, UR7, URZ, !UP3 ;  /* 0x0000003f07057287 */ /* 0x000fe2000d800000 */
[----:B------:R-:W-:Y:S01]  /*72b0*/  HMMA.16816.F32 R32, R60, R46, R32 ;  /* 0x0000002e3c20723c */ /* 0x000fe20000001820 */
[----:B------:R-:W-:Y:S01]  /*72c0*/  RED.E.ADD.F32.FTZ.RN.STRONG.GPU [R38.64], R4 ;  /* 0x000000042600798e */ /* 0x000fe2000c10e7a0 */
[----:B------:R-:W-:Y:S02]  /*72d0*/  PLOP3.LUT P0, PT, PT, PT, UP0, 0x80, 0x0 ;  /* 0x000000000000781c */ /* 0x000fe40003f0f008 */
[----:B-----5:R-:W-:Y:S02]  /*72e0*/  IMAD R36, R36, 0x2000, R0 ;  /* 0x0000200024247824 */ /* 0x020fe400078e0200 */
[----:B------:R-:W-:Y:S03]  /*72f0*/  RED.E.ADD.F32.FTZ.RN.STRONG.GPU [R38.64+0x400], R5 ;  /* 0x000400052600798e */ /* 0x000fe6000c10e7a0 */
[----:B------:R-:W-:Y:S02]  /*7300*/  SHF.L.U32 R36, R36, 0x1, RZ ;  /* 0x0000000124247819 */ /* 0x000fe400000006ff */
        /* <DEDUP_REMOVED lines=48> */
[----:B------:R-:W3:Y:S01]  /*7610*/  LDSM.16.MT88.4 R12, [R184+0x25880] ;  /* 0x02588000b80c783b */ /* 0x000ee20000004200 */
        /* <DEDUP_REMOVED lines=111> */
.L_x_1110:
[----:B------:R-:W-:Y:S01]  /*7d10*/  USHF.L.U32 UR5, UR22, 0x7, URZ ;  /* 0x0000000716057899 */ /* 0x000fe2000800063f */
[----:B------:R-:W-:Y:S05]  /*7d20*/  @P1 BRA `(.L_x_1132) ;  /* 0x000010b000001947 */ /* 0x000fea0003800000 */
[----:B------:R-:W-:Y:S01]  /*7d30*/  SHF.R.S32.HI R0, RZ, 0x1f, R190 ;  /* 0x0000001fff007819 */ /* 0x000fe200000114be */
[----:B------:R-:W-:Y:S01]  /*7d40*/  BAR.SYNC.DEFER_BLOCKING 0x1, 0x100 ;  /* 0x0044000000007b1d */ /* 0x000fe20000010000 */
[----:B------:R-:W-:-:S02]  /*7d50*/  F2FP.PACK_AB R68, R69, R68 ;  /* 0x000000444544723e */ /* 0x000fc400000000ff */
[CC--:B------:R-:W-:Y:S02]  /*7d60*/  LEA.HI R2, R0.reuse, R190.reuse, RZ, 0x2 ;  /* 0x000000be00027211 */ /* 0x0c0fe400078f10ff */
[----:B------:R-:W-:Y:S01]  /*7d70*/  LEA.HI R3, R0, R190, RZ, 0x5 ;  /* 0x000000be00037211 */ /* 0x000fe200078f28ff */
[----:B------:R-:W-:Y:S01]  /*7d80*/  ULDC UR4, c[0x0][0x2f0] ;  /* 0x0000bc0000047ab9 */ /* 0x000fe20000000800 */
[--C-:B------:R-:W-:Y:S01]  /*7d90*/  SHF.R.S32.HI R6, RZ, 0x2, R2.reuse ;  /* 0x00000002ff067819 */ /* 0x100fe20000011402 */
[----:B------:R-:W-:Y:S01]  /*7da0*/  UIADD3 UR4, -UR5, UR4, URZ ;  /* 0x0000000405047290 */ /* 0x000fe2000fffe13f */
[----:B------:R-:W-:Y:S01]  /*7db0*/  SHF.R.S32.HI R5, RZ, 0x1f, R2 ;  /* 0x0000001fff057819 */ /* 0x000fe20000011402 */
[----:B------:R-:W-:Y:S01]  /*7dc0*/  BSSY B0, `(.L_x_1133) ;  /* 0x000008e000007945 */ /* 0x000fe20003800000 */
[--C-:B------:R-:W-:Y:S01]  /*7dd0*/  SHF.R.S32.HI R4, RZ, 0x5, R3.reuse ;  /* 0x00000005ff047819 */ /* 0x100fe20000011403 */
[----:B------:R-:W-:Y:S01]  /*7de0*/  UISETP.LT.AND UP0, UPT, UR4, 0x80, UPT ;  /* 0x000000800400788c */ /* 0x000fe2000bf01270 */
[----:B------:R-:W-:-:S02]  /*7df0*/  SHF.R.S32.HI R3, RZ, 0x1f, R3 ;  /* 0x0000001fff037819 */ /* 0x000fc40000011403 */
[----:B------:R-:W-:Y:S01]  /*7e00*/  LEA.HI R5, R5, R6, RZ, 0x3 ;  /* 0x0000000605057211 */ /* 0x000fe200078f18ff */
[----:B------:R-:W-:Y:S01]  /*7e10*/  USEL UR4, UR4, 0x80, UP0 ;  /* 0x0000008004047887 */ /* 0x000fe20008000000 */
[----:B------:R-:W-:Y:S02]  /*7e20*/  LEA.HI R3, R3, R4, RZ, 0x2 ;  /* 0x0000000403037211 */ /* 0x000fe400078f10ff */
[----:B------:R-:W-:Y:S02]  /*7e30*/  LOP3.LUT R5, R5, 0xfffffff8, RZ, 0xc0, !PT ;  /* 0xfffffff805057812 */ /* 0x000fe400078ec0ff */
[----:B------:R-:W-:Y:S02]  /*7e40*/  LOP3.LUT R3, R3, 0x1ffffc, RZ, 0xc0, !PT ;  /* 0x001ffffc03037812 */ /* 0x000fe400078ec0ff */
[-C--:B------:R-:W-:Y:S01]  /*7e50*/  LEA.HI R10, R0, R190.reuse, RZ, 0x3 ;  /* 0x000000be000a7211 */ /* 0x080fe200078f18ff */
[----:B------:R-:W-:Y:S01]  /*7e60*/  IMAD.IADD R6, R6, 0x1, -R5 ;  /* 0x0000000106067824 */ /* 0x000fe200078e0a05 */
[----:B------:R-:W-:Y:S01]  /*7e70*/  LEA.HI R7, R0, R190, RZ, 0x7 ;  /* 0x000000be00077211 */ /* 0x000fe200078f38ff */
[----:B------:R-:W-:Y:S01]  /*7e80*/  IMAD.IADD R4, R4, 0x1, -R3 ;  /* 0x0000000104047824 */ /* 0x000fe200078e0a03 */
[----:B------:R-:W-:Y:S01]  /*7e90*/  LOP3.LUT R8, R10, 0x1ffffff8, RZ, 0xc0, !PT ;  /* 0x1ffffff80a087812 */ /* 0x000fe200078ec0ff */
[----:B------:R-:W-:Y:S01]  /*7ea0*/  IMAD.SHL.U32 R3, R6, 0x40, RZ ;  /* 0x0000004006037824 */ /* 0x000fe200078e00ff */
[----:B------:R-:W-:-:S02]  /*7eb0*/  SHF.R.S32.HI R10, RZ, 0x3, R10 ;  /* 0x00000003ff0a7819 */ /* 0x000fc4000001140a */
[----:B------:R-:W-:Y:S01]  /*7ec0*/  SHF.R.U32.HI R7, RZ, 0x4, R7 ;  /* 0x00000004ff077819 */ /* 0x000fe20000011607 */
[----:B------:R-:W-:Y:S01]  /*7ed0*/  IMAD.IADD R8, R190, 0x1, -R8 ;  /* 0x00000001be087824 */ /* 0x000fe200078e0a08 */
[----:B------:R-:W-:Y:S02]  /*7ee0*/  LOP3.LUT R3, R3, 0x1c0, RZ, 0xc0, !PT ;  /* 0x000001c003037812 */ /* 0x000fe400078ec0ff */
[----:B------:R-:W-:Y:S01]  /*7ef0*/  LOP3.LUT R5, R2, 0x3ffffffc, RZ, 0xc0, !PT ;  /* 0x3ffffffc02057812 */ /* 0x000fe200078ec0ff */
[----:B------:R-:W-:Y:S01]  /*7f00*/  IMAD.SHL.U32 R2, R10, 0x40, RZ ;  /* 0x000000400a027824 */ /* 0x000fe200078e00ff */
[----:B------:R-:W-:Y:S01]  /*7f10*/  LOP3.LUT R7, R3, 0x8, R7, 0xf8, !PT ;  /* 0x0000000803077812 */ /* 0x000fe200078ef807 */
[----:B------:R-:W-:Y:S01]  /*7f20*/  IMAD.SHL.U32 R8, R8, 0x8, RZ ;  /* 0x0000000808087824 */ /* 0x000fe200078e00ff */
[----:B------:R-:W-:Y:S01]  /*7f30*/  SHF.R.U32.HI R3, RZ, 0x3, R3 ;  /* 0x00000003ff037819 */ /* 0x000fe20000011603 */
[----:B------:R-:W-:Y:S01]  /*7f40*/  IMAD.IADD R5, R190, 0x1, -R5 ;  /* 0x00000001be057824 */ /* 0x000fe200078e0a05 */
[----:B------:R-:W-:-:S02]  /*7f50*/  LOP3.LUT R2, R2, 0x1c0, RZ, 0xc0, !PT ;  /* 0x000001c002027812 */ /* 0x000fc400078ec0ff */
[----:B------:R-:W-:Y:S01]  /*7f60*/  LOP3.LUT R7, R7, R3, RZ, 0x3c, !PT ;  /* 0x0000000307077212 */ /* 0x000fe200078e3cff */
[----:B------:R-:W-:Y:S01]  /*7f70*/  IMAD R4, R4, 0x200, R5 ;  /* 0x0000020004047824 */ /* 0x000fe200078e0205 */
[----:B------:R-:W-:Y:S01]  /*7f80*/  R2P PR, R6, 0x6 ;  /* 0x0000000606007804 */ /* 0x000fe20000000000 */
[----:B------:R-:W-:Y:S01]  /*7f90*/  IMAD.MOV.U32 R5, RZ, RZ, 0x20 ;  /* 0x00000020ff057424 */ /* 0x000fe200078e00ff */
[----:B------:R-:W-:Y:S01]  /*7fa0*/  LEA.HI R0, R0, R190, RZ, 0x6 ;  /* 0x000000be00007211 */ /* 0x000fe200078f30ff */
[----:B------:R-:W-:Y:S01]  /*7fb0*/  IMAD.U32 R4, R4, 0x2, R7 ;  /* 0x0000000204047824 */ /* 0x000fe200078e0007 */
[----:B------:R-:W-:Y:S02]  /*7fc0*/  LOP3.LUT R3, R2, 0x38, R8, 0xf8, !PT ;  /* 0x0000003802037812 */ /* 0x000fe400078ef808 */
[----:B------:R-:W-:Y:S01]  /*7fd0*/  SHF.R.U32.HI R2, RZ, 0x3, R2 ;  /* 0x00000003ff027819 */ /* 0x000fe20000011602 */
[----:B------:R-:W-:Y:S01]  /*7fe0*/  IMAD.SHL.U32 R0, R0, 0x8, RZ ;  /* 0x0000000800007824 */ /* 0x000fe200078e00ff */
[----:B------:R-:W-:Y:S01]  /*7ff0*/  SEL R5, R5, 0xffffffe0, !P1 ;  /* 0xffffffe005057807 */ /* 0x000fe20004800000 */
[----:B------:R-:W-:Y:S01]  /*8000*/  IMAD.SHL.U32 R4, R4, 0x2, RZ ;  /* 0x0000000204047824 */ /* 0x000fe200078e00ff */
[----:B------:R-:W-:-:S02]  /*8010*/  LOP3.LUT R2, R3, R2, RZ, 0x3c, !PT ;  /* 0x0000000203027212 */ /* 0x000fc400078e3cff */
[----:B------:R-:W-:Y:S01]  /*8020*/  F2FP.PACK_AB R70, R71, R70 ;  /* 0x000000464746723e */ /* 0x000fe200000000ff */
[----:B------:R-:W-:Y:S01]  /*8030*/  IMAD.IADD R3, R4, 0x1, R5 ;  /* 0x0000000104037824 */ /* 0x000fe200078e0205 */
[----:B------:R-:W-:Y:S01]  /*8040*/  LOP3.LUT R0, R2, 0x7ffffe00, R0, 0xf8, !PT ;  /* 0x7ffffe0002007812 */ /* 0x000fe200078ef800 */
[----:B------:R-:W-:Y:S01]  /*8050*/  STS [R4+0x4080], R68 ;  /* 0x0040804404007388 */ /* 0x000fe20000000800 */
[C---:B------:R-:W-:Y:S02]  /*8060*/  IADD3 R2, R4.reuse, 0x40, RZ ;  /* 0x0000004004027810 */ /* 0x040fe40007ffe0ff */
[----:B------:R-:W-:Y:S01]  /*8070*/  @P2 IADD3 R2, R4, -0x40, RZ ;  /* 0xffffffc004022810 */ /* 0x000fe20007ffe0ff */
[----:B------:R-:W-:Y:S01]  /*8080*/  STS [R4+0x4480], R70 ;  /* 0x0044804604007388 */ /* 0x000fe20000000800 */
[----:B------:R-:W-:Y:S02]  /*8090*/  F2FP.PACK_AB R80, R81, R80 ;  /* 0x000000505150723e */ /* 0x000fe400000000ff */
        /* <DEDUP_REMOVED lines=44> */
[----:B------:R-:W-:Y:S01]  /*8360*/  ISETP.GE.AND P4, PT, R10, UR4, PT ;  /* 0x000000040a007c0c */ /* 0x000fe2000bf86270 */
[----:B------:R-:W-:Y:S01]  /*8370*/  STS [R4+0x80], R100 ;  /* 0x0000806404007388 */ /* 0x000fe20000000800 */
[----:B------:R-:W-:Y:S02]  /*8380*/  SHF.R.S32.HI R9, RZ, 0x1f, R8 ;  /* 0x0000001fff097819 */ /* 0x000fe40000011408 */
[----:B------:R-:W-:Y:S01]  /*8390*/  ISETP.GE.OR P0, PT, R8, c[0x0][0x324], P4 ;  /* 0x0000c90008007a0c */ /* 0x000fe20002706670 */
[----:B------:R-:W-:Y:S01]  /*83a0*/  STS [R4+0x480], R102 ;  /* 0x0004806604007388 */ /* 0x000fe20000000800 */
[----:B------:R-:W-:Y:S01]  /*83b0*/  SHF.R.S32.HI R11, RZ, 0x1f, R10 ;  /* 0x0000001fff0b7819 */ /* 0x000fe2000001140a */
[----:B------:R-:W-:-:S02]  /*83c0*/  IMAD.WIDE.U32 R42, R132, c[0x0][0x338], R8 ;  /* 0x0000ce00842a7a25 */ /* 0x000fc400078e0008 */
[----:B------:R-:W-:Y:S04]  /*83d0*/  STS [R3+0x80], R112 ;  /* 0x0000807003007388 */ /* 0x000fe80000000800 */
[----:B------:R-:W-:Y:S04]  /*83e0*/  STS [R3+0x480], R114 ;  /* 0x0004807203007388 */ /* 0x000fe80000000800 */
[----:B------:R-:W-:Y:S04]  /*83f0*/  STS [R4+0x2080], R104 ;  /* 0x0020806804007388 */ /* 0x000fe80000000800 */
[----:B------:R1:W-:Y:S04]  /*8400*/  STS [R4+0x2480], R106 ;  /* 0x0024806a04007388 */ /* 0x0003e80000000800 */
[----:B------:R-:W-:Y:S04]  /*8410*/  STS [R3+0x2080], R108 ;  /* 0x0020806c03007388 */ /* 0x000fe80000000800 */
[----:B------:R2:W-:Y:S04]  /*8420*/  STS [R3+0x2480], R110 ;  /* 0x0024806e03007388 */ /* 0x0005e80000000800 */
[----:B------:R-:W-:Y:S04]  /*8430*/  STS [R2+0x80], R116 ;  /* 0x0000807402007388 */ /* 0x000fe80000000800 */
[----:B------:R-:W-:Y:S04]  /*8440*/  STS [R2+0x480], R118 ;  /* 0x0004807602007388 */ /* 0x000fe80000000800 */
[----:B------:R-:W-:Y:S04]  /*8450*/  STS [R5+0x80], R128 ;  /* 0x0000808005007388 */ /* 0x000fe80000000800 */
[----:B------:R-:W-:Y:S01]  /*8460*/  STS [R5+0x480], R130 ;  /* 0x0004808205007388 */ /* 0x000fe20000000800 */
[----:B-1----:R-:W-:-:S03]  /*8470*/  IMAD.SHL.U32 R4, R0, 0x2, RZ ;  /* 0x0000000200047824 */ /* 0x002fc600078e00ff */
[----:B------:R-:W-:Y:S04]  /*8480*/  STS [R2+0x2080], R120 ;  /* 0x0020807802007388 */ /* 0x000fe80000000800 */
[----:B------:R1:W-:Y:S04]  /*8490*/  STS [R2+0x2480], R122 ;  /* 0x0024807a02007388 */ /* 0x0003e80000000800 */
[----:B------:R-:W-:Y:S04]  /*84a0*/  STS [R5+0x2080], R124 ;  /* 0x0020807c05007388 */ /* 0x000fe80000000800 */
[----:B------:R3:W-:Y:S04]  /*84b0*/  STS [R5+0x2480], R126 ;  /* 0x0024807e05007388 */ /* 0x0007e80000000800 */
[----:B------:R-:W-:Y:S06]  /*84c0*/  BAR.SYNC.DEFER_BLOCKING 0x1, 0x100 ;  /* 0x0044000000007b1d */ /* 0x000fec0000010000 */
[----:B--2---:R-:W2:Y:S01]  /*84d0*/  S2R R3, SR_CTAID.Z ;  /* 0x0000000000037919 */ /* 0x004ea20000002700 */
[----:B-1----:R-:W-:-:S05]  /*84e0*/  SHF.R.S32.HI R2, RZ, 0x1f, R132 ;  /* 0x0000001fff027819 */ /* 0x002fca0000011484 */
[----:B---3--:R-:W-:Y:S01]  /*84f0*/  IMAD R5, R2, c[0x0][0x338], RZ ;  /* 0x0000ce0002057a24 */ /* 0x008fe200078e02ff */
[----:B------:R1:W3:Y:S03]  /*8500*/  LDS.128 R36, [R4+0x5080] ;  /* 0x0050800004247984 */ /* 0x0002e60000000c00 */
[----:B------:R-:W-:Y:S01]  /*8510*/  IMAD R5, R132, c[0x0][0x33c], R5 ;  /* 0x0000cf0084057a24 */ /* 0x000fe200078e0205 */
[----:B------:R1:W4:Y:S03]  /*8520*/  LDS.128 R32, [R4+0x6080] ;  /* 0x0060800004207984 */ /* 0x0003260000000c00 */
[----:B------:R-:W-:Y:S01]  /*8530*/  IMAD.IADD R43, R43, 0x1, R5 ;  /* 0x000000012b2b7824 */ /* 0x000fe200078e0205 */
[----:B--2---:R-:W-:Y:S01]  /*8540*/  SHF.R.S32.HI R0, RZ, 0x1f, R3 ;  /* 0x0000001fff007819 */ /* 0x004fe20000011403 */
[----:B------:R-:W-:Y:S01]  /*8550*/  IMAD.U32 R5, RZ, RZ, UR22 ;  /* 0x00000016ff057e24 */ /* 0x000fe2000f8e00ff */
[----:B------:R1:W2:Y:S01]  /*8560*/  LDS.128 R28, [R4+0x7080] ;  /* 0x00708000041c7984 */ /* 0x0002a20000000c00 */
[----:B------:R-:W-:-:S03]  /*8570*/  IMAD.WIDE.U32 R42, R3, c[0x0][0x340], R42 ;  /* 0x0000d000032a7a25 */ /* 0x000fc600078e002a */
[----:B------:R1:W1:Y:S01]  /*8580*/  LDS.128 R24, [R4+0x80] ;  /* 0x0000800004187984 */ /* 0x0002620000000c00 */
[----:B------:R-:W-:Y:S02]  /*8590*/  IMAD R6, R0, c[0x0][0x340], RZ ;  /* 0x0000d00000067a24 */ /* 0x000fe400078e02ff */
[----:B------:R-:W-:Y:S01]  /*85a0*/  IMAD.WIDE R44, R5, 0x80, R10 ;  /* 0x00000080052c7825 */ /* 0x000fe200078e020a */
[----:B------:R1:W1:Y:S03]  /*85b0*/  LDS.128 R20, [R4+0x1080] ;  /* 0x0010800004147984 */ /* 0x0002660000000c00 */
[----:B------:R-:W-:Y:S01]  /*85c0*/  IMAD R6, R3, c[0x0][0x344], R6 ;  /* 0x0000d10003067a24 */ /* 0x000fe200078e0206 */
        /* <DEDUP_REMOVED lines=13> */
.L_x_1134:
[----:B------:R-:W-:Y:S05]  /*86a0*/  BSYNC B0 ;  /* 0x0000000000007941 */ /* 0x000fea0003800000 */
.L_x_1133:
[----:B-1----:R-:W-:Y:S01]  /*86b0*/  IADD3 R4, R10, 0x20, RZ ;  /* 0x000000200a047810 */ /* 0x002fe20007ffe0ff */
        /* <DEDUP_REMOVED lines=15> */
.L_x_1136:
[----:B------:R-:W-:Y:S05]  /*87b0*/  BSYNC B0 ;  /* 0x0000000000007941 */ /* 0x000fea0003800000 */
.L_x_1135:
        /* <DEDUP_REMOVED lines=11> */
[----:B-1-3--:R-:W-:-:S03]  /*8870*/  LEA R36, P0, R6, c[0x0][0x318], 0x1 ;  /* 0x0000c60006247a11 */ /* 0x00afc600078008ff */
[----:B------:R-:W-:-:S05]  /*8880*/  IMAD R4, R5, c[0x0][0x334], R4 ;  /* 0x0000cd0005047a24 */ /* 0x000fca00078e0204 */
[----:B------:R-:W-:-:S04]  /*8890*/  IADD3 R4, R7, R4, RZ ;  /* 0x0000000407047210 */ /* 0x000fc80007ffe0ff */
[----:B------:R-:W-:-:S05]  /*88a0*/  LEA.HI.X R37, R6, c[0x0][0x31c], R4, 0x1, P0 ;  /* 0x0000c70006257a11 */ /* 0x000fca00000f0c04 */
[----:B----4-:R1:W-:Y:S02]  /*88b0*/  STG.E.128 [R36.64], R32 ;  /* 0x0000002024007986 */ /* 0x0103e4000c101d20 */
.L_x_1138:
[----:B------:R-:W-:Y:S05]  /*88c0*/  BSYNC B0 ;  /* 0x0000000000007941 */ /* 0x000fea0003800000 */
.L_x_1137:
        /* <DEDUP_REMOVED lines=16> */
.L_x_1140:
[----:B------:R-:W-:Y:S05]  /*89d0*/  BSYNC B0 ;  /* 0x0000000000007941 */ /* 0x000fea0003800000 */
.L_x_1139:
        /* <DEDUP_REMOVED lines=15> */
[----:B--2---:R-:W-:-:S04]  /*8ad0*/  LEA R10, P0, R2, c[0x0][0x2e8], 0x1 ;  /* 0x0000ba00020a7a11 */ /* 0x004fc800078008ff */
[----:B------:R-:W-:-:S04]  /*8ae0*/  IADD3 R0, R3, R0, RZ ;  /* 0x0000000003007210 */ /* 0x000fc80007ffe0ff */
[----:B------:R-:W-:-:S05]  /*8af0*/  LEA.HI.X R11, R2, c[0x0][0x2ec], R0, 0x1, P0 ;  /* 0x0000bb00020b7a11 */ /* 0x000fca00000f0c00 */
[----:B------:R2:W-:Y:S02]  /*8b00*/  STG.E.128 [R10.64], R24 ;  /* 0x000000180a007986 */ /* 0x0005e4000c101d20 */
.L_x_1142:
[----:B------:R-:W-:Y:S05]  /*8b10*/  BSYNC B0 ;  /* 0x0000000000007941 */ /* 0x000fea0003800000 */
.L_x_1141:
[----:B------:R-:W-:Y:S01]  /*8b20*/  ISETP.GE.OR P3, PT, R8, c[0x0][0x2f4], P3 ;  /* 0x0000bd0008007a0c */ /* 0x000fe20001f66670 */
[----:B------:R-:W-:-:S12]  /*8b30*/  BSSY B0, `(.L_x_1143) ;  /* 0x000000d000007945 */ /* 0x000fd80003800000 */
[----:B------:R-:W-:Y:S05]  /*8b40*/  @P3 BRA `(.L_x_1144) ;  /* 0x000000b000003947 */ /* 0x000fea0003800000 */
[----:B------:R-:W-:Y:S01]  /*8b50*/  IADD3 R2, P0, R44, 0x20, RZ ;  /* 0x000000202c027810 */ /* 0x000fe20007f1e0ff */
        /* <DEDUP_REMOVED lines=10> */
.L_x_1144:
[----:B------:R-:W-:Y:S05]  /*8c00*/  BSYNC B0 ;  /* 0x0000000000007941 */ /* 0x000fea0003800000 */
.L_x_1143:
        /* <DEDUP_REMOVED lines=14> */
.L_x_1146:
[----:B------:R-:W-:Y:S05]  /*8cf0*/  BSYNC B0 ;  /* 0x0000000000007941 */ /* 0x000fea0003800000 */
.L_x_1145:
[----:B------:R-:W-:-:S13]  /*8d00*/  ISETP.GE.OR P1, PT, R8, c[0x0][0x2f4], P1 ;  /* 0x0000bd0008007a0c */ /* 0x000fda0000f26670 */
[----:B------:R-:W-:Y:S05]  /*8d10*/  @P1 EXIT ;  /* 0x000000000000194d */ /* 0x000fea0003800000 */
[----:B------:R-:W-:Y:S01]  /*8d20*/  IADD3 R0, P0, R44, 0x60, RZ ;  /* 0x000000602c007810 */ /* 0x000fe20007f1e0ff */
[----:B--2---:R-:W-:Y:S01]  /*8d30*/  IMAD.MOV.U32 R2, RZ, RZ, R4 ;  /* 0x000000ffff027224 */ /* 0x004fe200078e0004 */
        /* <DEDUP_REMOVED lines=10> */
.L_x_1132:
[----:B------:R-:W-:Y:S01]  /*8de0*/  SHF.R.S32.HI R14, RZ, 0x1f, R190 ;  /* 0x0000001fff0e7819 */ /* 0x000fe200000114be */
[----:B------:R-:W1:Y:S01]  /*8df0*/  S2R R0, SR_CTAID.Z ;  /* 0x0000000000007919 */ /* 0x000e620000002700 */
[----:B------:R-:W-:Y:S01]  /*8e00*/  ULDC UR4, c[0x0][0x2f0] ;  /* 0x0000bc0000047ab9 */ /* 0x000fe20000000800 */
[----:B------:R-:W-:Y:S01]  /*8e10*/  SHF.R.S32.HI R5, RZ, 0x1f, R132 ;  /* 0x0000001fff057819 */ /* 0x000fe20000011484 */
[----:B------:R-:W-:Y:S01]  /*8e20*/  UIADD3 UR4, -UR5, UR4, URZ ;  /* 0x0000000405047290 */ /* 0x000fe2000fffe13f */
[----:B------:R-:W-:Y:S01]  /*8e30*/  LEA.HI R14, R14, R190, RZ, 0x3 ;  /* 0x000000be0e0e7211 */ /* 0x000fe200078f18ff */
[----:B------:R-:W-:Y:S01]  /*8e40*/  BSSY B0, `(.L_x_1147) ;  /* 0x000001e000007945 */ /* 0x000fe20003800000 */
[----:B------:R-:W-:Y:S01]  /*8e50*/  MOV R12, UR22 ;  /* 0x00000016000c7c02 */ /* 0x000fe20008000f00 */
[----:B------:R-:W-:Y:S01]  /*8e60*/  IMAD R8, R5, c[0x0][0x308], RZ ;  /* 0x0000c20005087a24 */ /* 0x000fe200078e02ff */
[----:B------:R-:W-:-:S02]  /*8e70*/  LOP3.LUT R2, R14, 0x1ffffff8, RZ, 0xc0, !PT ;  /* 0x1ffffff80e027812 */ /* 0x000fc400078ec0ff */
[----:B------:R-:W-:Y:S01]  /*8e80*/  SHF.R.S32.HI R14, RZ, 0x3, R14 ;  /* 0x00000003ff0e7819 */ /* 0x000fe2000001140e */
[----:B------:R-:W-:Y:S02]  /*8e90*/  IMAD R8, R132, c[0x0][0x30c], R8 ;  /* 0x0000c30084087a24 */ /* 0x000fe400078e0208 */
[----:B------:R-:W-:Y:S01]  /*8ea0*/  IMAD.IADD R2, R190, 0x1, -R2 ;  /* 0x00000001be027824 */ /* 0x000fe200078e0a02 */
[----:B------:R-:W-:Y:S02]  /*8eb0*/  ISETP.GE.AND P4, PT, R14, UR4, PT ;  /* 0x000000040e007c0c */ /* 0x000fe4000bf86270 */
[----:B------:R-:W-:Y:S01]  /*8ec0*/  SHF.R.S32.HI R15, RZ, 0x1f, R14 ;  /* 0x0000001fff0f7819 */ /* 0x000fe2000001140e */
[----:B------:R-:W-:-:S04]  /*8ed0*/  IMAD.SHL.U32 R10, R2, 0x8, RZ ;  /* 0x00000008020a7824 */ /* 0x000fc800078e00ff */
[----:B------:R-:W-:Y:S01]  /*8ee0*/  IMAD.WIDE R12, R12, 0x80, R14 ;  /* 0x000000800c0c7825 */ /* 0x000fe200078e020e */
[----:B------:R-:W-:Y:S02]  /*8ef0*/  SHF.R.S32.HI R11, RZ, 0x1f, R10 ;  /* 0x0000001fff0b7819 */ /* 0x000fe4000001140a */
[----:B------:R-:W-:Y:S02]  /*8f00*/  ISETP.GE.OR P0, PT, R10, c[0x0][0x2f4], P4 ;  /* 0x0000bd000a007a0c */ /* 0x000fe40002706670 */
[----:B-1----:R-:W-:Y:S01]  /*8f10*/  SHF.R.S32.HI R4, RZ, 0x1f, R0 ;  /* 0x0000001fff047819 */ /* 0x002fe20000011400 */
[----:B------:R-:W-:-:S04]  /*8f20*/  IMAD.WIDE.U32 R2, R132, c[0x0][0x308], R10 ;  /* 0x0000c20084027a25 */ /* 0x000fc800078e000a */
[----:B------:R-:W-:Y:S01]  /*8f30*/  IMAD R6, R4, c[0x0][0x310], RZ ;  /* 0x0000c40004067a24 */ /* 0x000fe200078e02ff */
[----:B------:R-:W-:Y:S01]  /*8f40*/  IADD3 R9, R3, R8, RZ ;  /* 0x0000000803097210 */ /* 0x000fe20007ffe0ff */
        /* <DEDUP_REMOVED lines=13> */
.L_x_1148:
[----:B------:R-:W-:Y:S05]  /*9020*/  BSYNC B0 ;  /* 0x0000000000007941 */ /* 0x000fea0003800000 */
.L_x_1147:
        /* <DEDUP_REMOVED lines=16> */
.L_x_1150:
[----:B------:R-:W-:Y:S05]  /*9130*/  BSYNC B0 ;  /* 0x0000000000007941 */ /* 0x000fea0003800000 */
.L_x_1149:
        /* <DEDUP_REMOVED lines=16> */
.L_x_1152:
[----:B------:R-:W-:Y:S05]  /*9240*/  BSYNC B0 ;  /* 0x0000000000007941 */ /* 0x000fea0003800000 */
.L_x_1151:
        /* <DEDUP_REMOVED lines=15> */
.L_x_1154:
[----:B------:R-:W-:Y:S05]  /*9340*/  BSYNC B0 ;  /* 0x0000000000007941 */ /* 0x000fea0003800000 */
.L_x_1153:
        /* <DEDUP_REMOVED lines=18> */
[----:B------:R2:W-:Y:S02]  /*9470*/  STG.E.128 [R8.64], RZ ;  /* 0x000000ff08007986 */ /* 0x0005e4000c101d20 */
.L_x_1156:
[----:B------:R-:W-:Y:S05]  /*9480*/  BSYNC B0 ;  /* 0x0000000000007941 */ /* 0x000fea0003800000 */
.L_x_1155:
        /* <DEDUP_REMOVED lines=14> */
.L_x_1158:
[----:B------:R-:W-:Y:S05]  /*9570*/  BSYNC B0 ;  /* 0x0000000000007941 */ /* 0x000fea0003800000 */
.L_x_1157:
        /* <DEDUP_REMOVED lines=14> */
.L_x_1160:
[----:B------:R-:W-:Y:S05]  /*9660*/  BSYNC B0 ;  /* 0x0000000000007941 */ /* 0x000fea0003800000 */
.L_x_1159:
[----:B------:R-:W-:-:S13]  /*9670*/  ISETP.GE.OR P1, PT, R10, c[0x0][0x324], P1 ;  /* 0x0000c9000a007a0c */ /* 0x000fda0000f26670 */
[----:B------:R-:W-:Y:S05]  /*9680*/  @P1 EXIT ;  /* 0x000000000000194d */ /* 0x000fea0003800000 */
[----:B------:R-:W-:Y:S02]  /*9690*/  IADD3 R0, P0, R12, 0x60, RZ ;  /* 0x000000600c007810 */ /* 0x000fe40007f1e0ff */
[----:B------:R-:W-:Y:S02]  /*96a0*/  MOV R4, R6 ;  /* 0x0000000600047202 */ /* 0x000fe40000000f00 */
[----:B--2---:R-:W-:-:S03]  /*96b0*/  IADD3.X R2, RZ, R13, RZ, P0, !PT ;  /* 0x0000000dff027210 */ /* 0x004fc600007fe4ff */
        /* <DEDUP_REMOVED lines=8> */
.L_x_1161:
        /* <DEDUP_REMOVED lines=12> */
.L_x_1835:


//--------------------- .text._ZN7cutlass13device_kernelIN5flash19enable_sm80_to_sm89INS1_16FlashAttnBwdSm80INS1_25CollectiveMainloopBwdSm80ILi2ELi2EN4cute5tupleIJNS5_1CILi128EEES8_NS7_ILi64EEEEEENS_6half_tEfNS_4arch4Sm80ELb0ELb1ELb0ELb0ELb1ELb0ELb0ELb0ELi2ELi4ELi4ELi4ELb0EEENS1_21CollectiveEpilogueBwdISA_SB_SD_Li256ELb0ELb0ELi2EEENS1_19SingleTileSchedulerILb0ELb0ELb0ELi128EEEEEEEEEvNT_6ParamsE --------------------------
	.section	.text._ZN7cutlass13device_kernelIN5flash19enable_sm80_to_sm89INS1_16FlashAttnBwdSm80INS1_25CollectiveMainloopBwdSm80ILi2ELi2EN4cute5tupleIJNS5_1CILi128EEES8_NS7_ILi64EEEEEENS_6half_tEfNS_4arch4Sm80ELb0ELb1ELb0ELb0ELb1ELb0ELb0ELb0ELi2ELi4ELi4ELi4ELb0EEENS1_21CollectiveEpilogueBwdISA_SB_SD_Li256ELb0ELb0ELi2EEENS1_19SingleTileSchedulerILb0ELb0ELb0ELi128EEEEEEEEEvNT_6ParamsE,"ax",@progbits
	.sectioninfo	@"SHI_REGISTERS=255"
	.align	128
.text._ZN7cutlass13device_kernelIN5flash19enable_sm80_to_sm89INS1_16FlashAttnBwdSm80INS1_25CollectiveMainloopBwdSm80ILi2ELi2EN4cute5tupleIJNS5_1CILi128EEES8_NS7_ILi64EEEEEENS_6half_tEfNS_4arch4Sm80ELb0ELb1ELb0ELb0ELb1ELb0ELb0ELb0ELi2ELi4ELi4ELi4ELb0EEENS1_21CollectiveEpilogueBwdISA_SB_SD_Li256ELb0ELb0ELi2EEENS1_19SingleTileSchedulerILb0ELb0ELb0ELi128EEEEEEEEEvNT_6ParamsE:
        .type           _ZN7cutlass13device_kernelIN5flash19enable_sm80_to_sm89INS1_16FlashAttnBwdSm80INS1_25CollectiveMainloopBwdSm80ILi2ELi2EN4cute5tupleIJNS5_1CILi128EEES8_NS7_ILi64EEEEEENS_6half_tEfNS_4arch4Sm80ELb0ELb1ELb0ELb0ELb1ELb0ELb0ELb0ELi2ELi4ELi4ELi4ELb0EEENS1_21CollectiveEpilogueBwdISA_SB_SD_Li256ELb0ELb0ELi2EEENS1_19SingleTileSchedulerILb0ELb0ELb0ELi128EEEEEEEEEvNT_6ParamsE,@function
        .size           _ZN7cutlass13device_kernelIN5flash19enable_sm80_to_sm89INS1_16FlashAttnBwdSm80INS1_25CollectiveMainloopBwdSm80ILi2ELi2EN4cute5tupleIJNS5_1CILi128EEES8_NS7_ILi64EEEEEENS_6half_tEfNS_4arch4Sm80ELb0ELb1ELb0ELb0ELb1ELb0ELb0ELb0ELi2ELi4ELi4ELi4ELb0EEENS1_21CollectiveEpilogueBwdISA_SB_SD_Li256ELb0ELb0ELi2EEENS1_19SingleTileSchedulerILb0ELb0ELb0ELi128EEEEEEEEEvNT_6ParamsE,(.L_x_1836 - _ZN7cutlass13device_kernelIN5flash19enable_sm80_to_sm89INS1_16FlashAttnBwdSm80INS1_25CollectiveMainloopBwdSm80ILi2ELi2EN4cute5tupleIJNS5_1CILi128EEES8_NS7_ILi64EEEEEENS_6half_tEfNS_4arch4Sm80ELb0ELb1ELb0ELb0ELb1ELb0ELb0ELb0ELi2ELi4ELi4ELi4ELb0EEENS1_21CollectiveEpilogueBwdISA_SB_SD_Li256ELb0ELb0ELi2EEENS1_19SingleTileSchedulerILb0ELb0ELb0ELi128EEEEEEEEEvNT_6ParamsE)
        .other          _ZN7cutlass13device_kernelIN5flash19enable_sm80_to_sm89INS1_16FlashAttnBwdSm80INS1_25CollectiveMainloopBwdSm80ILi2ELi2EN4cute5tupleIJNS5_1CILi128EEES8_NS7_ILi64EEEEEENS_6half_tEfNS_4arch4Sm80ELb0ELb1ELb0ELb0ELb1ELb0ELb0ELb0ELi2ELi4ELi4ELi4ELb0EEENS1_21CollectiveEpilogueBwdISA_SB_SD_Li256ELb0ELb0ELi2EEENS1_19SingleTileSchedulerILb0ELb0ELb0ELi128EEEEEEEEEvNT_6ParamsE,@"STO_CUDA_ENTRY STV_DEFAULT"
_ZN7cutlass13device_kernelIN5flash19enable_sm80_to_sm89INS1_16FlashAttnBwdSm80INS1_25CollectiveMainloopBwdSm80ILi2ELi2EN4cute5tupleIJNS5_1CILi128EEES8_NS7_ILi64EEEEEENS_6half_tEfNS_4arch4Sm80ELb0ELb1ELb0ELb0ELb1ELb0ELb0ELb0ELi2ELi4ELi4ELi4ELb0EEENS1_21CollectiveEpilogueBwdISA_SB_SD_Li256ELb0ELb0ELi2EEENS1_19SingleTileSchedulerILb0ELb0ELb0ELi128EEEEEEEEEvNT_6ParamsE:
        /* <DEDUP_REMOVED lines=27> */
.L_x_1162:
        /* <DEDUP_REMOVED lines=361> */
.L_x_1165:
[----:B--2---:R-:W-:Y:S05]  /*1840*/  BSYNC B0 ;  /* 0x0000000000007941 */ /* 0x004fea0003800000 */
.L_x_1164:
        /* <DEDUP_REMOVED lines=121> */
.L_x_1184:
        /* <DEDUP_REMOVED lines=123> */
.L_x_1168:
[----:B------:R-:W-:Y:S04]  /*2790*/  MOV R132, 0x1 ;  /* 0x0000000100847802 */ /* 0x000fe80000000f00 */
[----:B------:R-:W-:Y:S11]  /*27a0*/  ISETP.NE.AND P1, PT, R132, c[0x0][0x2a8], PT ;  /* 0x0000aa0084007a0c */ /* 0x000ff60003f25270 */
[----:B------:R-:W-:Y:S02]  /*27b0*/  @!UPT UIADD3 URZ, URZ, URZ, URZ ;  /* 0x0000003f3f3ff290 */ /* 0x000fe4000fffe03f */
[----:B------:R-:W-:Y:S05]  /*27c0*/  @P1 IMAD.HI.U32 R132, R134, c[0x0][0x2ac], RZ ;  /* 0x0000ab0086841a27 */ /* 0x000fea00078e00ff */
[----:B------:R-:W-:Y:S02]  /*27d0*/  @P1 SHF.R.U32.HI R134, RZ, c[0x0][0x2b0], R132 ;  /* 0x0000ac00ff861a19 */ /* 0x000fe40000011684 */
.L_x_1169:
[----:B------:R-:W-:Y:S05]  /*27e0*/  BSYNC B0 ;  /* 0x0000000000007941 */ /* 0x000fea0003800000 */
.L_x_1167:
[----:B------:R-:W-:Y:S04]  /*27f0*/  IMAD.MOV.U32 R132, RZ, RZ, c[0x0][0x2a8] ;  /* 0x0000aa00ff847624 */ /* 0x000fe800078e00ff */
[----:B------:R-:W-:Y:S04]  /*2800*/  IMAD R134, R134, R132, -UR11 ;  /* 0x8000000b86867e24 */ /* 0x000fe8000f8e0284 */
[----:B------:R-:W-:Y:S05]  /*2810*/  IMAD.IADD R134, R134, 0x1, -R201 ;  /* 0x0000000186867824 */ /* 0x000fea00078e0ac9 */
[----:B------:R-:W-:Y:S02]  /*2820*/  IADD3 R132, R134, c[0x0][0x2a8], RZ ;  /* 0x0000aa0086847a10 */ /* 0x000fe40007ffe0ff */
[----:B------:R-:W-:Y:S02]  /*2830*/  IMNMX R216, R216, R134, !PT ;  /* 0x00000086d8d87217 */ /* 0x000fe40007800200 */
[----:B------:R-:W-:Y:S02]  /*2840*/  IMNMX R215, R215, R132, PT ;  /* 0x00000084d7d77217 */ /* 0x000fe40003800200 */
.L_x_1166:
        /* <DEDUP_REMOVED lines=19> */
.L_x_1172:
[----:B------:R-:W-:Y:S04]  /*2980*/  MOV R132, 0x1 ;  /* 0x0000000100847802 */ /* 0x000fe80000000f00 */
[----:B------:R-:W-:Y:S11]  /*2990*/  ISETP.NE.AND P1, PT, R132, c[0x0][0x2a8], PT ;  /* 0x0000aa0084007a0c */ /* 0x000ff60003f25270 */
[----:B------:R-:W-:Y:S02]  /*29a0*/  @!UPT UIADD3 URZ, URZ, URZ, URZ ;  /* 0x0000003f3f3ff290 */ /* 0x000fe4000fffe03f */
[----:B------:R-:W-:Y:S05]  /*29b0*/  @P1 IMAD.HI.U32 R132, R134, c[0x0][0x2ac], RZ ;  /* 0x0000ab0086841a27 */ /* 0x000fea00078e00ff */
[----:B------:R-:W-:Y:S02]  /*29c0*/  @P1 SHF.R.U32.HI R134, RZ, c[0x0][0x2b0], R132 ;  /* 0x0000ac00ff861a19 */ /* 0x000fe40000011684 */
.L_x_1173:
[----:B------:R-:W-:Y:S05]  /*29d0*/  BSYNC B0 ;  /* 0x0000000000007941 */ /* 0x000fea0003800000 */
.L_x_1171:
[----:B------:R-:W-:Y:S04]  /*29e0*/  IMAD.MOV.U32 R132, RZ, RZ, c[0x0][0x2a8] ;  /* 0x0000aa00ff847624 */ /* 0x000fe800078e00ff */
[----:B------:R-:W-:Y:S04]  /*29f0*/  IMAD R134, R134, R132, -UR11 ;  /* 0x8000000b86867e24 */ /* 0x000fe8000f8e0284 */
[----:B------:R-:W-:Y:S05]  /*2a00*/  IMAD.IADD R134, R134, 0x1, -R201 ;  /* 0x0000000186867824 */ /* 0x000fea00078e0ac9 */
[----:B------:R-:W-:Y:S02]  /*2a10*/  IADD3 R132, R134, c[0x0][0x2a8], RZ ;  /* 0x0000aa0086847a10 */ /* 0x000fe40007ffe0ff */
[----:B------:R-:W-:Y:S02]  /*2a20*/  IMNMX R214, R214, R134, !PT ;  /* 0x00000086d6d67217 */ /* 0x000fe40007800200 */
[----:B------:R-:W-:Y:S02]  /*2a30*/  IMNMX R213, R213, R132, PT ;  /* 0x00000084d5d57217 */ /* 0x000fe40003800200 */
.L_x_1170:
        /* <DEDUP_REMOVED lines=19> */
.L_x_1176:
[----:B------:R-:W-:Y:S04]  /*2b70*/  MOV R132, 0x1 ;  /* 0x0000000100847802 */ /* 0x000fe80000000f00 */
[----:B------:R-:W-:Y:S11]  /*2b80*/  ISETP.NE.AND P1, PT, R132, c[0x0][0x2a8], PT ;  /* 0x0000aa0084007a0c */ /* 0x000ff60003f25270 */
[----:B------:R-:W-:Y:S02]  /*2b90*/  @!UPT UIADD3 URZ, URZ, URZ, URZ ;  /* 0x0000003f3f3ff290 */ /* 0x000fe4000fffe03f */
[----:B------:R-:W-:Y:S05]  /*2ba0*/  @P1 IMAD.HI.U32 R132, R134, c[0x0][0x2ac], RZ ;  /* 0x0000ab0086841a27 */ /* 0x000fea00078e00ff */
[----:B------:R-:W-:Y:S02]  /*2bb0*/  @P1 SHF.R.U32.HI R134, RZ, c[0x0][0x2b0], R132 ;  /* 0x0000ac00ff861a19 */ /* 0x000fe40000011684 */
.L_x_1177:
[----:B------:R-:W-:Y:S05]  /*2bc0*/  BSYNC B0 ;  /* 0x0000000000007941 */ /* 0x000fea0003800000 */
.L_x_1175:
[----:B------:R-:W-:Y:S04]  /*2bd0*/  IMAD.MOV.U32 R132, RZ, RZ, c[0x0][0x2a8] ;  /* 0x0000aa00ff847624 */ /* 0x000fe800078e00ff */
[----:B------:R-:W-:Y:S04]  /*2be0*/  IMAD R134, R134, R132, -UR11 ;  /* 0x8000000b86867e24 */ /* 0x000fe8000f8e0284 */
[----:B------:R-:W-:Y:S05]  /*2bf0*/  IMAD.IADD R134, R134, 0x1, -R201 ;  /* 0x0000000186867824 */ /* 0x000fea00078e0ac9 */
[----:B------:R-:W-:Y:S02]  /*2c00*/  IADD3 R132, R134, c[0x0][0x2a8], RZ ;  /* 0x0000aa0086847a10 */ /* 0x000fe40007ffe0ff */
[----:B------:R-:W-:Y:S02]  /*2c10*/  IMNMX R239, R239, R134, !PT ;  /* 0x00000086efef7217 */ /* 0x000fe40007800200 */
[----:B------:R-:W-:Y:S02]  /*2c20*/  IMNMX R237, R237, R132, PT ;  /* 0x00000084eded7217 */ /* 0x000fe40003800200 */
.L_x_1174:
        /* <DEDUP_REMOVED lines=19> */
.L_x_1180:
[----:B------:R-:W-:Y:S04]  /*2d60*/  MOV R132, 0x1 ;  /* 0x0000000100847802 */ /* 0x000fe80000000f00 */
[----:B------:R-:W-:Y:S11]  /*2d70*/  ISETP.NE.AND P0, PT, R132, c[0x0][0x2a8], PT ;  /* 0x0000aa0084007a0c */ /* 0x000ff60003f05270 */
[----:B------:R-:W-:Y:S02]  /*2d80*/  @!UPT UIADD3 URZ, URZ, URZ, URZ ;  /* 0x0000003f3f3ff290 */ /* 0x000fe4000fffe03f */
[----:B------:R-:W-:Y:S05]  /*2d90*/  @P0 IMAD.HI.U32 R132, R133, c[0x0][0x2ac], RZ ;  /* 0x0000ab0085840a27 */ /* 0x000fea00078e00ff */
[----:B------:R-:W-:Y:S02]  /*2da0*/  @P0 SHF.R.U32.HI R133, RZ, c[0x0][0x2b0], R132 ;  /* 0x0000ac00ff850a19 */ /* 0x000fe40000011684 */
.L_x_1181:
[----:B------:R-:W-:Y:S05]  /*2db0*/  BSYNC B0 ;  /* 0x0000000000007941 */ /* 0x000fea0003800000 */
.L_x_1179:
[----:B------:R-:W-:Y:S04]  /*2dc0*/  IMAD.MOV.U32 R132, RZ, RZ, c[0x0][0x2a8] ;  /* 0x0000aa00ff847624 */ /* 0x000fe800078e00ff */
[----:B------:R-:W-:Y:S04]  /*2dd0*/  IMAD R133, R133, R132, -UR11 ;  /* 0x8000000b85857e24 */ /* 0x000fe8000f8e0284 */
[----:B------:R-:W-:Y:S05]  /*2de0*/  IMAD.IADD R133, R133, 0x1, -R201 ;  /* 0x0000000185857824 */ /* 0x000fea00078e0ac9 */
[----:B------:R-:W-:Y:S02]  /*2df0*/  IADD3 R132, R133, c[0x0][0x2a8], RZ ;  /* 0x0000aa0085847a10 */ /* 0x000fe40007ffe0ff */
[----:B------:R-:W-:Y:S02]  /*2e00*/  IMNMX R238, R238, R133, !PT ;  /* 0x00000085eeee7217 */ /* 0x000fe40007800200 */
[----:B------:R-:W-:Y:S02]  /*2e10*/  IMNMX R236, R236, R132, PT ;  /* 0x00000084ecec7217 */ /* 0x000fe40003800200 */
.L_x_1178:
        /* <DEDUP_REMOVED lines=75> */
.L_x_1182:
        /* <DEDUP_REMOVED lines=898> */
.L_x_1183:
        /* <DEDUP_REMOVED lines=290> */
.L_x_1163:
        /* <DEDUP_REMOVED lines=153> */
.L_x_1187:
[----:B------:R-:W-:Y:S05]  /*86a0*/  BSYNC B0 ;  /* 0x0000000000007941 */ /* 0x000fea0003800000 */
.L_x_1186:
        /* <DEDUP_REMOVED lines=16> */
.L_x_1189:
[----:B------:R-:W-:Y:S05]  /*87b0*/  BSYNC B0 ;  /* 0x0000000000007941 */ /* 0x000fea0003800000 */
.L_x_1188:
        /* <DEDUP_REMOVED lines=16> */
.L_x_1191:
[----:B------:R-:W-:Y:S05]  /*88c0*/  BSYNC B0 ;  /* 0x0000000000007941 */ /* 0x000fea0003800000 */
.L_x_1190:
        /* <DEDUP_REMOVED lines=16> */
.L_x_1193:
[----:B------:R-:W-:Y:S05]  /*89d0*/  BSYNC B0 ;  /* 0x0000000000007941 */ /* 0x000fea0003800000 */
.L_x_1192:
        /* <DEDUP_REMOVED lines=19> */
.L_x_1195:
[----:B------:R-:W-:Y:S05]  /*8b10*/  BSYNC B0 ;  /* 0x0000000000007941 */ /* 0x000fea0003800000 */
.L_x_1194:
        /* <DEDUP_REMOVED lines=14> */
.L_x_1197:
[----:B------:R-:W-:Y:S05]  /*8c00*/  BSYNC B0 ;  /* 0x0000000000007941 */ /* 0x000fea0003800000 */
.L_x_1196:
        /* <DEDUP_REMOVED lines=14> */
.L_x_1199:
[----:B------:R-:W-:Y:S05]  /*8cf0*/  BSYNC B0 ;  /* 0x0000000000007941 */ /* 0x000fea0003800000 */
.L_x_1198:
        /* <DEDUP_REMOVED lines=14> */
.L_x_1185:
        /* <DEDUP_REMOVED lines=36> */
.L_x_1201:
[----:B------:R-:W-:Y:S05]  /*9020*/  BSYNC B0 ;  /* 0x0000000000007941 */ /* 0x000fea0003800000 */
.L_x_1200:
        /* <DEDUP_REMOVED lines=16> */
.L_x_1203:
[----:B------:R-:W-:Y:S05]  /*9130*/  BSYNC B0 ;  /* 0x0000000000007941 */ /* 0x000fea0003800000 */
.L_x_1202:
        /* <DEDUP_REMOVED lines=16> */
.L_x_1205:
[----:B------:R-:W-:Y:S05]  /*9240*/  BSYNC B0 ;  /* 0x0000000000007941 */ /* 0x000fea0003800000 */
.L_x_1204:
        /* <DEDUP_REMOVED lines=15> */
.L_x_1207:
[----:B------:R-:W-:Y:S05]  /*9340*/  BSYNC B0 ;  /* 0x0000000000007941 */ /* 0x000fea0003800000 */
.L_x_1206:
        /* <DEDUP_REMOVED lines=19> */
.L_x_1209:
[----:B------:R-:W-:Y:S05]  /*9480*/  BSYNC B0 ;  /* 0x0000000000007941 */ /* 0x000fea0003800000 */
.L_x_1208:
        /* <DEDUP_REMOVED lines=14> */
.L_x_1211:
[----:B------:R-:W-:Y:S05]  /*9570*/  BSYNC B0 ;  /* 0x0000000000007941 */ /* 0x000fea0003800000 */
.L_x_1210:
        /* <DEDUP_REMOVED lines=14> */
.L_x_1213:
[----:B------:R-:W-:Y:S05]  /*9660*/  BSYNC B0 ;  /* 0x0000000000007941 */ /* 0x000fea0003800000 */
.L_x_1212:
        /* <DEDUP_REMOVED lines=13> */
.L_x_1214:
        /* <DEDUP_REMOVED lines=12> */
.L_x_1836:


//--------------------- .text._ZN7cutlass13device_kernelIN5flash19enable_sm80_to_sm89INS1_16FlashAttnBwdSm80INS1_25CollectiveMainloopBwdSm80ILi2ELi2EN4cute5tupleIJNS5_1CILi128EEES8_NS7_ILi64EEEEEENS_6half_tEfNS_4arch4Sm80ELb0ELb1ELb0ELb0ELb0ELb0ELb0ELb0ELi2ELi4ELi4ELi4ELb0EEENS1_24CollectiveEpilogueBwdGQAISA_fSD_Li256ELb0ELb0EEENS1_19SingleTileSchedulerILb0ELb0ELb0ELi128EEEEEEEEEvNT_6ParamsE --------------------------
	.section	.text._ZN7cutlass13device_kernelIN5flash19enable_sm80_to_sm89INS1_16FlashAttnBwdSm80INS1_25CollectiveMainloopBwdSm80ILi2ELi2EN4cute5tupleIJNS5_1CILi128EEES8_NS7_ILi64EEEEEENS_6half_tEfNS_4arch4Sm80ELb0ELb1ELb0ELb0ELb0ELb0ELb0ELb0ELi2ELi4ELi4ELi4ELb0EEENS1_24CollectiveEpilogueBwdGQAISA_fSD_Li256ELb0ELb0EEENS1_19SingleTileSchedulerILb0ELb0ELb0ELi128EEEEEEEEEvNT_6ParamsE,"ax",@progbits
	.sectioninfo	@"SHI_REGISTERS=255"
	.align	128
.text._ZN7cutlass13device_kernelIN5flash19enable_sm80_to_sm89INS1_16FlashAttnBwdSm80INS1_25CollectiveMainloopBwdSm80ILi2ELi2EN4cute5tupleIJNS5_1CILi128EEES8_NS7_ILi64EEEEEENS_6half_tEfNS_4arch4Sm80ELb0ELb1ELb0ELb0ELb0ELb0ELb0ELb0ELi2ELi4ELi4ELi4ELb0EEENS1_24CollectiveEpilogueBwdGQAISA_fSD_Li256ELb0ELb0EEENS1_19SingleTileSchedulerILb0ELb0ELb0ELi128EEEEEEEEEvNT_6ParamsE:
        .type           _ZN7cutlass13device_kernelIN5flash19enable_sm80_to_sm89INS1_16FlashAttnBwdSm80INS1_25CollectiveMainloopBwdSm80ILi2ELi2EN4cute5tupleIJNS5_1CILi128EEES8_NS7_ILi64EEEEEENS_6half_tEfNS_4arch4Sm80ELb0ELb1ELb0ELb0ELb0ELb0ELb0ELb0ELi2ELi4ELi4ELi4ELb0EEENS1_24CollectiveEpilogueBwdGQAISA_fSD_Li256ELb0ELb0EEENS1_19SingleTileSchedulerILb0ELb0ELb0ELi128EEEEEEEEEvNT_6ParamsE,@function
        .size           _ZN7cutlass13device_kernelIN5flash19enable_sm80_to_sm89INS1_16FlashAttnBwdSm80INS1_25CollectiveMainloopBwdSm80ILi2ELi2EN4cute5tupleIJNS5_1CILi128EEES8_NS7_ILi64EEEEEENS_6half_tEfNS_4arch4Sm80ELb0ELb1ELb0ELb0ELb0ELb0ELb0ELb0ELi2ELi4ELi4ELi4ELb0EEENS1_24CollectiveEpilogueBwdGQAISA_fSD_Li256ELb0ELb0EEENS1_19SingleTileSchedulerILb0ELb0ELb0ELi128EEEEEEEEEvNT_6ParamsE,(.L_x_1837 - _ZN7cutlass13device_kernelIN5flash19enable_sm80_to_sm89INS1_16FlashAttnBwdSm80INS1_25CollectiveMainloopBwdSm80ILi2ELi2EN4cute5tupleIJNS5_1CILi128EEES8_NS7_ILi64EEEEEENS_6half_tEfNS_4arch4Sm80ELb0ELb1ELb0ELb0ELb0ELb0ELb0ELb0ELi2ELi4ELi4ELi4ELb0EEENS1_24CollectiveEpilogueBwdGQAISA_fSD_Li256ELb0ELb0EEENS1_19SingleTileSchedulerILb0ELb0ELb0ELi128EEEEEEEEEvNT_6ParamsE)
        .other          _ZN7cutlass13device_kernelIN5flash19enable_sm80_to_sm89INS1_16FlashAttnBwdSm80INS1_25CollectiveMainloopBwdSm80ILi2ELi2EN4cute5tupleIJNS5_1CILi128EEES8_NS7_ILi64EEEEEENS_6half_tEfNS_4arch4Sm80ELb0ELb1ELb0ELb0ELb0ELb0ELb0ELb0ELi2ELi4ELi4ELi4ELb0EEENS1_24CollectiveEpilogueBwdGQAISA_fSD_Li256ELb0ELb0EEENS1_19SingleTileSchedulerILb0ELb0ELb0ELi128EEEEEEEEEvNT_6ParamsE,@"STO_CUDA_ENTRY STV_DEFAULT"
_ZN7cutlass13device_kernelIN5flash19enable_sm80_to_sm89INS1_16FlashAttnBwdSm80INS1_25CollectiveMainloopBwdSm80ILi2ELi2EN4cute5tupleIJNS5_1CILi128EEES8_NS7_ILi64EEEEEENS_6half_tEfNS_4arch4Sm80ELb0ELb1ELb0ELb0ELb0ELb0ELb0ELb0ELi2ELi4ELi4ELi4ELb0EEENS1_24CollectiveEpilogueBwdGQAISA_fSD_Li256ELb0ELb0EEENS1_19SingleTileSchedulerILb0ELb0ELb0ELi128EEEEEEEEEvNT_6ParamsE:
        /* <DEDUP_REMOVED lines=27> */
.L_x_1215:
        /* <DEDUP_REMOVED lines=26> */
[----:B------:R-:W-:Y:S01]  /*0350*/  UISETP.LT.AND UP0, UPT, URZ, UR13, UPT ;  /* 0x0000000d3f00728c */ /* 0x000fe2000bf01270 */
[----:B------:R-:W-:Y:S01]  /*0360*/  CS2R R100, SRZ ;  /* 0x0000000000647805 */ /* 0x000fe2000001ff00 */
[----:B------:R-:W-:Y:S01]  /*0370*/  CS2R R94, SRZ ;  /* 0x00000000005e7805 */ /* 0x000fe2000001ff00 */
[----:B------:R-:W-:Y:S01]  /*0380*/  CS2R R92, SRZ ;  /* 0x00000000005c7805 */ /* 0x000fe2000001ff00 */
[----:B------:R-:W-:Y:S01]  /*0390*/  USEL UR13, URZ, UR13, !UP0 ;  /* 0x0000000d3f0d7287 */ /* 0x000fe2000c000000 */
[----:B------:R-:W-:Y:S01]  /*03a0*/  CS2R R98, SRZ ;  /* 0x0000000000627805 */ /* 0x000fe2000001ff00 */
[----:B------:R-:W-:Y:S01]  /*03b0*/  CS2R R96, SRZ ;  /* 0x0000000000607805 */ /* 0x000fe2000001ff00 */
[----:B------:R-:W-:Y:S01]  /*03c0*/  CS2R R90, SRZ ;  /* 0x00000000005a7805 */ /* 0x000fe2000001ff00 */
[----:B------:R-:W-:Y:S01]  /*03d0*/  UISETP.GT.AND UP0, UPT, UR28, UR13, UPT ;  /* 0x0000000d1c00728c */ /* 0x000fe2000bf04270 */
[----:B------:R-:W-:Y:S01]  /*03e0*/  CS2R R88, SRZ ;  /* 0x0000000000587805 */ /* 0x000fe2000001ff00 */
        /* <DEDUP_REMOVED lines=10> */
[----:B------:R-:W-:-:S07]  /*0490*/  CS2R R68, SRZ ;  /* 0x0000000000447805 */ /* 0x000fce000001ff00 */
        /* <DEDUP_REMOVED lines=313> */
.L_x_1218:
[----:B--2---:R-:W-:Y:S05]  /*1830*/  BSYNC B0 ;  /* 0x0000000000007941 */ /* 0x004fea0003800000 */
.L_x_1217:
        /* <DEDUP_REMOVED lines=121> */
.L_x_1237:
        /* <DEDUP_REMOVED lines=123> */
.L_x_1221:
[----:B------:R-:W-:Y:S04]  /*2780*/  MOV R132, 0x1 ;  /* 0x0000000100847802 */ /* 0x000fe80000000f00 */
[----:B------:R-:W-:Y:S11]  /*2790*/  ISETP.NE.AND P1, PT, R132, c[0x0][0x2a8], PT ;  /* 0x0000aa0084007a0c */ /* 0x000ff60003f25270 */
[----:B------:R-:W-:Y:S02]  /*27a0*/  @!UPT UIADD3 URZ, URZ, URZ, URZ ;  /* 0x0000003f3f3ff290 */ /* 0x000fe4000fffe03f */
[----:B------:R-:W-:Y:S05]  /*27b0*/  @P1 IMAD.HI.U32 R132, R134, c[0x0][0x2ac], RZ ;  /* 0x0000ab0086841a27 */ /* 0x000fea00078e00ff */
[----:B------:R-:W-:Y:S02]  /*27c0*/  @P1 SHF.R.U32.HI R134, RZ, c[0x0][0x2b0], R132 ;  /* 0x0000ac00ff861a19 */ /* 0x000fe40000011684 */
.L_x_1222:
[----:B------:R-:W-:Y:S05]  /*27d0*/  BSYNC B0 ;  /* 0x0000000000007941 */ /* 0x000fea0003800000 */
.L_x_1220:
[----:B------:R-:W-:Y:S04]  /*27e0*/  IMAD.MOV.U32 R132, RZ, RZ, c[0x0][0x2a8] ;  /* 0x0000aa00ff847624 */ /* 0x000fe800078e00ff */
[----:B------:R-:W-:Y:S04]  /*27f0*/  IMAD R134, R134, R132, -UR11 ;  /* 0x8000000b86867e24 */ /* 0x000fe8000f8e0284 */
[----:B------:R-:W-:Y:S05]  /*2800*/  IMAD.IADD R134, R134, 0x1, -R201 ;  /* 0x0000000186867824 */ /* 0x000fea00078e0ac9 */
[----:B------:R-:W-:Y:S02]  /*2810*/  IADD3 R132, R134, c[0x0][0x2a8], RZ ;  /* 0x0000aa0086847a10 */ /* 0x000fe40007ffe0ff */
[----:B------:R-:W-:Y:S02]  /*2820*/  IMNMX R216, R216, R134, !PT ;  /* 0x00000086d8d87217 */ /* 0x000fe40007800200 */
[----:B------:R-:W-:Y:S02]  /*2830*/  IMNMX R215, R215, R132, PT ;  /* 0x00000084d7d77217 */ /* 0x000fe40003800200 */
.L_x_1219:
        /* <DEDUP_REMOVED lines=19> */
.L_x_1225:
[----:B------:R-:W-:Y:S04]  /*2970*/  MOV R132, 0x1 ;  /* 0x0000000100847802 */ /* 0x000fe80000000f00 */
[----:B------:R-:W-:Y:S11]  /*2980*/  ISETP.NE.AND P1, PT, R132, c[0x0][0x2a8], PT ;  /* 0x0000aa0084007a0c */ /* 0x000ff60003f25270 */
[----:B------:R-:W-:Y:S02]  /*2990*/  @!UPT UIADD3 URZ, URZ, URZ, URZ ;  /* 0x0000003f3f3ff290 */ /* 0x000fe4000fffe03f */
[----:B------:R-:W-:Y:S05]  /*29a0*/  @P1 IMAD.HI.U32 R132, R134, c[0x0][0x2ac], RZ ;  /* 0x0000ab0086841a27 */ /* 0x000fea00078e00ff */
[----:B------:R-:W-:Y:S02]  /*29b0*/  @P1 SHF.R.U32.HI R134, RZ, c[0x0][0x2b0], R132 ;  /* 0x0000ac00ff861a19 */ /* 0x000fe40000011684 */
.L_x_1226:
[----:B------:R-:W-:Y:S05]  /*29c0*/  BSYNC B0 ;  /* 0x0000000000007941 */ /* 0x000fea0003800000 */
.L_x_1224:
[----:B------:R-:W-:Y:S04]  /*29d0*/  IMAD.MOV.U32 R132, RZ, RZ, c[0x0][0x2a8] ;  /* 0x0000aa00ff847624 */ /* 0x000fe800078e00ff */
[----:B------:R-:W-:Y:S04]  /*29e0*/  IMAD R134, R134, R132, -UR11 ;  /* 0x8000000b86867e24 */ /* 0x000fe8000f8e0284 */
[----:B------:R-:W-:Y:S05]  /*29f0*/  IMAD.IADD R134, R134, 0x1, -R201 ;  /* 0x0000000186867824 */ /* 0x000fea00078e0ac9 */
[----:B------:R-:W-:Y:S02]  /*2a00*/  IADD3 R132, R134, c[0x0][0x2a8], RZ ;  /* 0x0000aa0086847a10 */ /* 0x000fe40007ffe0ff */
[----:B------:R-:W-:Y:S02]  /*2a10*/  IMNMX R214, R214, R134, !PT ;  /* 0x00000086d6d67217 */ /* 0x000fe40007800200 */
[----:B------:R-:W-:Y:S02]  /*2a20*/  IMNMX R213, R213, R132, PT ;  /* 0x00000084d5d57217 */ /* 0x000fe40003800200 */
.L_x_1223:
        /* <DEDUP_REMOVED lines=19> */
.L_x_1229:
[----:B------:R-:W-:Y:S04]  /*2b60*/  MOV R132, 0x1 ;  /* 0x0000000100847802 */ /* 0x000fe80000000f00 */
[----:B------:R-:W-:Y:S11]  /*2b70*/  ISETP.NE.AND P1, PT, R132, c[0x0][0x2a8], PT ;  /* 0x0000aa0084007a0c */ /* 0x000ff60003f25270 */
[----:B------:R-:W-:Y:S02]  /*2b80*/  @!UPT UIADD3 URZ, URZ, URZ, URZ ;  /* 0x0000003f3f3ff290 */ /* 0x000fe4000fffe03f */
[----:B------:R-:W-:Y:S05]  /*2b90*/  @P1 IMAD.HI.U32 R132, R134, c[0x0][0x2ac], RZ ;  /* 0x0000ab0086841a27 */ /* 0x000fea00078e00ff */
[----:B------:R-:W-:Y:S02]  /*2ba0*/  @P1 SHF.R.U32.HI R134, RZ, c[0x0][0x2b0], R132 ;  /* 0x0000ac00ff861a19 */ /* 0x000fe40000011684 */
.L_x_1230:
[----:B------:R-:W-:Y:S05]  /*2bb0*/  BSYNC B0 ;  /* 0x0000000000007941 */ /* 0x000fea0003800000 */
.L_x_1228:
[----:B------:R-:W-:Y:S04]  /*2bc0*/  IMAD.MOV.U32 R132, RZ, RZ, c[0x0][0x2a8] ;  /* 0x0000aa00ff847624 */ /* 0x000fe800078e00ff */
[----:B------:R-:W-:Y:S04]  /*2bd0*/  IMAD R134, R134, R132, -UR11 ;  /* 0x8000000b86867e24 */ /* 0x000fe8000f8e0284 */
[----:B------:R-:W-:Y:S05]  /*2be0*/  IMAD.IADD R134, R134, 0x1, -R201 ;  /* 0x0000000186867824 */ /* 0x000fea00078e0ac9 */
[----:B------:R-:W-:Y:S02]  /*2bf0*/  IADD3 R132, R134, c[0x0][0x2a8], RZ ;  /* 0x0000aa0086847a10 */ /* 0x000fe40007ffe0ff */
[----:B------:R-:W-:Y:S02]  /*2c00*/  IMNMX R239, R239, R134, !PT ;  /* 0x00000086efef7217 */ /* 0x000fe40007800200 */
[----:B------:R-:W-:Y:S02]  /*2c10*/  IMNMX R237, R237, R132, PT ;  /* 0x00000084eded7217 */ /* 0x000fe40003800200 */
.L_x_1227:
        /* <DEDUP_REMOVED lines=19> */
.L_x_1233:
[----:B------:R-:W-:Y:S04]  /*2d50*/  MOV R132, 0x1 ;  /* 0x0000000100847802 */ /* 0x000fe80000000f00 */
[----:B------:R-:W-:Y:S11]  /*2d60*/  ISETP.NE.AND P0, PT, R132, c[0x0][0x2a8], PT ;  /* 0x0000aa0084007a0c */ /* 0x000ff60003f05270 */
[----:B------:R-:W-:Y:S02]  /*2d70*/  @!UPT UIADD3 URZ, URZ, URZ, URZ ;  /* 0x0000003f3f3ff290 */ /* 0x000fe4000fffe03f */
[----:B------:R-:W-:Y:S05]  /*2d80*/  @P0 IMAD.HI.U32 R132, R133, c[0x0][0x2ac], RZ ;  /* 0x0000ab0085840a27 */ /* 0x000fea00078e00ff */
[----:B------:R-:W-:Y:S02]  /*2d90*/  @P0 SHF.R.U32.HI R133, RZ, c[0x0][0x2b0], R132 ;  /* 0x0000ac00ff850a19 */ /* 0x000fe40000011684 */
.L_x_1234:
[----:B------:R-:W-:Y:S05]  /*2da0*/  BSYNC B0 ;  /* 0x0000000000007941 */ /* 0x000fea0003800000 */
.L_x_1232:
[----:B------:R-:W-:Y:S04]  /*2db0*/  IMAD.MOV.U32 R132, RZ, RZ, c[0x0][0x2a8] ;  /* 0x0000aa00ff847624 */ /* 0x000fe800078e00ff */
[----:B------:R-:W-:Y:S04]  /*2dc0*/  IMAD R133, R133, R132, -UR11 ;  /* 0x8000000b85857e24 */ /* 0x000fe8000f8e0284 */
[----:B------:R-:W-:Y:S05]  /*2dd0*/  IMAD.IADD R133, R133, 0x1, -R201 ;  /* 0x0000000185857824 */ /* 0x000fea00078e0ac9 */
[----:B------:R-:W-:Y:S02]  /*2de0*/  IADD3 R132, R133, c[0x0][0x2a8], RZ ;  /* 0x0000aa0085847a10 */ /* 0x000fe40007ffe0ff */
[----:B------:R-:W-:Y:S02]  /*2df0*/  IMNMX R238, R238, R133, !PT ;  /* 0x00000085eeee7217 */ /* 0x000fe40007800200 */
[----:B------:R-:W-:Y:S02]  /*2e00*/  IMNMX R236, R236, R132, PT ;  /* 0x00000084ecec7217 */ /* 0x000fe40003800200 */
.L_x_1231:
        /* <DEDUP_REMOVED lines=75> */
.L_x_1235:
        /* <DEDUP_REMOVED lines=20> */
[----:B------:R-:W-:Y:S02]  /*3400*/  ISETP.LT.OR P2, PT, R213, 0x2, P2 ;  /* 0x00000002d500780c */ /* 0x000fe40001741670 */
[----:B------:R-:W-:Y:S02]  /*3410*/  ISETP.LT.OR P1, PT, R215, 0x11, P1 ;  /* 0x00000011d700780c */ /* 0x000fe40000f21670 */
[----:B------:R-:W-:Y:S02]  /*3420*/  FSEL R222, R7, -INF , !P2 ;  /* 0xff80000007de7808 */ /* 0x000fe40005000000 */
[-C--:B-1----:R-:W-:Y:S03]  /*3430*/  HMMA.16816.F32 R4, R132, R136.reuse, RZ ;  /* 0x000000888404723c */ /* 0x082fe600000018ff */
[----:B------:R-:W-:Y:S02]  /*3440*/  FSEL R235, R16, -INF , !P1 ;  /* 0xff80000010eb7808 */ /* 0x000fe40004800000 */
[----:B------:R-:W-:Y:S02]  /*3450*/  ISETP.GT.AND P2, PT, R216, 0x11, P0 ;  /* 0x00000011d800780c */ /* 0x000fe40000744270 */
[----:B------:R-:W-:Y:S01]  /*3460*/  ISETP.GT.AND P1, PT, R214, 0x10, P0 ;  /* 0x00000010d600780c */ /* 0x000fe20000724270 */
[--C-:B--2---:R-:W-:Y:S01]  /*3470*/  FFMA.FTZ R102, R235, c[0x0][0x29c], -R212.reuse ;  /* 0x0000a700eb667a23 */ /* 0x104fe200000108d4 */
[----:B------:R-:W-:Y:S02]  /*3480*/  ISETP.LT.OR P2, PT, R215, 0x12, P2 ;  /* 0x00000012d700780c */ /* 0x000fe40001741670 */
[----:B------:R-:W-:Y:S02]  /*3490*/  ISETP.LT.OR P1, PT, R213, 0x11, P1 ;  /* 0x00000011d500780c */ /* 0x000fe40000f21670 */
[----:B------:R-:W-:Y:S02]  /*34a0*/  FSEL R234, R17, -INF , !P2 ;  /* 0xff80000011ea7808 */ /* 0x000fe40005000000 */
[----:B------:R-:W-:Y:S02]  /*34b0*/  FSEL R226, R18, -INF , !P1 ;  /* 0xff80000012e27808 */ /* 0x000fe40004800000 */
[----:B------:R-:W-:Y:S01]  /*34c0*/  ISETP.GT.AND P2, PT, R214, 0x11, P0 ;  /* 0x00000011d600780c */ /* 0x000fe20000744270 */
[----:B---3--:R-:W-:Y:S01]  /*34d0*/  FFMA.FTZ R101, R234, c[0x0][0x29c], -R212 ;  /* 0x0000a700ea657a23 */ /* 0x008fe200000108d4 */
[----:B------:R-:W-:Y:S01]  /*34e0*/  ISETP.GT.AND P1, PT, R216, 0x20, P0 ;  /* 0x00000020d800780c */ /* 0x000fe20000724270 */
[--C-:B----4-:R-:W-:Y:S01]  /*34f0*/  FFMA.FTZ R100, R226, c[0x0][0x29c], -R248.reuse ;  /* 0x0000a700e2647a23 */ /* 0x110fe200000108f8 */
        /* <DEDUP_REMOVED lines=72> */
[----:B------:R-:W-:Y:S02]  /*3980*/  ISETP.LT.OR P1, PT, R215, 0x71, P1 ;  /* 0x00000071d700780c */ /* 0x000fe40000f21670 */
[----:B------:R-:W-:Y:S01]  /*3990*/  FSEL R55, R55, -INF , !P2 ;  /* 0xff80000037377808 */ /* 0x000fe20005000000 */
[----:B------:R-:W-:Y:S01]  /*39a0*/  MUFU.EX2 R235, R235 ;  /* 0x000000eb00eb7308 */ /* 0x000fe20000000800 */
        /* <DEDUP_REMOVED lines=8> */
[----:B------:R-:W-:Y:S01]  /*3a30*/  ISETP.GT.AND P1, PT, R239, RZ, P0 ;  /* 0x000000ffef00720c */ /* 0x000fe20000724270 */
[----:B------:R-:W-:Y:S01]  /*3a40*/  FFMA.FTZ R249, R66, c[0x0][0x29c], -R248 ;  /* 0x0000a70042f97a23 */ /* 0x000fe200000108f8 */
[----:B------:R-:W-:Y:S02]  /*3a50*/  ISETP.LT.OR P2, PT, R213, 0x72, P2 ;  /* 0x00000072d500780c */ /* 0x000fe40001741670 */
[----:B------:R-:W-:Y:S02]  /*3a60*/  ISETP.LT.OR P1, PT, R237, 0x1, P1 ;  /* 0x00000001ed00780c */ /* 0x000fe40000f21670 */
[----:B------:R-:W-:Y:S01]  /*3a70*/  FSEL R67, R67, -INF , !P2 ;  /* 0xff80000043437808 */ /* 0x000fe20005000000 */
[----:B------:R-:W-:Y:S01]  /*3a80*/  MUFU.EX2 R249, R249 ;  /* 0x000000f900f97308 */ /* 0x000fe20000000800 */
[----:B------:R-:W-:Y:S02]  /*3a90*/  FSEL R247, R8, -INF , !P1 ;  /* 0xff80000008f77808 */ /* 0x000fe40004800000 */
        /* <DEDUP_REMOVED lines=71> */
[----:B------:R-:W-:Y:S01]  /*3f10*/  FFMA.FTZ R241, R241, c[0x0][0x29c], -R221 ;  /* 0x0000a700f1f17a23 */ /* 0x000fe200000108dd */
[----:B------:R-:W-:Y:S01]  /*3f20*/  ISETP.GT.AND P2, PT, R238, 0x31, P0 ;  /* 0x00000031ee00780c */ /* 0x000fe20000744270 */
[----:B------:R-:W-:Y:S01]  /*3f30*/  IMAD.MOV.U32 R145, RZ, RZ, R101 ;  /* 0x000000ffff917224 */ /* 0x000fe200078e0065 */
        /* <DEDUP_REMOVED lines=26> */
[C---:B------:R-:W-:Y:S01]  /*40e0*/  HMMA.16816.F32 R32, R132.reuse, R146, RZ ;  /* 0x000000928420723c */ /* 0x040fe200000018ff */
[----:B------:R-:W-:Y:S01]  /*40f0*/  MUFU.EX2 R215, R215 ;  /* 0x000000d700d77308 */ /* 0x000fe20000000800 */
[----:B------:R-:W-:Y:S01]  /*4100*/  ISETP.LT.OR P1, PT, R237, 0x51, P1 ;  /* 0x00000051ed00780c */ /* 0x000fe20000f21670 */
[----:B------:R-:W-:Y:S01]  /*4110*/  FFMA.FTZ R234, R41, c[0x0][0x29c], -R221 ;  /* 0x0000a70029ea7a23 */ /* 0x000fe200000108dd */
[----:B------:R-:W-:Y:S02]  /*4120*/  FSEL R229, R43, -INF , !P2 ;  /* 0xff8000002be57808 */ /* 0x000fe40005000000 */
[----:B------:R-:W-:Y:S01]  /*4130*/  FSEL R44, R44, -INF , !P1 ;  /* 0xff8000002c2c7808 */ /* 0x000fe20004800000 */
[----:B------:R-:W-:Y:S01]  /*4140*/  IMAD.MOV.U32 R147, RZ, RZ, R42 ;  /* 0x000000ffff937224 */ /* 0x000fe200078e002a */
[----:B------:R-:W-:Y:S01]  /*4150*/  ISETP.GT.AND P1, PT, R238, 0x50, P0 ;  /* 0x00000050ee00780c */ /* 0x000fe20000724270 */
[----:B------:R-:W-:Y:S01]  /*4160*/  IMAD.MOV.U32 R146, RZ, RZ, R233 ;  /* 0x000000ffff927224 */ /* 0x000fe200078e00e9 */
[----:B------:R-:W-:Y:S01]  /*4170*/  ISETP.GT.AND P2, PT, R239, 0x51, P0 ;  /* 0x00000051ef00780c */ /* 0x000fe20000744270 */
[----:B------:R-:W-:Y:S01]  /*4180*/  MUFU.EX2 R252, R252 ;  /* 0x000000fc00fc7308 */ /* 0x000fe20000000800 */
[----:B------:R-:W-:Y:S01]  /*4190*/  ISETP.LT.OR P1, PT, R236, 0x51, P1 ;  /* 0x00000051ec00780c */ /* 0x000fe20000f21670 */
[----:B------:R-:W-:Y:S01]  /*41a0*/  FFMA.FTZ R233, R44, c[0x0][0x29c], -R221 ;  /* 0x0000a7002ce97a23 */ /* 0x000fe200000108dd */
[----:B------:R-:W-:Y:S01]  /*41b0*/  ISETP.LT.OR P2, PT, R237, 0x52, P2 ;  /* 0x00000052ed00780c */ /* 0x000fe20001741670 */
[--C-:B------:R-:W-:Y:S01]  /*41c0*/  FFMA.FTZ R229, R229, c[0x0][0x29c], -R223.reuse ;  /* 0x0000a700e5e57a23 */ /* 0x100fe200000108df */
[----:B------:R-:W-:Y:S01]  /*41d0*/  FSEL R228, R46, -INF , !P1 ;  /* 0xff8000002ee47808 */ /* 0x000fe20004800000 */
[----:B------:R-:W-:Y:S01]  /*41e0*/  FFMA.FTZ R46, R222, c[0x0][0x29c], -R248 ;  /* 0x0000a700de2e7a23 */ /* 0x000fe200000108f8 */
[----:B------:R-:W-:Y:S02]  /*41f0*/  FSEL R45, R45, -INF , !P2 ;  /* 0xff8000002d2d7808 */ /* 0x000fe40005000000 */
[----:B------:R-:W-:Y:S01]  /*4200*/  ISETP.GT.AND P2, PT, R238, 0x51, P0 ;  /* 0x00000051ee00780c */ /* 0x000fe20000744270 */
[----:B------:R-:W-:Y:S01]  /*4210*/  FFMA.FTZ R228, R228, c[0x0][0x29c], -R223 ;  /* 0x0000a700e4e47a23 */ /* 0x000fe200000108df */
[----:B------:R-:W-:Y:S01]  /*4220*/  ISETP.GT.AND P1, PT, R239, 0x60, P0 ;  /* 0x00000060ef00780c */ /* 0x000fe20000724270 */
[----:B------:R-:W-:Y:S01]  /*4230*/  MUFU.EX2 R243, R243 ;  /* 0x000000f300f37308 */ /* 0x000fe20000000800 */
[----:B------:R-:W-:Y:S02]  /*4240*/  ISETP.LT.OR P2, PT, R236, 0x52, P2 ;  /* 0x00000052ec00780c */ /* 0x000fe40001741670 */
        /* <DEDUP_REMOVED lines=93> */
[----:B------:R-:W-:Y:S01]  /*4820*/  IMAD.MOV.U32 R154, RZ, RZ, R100 ;  /* 0x000000ffff9a7224 */ /* 0x000fe200078e0064 */
[----:B------:R-:W-:Y:S01]  /*4830*/  MUFU.EX2 R161, R161 ;  /* 0x000000a100a17308 */ /* 0x000fe20000000800 */
[----:B------:R1:W5:Y:S01]  /*4840*/  LDL.LU R100, [R1+0x4] ;  /* 0x0000040001647983 */ /* 0x0003620000300800 */
[----:B------:R-:W-:Y:S01]  /*4850*/  IMAD.SHL.U32 R160, R182, 0x2, RZ ;  /* 0x00000002b6a07824 */ /* 0x000fe200078e00ff */
        /* <DEDUP_REMOVED lines=35> */
[----:B------:R-:W-:Y:S01]  /*4a90*/  LDSM.16.M88.4 R132, [R140] ;  /* 0x000000008c84783b */ /* 0x000fe20000000200 */
[----:B------:R-:W-:Y:S01]  /*4aa0*/  IMAD.MOV.U32 R164, RZ, RZ, R138 ;  /* 0x000000ffffa47224 */ /* 0x000fe200078e008a */
[----:B------:R-:W-:Y:S04]  /*4ab0*/  HMMA.16816.F32 R64, R156, R178, R64 ;  /* 0x000000b29c40723c */ /* 0x000fe80000001840 */
[----:B------:R-:W-:Y:S02]  /*4ac0*/  IMAD.MOV.U32 R167, RZ, RZ, R151 ;  /* 0x000000ffffa77224 */ /* 0x000fe400078e0097 */
[----:B------:R-:W2:Y:S01]  /*4ad0*/  LDSM.16.M88.4 R136, [R3+0x4080] ;  /* 0x004080000388783b */ /* 0x000ea20000000200 */
[----:B------:R-:W-:Y:S01]  /*4ae0*/  IMAD.MOV.U32 R158, RZ, RZ, R146 ;  /* 0x000000ffff9e7224 */ /* 0x000fe200078e0092 */
[----:B------:R-:W-:Y:S01]  /*4af0*/  MUFU.EX2 R176, R176 ;  /* 0x000000b000b07308 */ /* 0x000fe20000000800 */
[----:B------:R-:W-:Y:S03]  /*4b00*/  IMAD.MOV.U32 R159, RZ, RZ, R147 ;  /* 0x000000ffff9f7224 */ /* 0x000fe600078e0093 */
[----:B------:R-:W-:Y:S02]  /*4b10*/  IMAD.MOV.U32 R178, RZ, RZ, R144 ;  /* 0x000000ffffb27224 */ /* 0x000fe400078e0090 */
[----:B------:R-:W3:Y:S01]  /*4b20*/  LDSM.16.M88.4 R140, [R140+0x2000] ;  /* 0x002000008c8c783b */ /* 0x000ee20000000200 */
[----:B------:R-:W-:Y:S02]  /*4b30*/  IMAD.MOV.U32 R179, RZ, RZ, R145 ;  /* 0x000000ffffb37224 */ /* 0x000fe400078e0091 */
[----:B------:R-:W-:Y:S01]  /*4b40*/  IMAD.MOV.U32 R166, RZ, RZ, R148 ;  /* 0x000000ffffa67224 */ /* 0x000fe200078e0094 */
[----:B------:R-:W4:Y:S01]  /*4b50*/  MUFU.EX2 R156, R158 ;  /* 0x0000009e009c7308 */ /* 0x000f220000000800 */
[----:B------:R-:W-:Y:S03]  /*4b60*/  IMAD.MOV.U32 R165, RZ, RZ, R149 ;  /* 0x000000ffffa57224 */ /* 0x000fe600078e0095 */
[----:B------:R-:W1:Y:S06]  /*4b70*/  LDSM.16.M88.4 R144, [R3+0x5080] ;  /* 0x005080000390783b */ /* 0x000e6c0000000200 */
[----:B------:R-:W1:Y:S02]  /*4b80*/  MUFU.EX2 R157, R159 ;  /* 0x0000009f009d7308 */ /* 0x000e640000000800 */
[----:B------:R-:W1:Y:S08]  /*4b90*/  LDSM.16.M88.4 R148, [R3+0x6080] ;  /* 0x006080000394783b */ /* 0x000e700000000200 */
[----:B------:R-:W1:Y:S01]  /*4ba0*/  MUFU.EX2 R158, R178 ;  /* 0x000000b2009e7308 */ /* 0x000e620000000800 */
[-C--:B--2---:R-:W-:Y:S09]  /*4bb0*/  HMMA.16816.F32 R4, R132, R136.reuse, R4 ;  /* 0x000000888404723c */ /* 0x084ff20000001804 */
[----:B------:R2:W-:Y:S01]  /*4bc0*/  MUFU.EX2 R178, R0 ;  /* 0x0000000000b27308 */ /* 0x0005e20000000800 */
[C---:B---3--:R-:W-:Y:S09]  /*4bd0*/  HMMA.16816.F32 R8, R140.reuse, R136, R8 ;  /* 0x000000888c08723c */ /* 0x048ff20000001808 */
[----:B------:R-:W3:Y:S01]  /*4be0*/  MUFU.EX2 R159, R179 ;  /* 0x000000b3009f7308 */ /* 0x000ee20000000800 */
[-C--:B------:R-:W-:Y:S09]  /*4bf0*/  HMMA.16816.F32 R12, R140, R138.reuse, R12 ;  /* 0x0000008a8c0c723c */ /* 0x080ff2000000180c */
[----:B------:R-:W-:Y:S01]  /*4c00*/  MUFU.EX2 R177, R177 ;  /* 0x000000b100b17308 */ /* 0x000fe20000000800 */
[C---:B------:R-:W-:Y:S01]  /*4c10*/  HMMA.16816.F32 R16, R132.reuse, R138, R16 ;  /* 0x0000008a8410723c */ /* 0x040fe20000001810 */
[----:B------:R-:W3:Y:S07]  /*4c20*/  LDSM.16.M88.4 R136, [R3+0x7080] ;  /* 0x007080000388783b */ /* 0x000eee0000000200 */
[-C--:B-1----:R-:W-:Y:S01]  /*4c30*/  HMMA.16816.F32 R20, R132, R144.reuse, R20 ;  /* 0x000000908414723c */ /* 0x082fe20000001814 */
[----:B--2---:R1:W5:Y:S01]  /*4c40*/  LDL.LU R0, [R1] ;  /* 0x0000000001007983 */ /* 0x0043620000300800 */
[----:B------:R-:W2:Y:S06]  /*4c50*/  MUFU.EX2 R164, R164 ;  /* 0x000000a400a47308 */ /* 0x000eac0000000800 */
[C---:B------:R-:W-:Y:S04]  /*4c60*/  HMMA.16816.F32 R24, R140.reuse, R144, R24 ;  /* 0x000000908c18723c */ /* 0x040fe80000001818 */
[----:B------:R1:W-:Y:S04]  /*4c70*/  MUFU.EX2 R179, R205 ;  /* 0x000000cd00b37308 */ /* 0x0003e80000000800 */
[-C--:B------:R-:W-:Y:S06]  /*4c80*/  HMMA.16816.F32 R28, R140, R146.reuse, R28 ;  /* 0x000000928c1c723c */ /* 0x080fec000000181c */
[----:B------:R-:W2:Y:S02]  /*4c90*/  MUFU.EX2 R165, R165 ;  /* 0x000000a500a57308 */ /* 0x000ea40000000800 */
[C---:B------:R-:W-:Y:S01]  /*4ca0*/  HMMA.16816.F32 R32, R132.reuse, R146, R32 ;  /* 0x000000928420723c */ /* 0x040fe20000001820 */
[----:B------:R-:W-:Y:S07]  /*4cb0*/  LDSM.16.M88.4 R144, [R152] ;  /* 0x000000009890783b */ /* 0x000fee0000000200 */
[-C--:B------:R-:W-:Y:S01]  /*4cc0*/  HMMA.16816.F32 R36, R132, R148.reuse, R36 ;  /* 0x000000948424723c */ /* 0x080fe20000001824 */
[----:B------:R-:W-:Y:S01]  /*4cd0*/  LDSM.16.M88.4 R152, [R152+0x2000] ;  /* 0x002000009898783b */ /* 0x000fe20000000200 */
[----:B------:R-:W2:Y:S02]  /*4ce0*/  MUFU.EX2 R166, R166 ;  /* 0x000000a600a67308 */ /* 0x000ea40000000800 */
[----:B-1----:R-:W-:Y:S04]  /*4cf0*/  IMAD.MOV.U32 R205, RZ, RZ, 0x40 ;  /* 0x00000040ffcd7424 */ /* 0x002fe800078e00ff */
[C---:B------:R-:W-:Y:S04]  /*4d00*/  HMMA.16816.F32 R40, R140.reuse, R148, R40 ;  /* 0x000000948c28723c */ /* 0x040fe80000001828 */
[----:B------:R-:W-:Y:S04]  /*4d10*/  MUFU.EX2 R167, R167 ;  /* 0x000000a700a77308 */ /* 0x000fe80000000800 */
[-C--:B------:R-:W-:Y:S06]  /*4d20*/  HMMA.16816.F32 R44, R140, R150.reuse, R44 ;  /* 0x000000968c2c723c */ /* 0x080fec000000182c */
[----:B------:R-:W-:Y:S02]  /*4d30*/  MUFU.EX2 R168, R168 ;  /* 0x000000a800a87308 */ /* 0x000fe40000000800 */
[C---:B------:R-:W-:Y:S01]  /*4d40*/  HMMA.16816.F32 R48, R132.reuse, R150, R48 ;  /* 0x000000968430723c */ /* 0x040fe20000001830 */
[----:B------:R-:W1:Y:S07]  /*4d50*/  LDSM.16.M88.4 R148, [R2+0x4080] ;  /* 0x004080000294783b */ /* 0x000e6e0000000200 */
[-C--:B---3--:R-:W-:Y:S01]  /*4d60*/  HMMA.16816.F32 R52, R132, R136.reuse, R52 ;  /* 0x000000888434723c */ /* 0x088fe20000001834 */
[----:B------:R-:W-:Y:S07]  /*4d70*/  MUFU.EX2 R237, R237 ;  /* 0x000000ed00ed7308 */ /* 0x000fee0000000800 */
[C---:B------:R-:W-:Y:S03]  /*4d80*/  HMMA.16816.F32 R56, R140.reuse, R136, R56 ;  /* 0x000000888c38723c */ /* 0x040fe60000001838 */
[----:B------:R-:W3:Y:S05]  /*4d90*/  MUFU.EX2 R236, R236 ;  /* 0x000000ec00ec7308 */ /* 0x000eea0000000800 */
[-C--:B------:R-:W-:Y:S01]  /*4da0*/  HMMA.16816.F32 R60, R140, R138.reuse, R60 ;  /* 0x0000008a8c3c723c */ /* 0x080fe2000000183c */
[----:B------:R-:W-:Y:S04]  /*4db0*/  LDSM.16.M88.4 R140, [R2+0x7080] ;  /* 0x00708000028c783b */ /* 0x000fe80000000200 */
[----:B------:R-:W-:Y:S03]  /*4dc0*/  MUFU.EX2 R239, R239 ;  /* 0x000000ef00ef7308 */ /* 0x000fe60000000800 */
[----:B------:R-:W-:Y:S01]  /*4dd0*/  HMMA.16816.F32 R64, R132, R138, R64 ;  /* 0x0000008a8440723c */ /* 0x000fe20000001840 */
[----:B------:R-:W2:Y:S06]  /*4de0*/  LDSM.16.M88.4 R132, [R2+0x5080] ;  /* 0x005080000284783b */ /* 0x000eac0000000200 */
[----:B------:R-:W2:Y:S01]  /*4df0*/  MUFU.EX2 R234, R234 ;  /* 0x000000ea00ea7308 */ /* 0x000ea20000000800 */
[-C--:B-1----:R-:W-:Y:S01]  /*4e00*/  HMMA.16816.F32 R4, R144, R148.reuse, R4 ;  /* 0x000000949004723c */ /* 0x082fe20000001804 */
[----:B------:R-:W1:Y:S07]  /*4e10*/  LDSM.16.M88.4 R136, [R2+0x6080] ;  /* 0x006080000288783b */ /* 0x000e6e0000000200 */
[C---:B------:R-:W-:Y:S01]  /*4e20*/  HMMA.16816.F32 R8, R152.reuse, R148, R8 ;  /* 0x000000949808723c */ /* 0x040fe20000001808 */
[----:B------:R-:W-:Y:S06]  /*4e30*/  MUFU.EX2 R233, R233 ;  /* 0x000000e900e97308 */ /* 0x000fec0000000800 */
[----:B------:R-:W-:Y:S01]  /*4e40*/  IMAD.U32 R148, RZ, RZ, UR5 ;  /* 0x00000005ff947e24 */ /* 0x000fe2000f8e00ff */
[-C--:B------:R-:W-:Y:S03]  /*4e50*/  HMMA.16816.F32 R12, R152, R150.reuse, R12 ;  /* 0x00000096980c723c */ /* 0x080fe6000000180c */
[----:B------:R-:W1:Y:S01]  /*4e60*/  MUFU.EX2 R232, R232 ;  /* 0x000000e800e87308 */ /* 0x000e620000000800 */
[----:B------:R-:W-:Y:S04]  /*4e70*/  IMAD R148, R148, 0x80, R200 ;  /* 0x0000008094947824 */ /* 0x000fe800078e02c8 */
[C---:B------:R-:W-:Y:S01]  /*4e80*/  HMMA.16816.F32 R16, R144.reuse, R150, R16 ;  /* 0x000000969010723c */ /* 0x040fe20000001810 */
[----:B------:R-:W3:Y:S04]  /*4e90*/  LDS R149, [R148.X4+0x18480] ;  /* 0x0184800094957984 */ /* 0x000ee80000004800 */
[----:B------:R-:W-:Y:S03]  /*4ea0*/  MUFU.EX2 R169, R169 ;  /* 0x000000a900a97308 */ /* 0x000fe60000000800 */
[-C--:B--2---:R-:W-:Y:S07]  /*4eb0*/  HMMA.16816.F32 R20, R144, R132.reuse, R20 ;  /* 0x000000849014723c */ /* 0x084fee0000001814 */
[----:B------:R-:W-:Y:S01]  /*4ec0*/  MUFU.EX2 R170, R170 ;  /* 0x000000aa00aa7308 */ /* 0x000fe20000000800 */
[C---:B------:R-:W-:Y:S08]  /*4ed0*/  HMMA.16816.F32 R24, R152.reuse, R132, R24 ;  /* 0x000000849818723c */ /* 0x040ff00000001818 */
[-C--:B------:R-:W-:Y:S01]  /*4ee0*/  HMMA.16816.F32 R28, R152, R134.reuse, R28 ;  /* 0x00000086981c723c */ /* 0x080fe2000000181c */
[----:B------:R-:W2:Y:S07]  /*4ef0*/  MUFU.EX2 R250, R250 ;  /* 0x000000fa00fa7308 */ /* 0x000eae0000000800 */
[C---:B------:R-:W-:Y:S03]  /*4f00*/  HMMA.16816.F32 R32, R144.reuse, R134, R32 ;  /* 0x000000869020723c */ /* 0x040fe60000001820 */
[----:B------:R-:W-:Y:S05]  /*4f10*/  MUFU.EX2 R171, R171 ;  /* 0x000000ab00ab7308 */ /* 0x000fea0000000800 */
[-C--:B-1----:R-:W-:Y:S04]  /*4f20*/  HMMA.16816.F32 R36, R144, R136.reuse, R36 ;  /* 0x000000889024723c */ /* 0x082fe80000001824 */
[--C-:B---3--:R-:W-:Y:S01]  /*4f30*/  FADD.FTZ R5, R5, -R149.reuse ;  /* 0x8000009505057221 */ /* 0x108fe20000010000 */
[----:B------:R-:W-:Y:S01]  /*4f40*/  MUFU.EX2 R172, R172 ;  /* 0x000000ac00ac7308 */ /* 0x000fe20000000800 */
[--C-:B------:R-:W-:Y:S02]  /*4f50*/  FADD.FTZ R4, R4, -R149.reuse ;  /* 0x8000009504047221 */ /* 0x100fe40000010000 */
[C---:B------:R-:W-:Y:S04]  /*4f60*/  HMMA.16816.F32 R40, R152.reuse, R136, R40 ;  /* 0x000000889828723c */ /* 0x040fe80000001828 */
[----:B----4-:R-:W-:Y:S01]  /*4f70*/  FMUL.FTZ R4, R156, R4 ;  /* 0x000000049c047220 */ /* 0x010fe20000410000 */
[C---:B------:R-:W-:Y:S01]  /*4f80*/  F2FP.PACK_AB R156, R157.reuse, R156 ;  /* 0x0000009c9d9c723e */ /* 0x040fe200000000ff */
[----:B------:R-:W-:Y:S01]  /*4f90*/  FMUL.FTZ R157, R157, R5 ;  /* 0x000000059d9d7220 */ /* 0x000fe20000410000 */
[----:B------:R-:W-:Y:S01]  /*4fa0*/  MUFU.EX2 R248, R248 ;  /* 0x000000f800f87308 */ /* 0x000fe20000000800 */
[----:B------:R-:W1:Y:S01]  /*4fb0*/  LDS R5, [R148.X4+0x184a0] ;  /* 0x0184a00094057984 */ /* 0x000e620000004800 */
[-C--:B------:R-:W-:Y:S03]  /*4fc0*/  HMMA.16816.F32 R44, R152, R138.reuse, R44 ;  /* 0x0000008a982c723c */ /* 0x080fe6000000182c */
[--C-:B------:R-:W-:Y:S01]  /*4fd0*/  FADD.FTZ R16, R16, -R149.reuse ;  /* 0x8000009510107221 */ /* 0x100fe20000010000 */
[----:B------:R-:W-:Y:S01]  /*4fe0*/  F2FP.PACK_AB R4, R157, R4 ;  /* 0x000000049d04723e */ /* 0x000fe200000000ff */
[--C-:B------:R-:W-:Y:S02]  /*4ff0*/  FADD.FTZ R20, R20, -R149.reuse ;  /* 0x8000009514147221 */ /* 0x100fe40000010000 */
[----:B------:R-:W-:Y:S01]  /*5000*/  FMUL.FTZ R16, R158, R16 ;  /* 0x000000109e107220 */ /* 0x000fe20000410000 */
[C---:B------:R-:W-:Y:S01]  /*5010*/  HMMA.16816.F32 R48, R144.reuse, R138, R48 ;  /* 0x0000008a9030723c */ /* 0x040fe20000001830 */
[----:B------:R-:W-:Y:S03]  /*5020*/  MUFU.EX2 R231, R231 ;  /* 0x000000e700e77308 */ /* 0x000fe60000000800 */
[----:B------:R-:W-:Y:S01]  /*5030*/  F2FP.PACK_AB R158, R159, R158 ;  /* 0x0000009e9f9e723e */ /* 0x000fe200000000ff */
[----:B------:R-:W-:Y:S01]  /*5040*/  FMUL.FTZ R20, R161, R20 ;  /* 0x00000014a1147220 */ /* 0x000fe20000410000 */
[----:B------:R-:W-:Y:S01]  /*5050*/  F2FP.PACK_AB R161, R162, R161 ;  /* 0x000000a1a2a1723e */ /* 0x000fe200000000ff */
[--C-:B------:R-:W-:Y:S01]  /*5060*/  FADD.FTZ R32, R32, -R149.reuse ;  /* 0x8000009520207221 */ /* 0x100fe20000010000 */
[-C--:B------:R-:W-:Y:S03]  /*5070*/  HMMA.16816.F32 R52, R144, R140.reuse, R52 ;  /* 0x0000008c9034723c */ /* 0x080fe60000001834 */
[----:B------:R-:W3:Y:S01]  /*5080*/  MUFU.EX2 R230, R230 ;  /* 0x000000e600e67308 */ /* 0x000ee20000000800 */
[----:B------:R-:W-:Y:S01]  /*5090*/  FMUL.FTZ R32, R163, R32 ;  /* 0x00000020a3207220 */ /* 0x000fe20000410000 */
[----:B------:R-:W-:Y:S01]  /*50a0*/  F2FP.PACK_AB R163, R164, R163 ;  /* 0x000000a3a4a3723e */ /* 0x000fe200000000ff */
[--C-:B------:R-:W-:Y:S02]  /*50b0*/  FADD.FTZ R36, R36, -R149.reuse ;  /* 0x8000009524247221 */ /* 0x100fe40000010000 */
[C---:B------:R-:W-:Y:S04]  /*50c0*/  HMMA.16816.F32 R56, R152.reuse, R140, R56 ;  /* 0x0000008c9838723c */ /* 0x040fe80000001838 */
[----:B------:R-:W-:Y:S01]  /*50d0*/  FMUL.FTZ R36, R165, R36 ;  /* 0x00000024a5247220 */ /* 0x000fe20000410000 */
[----:B------:R-:W-:Y:S01]  /*50e0*/  F2FP.PACK_AB R165, R166, R165 ;  /* 0x000000a5a6a5723e */ /* 0x000fe200000000ff */
[----:B------:R-:W-:Y:S01]  /*50f0*/  MUFU.EX2 R222, R222 ;  /* 0x000000de00de7308 */ /* 0x000fe20000000800 */
[--C-:B------:R-:W-:Y:S01]  /*5100*/  FADD.FTZ R17, R17, -R149.reuse ;  /* 0x8000009511117221 */ /* 0x100fe20000010000 */
[-C--:B------:R-:W-:Y:S04]  /*5110*/  HMMA.16816.F32 R60, R152, R142.reuse, R60 ;  /* 0x0000008e983c723c */ /* 0x080fe8000000183c */
[----:B------:R-:W-:Y:S01]  /*5120*/  FADD.FTZ R48, R48, -R149 ;  /* 0x8000009530307221 */ /* 0x000fe20000010000 */
[----:B------:R-:W-:Y:S01]  /*5130*/  IADD3 R140, R186, UR4, RZ ;  /* 0x00000004ba8c7c10 */ /* 0x000fe2000fffe0ff */
[----:B------:R-:W-:Y:S02]  /*5140*/  FMUL.FTZ R17, R159, R17 ;  /* 0x000000119f117220 */ /* 0x000fe40000410000 */
[--C-:B-1----:R-:W-:Y:S01]  /*5150*/  FADD.FTZ R6, R6, -R5.reuse ;  /* 0x8000000506067221 */ /* 0x102fe20000010000 */
[----:B------:R-:W-:Y:S01]  /*5160*/  HMMA.16816.F32 R64, R144, R142, R64 ;  /* 0x0000008e9040723c */ /* 0x000fe20000001840 */
[----:B------:R-:W1:Y:S03]  /*5170*/  MUFU.EX2 R221, R221 ;  /* 0x000000dd00dd7308 */ /* 0x000e660000000800 */
        /* <DEDUP_REMOVED lines=8> */
[----:B------:R-:W4:Y:S01]  /*5200*/  LDS R7, [R148.X4+0x18580] ;  /* 0x0185800094077984 */ /* 0x000f220000004800 */
[----:B------:R-:W-:Y:S02]  /*5210*/  IMAD.SHL.U32 R144, R187, 0x2, RZ ;  /* 0x00000002bb907824 */ /* 0x000fe400078e00ff */
[----:B------:R-:W-:Y:S01]  /*5220*/  FMUL.FTZ R18, R175, R18 ;  /* 0x00000012af127220 */ /* 0x000fe20000410000 */
[----:B------:R-:W1:Y:S01]  /*5230*/  LDS R148, [R148.X4+0x185a0] ;  /* 0x0185a00094947984 */ /* 0x000e620000004800 */
        /* <DEDUP_REMOVED lines=24> */
[--C-:B----4-:R-:W-:Y:S02]  /*53c0*/  FADD.FTZ R8, R8, -R7.reuse ;  /* 0x8000000708087221 */ /* 0x110fe40000010000 */
        /* <DEDUP_REMOVED lines=15> */
[----:B-1----:R-:W-:Y:S01]  /*54c0*/  F2FP.PACK_AB R5, R215, R216 ;  /* 0x000000d8d705723e */ /* 0x002fe200000000ff */
        /* <DEDUP_REMOVED lines=33> */
[----:B--2---:R-:W-:Y:S01]  /*56e0*/  FMUL.FTZ R55, R250, R55 ;  /* 0x00000037fa377220 */ /* 0x004fe20000410000 */
        /* <DEDUP_REMOVED lines=20> */
[----:B----4-:R-:W-:Y:S01]  /*5830*/  F2FP.PACK_AB R5, R229, R212 ;  /* 0x000000d4e505723e */ /* 0x010fe200000000ff */
        /* <DEDUP_REMOVED lines=300> */
.L_x_1236:
        /* <DEDUP_REMOVED lines=290> */
.L_x_1216:
[----:B------:R-:W-:Y:S05]  /*7d20*/  @P1 EXIT ;  /* 0x000000000000194d */ /* 0x000fea0003800000 */
[----:B------:R-:W-:Y:S01]  /*7d30*/  MOV R0, 0x1 ;  /* 0x0000000100007802 */ /* 0x000fe20000000f00 */
[----:B------:R-:W-:Y:S01]  /*7d40*/  USHF.L.U32 UR5, UR22, 0xd, URZ ;  /* 0x0000000d16057899 */ /* 0x000fe2000800063f */
[----:B------:R-:W-:Y:S02]  /*7d50*/  BAR.SYNC.DEFER_BLOCKING 0x1, 0x100 ;  /* 0x0044000000007b1d */ /* 0x000fe40000010000 */
[----:B------:R-:W-:Y:S01]  /*7d60*/  ISETP.NE.AND P1, PT, R0, c[0x0][0x338], PT ;  /* 0x0000ce0000007a0c */ /* 0x000fe20003f25270 */
[----:B------:R-:W-:-:S02]  /*7d70*/  USHF.R.S32.HI UR4, URZ, 0x1f, UR5 ;  /* 0x0000001f3f047899 */ /* 0x000fc40008011405 */
[C---:B------:R-:W-:Y:S01]  /*7d80*/  IADD3 R4, P0, R190.reuse, UR5, RZ ;  /* 0x00000005be047c10 */ /* 0x040fe2000ff1e0ff */
[----:B------:R-:W1:Y:S03]  /*7d90*/  S2R R0, SR_CTAID.Z ;  /* 0x0000000000007919 */ /* 0x000e660000002700 */
[----:B------:R-:W-:-:S06]  /*7da0*/  LEA.HI.X.SX32 R5, R190, UR4, 0x1, P0 ;  /* 0x00000004be057c11 */ /* 0x000fcc00080f0eff */
        /* <DEDUP_REMOVED lines=9> */
[----:B-1----:R-:W-:Y:S02]  /*7e40*/  SHF.R.S32.HI R3, RZ, 0x1f, R0 ;  /* 0x0000001fff037819 */ /* 0x002fe40000011400 */
        /* <DEDUP_REMOVED lines=79> */
.L_x_1238:
        /* <DEDUP_REMOVED lines=12> */
.L_x_1837:


//--------------------- .text._ZN7cutlass13device_kernelIN5flash19enable_sm80_to_sm89INS1_16FlashAttnBwdSm80INS1_25CollectiveMainloopBwdSm80ILi2ELi2EN4cute5tupleIJNS5_1CILi128EEES8_NS7_ILi64EEEEEENS_6half_tEfNS_4arch4Sm80ELb0ELb1ELb0ELb0ELb1ELb0ELb0ELb0ELi2ELi4ELi4ELi4ELb0EEENS1_24CollectiveEpilogueBwdGQAISA_fSD_Li256ELb0ELb1EEENS1_19SingleTileSchedulerILb0ELb0ELb0ELi128EEEEEEEEEvNT_6ParamsE --------------------------
	.section	.text._ZN7cutlass13device_kernelIN5flash19enable_sm80_to_sm89INS1_16FlashAttnBwdSm80INS1_25CollectiveMainloopBwdSm80ILi2ELi2EN4cute5tupleIJNS5_1CILi128EEES8_NS7_ILi64EEEEEENS_6half_tEfNS_4arch4Sm80ELb0ELb1ELb0ELb0ELb1ELb0ELb0ELb0ELi2ELi4ELi4ELi4ELb0EEENS1_24CollectiveEpilogueBwdGQAISA_fSD_Li256ELb0ELb1EEENS1_19SingleTileSchedulerILb0ELb0ELb0ELi128EEEEEEEEEvNT_6ParamsE,"ax",@progbits
	.sectioninfo	@"SHI_REGISTERS=255"
	.align	128
.text._ZN7cutlass13device_kernelIN5flash19enable_sm80_to_sm89INS1_16FlashAttnBwdSm80INS1_25CollectiveMainloopBwdSm80ILi2ELi2EN4cute5tupleIJNS5_1CILi128EEES8_NS7_ILi64EEEEEENS_6half_tEfNS_4arch4Sm80ELb0ELb1ELb0ELb0ELb1ELb0ELb0ELb0ELi2ELi4ELi4ELi4ELb0EEENS1_24CollectiveEpilogueBwdGQAISA_fSD_Li256ELb0ELb1EEENS1_19SingleTileSchedulerILb0ELb0ELb0ELi128EEEEEEEEEvNT_6ParamsE:
        .type           _ZN7cutlass13device_kernelIN5flash19enable_sm80_to_sm89INS1_16FlashAttnBwdSm80INS1_25CollectiveMainloopBwdSm80ILi2ELi2EN4cute5tupleIJNS5_1CILi128EEES8_NS7_ILi64EEEEEENS_6half_tEfNS_4arch4Sm80ELb0ELb1ELb0ELb0ELb1ELb0ELb0ELb0ELi2ELi4ELi4ELi4ELb0EEENS1_24CollectiveEpilogueBwdGQAISA_fSD_Li256ELb0ELb1EEENS1_19SingleTileSchedulerILb0ELb0ELb0ELi128EEEEEEEEEvNT_6ParamsE,@function
        .size           _ZN7cutlass13device_kernelIN5flash19enable_sm80_to_sm89INS1_16FlashAttnBwdSm80INS1_25CollectiveMainloopBwdSm80ILi2ELi2EN4cute5tupleIJNS5_1CILi128EEES8_NS7_ILi64EEEEEENS_6half_tEfNS_4arch4Sm80ELb0ELb1ELb0ELb0ELb1ELb0ELb0ELb0ELi2ELi4ELi4ELi4ELb0EEENS1_24CollectiveEpilogueBwdGQAISA_fSD_Li256ELb0ELb1EEENS1_19SingleTileSchedulerILb0ELb0ELb0ELi128EEEEEEEEEvNT_6ParamsE,(.L_x_1838 - _ZN7cutlass13device_kernelIN5flash19enable_sm80_to_sm89INS1_16FlashAttnBwdSm80INS1_25CollectiveMainloopBwdSm80ILi2ELi2EN4cute5tupleIJNS5_1CILi128EEES8_NS7_ILi64EEEEEENS_6half_tEfNS_4arch4Sm80ELb0ELb1ELb0ELb0ELb1ELb0ELb0ELb0ELi2ELi4ELi4ELi4ELb0EEENS1_24CollectiveEpilogueBwdGQAISA_fSD_Li256ELb0ELb1EEENS1_19SingleTileSchedulerILb0ELb0ELb0ELi128EEEEEEEEEvNT_6ParamsE)
        .other          _ZN7cutlass13device_kernelIN5flash19enable_sm80_to_sm89INS1_16FlashAttnBwdSm80INS1_25CollectiveMainloopBwdSm80ILi2ELi2EN4cute5tupleIJNS5_1CILi128EEES8_NS7_ILi64EEEEEENS_6half_tEfNS_4arch4Sm80ELb0ELb1ELb0ELb0ELb1ELb0ELb0ELb0ELi2ELi4ELi4ELi4ELb0EEENS1_24CollectiveEpilogueBwdGQAISA_fSD_Li256ELb0ELb1EEENS1_19SingleTileSchedulerILb0ELb0ELb0ELi128EEEEEEEEEvNT_6ParamsE,@"STO_CUDA_ENTRY STV_DEFAULT"
_ZN7cutlass13device_kernelIN5flash19enable_sm80_to_sm89INS1_16FlashAttnBwdSm80INS1_25CollectiveMainloopBwdSm80ILi2ELi2EN4cute5tupleIJNS5_1CILi128EEES8_NS7_ILi64EEEEEENS_6half_tEfNS_4arch4Sm80ELb0ELb1ELb0ELb0ELb1ELb0ELb0ELb0ELi2ELi4ELi4ELi4ELb0EEENS1_24CollectiveEpilogueBwdGQAISA_fSD_Li256ELb0ELb1EEENS1_19SingleTileSchedulerILb0ELb0ELb0ELi128EEEEEEEEEvNT_6ParamsE:
        /* <DEDUP_REMOVED lines=27> */
.L_x_1239:
        /* <DEDUP_REMOVED lines=186> */
[----:B------:R-:W-:Y:S01]  /*0d50*/  USHF.L.U32 UR29, UR6, 0x6, URZ ;  /* 0x00000006061d7899 */ /* 0x000fe2000800063f */
[----:B------:R-:W-:Y:S01]  /*0d60*/  IMAD R5, R56, c[0x0][0x28c], R5 ;  /* 0x0000a30038057a24 */ /* 0x000fe200078e0205 */
[----:B------:R-:W-:Y:S01]  /*0d70*/  USHF.L.U64.HI UR7, UR6, UR30, UR7 ;  /* 0x0000001e06077299 */ /* 0x000fe20008010207 */
[----:B------:R-:W-:Y:S01]  /*0d80*/  IMAD R2, R2, c[0x0][0x210], RZ ;  /* 0x0000840002027a24 */ /* 0x000fe200078e02ff */
[----:B------:R-:W-:Y:S01]  /*0d90*/  IADD3 R189, R7, 0x10080, RZ ;  /* 0x0001008007bd7810 */ /* 0x000fe20007ffe0ff */
[----:B------:R-:W-:Y:S01]  /*0da0*/  IMAD R188, R193, c[0x0][0x208], RZ ;  /* 0x00008200c1bc7a24 */ /* 0x000fe200078e02ff */
[----:B-1----:R-:W-:Y:S01]  /*0db0*/  IADD3 R14, P1, R18, UR23, RZ ;  /* 0x00000017120e7c10 */ /* 0x002fe2000ff3e0ff */
[C---:B------:R-:W-:Y:S01]  /*0dc0*/  IMAD R2, R56.reuse, c[0x0][0x214], R2 ;  /* 0x0000850038027a24 */ /* 0x040fe200078e0202 */
[----:B------:R-:W-:Y:S01]  /*0dd0*/  UMOV UR6, 0x7 ;  /* 0x0000000700067882 */ /* 0x000fe20000000000 */
[----:B------:R-:W-:Y:S01]  /*0de0*/  IMAD.WIDE.U32 R56, R56, c[0x0][0x210], R198 ;  /* 0x0000840038387a25 */ /* 0x000fe200078e00c6 */
[----:B------:R-:W-:-:S02]  /*0df0*/  IADD3.X R15, R19, UR22, RZ, P1, !PT ;  /* 0x00000016130f7c10 */ /* 0x000fc40008ffe4ff */
[----:B------:R-:W-:Y:S01]  /*0e00*/  ISETP.GE.OR P1, PT, R198, c[0x0][0x1cc], !P3 ;  /* 0x00007300c6007a0c */ /* 0x000fe20005f26670 */
[----:B------:R-:W-:Y:S01]  /*0e10*/  IMAD R188, R192, c[0x0][0x20c], R188 ;  /* 0x00008300c0bc7a24 */ /* 0x000fe200078e02bc */
[----:B------:R-:W-:Y:S01]  /*0e20*/  ISETP.GE.OR P3, PT, R198, c[0x0][0x19c], !P3 ;  /* 0x00006700c6007a0c */ /* 0x000fe20005f66670 */
[----:B------:R-:W-:-:S10]  /*0e30*/  IMAD.IADD R2, R57, 0x1, R2 ;  /* 0x0000000139027824 */ /* 0x000fd400078e0202 */
[----:B------:R1:W-:Y:S01]  /*0e40*/  LDGSTS.E.BYPASS.LTC128B.128 [R7+0x6080], [R14.64], !P1 ;  /* 0x060800000e077fae */ /* 0x0003e2000c901d54 */
[----:B------:R-:W-:-:S04]  /*0e50*/  IADD3 R6, P1, R12, UR32, RZ ;  /* 0x000000200c067c10 */ /* 0x000fc8000ff3e0ff */
        /* <DEDUP_REMOVED lines=20> */
[----:B------:R-:W-:Y:S01]  /*0fa0*/  ULDC.64 UR4, c[0x0][0x208] ;  /* 0x0000820000047ab9 */ /* 0x000fe20000000a00 */
[----:B------:R-:W-:Y:S01]  /*0fb0*/  ISETP.GE.AND P5, PT, R198, c[0x0][0x1fc], PT ;  /* 0x00007f00c6007a0c */ /* 0x000fe20003fa6270 */
[----:B------:R-:W-:Y:S02]  /*0fc0*/  UIADD3 UR25, UR33, UR25, URZ ;  /* 0x0000001921197290 */ /* 0x000fe4000fffe03f */
[----:B------:R-:W-:Y:S02]  /*0fd0*/  USHF.L.U64.HI UR5, UR4, UR6, UR5 ;  /* 0x0000000604057299 */ /* 0x000fe40008010205 */
[----:B------:R-:W-:Y:S01]  /*0fe0*/  USHF.L.U32 UR6, UR4, 0x7, URZ ;  /* 0x0000000704067899 */ /* 0x000fe2000800063f */
[----:B-1----:R-:W-:-:S04]  /*0ff0*/  IADD3 R14, P0, R18, UR29, RZ ;  /* 0x0000001d120e7c10 */ /* 0x002fc8000ff1e0ff */
[----:B------:R-:W-:Y:S02]  /*1000*/  IADD3.X R15, R19, UR7, RZ, P0, !PT ;  /* 0x00000007130f7c10 */ /* 0x000fe400087fe4ff */
[----:B--2---:R-:W-:Y:S02]  /*1010*/  IADD3 R10, P1, R14, UR29, RZ ;  /* 0x0000001d0e0a7c10 */ /* 0x004fe4000ff3e0ff */
[----:B------:R-:W-:Y:S01]  /*1020*/  ISETP.LT.OR P0, PT, R0, 0x1, P6 ;  /* 0x000000010000780c */ /* 0x000fe20003701670 */
[----:B------:R1:W-:Y:S01]  /*1030*/  LDGSTS.E.BYPASS.LTC128B.128 [R7+0x2080], [R14.64], !P3 ;  /* 0x020800000e077fae */ /* 0x0003e2000d901d54 */
[----:B------:R-:W-:Y:S02]  /*1040*/  ISETP.GE.OR P3, PT, R198, c[0x0][0x19c], !P2 ;  /* 0x00006700c6007a0c */ /* 0x000fe40005766670 */
[----:B------:R-:W-:Y:S01]  /*1050*/  IADD3.X R11, R15, UR7, RZ, P1, !PT ;  /* 0x000000070f0b7c10 */ /* 0x000fe20008ffe4ff */
[----:B---3--:R-:W-:Y:S01]  /*1060*/  IMAD.WIDE.U32 R18, R192, c[0x0][0x208], RZ ;  /* 0x00008200c0127a25 */ /* 0x008fe200078e00ff */
[----:B------:R-:W-:-:S03]  /*1070*/  UIMAD UR7, UR5, UR19, URZ ;  /* 0x00000013050772a4 */ /* 0x000fc6000f8e023f */
[----:B------:R-:W-:Y:S01]  /*1080*/  IMAD.IADD R188, R19, 0x1, R188 ;  /* 0x0000000113bc7824 */ /* 0x000fe200078e02bc */
[----:B------:R-:W-:-:S03]  /*1090*/  UIMAD UR7, UR28, UR6, UR7 ;  /* 0x000000061c0772a4 */ /* 0x000fc6000f8e0207 */
[----:B------:R-:W-:Y:S02]  /*10a0*/  ULDC UR28, c[0x0][0x20c] ;  /* 0x00008300001c7ab9 */ /* 0x000fe40000000800 */
[----:B------:R2:W-:Y:S01]  /*10b0*/  LDGSTS.E.BYPASS.LTC128B.128 [R7+0x3080], [R10.64], !P3 ;  /* 0x030800000a077fae */ /* 0x0005e2000d901d54 */
[----:B------:R-:W-:Y:S01]  /*10c0*/  ISETP.LT.OR P3, PT, R0, 0x21, P6 ;  /* 0x000000210000780c */ /* 0x000fe20003761670 */
[----:B------:R-:W-:Y:S02]  /*10d0*/  USHF.L.U64.HI UR30, UR4, UR30, UR28 ;  /* 0x0000001e041e7299 */ /* 0x000fe4000801021c */
        /* <DEDUP_REMOVED lines=16> */
[----:B------:R-:W-:Y:S01]  /*11e0*/  USHF.L.U32 UR7, UR4, 0x6, URZ ;  /* 0x0000000604077899 */ /* 0x000fe2000800063f */
[----:B------:R-:W-:Y:S01]  /*11f0*/  IADD3 R20, P1, R22, UR23, RZ ;  /* 0x0000001716147c10 */ /* 0x000fe2000ff3e0ff */
[----:B------:R-:W-:Y:S01]  /*1200*/  UIADD3 UR4, UR19, 0x1, URZ ;  /* 0x0000000113047890 */ /* 0x000fe2000fffe03f */
[----:B------:R-:W-:-:S02]  /*1210*/  ISETP.LT.OR P3, PT, R0, 0x41, P6 ;  /* 0x000000410000780c */ /* 0x000fc40003761670 */
[----:B------:R-:W-:Y:S01]  /*1220*/  IADD3.X R21, R23, UR22, RZ, P1, !PT ;  /* 0x0000001617157c10 */ /* 0x000fe20008ffe4ff */
[----:B------:R-:W-:Y:S01]  /*1230*/  UISETP.GE.AND UP0, UPT, UR4, UR13, UPT ;  /* 0x0000000d0400728c */ /* 0x000fe2000bf06270 */
[----:B------:R-:W-:Y:S02]  /*1240*/  ISETP.LT.OR P1, PT, R0, 0x1, P5 ;  /* 0x000000010000780c */ /* 0x000fe40002f21670 */
[----:B------:R-:W-:Y:S02]  /*1250*/  LOP3.LUT R183, R183, 0xfffffffe, RZ, 0xc0, !PT ;  /* 0xfffffffeb7b77812 */ /* 0x000fe400078ec0ff */
[----:B------:R-:W-:-:S03]  /*1260*/  LOP3.LUT R11, R11, 0xfffffff0, RZ, 0xc0, !PT ;  /* 0xfffffff00b0b7812 */ /* 0x000fc600078ec0ff */
[----:B------:R-:W-:Y:S01]  /*1270*/  IMAD.IADD R183, R3, 0x1, -R183 ;  /* 0x0000000103b77824 */ /* 0x000fe200078e0ab7 */
[----:B------:R-:W-:Y:S01]  /*1280*/  LEA.HI R3, R9, R190, RZ, 0x5 ;  /* 0x000000be09037211 */ /* 0x000fe200078f28ff */
[----:B------:R2:W-:Y:S01]  /*1290*/  LDGSTS.E.BYPASS.LTC128B.128 [R7+0xa080], [R22.64], !P3 ;  /* 0x0a08000016077fae */ /* 0x0005e2000d901d54 */
[----:B------:R-:W-:Y:S01]  /*12a0*/  IMAD.IADD R11, R190, 0x1, -R11 ;  /* 0x00000001be0b7824 */ /* 0x000fe200078e0a0b */
[C---:B------:R-:W-:Y:S01]  /*12b0*/  ISETP.LT.OR P3, PT, R0.reuse, 0x41, P5 ;  /* 0x000000410000780c */ /* 0x040fe20002f61670 */
        /* <DEDUP_REMOVED lines=87> */
.L_x_1242:
[----:B--2---:R-:W-:Y:S05]  /*1830*/  BSYNC B0 ;  /* 0x0000000000007941 */ /* 0x004fea0003800000 */
.L_x_1241:
        /* <DEDUP_REMOVED lines=44> */
[----:B------:R-:W-:Y:S01]  /*1b00*/  CS2R R126, SRZ ;  /* 0x00000000007e7805 */ /* 0x000fe2000001ff00 */
[----:B------:R-:W-:Y:S01]  /*1b10*/  LEA.HI R202, R11, R11, RZ, 0x1 ;  /* 0x0000000b0bca7211 */ /* 0x000fe200078f08ff */
[----:B------:R-:W-:Y:S01]  /*1b20*/  CS2R R124, SRZ ;  /* 0x00000000007c7805 */ /* 0x000fe2000001ff00 */
[----:B------:R-:W-:Y:S01]  /*1b30*/  R2P PR, R8, 0x6 ;  /* 0x0000000608007804 */ /* 0x000fe20000000000 */
[----:B------:R-:W-:Y:S01]  /*1b40*/  CS2R R130, SRZ ;  /* 0x0000000000827805 */ /* 0x000fe2000001ff00 */
[----:B------:R-:W-:Y:S01]  /*1b50*/  SHF.R.U32.HI R8, RZ, 0x3, R5 ;  /* 0x00000003ff087819 */ /* 0x000fe20000011605 */
[----:B------:R-:W-:Y:S01]  /*1b60*/  CS2R R128, SRZ ;  /* 0x0000000000807805 */ /* 0x000fe2000001ff00 */
[C---:B------:R-:W-:Y:S01]  /*1b70*/  LEA.HI.SX32 R197, R7.reuse, R13, 0x1e ;  /* 0x0000000d07c57211 */ /* 0x040fe200078ff2ff */
        /* <DEDUP_REMOVED lines=68> */
.L_x_1261:
        /* <DEDUP_REMOVED lines=123> */
.L_x_1245:
[----:B------:R-:W-:Y:S04]  /*2770*/  MOV R132, 0x1 ;  /* 0x0000000100847802 */ /* 0x000fe80000000f00 */
[----:B------:R-:W-:Y:S11]  /*2780*/  ISETP.NE.AND P1, PT, R132, c[0x0][0x2a8], PT ;  /* 0x0000aa0084007a0c */ /* 0x000ff60003f25270 */
[----:B------:R-:W-:Y:S02]  /*2790*/  @!UPT UIADD3 URZ, URZ, URZ, URZ ;  /* 0x0000003f3f3ff290 */ /* 0x000fe4000fffe03f */
[----:B------:R-:W-:Y:S05]  /*27a0*/  @P1 IMAD.HI.U32 R132, R134, c[0x0][0x2ac], RZ ;  /* 0x0000ab0086841a27 */ /* 0x000fea00078e00ff */
[----:B------:R-:W-:Y:S02]  /*27b0*/  @P1 SHF.R.U32.HI R134, RZ, c[0x0][0x2b0], R132 ;  /* 0x0000ac00ff861a19 */ /* 0x000fe40000011684 */
.L_x_1246:
[----:B------:R-:W-:Y:S05]  /*27c0*/  BSYNC B0 ;  /* 0x0000000000007941 */ /* 0x000fea0003800000 */
.L_x_1244:
[----:B------:R-:W-:Y:S04]  /*27d0*/  IMAD.MOV.U32 R132, RZ, RZ, c[0x0][0x2a8] ;  /* 0x0000aa00ff847624 */ /* 0x000fe800078e00ff */
[----:B------:R-:W-:Y:S04]  /*27e0*/  IMAD R134, R134, R132, -UR29 ;  /* 0x8000001d86867e24 */ /* 0x000fe8000f8e0284 */
[----:B------:R-:W-:Y:S05]  /*27f0*/  IMAD.IADD R134, R134, 0x1, -R202 ;  /* 0x0000000186867824 */ /* 0x000fea00078e0aca */
[----:B------:R-:W-:Y:S02]  /*2800*/  IADD3 R132, R134, c[0x0][0x2a8], RZ ;  /* 0x0000aa0086847a10 */ /* 0x000fe40007ffe0ff */
[----:B------:R-:W-:Y:S02]  /*2810*/  IMNMX R215, R215, R134, !PT ;  /* 0x00000086d7d77217 */ /* 0x000fe40007800200 */
[----:B------:R-:W-:Y:S02]  /*2820*/  IMNMX R214, R214, R132, PT ;  /* 0x00000084d6d67217 */ /* 0x000fe40003800200 */
.L_x_1243:
        /* <DEDUP_REMOVED lines=19> */
.L_x_1249:
[----:B------:R-:W-:Y:S04]  /*2960*/  MOV R132, 0x1 ;  /* 0x0000000100847802 */ /* 0x000fe80000000f00 */
[----:B------:R-:W-:Y:S11]  /*2970*/  ISETP.NE.AND P1, PT, R132, c[0x0][0x2a8], PT ;  /* 0x0000aa0084007a0c */ /* 0x000ff60003f25270 */
[----:B------:R-:W-:Y:S02]  /*2980*/  @!UPT UIADD3 URZ, URZ, URZ, URZ ;  /* 0x0000003f3f3ff290 */ /* 0x000fe4000fffe03f */
[----:B------:R-:W-:Y:S05]  /*2990*/  @P1 IMAD.HI.U32 R132, R134, c[0x0][0x2ac], RZ ;  /* 0x0000ab0086841a27 */ /* 0x000fea00078e00ff */
[----:B------:R-:W-:Y:S02]  /*29a0*/  @P1 SHF.R.U32.HI R134, RZ, c[0x0][0x2b0], R132 ;  /* 0x0000ac00ff861a19 */ /* 0x000fe40000011684 */
.L_x_1250:
[----:B------:R-:W-:Y:S05]  /*29b0*/  BSYNC B0 ;  /* 0x0000000000007941 */ /* 0x000fea0003800000 */
.L_x_1248:
[----:B------:R-:W-:Y:S04]  /*29c0*/  IMAD.MOV.U32 R132, RZ, RZ, c[0x0][0x2a8] ;  /* 0x0000aa00ff847624 */ /* 0x000fe800078e00ff */
[----:B------:R-:W-:Y:S04]  /*29d0*/  IMAD R134, R134, R132, -UR29 ;  /* 0x8000001d86867e24 */ /* 0x000fe8000f8e0284 */
[----:B------:R-:W-:Y:S05]  /*29e0*/  IMAD.IADD R134, R134, 0x1, -R202 ;  /* 0x0000000186867824 */ /* 0x000fea00078e0aca */
[----:B------:R-:W-:Y:S02]  /*29f0*/  IADD3 R132, R134, c[0x0][0x2a8], RZ ;  /* 0x0000aa0086847a10 */ /* 0x000fe40007ffe0ff */
[----:B------:R-:W-:Y:S02]  /*2a00*/  IMNMX R213, R213, R134, !PT ;  /* 0x00000086d5d57217 */ /* 0x000fe40007800200 */
[----:B------:R-:W-:Y:S02]  /*2a10*/  IMNMX R212, R212, R132, PT ;  /* 0x00000084d4d47217 */ /* 0x000fe40003800200 */
.L_x_1247:
        /* <DEDUP_REMOVED lines=19> */
.L_x_1253:
[----:B------:R-:W-:Y:S04]  /*2b50*/  MOV R132, 0x1 ;  /* 0x0000000100847802 */ /* 0x000fe80000000f00 */
[----:B------:R-:W-:Y:S11]  /*2b60*/  ISETP.NE.AND P1, PT, R132, c[0x0][0x2a8], PT ;  /* 0x0000aa0084007a0c */ /* 0x000ff60003f25270 */
[----:B------:R-:W-:Y:S02]  /*2b70*/  @!UPT UIADD3 URZ, URZ, URZ, URZ ;  /* 0x0000003f3f3ff290 */ /* 0x000fe4000fffe03f */
[----:B------:R-:W-:Y:S05]  /*2b80*/  @P1 IMAD.HI.U32 R132, R134, c[0x0][0x2ac], RZ ;  /* 0x0000ab0086841a27 */ /* 0x000fea00078e00ff */
[----:B------:R-:W-:Y:S02]  /*2b90*/  @P1 SHF.R.U32.HI R134, RZ, c[0x0][0x2b0], R132 ;  /* 0x0000ac00ff861a19 */ /* 0x000fe40000011684 */
.L_x_1254:
[----:B------:R-:W-:Y:S05]  /*2ba0*/  BSYNC B0 ;  /* 0x0000000000007941 */ /* 0x000fea0003800000 */
.L_x_1252:
[----:B------:R-:W-:Y:S04]  /*2bb0*/  IMAD.MOV.U32 R132, RZ, RZ, c[0x0][0x2a8] ;  /* 0x0000aa00ff847624 */ /* 0x000fe800078e00ff */
[----:B------:R-:W-:Y:S04]  /*2bc0*/  IMAD R134, R134, R132, -UR29 ;  /* 0x8000001d86867e24 */ /* 0x000fe8000f8e0284 */
[----:B------:R-:W-:Y:S05]  /*2bd0*/  IMAD.IADD R134, R134, 0x1, -R202 ;  /* 0x0000000186867824 */ /* 0x000fea00078e0aca */
[----:B------:R-:W-:Y:S02]  /*2be0*/  IADD3 R132, R134, c[0x0][0x2a8], RZ ;  /* 0x0000aa0086847a10 */ /* 0x000fe40007ffe0ff */
[----:B------:R-:W-:Y:S02]  /*2bf0*/  IMNMX R238, R238, R134, !PT ;  /* 0x00000086eeee7217 */ /* 0x000fe40007800200 */
[----:B------:R-:W-:Y:S02]  /*2c00*/  IMNMX R236, R236, R132, PT ;  /* 0x00000084ecec7217 */ /* 0x000fe40003800200 */
.L_x_1251:
        /* <DEDUP_REMOVED lines=19> */
.L_x_1257:
[----:B------:R-:W-:Y:S04]  /*2d40*/  MOV R132, 0x1 ;  /* 0x0000000100847802 */ /* 0x000fe80000000f00 */
[----:B------:R-:W-:Y:S11]  /*2d50*/  ISETP.NE.AND P0, PT, R132, c[0x0][0x2a8], PT ;  /* 0x0000aa0084007a0c */ /* 0x000ff60003f05270 */
[----:B------:R-:W-:Y:S02]  /*2d60*/  @!UPT UIADD3 URZ, URZ, URZ, URZ ;  /* 0x0000003f3f3ff290 */ /* 0x000fe4000fffe03f */
[----:B------:R-:W-:Y:S05]  /*2d70*/  @P0 IMAD.HI.U32 R132, R133, c[0x0][0x2ac], RZ ;  /* 0x0000ab0085840a27 */ /* 0x000fea00078e00ff */
[----:B------:R-:W-:Y:S02]  /*2d80*/  @P0 SHF.R.U32.HI R133, RZ, c[0x0][0x2b0], R132 ;  /* 0x0000ac00ff850a19 */ /* 0x000fe40000011684 */
.L_x_1258:
[----:B------:R-:W-:Y:S05]  /*2d90*/  BSYNC B0 ;  /* 0x0000000000007941 */ /* 0x000fea0003800000 */
.L_x_1256:
[----:B------:R-:W-:Y:S04]  /*2da0*/  IMAD.MOV.U32 R132, RZ, RZ, c[0x0][0x2a8] ;  /* 0x0000aa00ff847624 */ /* 0x000fe800078e00ff */
[----:B------:R-:W-:Y:S04]  /*2db0*/  IMAD R133, R133, R132, -UR29 ;  /* 0x8000001d85857e24 */ /* 0x000fe8000f8e0284 */
[----:B------:R-:W-:Y:S05]  /*2dc0*/  IMAD.IADD R133, R133, 0x1, -R202 ;  /* 0x0000000185857824 */ /* 0x000fea00078e0aca */
[----:B------:R-:W-:Y:S02]  /*2dd0*/  IADD3 R132, R133, c[0x0][0x2a8], RZ ;  /* 0x0000aa0085847a10 */ /* 0x000fe40007ffe0ff */
[----:B------:R-:W-:Y:S02]  /*2de0*/  IMNMX R237, R237, R133, !PT ;  /* 0x00000085eded7217 */ /* 0x000fe40007800200 */
[----:B------:R-:W-:Y:S02]  /*2df0*/  IMNMX R235, R235, R132, PT ;  /* 0x00000084ebeb7217 */ /* 0x000fe40003800200 */
.L_x_1255:
        /* <DEDUP_REMOVED lines=19> */
[----:B------:R-:W-:Y:S02]  /*2f30*/  USHF.R.S32.HI UR34, URZ, 0x1f, UR33 ;  /* 0x0000001f3f227899 */ /* 0x000fe40008011421 */
[----:B------:R-:W-:Y:S02]  /*2f40*/  ULDC.64 UR6, c[0x0][0x178] ;  /* 0x00005e0000067ab9 */ /* 0x000fe40000000a00 */
[----:B------:R-:W-:Y:S02]  /*2f50*/  UIMAD UR34, UR34, UR6, URZ ;  /* 0x00000006222272a4 */ /* 0x000fe4000f8e023f */
[----:B------:R-:W-:Y:S02]  /*2f60*/  UIMAD.WIDE.U32 UR36, UR33, UR6, URZ ;  /* 0x00000006212472a5 */ /* 0x000fe4000f8e003f */
[----:B------:R-:W-:Y:S02]  /*2f70*/  UIMAD UR6, UR33, -0x80, UR24 ;  /* 0xffffff80210678a4 */ /* 0x000fe4000f8e0218 */
[----:B------:R-:W-:Y:S02]  /*2f80*/  UIMAD UR34, UR33, UR7, UR34 ;  /* 0x00000007212272a4 */ /* 0x000fe4000f8e0222 */
[----:B------:R-:W-:Y:S02]  /*2f90*/  IMAD.U32 R221, RZ, RZ, UR36 ;  /* 0x00000024ffdd7e24 */ /* 0x000fe4000f8e00ff */
[----:B------:R-:W-:Y:S01]  /*2fa0*/  UIADD3 UR34, UR37, UR34, URZ ;  /* 0x0000002225227290 */ /* 0x000fe2000fffe03f */
[----:B--2---:R-:W-:Y:S01]  /*2fb0*/  SHF.R.S32.HI R218, RZ, 0x1f, R217 ;  /* 0x0000001fffda7819 */ /* 0x004fe200000114d9 */
[C---:B------:R-:W-:Y:S04]  /*2fc0*/  IMAD.WIDE.U32 R224, R217.reuse, c[0x0][0x180], R198 ;  /* 0x00006000d9e07a25 */ /* 0x040fe800078e00c6 */
[----:B------:R-:W-:Y:S01]  /*2fd0*/  IMAD R219, R218, c[0x0][0x180], RZ ;  /* 0x00006000dadb7a24 */ /* 0x000fe200078e02ff */
[----:B------:R-:W-:Y:S01]  /*2fe0*/  IADD3 R216, P1, P0, R200, UR16, R224 ;  /* 0x00000010c8d87c10 */ /* 0x000fe2000f83e0e0 */
[----:B------:R-:W-:Y:S02]  /*2ff0*/  @!P4 IMAD R218, R218, c[0x0][0x270], RZ ;  /* 0x00009c00dadaca24 */ /* 0x000fe400078e02ff */
[----:B------:R-:W-:Y:S01]  /*3000*/  IMAD R219, R217, c[0x0][0x184], R219 ;  /* 0x00006100d9db7a24 */ /* 0x000fe200078e02db */
[----:B------:R-:W-:Y:S01]  /*3010*/  LEA R221, P2, R221, R216, 0x7 ;  /* 0x000000d8dddd7211 */ /* 0x000fe200078438ff */
[----:B------:R-:W-:Y:S02]  /*3020*/  IMAD.U32 R224, RZ, RZ, UR19 ;  /* 0x00000013ffe07e24 */ /* 0x000fe4000f8e00ff */
[----:B------:R-:W-:Y:S02]  /*3030*/  IMAD.IADD R219, R225, 0x1, R219 ;  /* 0x00000001e1db7824 */ /* 0x000fe400078e02db */
[----:B------:R-:W-:Y:S01]  /*3040*/  @!P4 IMAD.WIDE.U32 R226, R217, c[0x0][0x270], R194 ;  /* 0x00009c00d9e2ca25 */ /* 0x000fe200078e00c2 */
[----:B------:R-:W-:Y:S02]  /*3050*/  @!P4 LEA R224, R224, 0x80, 0x7 ;  /* 0x00000080e0e0c811 */ /* 0x000fe400078e38ff */
[----:B------:R-:W-:Y:S01]  /*3060*/  IADD3.X R219, R187, UR8, R219, P1, P0 ;  /* 0x00000008bbdb7c10 */ /* 0x000fe20008fe04db */
[----:B------:R-:W-:Y:S01]  /*3070*/  @!P4 IMAD R218, R217, c[0x0][0x274], R218 ;  /* 0x00009d00d9daca24 */ /* 0x000fe200078e02da */
[----:B------:R-:W-:Y:S01]  /*3080*/  @!P4 IADD3 R223, P1, P0, R224, UR14, R226 ;  /* 0x0000000ee0dfcc10 */ /* 0x000fe2000f83e0e2 */
[----:B------:R-:W-:Y:S01]  /*3090*/  IMAD.U32 R217, RZ, RZ, UR36 ;  /* 0x00000024ffd97e24 */ /* 0x000fe2000f8e00ff */
[----:B------:R-:W-:Y:S01]  /*30a0*/  @!P4 SHF.R.S32.HI R224, RZ, 0x1f, R224 ;  /* 0x0000001fffe0c819 */ /* 0x000fe200000114e0 */
[----:B------:R-:W-:Y:S02]  /*30b0*/  IMAD.U32 R216, RZ, RZ, UR34 ;  /* 0x00000022ffd87e24 */ /* 0x000fe4000f8e00ff */
[----:B------:R-:W-:Y:S03]  /*30c0*/  @!P4 IMAD.IADD R218, R227, 0x1, R218 ;  /* 0x00000001e3dac824 */ /* 0x000fe600078e02da */
        /* <DEDUP_REMOVED lines=30> */
.L_x_1259:
[----:B--23--:R-:W-:Y:S01]  /*32b0*/  PLOP3.LUT P0, PT, PT, PT, UP5, 0x80, 0x0 ;  /* 0x000000000000781c */ /* 0x00cfe20003f0f058 */
[----:B------:R2:W-:Y:S01]  /*32c0*/  STL [R1+0x8], R101 ;  /* 0x0000086501007387 */ /* 0x0005e20000100800 */
[----:B------:R-:W-:Y:S02]  /*32d0*/  UIADD3 UR34, UR19, 0x2, URZ ;  /* 0x0000000213227890 */ /* 0x000fe4000fffe03f */
[C---:B------:R-:W-:Y:S01]  /*32e0*/  ISETP.GT.AND P1, PT, R215.reuse, RZ, P0 ;  /* 0x000000ffd700720c */ /* 0x040fe20000724270 */
[----:B------:R-:W-:Y:S01]  /*32f0*/  STL [R1+0x4], R100 ;  /* 0x0000046401007387 */ /* 0x000fe20000100800 */
[----:B------:R-:W-:Y:S01]  /*3300*/  ISETP.GT.AND P2, PT, R215, 0x1, P0 ;  /* 0x00000001d700780c */ /* 0x000fe20000744270 */
[----:B------:R-:W-:Y:S01]  /*3310*/  UISETP.GE.AND UP0, UPT, UR34, UR13, UPT ;  /* 0x0000000d2200728c */ /* 0x000fe2000bf06270 */
[C---:B------:R-:W-:Y:S01]  /*3320*/  ISETP.LT.OR P1, PT, R214.reuse, 0x1, P1 ;  /* 0x00000001d600780c */ /* 0x040fe20000f21670 */
[----:B------:R3:W-:Y:S01]  /*3330*/  STL [R1], R0 ;  /* 0x0000000001007387 */ /* 0x0007e20000100800 */
[----:B------:R-:W-:Y:S02]  /*3340*/  ISETP.LT.OR P2, PT, R214, 0x2, P2 ;  /* 0x00000002d600780c */ /* 0x000fe40001741670 */
[----:B------:R-:W-:Y:S01]  /*3350*/  FSEL R232, R4, -INF , !P1 ;  /* 0xff80000004e87808 */ /* 0x000fe20004800000 */
[----:B------:R-:W0:Y:S01]  /*3360*/  LDGDEPBAR ;  /* 0x00000000000079af */ /* 0x000e220000000000 */
[----:B------:R-:W-:Y:S02]  /*3370*/  ISETP.GT.AND P1, PT, R213, RZ, P0 ;  /* 0x000000ffd500720c */ /* 0x000fe40000724270 */
[----:B------:R-:W-:Y:S01]  /*3380*/  FSEL R231, R5, -INF , !P2 ;  /* 0xff80000005e77808 */ /* 0x000fe20005000000 */
[--C-:B------:R-:W-:Y:S01]  /*3390*/  FFMA.FTZ R232, R232, c[0x0][0x29c], -R211.reuse ;  /* 0x0000a700e8e87a23 */ /* 0x100fe200000108d3 */
[----:B------:R-:W-:Y:S02]  /*33a0*/  ISETP.LT.OR P1, PT, R212, 0x1, P1 ;  /* 0x00000001d400780c */ /* 0x000fe40000f21670 */
        /* <DEDUP_REMOVED lines=16> */
[----:B--2---:R-:W-:Y:S01]  /*34b0*/  FFMA.FTZ R101, R233, c[0x0][0x29c], -R211 ;  /* 0x0000a700e9657a23 */ /* 0x004fe200000108d3 */
[----:B------:R-:W-:Y:S01]  /*34c0*/  ISETP.GT.AND P1, PT, R215, 0x20, P0 ;  /* 0x00000020d700780c */ /* 0x000fe20000724270 */
[--C-:B---3--:R-:W-:Y:S01]  /*34d0*/  FFMA.FTZ R0, R225, c[0x0][0x29c], -R247.reuse ;  /* 0x0000a700e1007a23 */ /* 0x108fe200000108f7 */
        /* <DEDUP_REMOVED lines=158> */
[----:B------:R-:W-:Y:S01]  /*3ec0*/  FFMA.FTZ R252, R34, c[0x0][0x29c], -R247 ;  /* 0x0000a70022fc7a23 */ /* 0x000fe200000108f7 */
[----:B------:R-:W-:Y:S02]  /*3ed0*/  ISETP.LT.OR P1, PT, R235, 0x31, P1 ;  /* 0x00000031eb00780c */ /* 0x000fe40000f21670 */
[----:B------:R-:W-:Y:S01]  /*3ee0*/  FSEL R239, R29, -INF , !P2 ;  /* 0xff8000001def7808 */ /* 0x000fe20005000000 */
[----:B------:R-:W-:Y:S01]  /*3ef0*/  IMAD.MOV.U32 R145, RZ, RZ, R101 ;  /* 0x000000ffff917224 */ /* 0x000fe200078e0065 */
[----:B------:R-:W-:Y:S01]  /*3f00*/  ISETP.GT.AND P2, PT, R237, 0x31, P0 ;  /* 0x00000031ed00780c */ /* 0x000fe20000744270 */
[----:B------:R-:W-:Y:S01]  /*3f10*/  FFMA.FTZ R101, R230, c[0x0][0x29c], -R247 ;  /* 0x0000a700e6657a23 */ /* 0x000fe200000108f7 */
[----:B------:R-:W-:Y:S01]  /*3f20*/  FSEL R213, R30, -INF , !P1 ;  /* 0xff8000001ed57808 */ /* 0x000fe20004800000 */
[--C-:B------:R-:W-:Y:S01]  /*3f30*/  FFMA.FTZ R240, R240, c[0x0][0x29c], -R220.reuse ;  /* 0x0000a700f0f07a23 */ /* 0x100fe200000108dc */
        /* <DEDUP_REMOVED lines=22> */
[--C-:B------:R-:W-:Y:S01]  /*40a0*/  FFMA.FTZ R251, R35, c[0x0][0x29c], -R247.reuse ;  /* 0x0000a70023fb7a23 */ /* 0x100fe200000108f7 */
        /* <DEDUP_REMOVED lines=60> */
[----:B------:R-:W-:Y:S01]  /*4470*/  FFMA.FTZ R236, R50, c[0x0][0x29c], -R247 ;  /* 0x0000a70032ec7a23 */ /* 0x000fe200000108f7 */
[----:B------:R-:W-:Y:S01]  /*4480*/  MUFU.EX2 R241, R241 ;  /* 0x000000f100f17308 */ /* 0x000fe20000000800 */
[--C-:B------:R-:W-:Y:S01]  /*4490*/  FFMA.FTZ R221, R60, c[0x0][0x29c], -R220.reuse ;  /* 0x0000a7003cdd7a23 */ /* 0x100fe200000108dc */
        /* <DEDUP_REMOVED lines=41> */
[-C--:B----4-:R-:W-:Y:S01]  /*4730*/  HMMA.16816.F32 R4, R156, R160.reuse, R4 ;  /* 0x000000a09c04723c */ /* 0x090fe20000001804 */
[----:B------:R-:W-:Y:S04]  /*4740*/  MUFU.EX2 R228, R228 ;  /* 0x000000e400e47308 */ /* 0x000fe80000000800 */
[----:B------:R-:W-:Y:S01]  /*4750*/  IMAD.MOV.U32 R134, RZ, RZ, R101 ;  /* 0x000000ffff867224 */ /* 0x000fe200078e0065 */
[----:B------:R-:W-:Y:S01]  /*4760*/  IADD3 R152, R186, UR4, RZ ;  /* 0x00000004ba987c10 */ /* 0x000fe2000fffe0ff */
[----:B------:R1:W5:Y:S01]  /*4770*/  LDL.LU R101, [R1+0x8] ;  /* 0x0000080001657983 */ /* 0x0003620000300800 */
[C---:B------:R-:W-:Y:S03]  /*4780*/  HMMA.16816.F32 R8, R164.reuse, R160, R8 ;  /* 0x000000a0a408723c */ /* 0x040fe60000001808 */
        /* <DEDUP_REMOVED lines=8> */
[----:B------:R1:W5:Y:S01]  /*4810*/  LDL.LU R0, [R1] ;  /* 0x0000000001007983 */ /* 0x0003620000300800 */
        /* <DEDUP_REMOVED lines=55> */
[----:B------:R-:W2:Y:S01]  /*4b90*/  MUFU.EX2 R159, R179 ;  /* 0x000000b3009f7308 */ /* 0x000ea20000000800 */
[C---:B---3--:R-:W-:Y:S09]  /*4ba0*/  HMMA.16816.F32 R8, R140.reuse, R136, R8 ;  /* 0x000000888c08723c */ /* 0x048ff20000001808 */
[----:B------:R-:W-:Y:S01]  /*4bb0*/  MUFU.EX2 R177, R177 ;  /* 0x000000b100b17308 */ /* 0x000fe20000000800 */
[-C--:B------:R-:W-:Y:S09]  /*4bc0*/  HMMA.16816.F32 R12, R140, R138.reuse, R12 ;  /* 0x0000008a8c0c723c */ /* 0x080ff2000000180c */
[----:B------:R3:W-:Y:S01]  /*4bd0*/  MUFU.EX2 R178, R204 ;  /* 0x000000cc00b27308 */ /* 0x0007e20000000800 */
[C---:B------:R-:W-:Y:S01]  /*4be0*/  HMMA.16816.F32 R16, R132.reuse, R138, R16 ;  /* 0x0000008a8410723c */ /* 0x040fe20000001810 */
[----:B------:R-:W2:Y:S07]  /*4bf0*/  LDSM.16.M88.4 R136, [R3+0x7080] ;  /* 0x007080000388783b */ /* 0x000eae0000000200 */
[-C--:B-1----:R-:W-:Y:S01]  /*4c00*/  HMMA.16816.F32 R20, R132, R144.reuse, R20 ;  /* 0x000000908414723c */ /* 0x082fe20000001814 */
[----:B------:R-:W1:Y:S07]  /*4c10*/  MUFU.EX2 R164, R164 ;  /* 0x000000a400a47308 */ /* 0x000e6e0000000800 */
[C---:B------:R-:W-:Y:S03]  /*4c20*/  HMMA.16816.F32 R24, R140.reuse, R144, R24 ;  /* 0x000000908c18723c */ /* 0x040fe60000001818 */
[----:B------:R-:W1:Y:S01]  /*4c30*/  MUFU.EX2 R165, R165 ;  /* 0x000000a500a57308 */ /* 0x000e620000000800 */
[----:B---3--:R-:W-:Y:S04]  /*4c40*/  IMAD.MOV.U32 R204, RZ, RZ, 0x40 ;  /* 0x00000040ffcc7424 */ /* 0x008fe800078e00ff */
[-C--:B------:R-:W-:Y:S05]  /*4c50*/  HMMA.16816.F32 R28, R140, R146.reuse, R28 ;  /* 0x000000928c1c723c */ /* 0x080fea000000181c */
[----:B------:R-:W3:Y:S03]  /*4c60*/  MUFU.EX2 R166, R166 ;  /* 0x000000a600a67308 */ /* 0x000ee60000000800 */
[C---:B------:R-:W-:Y:S01]  /*4c70*/  HMMA.16816.F32 R32, R132.reuse, R146, R32 ;  /* 0x000000928420723c */ /* 0x040fe20000001820 */
[----:B------:R-:W-:Y:S06]  /*4c80*/  LDSM.16.M88.4 R144, [R152] ;  /* 0x000000009890783b */ /* 0x000fec0000000200 */
[----:B------:R-:W-:Y:S01]  /*4c90*/  MUFU.EX2 R226, R226 ;  /* 0x000000e200e27308 */ /* 0x000fe20000000800 */
[-C--:B------:R-:W-:Y:S01]  /*4ca0*/  HMMA.16816.F32 R36, R132, R148.reuse, R36 ;  /* 0x000000948424723c */ /* 0x080fe20000001824 */
[----:B------:R-:W-:Y:S07]  /*4cb0*/  LDSM.16.M88.4 R152, [R152+0x2000] ;  /* 0x002000009898783b */ /* 0x000fee0000000200 */
[C---:B------:R-:W-:Y:S01]  /*4cc0*/  HMMA.16816.F32 R40, R140.reuse, R148, R40 ;  /* 0x000000948c28723c */ /* 0x040fe20000001828 */
[----:B------:R-:W-:Y:S07]  /*4cd0*/  MUFU.EX2 R225, R225 ;  /* 0x000000e100e17308 */ /* 0x000fee0000000800 */
[-C--:B------:R-:W-:Y:S03]  /*4ce0*/  HMMA.16816.F32 R44, R140, R150.reuse, R44 ;  /* 0x000000968c2c723c */ /* 0x080fe6000000182c */
[----:B------:R-:W-:Y:S05]  /*4cf0*/  MUFU.EX2 R224, R224 ;  /* 0x000000e000e07308 */ /* 0x000fea0000000800 */
[C---:B------:R-:W-:Y:S01]  /*4d00*/  HMMA.16816.F32 R48, R132.reuse, R150, R48 ;  /* 0x000000968430723c */ /* 0x040fe20000001830 */
[----:B------:R-:W1:Y:S04]  /*4d10*/  LDSM.16.M88.4 R148, [R2+0x4080] ;  /* 0x004080000294783b */ /* 0x000e680000000200 */
[----:B------:R-:W-:Y:S03]  /*4d20*/  MUFU.EX2 R223, R223 ;  /* 0x000000df00df7308 */ /* 0x000fe60000000800 */
[-C--:B--2---:R-:W-:Y:S07]  /*4d30*/  HMMA.16816.F32 R52, R132, R136.reuse, R52 ;  /* 0x000000888434723c */ /* 0x084fee0000001834 */
[----:B------:R-:W-:Y:S01]  /*4d40*/  MUFU.EX2 R222, R222 ;  /* 0x000000de00de7308 */ /* 0x000fe20000000800 */
[C---:B------:R-:W-:Y:S08]  /*4d50*/  HMMA.16816.F32 R56, R140.reuse, R136, R56 ;  /* 0x000000888c38723c */ /* 0x040ff00000001838 */
[-C--:B------:R-:W-:Y:S01]  /*4d60*/  HMMA.16816.F32 R60, R140, R138.reuse, R60 ;  /* 0x0000008a8c3c723c */ /* 0x080fe2000000183c */
[----:B------:R-:W-:Y:S01]  /*4d70*/  LDSM.16.M88.4 R140, [R2+0x7080] ;  /* 0x00708000028c783b */ /* 0x000fe20000000200 */
[----:B------:R-:W-:Y:S06]  /*4d80*/  MUFU.EX2 R167, R167 ;  /* 0x000000a700a77308 */ /* 0x000fec0000000800 */
[----:B------:R-:W-:Y:S01]  /*4d90*/  HMMA.16816.F32 R64, R132, R138, R64 ;  /* 0x0000008a8440723c */ /* 0x000fe20000001840 */
[----:B------:R-:W2:Y:S03]  /*4da0*/  LDSM.16.M88.4 R132, [R2+0x5080] ;  /* 0x005080000284783b */ /* 0x000ea60000000200 */
[----:B------:R-:W-:Y:S04]  /*4db0*/  MUFU.EX2 R168, R168 ;  /* 0x000000a800a87308 */ /* 0x000fe80000000800 */
[-C--:B-1----:R-:W-:Y:S01]  /*4dc0*/  HMMA.16816.F32 R4, R144, R148.reuse, R4 ;  /* 0x000000949004723c */ /* 0x082fe20000001804 */
[----:B------:R-:W1:Y:S05]  /*4dd0*/  LDSM.16.M88.4 R136, [R2+0x6080] ;  /* 0x006080000288783b */ /* 0x000e6a0000000200 */
[----:B------:R-:W-:Y:S02]  /*4de0*/  MUFU.EX2 R236, R236 ;  /* 0x000000ec00ec7308 */ /* 0x000fe40000000800 */
[C---:B------:R-:W-:Y:S07]  /*4df0*/  HMMA.16816.F32 R8, R152.reuse, R148, R8 ;  /* 0x000000949808723c */ /* 0x040fee0000001808 */
[----:B------:R-:W-:Y:S01]  /*4e00*/  IMAD.U32 R148, RZ, RZ, UR5 ;  /* 0x00000005ff947e24 */ /* 0x000fe2000f8e00ff */
[-C--:B------:R-:W-:Y:S01]  /*4e10*/  HMMA.16816.F32 R12, R152, R150.reuse, R12 ;  /* 0x00000096980c723c */ /* 0x080fe2000000180c */
[----:B------:R-:W1:Y:S03]  /*4e20*/  MUFU.EX2 R235, R235 ;  /* 0x000000eb00eb7308 */ /* 0x000e660000000800 */
[----:B------:R-:W-:Y:S04]  /*4e30*/  IMAD R148, R148, 0x80, R197 ;  /* 0x0000008094947824 */ /* 0x000fe800078e02c5 */
[C---:B------:R-:W-:Y:S01]  /*4e40*/  HMMA.16816.F32 R16, R144.reuse, R150, R16 ;  /* 0x000000969010723c */ /* 0x040fe20000001810 */
[----:B------:R-:W3:Y:S02]  /*4e50*/  LDS R149, [R148.X4+0x18480] ;  /* 0x0184800094957984 */ /* 0x000ee40000004800 */
[----:B------:R-:W-:Y:S05]  /*4e60*/  MUFU.EX2 R169, R169 ;  /* 0x000000a900a97308 */ /* 0x000fea0000000800 */
[-C--:B--2---:R-:W-:Y:S05]  /*4e70*/  HMMA.16816.F32 R20, R144, R132.reuse, R20 ;  /* 0x000000849014723c */ /* 0x084fea0000001814 */
[----:B------:R-:W-:Y:S03]  /*4e80*/  MUFU.EX2 R170, R170 ;  /* 0x000000aa00aa7308 */ /* 0x000fe60000000800 */
[C---:B------:R-:W-:Y:S07]  /*4e90*/  HMMA.16816.F32 R24, R152.reuse, R132, R24 ;  /* 0x000000849818723c */ /* 0x040fee0000001818 */
[----:B------:R-:W2:Y:S01]  /*4ea0*/  MUFU.EX2 R249, R249 ;  /* 0x000000f900f97308 */ /* 0x000ea20000000800 */
[-C--:B------:R-:W-:Y:S08]  /*4eb0*/  HMMA.16816.F32 R28, R152, R134.reuse, R28 ;  /* 0x00000086981c723c */ /* 0x080ff0000000181c */
[C---:B------:R-:W-:Y:S01]  /*4ec0*/  HMMA.16816.F32 R32, R144.reuse, R134, R32 ;  /* 0x000000869020723c */ /* 0x040fe20000001820 */
[----:B------:R-:W-:Y:S07]  /*4ed0*/  MUFU.EX2 R171, R171 ;  /* 0x000000ab00ab7308 */ /* 0x000fee0000000800 */
[-C--:B-1----:R-:W-:Y:S03]  /*4ee0*/  HMMA.16816.F32 R36, R144, R136.reuse, R36 ;  /* 0x000000889024723c */ /* 0x082fe60000001824 */
[----:B------:R-:W-:Y:S01]  /*4ef0*/  MUFU.EX2 R172, R172 ;  /* 0x000000ac00ac7308 */ /* 0x000fe20000000800 */
[--C-:B---3--:R-:W-:Y:S02]  /*4f00*/  FADD.FTZ R5, R5, -R149.reuse ;  /* 0x8000009505057221 */ /* 0x108fe40000010000 */
[--C-:B------:R-:W-:Y:S02]  /*4f10*/  FADD.FTZ R4, R4, -R149.reuse ;  /* 0x8000009504047221 */ /* 0x100fe40000010000 */
[C---:B------:R-:W-:Y:S04]  /*4f20*/  HMMA.16816.F32 R40, R152.reuse, R136, R40 ;  /* 0x000000889828723c */ /* 0x040fe80000001828 */
[----:B----4-:R-:W-:Y:S01]  /*4f30*/  FMUL.FTZ R4, R156, R4 ;  /* 0x000000049c047220 */ /* 0x010fe20000410000 */
[C---:B------:R-:W-:Y:S01]  /*4f40*/  F2FP.PACK_AB R156, R157.reuse, R156 ;  /* 0x0000009c9d9c723e */ /* 0x040fe200000000ff */
[----:B------:R-:W-:Y:S01]  /*4f50*/  FMUL.FTZ R157, R157, R5 ;  /* 0x000000059d9d7220 */ /* 0x000fe20000410000 */
[----:B------:R-:W1:Y:S01]  /*4f60*/  MUFU.EX2 R247, R247 ;  /* 0x000000f700f77308 */ /* 0x000e620000000800 */
[----:B------:R-:W3:Y:S01]  /*4f70*/  LDS R5, [R148.X4+0x184a0] ;  /* 0x0184a00094057984 */ /* 0x000ee20000004800 */
[-C--:B------:R-:W-:Y:S03]  /*4f80*/  HMMA.16816.F32 R44, R152, R138.reuse, R44 ;  /* 0x0000008a982c723c */ /* 0x080fe6000000182c */
[--C-:B------:R-:W-:Y:S01]  /*4f90*/  FADD.FTZ R16, R16, -R149.reuse ;  /* 0x8000009510107221 */ /* 0x100fe20000010000 */
[----:B------:R-:W-:Y:S01]  /*4fa0*/  F2FP.PACK_AB R4, R157, R4 ;  /* 0x000000049d04723e */ /* 0x000fe200000000ff */
[--C-:B------:R-:W-:Y:S02]  /*4fb0*/  FADD.FTZ R20, R20, -R149.reuse ;  /* 0x8000009514147221 */ /* 0x100fe40000010000 */
[----:B------:R-:W-:Y:S01]  /*4fc0*/  FMUL.FTZ R16, R158, R16 ;  /* 0x000000109e107220 */ /* 0x000fe20000410000 */
[C---:B------:R-:W-:Y:S01]  /*4fd0*/  HMMA.16816.F32 R48, R144.reuse, R138, R48 ;  /* 0x0000008a9030723c */ /* 0x040fe20000001830 */
[----:B------:R-:W4:Y:S03]  /*4fe0*/  MUFU.EX2 R230, R230 ;  /* 0x000000e600e67308 */ /* 0x000f260000000800 */
[----:B------:R-:W-:Y:S01]  /*4ff0*/  F2FP.PACK_AB R158, R159, R158 ;  /* 0x0000009e9f9e723e */ /* 0x000fe200000000ff */
[----:B------:R-:W-:Y:S01]  /*5000*/  FMUL.FTZ R20, R161, R20 ;  /* 0x00000014a1147220 */ /* 0x000fe20000410000 */
[----:B------:R-:W-:Y:S01]  /*5010*/  F2FP.PACK_AB R161, R162, R161 ;  /* 0x000000a1a2a1723e */ /* 0x000fe200000000ff */
[--C-:B------:R-:W-:Y:S01]  /*5020*/  FADD.FTZ R32, R32, -R149.reuse ;  /* 0x8000009520207221 */ /* 0x100fe20000010000 */
[-C--:B------:R-:W-:Y:S03]  /*5030*/  HMMA.16816.F32 R52, R144, R140.reuse, R52 ;  /* 0x0000008c9034723c */ /* 0x080fe60000001834 */
[----:B------:R-:W1:Y:S01]  /*5040*/  MUFU.EX2 R229, R229 ;  /* 0x000000e500e57308 */ /* 0x000e620000000800 */
[----:B------:R-:W-:Y:S01]  /*5050*/  FMUL.FTZ R32, R163, R32 ;  /* 0x00000020a3207220 */ /* 0x000fe20000410000 */
[----:B------:R-:W-:Y:S01]  /*5060*/  F2FP.PACK_AB R163, R164, R163 ;  /* 0x000000a3a4a3723e */ /* 0x000fe200000000ff */
[--C-:B------:R-:W-:Y:S02]  /*5070*/  FADD.FTZ R36, R36, -R149.reuse ;  /* 0x8000009524247221 */ /* 0x100fe40000010000 */
[C---:B------:R-:W-:Y:S04]  /*5080*/  HMMA.16816.F32 R56, R152.reuse, R140, R56 ;  /* 0x0000008c9838723c */ /* 0x040fe80000001838 */
[----:B------:R-:W-:Y:S01]  /*5090*/  FMUL.FTZ R36, R165, R36 ;  /* 0x00000024a5247220 */ /* 0x000fe20000410000 */
[----:B------:R-:W-:Y:S01]  /*50a0*/  F2FP.PACK_AB R165, R166, R165 ;  /* 0x000000a5a6a5723e */ /* 0x000fe200000000ff */
[----:B------:R-:W1:Y:S01]  /*50b0*/  MUFU.EX2 R221, R221 ;  /* 0x000000dd00dd7308 */ /* 0x000e620000000800 */
[--C-:B------:R-:W-:Y:S01]  /*50c0*/  FADD.FTZ R17, R17, -R149.reuse ;  /* 0x8000009511117221 */ /* 0x100fe20000010000 */
[-C--:B------:R-:W-:Y:S04]  /*50d0*/  HMMA.16816.F32 R60, R152, R142.reuse, R60 ;  /* 0x0000008e983c723c */ /* 0x080fe8000000183c */
[----:B------:R-:W-:Y:S01]  /*50e0*/  FADD.FTZ R48, R48, -R149 ;  /* 0x8000009530307221 */ /* 0x000fe20000010000 */
[----:B------:R-:W-:Y:S01]  /*50f0*/  IADD3 R140, R185, UR4, RZ ;  /* 0x00000004b98c7c10 */ /* 0x000fe2000fffe0ff */
[----:B------:R-:W-:Y:S02]  /*5100*/  FMUL.FTZ R17, R159, R17 ;  /* 0x000000119f117220 */ /* 0x000fe40000410000 */
[--C-:B---3--:R-:W-:Y:S01]  /*5110*/  FADD.FTZ R6, R6, -R5.reuse ;  /* 0x8000000506067221 */ /* 0x108fe20000010000 */
[----:B------:R-:W-:Y:S01]  /*5120*/  HMMA.16816.F32 R64, R144, R142, R64 ;  /* 0x0000008e9040723c */ /* 0x000fe20000001840 */
[----:B------:R-:W3:Y:S03]  /*5130*/  MUFU.EX2 R220, R220 ;  /* 0x000000dc00dc7308 */ /* 0x000ee60000000800 */
        /* <DEDUP_REMOVED lines=10> */
[----:B------:R-:W-:Y:S01]  /*51e0*/  IMAD.SHL.U32 R145, R186, 0x2, RZ ;  /* 0x00000002ba917824 */ /* 0x000fe200078e00ff */
[----:B------:R-:W2:Y:S01]  /*51f0*/  LDS R148, [R148.X4+0x185a0] ;  /* 0x0185a00094947984 */ /* 0x000ea20000004800 */
[----:B------:R-:W-:Y:S01]  /*5200*/  FMUL.FTZ R18, R175, R18 ;  /* 0x00000012af127220 */ /* 0x000fe20000410000 */
[----:B------:R-:W-:Y:S01]  /*5210*/  F2FP.PACK_AB R175, R176, R175 ;  /* 0x000000afb0af723e */ /* 0x000fe200000000ff */
[--C-:B------:R-:W-:Y:S01]  /*5220*/  FADD.FTZ R19, R19, -R5.reuse ;  /* 0x8000000513137221 */ /* 0x100fe20000010000 */
        /* <DEDUP_REMOVED lines=73> */
[----:B-1----:R-:W-:Y:S01]  /*56c0*/  F2FP.PACK_AB R7, R212, R213 ;  /* 0x000000d5d407723e */ /* 0x002fe200000000ff */
        /* <DEDUP_REMOVED lines=21> */
[----:B------:R-:W-:Y:S01]  /*5820*/  F2FP.PACK_AB R44, R45, R44 ;  /* 0x0000002c2d2c723e */ /* 0x000fe200000000ff */
[--C-:B------:R-:W-:Y:S01]  /*5830*/  FADD.FTZ R15, R15, -R148.reuse ;  /* 0x800000940f0f7221 */ /* 0x100fe20000010000 */
[----:B------:R-:W-:Y:S01]  /*5840*/  F2FP.PACK_AB R238, R233, R238 ;  /* 0x000000eee9ee723e */ /* 0x000fe200000000ff */
[----:B------:R-:W-:Y:S01]  /*5850*/  STS [R210+0x4400], R236 ;  /* 0x004400ecd2007388 */ /* 0x000fe20000000800 */
[----:B------:R-:W-:Y:S01]  /*5860*/  F2FP.PACK_AB R232, R231, R232 ;  /* 0x000000e8e7e8723e */ /* 0x000fe200000000ff */
[--C-:B------:R-:W-:Y:S01]  /*5870*/  FADD.FTZ R52, R52, -R149.reuse ;  /* 0x8000009534347221 */ /* 0x100fe20000010000 */
[----:B------:R-:W-:Y:S01]  /*5880*/  F2FP.PACK_AB R50, R51, R50 ;  /* 0x000000323332723e */ /* 0x000fe200000000ff */
[----:B------:R2:W-:Y:S01]  /*5890*/  STS [R203+0x6400], R5 ;  /* 0x00640005cb007388 */ /* 0x0005e20000000800 */
[----:B------:R-:W-:Y:S01]  /*58a0*/  FMUL.FTZ R54, R234, R54 ;  /* 0x00000036ea367220 */ /* 0x000fe20000410000 */
[----:B------:R-:W-:Y:S01]  /*58b0*/  F2FP.PACK_AB R234, R249, R234 ;  /* 0x000000eaf9ea723e */ /* 0x000fe200000000ff */
[----:B------:R-:W-:Y:S01]  /*58c0*/  FMUL.FTZ R52, R169, R52 ;  /* 0x00000034a9347220 */ /* 0x000fe20000410000 */
[----:B------:R-:W-:Y:S01]  /*58d0*/  STS [R203+0x6000], R238 ;  /* 0x006000eecb007388 */ /* 0x000fe20000000800 */
[----:B-1----:R-:W-:Y:S01]  /*58e0*/  F2FP.PACK_AB R7, R226, R227 ;  /* 0x000000e3e207723e */ /* 0x002fe200000000ff */
[--C-:B------:R-:W-:Y:S01]  /*58f0*/  FADD.FTZ R64, R64, -R149.reuse ;  /* 0x8000009540407221 */ /* 0x100fe20000010000 */
[----:B------:R-:W-:Y:S01]  /*5900*/  F2FP.PACK_AB R169, R170, R169 ;  /* 0x000000a9aaa9723e */ /* 0x000fe200000000ff */
[----:B------:R-:W-:Y:S01]  /*5910*/  STS [R210+0x6000], R232 ;  /* 0x006000e8d2007388 */ /* 0x000fe20000000800 */
[----:B------:R-:W-:Y:S01]  /*5920*/  FMUL.FTZ R66, R248, R66 ;  /* 0x00000042f8427220 */ /* 0x000fe20000410000 */
[----:B------:R-:W-:Y:S01]  /*5930*/  F2FP.PACK_AB R248, R247, R248 ;  /* 0x000000f8f7f8723e */ /* 0x000fe200000000ff */
[----:B------:R-:W-:Y:S01]  /*5940*/  FMUL.FTZ R64, R171, R64 ;  /* 0x00000040ab407220 */ /* 0x000fe20000410000 */
[----:B------:R-:W-:Y:S01]  /*5950*/  STS [R210+0x6400], R7 ;  /* 0x00640007d2007388 */ /* 0x000fe20000000800 */
[----:B------:R-:W-:Y:S01]  /*5960*/  F2FP.PACK_AB R171, R172, R171 ;  /* 0x000000abacab723e */ /* 0x000fe200000000ff */
[----:B----4-:R-:W-:Y:S01]  /*5970*/  FMUL.FTZ R56, R230, R56 ;  /* 0x00000038e6387220 */ /* 0x010fe20000410000 */
[----:B------:R-:W-:Y:S01]  /*5980*/  F2FP.PACK_AB R230, R229, R230 ;  /* 0x000000e6e5e6723e */ /* 0x000fe200000000ff */
[----:B------:R-:W-:Y:S01]  /*5990*/  STS [R209+0x4000], R169 ;  /* 0x004000a9d1007388 */ /* 0x000fe20000000800 */
[----:B------:R-:W-:Y:S01]  /*59a0*/  FMUL.FTZ R60, R221, R60 ;  /* 0x0000003cdd3c7220 */ /* 0x000fe20000410000 */
[----:B---3--:R-:W-:Y:S01]  /*59b0*/  F2FP.PACK_AB R221, R220, R221 ;  /* 0x000000dddcdd723e */ /* 0x008fe200000000ff */
[--C-:B------:R-:W-:Y:S01]  /*59c0*/  FADD.FTZ R10, R10, -R148.reuse ;  /* 0x800000940a0a7221 */ /* 0x100fe20000010000 */
[----:B------:R-:W-:Y:S01]  /*59d0*/  STS [R209+0x4400], R234 ;  /* 0x004400ead1007388 */ /* 0x000fe20000000800 */
[--C-:B------:R-:W-:Y:S01]  /*59e0*/  FADD.FTZ R14, R14, -R148.reuse ;  /* 0x800000940e0e7221 */ /* 0x100fe20000010000 */
[----:B------:R-:W-:Y:S01]  /*59f0*/  F2FP.PACK_AB R54, R55, R54 ;  /* 0x000000363736723e */ /* 0x000fe200000000ff */
[----:B------:R-:W-:Y:S01]  /*5a00*/  FMUL.FTZ R10, R219, R10 ;  /* 0x0000000adb0a7220 */ /* 0x000fe20000410000 */
[----:B------:R-:W-:Y:S01]  /*5a10*/  STS [R205+0x4000], R171 ;  /* 0x004000abcd007388 */ /* 0x000fe20000000800 */
[----:B--2---:R-:W-:Y:S01]  /*5a20*/  F2FP.PACK_AB R5, R224, R225 ;  /* 0x000000e1e005723e */ /* 0x004fe200000000ff */
[----:B------:R-:W-:Y:S02]  /*5a30*/  FMUL.FTZ R15, R216, R15 ;  /* 0x0000000fd80f7220 */ /* 0x000fe40000410000 */
[----:B------:R-:W-:Y:S01]  /*5a40*/  STS [R205+0x4400], R248 ;  /* 0x004400f8cd007388 */ /* 0x000fe20000000800 */
[--C-:B------:R-:W-:Y:S01]  /*5a50*/  FADD.FTZ R21, R21, -R149.reuse ;  /* 0x8000009515157221 */ /* 0x100fe20000010000 */
[----:B------:R-:W-:Y:S01]  /*5a60*/  F2FP.PACK_AB R10, R11, R10 ;  /* 0x0000000a0b0a723e */ /* 0x000fe200000000ff */
[----:B------:R-:W-:Y:S01]  /*5a70*/  FMUL.FTZ R14, R217, R14 ;  /* 0x0000000ed90e7220 */ /* 0x000fe20000410000 */
[----:B------:R1:W-:Y:S01]  /*5a80*/  STS [R209+0x6400], R5 ;  /* 0x00640005d1007388 */ /* 0x0003e20000000800 */
[----:B------:R-:W-:Y:S02]  /*5a90*/  FMUL.FTZ R21, R162, R21 ;  /* 0x00000015a2157220 */ /* 0x000fe40000410000 */
[--C-:B------:R-:W-:Y:S01]  /*5aa0*/  FADD.FTZ R33, R33, -R149.reuse ;  /* 0x8000009521217221 */ /* 0x100fe20000010000 */
[----:B------:R-:W-:Y:S01]  /*5ab0*/  STS [R209+0x6000], R230 ;  /* 0x006000e6d1007388 */ /* 0x000fe20000000800 */
[----:B------:R-:W-:Y:S01]  /*5ac0*/  F2FP.PACK_AB R14, R15, R14 ;  /* 0x0000000e0f0e723e */ /* 0x000fe200000000ff */
[--C-:B------:R-:W-:Y:S01]  /*5ad0*/  FADD.FTZ R27, R27, -R148.reuse ;  /* 0x800000941b1b7221 */ /* 0x100fe20000010000 */
[----:B------:R-:W-:Y:S01]  /*5ae0*/  F2FP.PACK_AB R20, R21, R20 ;  /* 0x000000141514723e */ /* 0x000fe200000000ff */
[----:B------:R-:W-:Y:S01]  /*5af0*/  STS [R205+0x6000], R221 ;  /* 0x006000ddcd007388 */ /* 0x000fe20000000800 */
[----:B------:R-:W-:Y:S02]  /*5b00*/  FMUL.FTZ R33, R164, R33 ;  /* 0x00000021a4217220 */ /* 0x000fe40000410000 */
[--C-:B------:R-:W-:Y:S02]  /*5b10*/  FADD.FTZ R26, R26, -R148.reuse ;  /* 0x800000941a1a7221 */ /* 0x100fe40000010000 */
[----:B------:R-:W-:Y:S01]  /*5b20*/  FMUL.FTZ R27, R214, R27 ;  /* 0x0000001bd61b7220 */ /* 0x000fe20000410000 */
[----:B------:R-:W-:Y:S01]  /*5b30*/  F2FP.PACK_AB R32, R33, R32 ;  /* 0x000000202120723e */ /* 0x000fe200000000ff */
[----:B------:R-:W-:Y:S02]  /*5b40*/  FMUL.FTZ R26, R215, R26 ;  /* 0x0000001ad71a7220 */ /* 0x000fe40000410000 */
[--C-:B------:R-:W-:Y:S02]  /*5b50*/  FADD.FTZ R31, R31, -R148.reuse ;  /* 0x800000941f1f7221 */ /* 0x100fe40000010000 */
[--C-:B------:R-:W-:Y:S01]  /*5b60*/  FADD.FTZ R30, R30, -R148.reuse ;  /* 0x800000941e1e7221 */ /* 0x100fe20000010000 */
[----:B------:R-:W-:Y:S01]  /*5b70*/  F2FP.PACK_AB R26, R27, R26 ;  /* 0x0000001a1b1a723e */ /* 0x000fe200000000ff */
[----:B------:R-:W-:Y:S02]  /*5b80*/  FMUL.FTZ R31, R212, R31 ;  /* 0x0000001fd41f7220 */ /* 0x000fe40000410000 */
[--C-:B------:R-:W-:Y:S01]  /*5b90*/  FADD.FTZ R37, R37, -R149.reuse ;  /* 0x8000009525257221 */ /* 0x100fe20000010000 */
[----:B-1----:R-:W-:Y:S01]  /*5ba0*/  F2FP.PACK_AB R5, R222, R223 ;  /* 0x000000dfde05723e */ /* 0x002fe200000000ff */
[----:B------:R-:W-:Y:S02]  /*5bb0*/  FMUL.FTZ R30, R213, R30 ;  /* 0x0000001ed51e7220 */ /* 0x000fe40000410000 */
[----:B------:R-:W-:Y:S02]  /*5bc0*/  FMUL.FTZ R37, R166, R37 ;  /* 0x00000025a6257220 */ /* 0x000fe40000410000 */
[----:B------:R-:W-:Y:S01]  /*5bd0*/  STS [R205+0x6400], R5 ;  /* 0x00640005cd007388 */ /* 0x000fe20000000800 */
[--C-:B------:R-:W-:Y:S01]  /*5be0*/  FADD.FTZ R49, R49, -R149.reuse ;  /* 0x8000009531317221 */ /* 0x100fe20000010000 */
[----:B------:R-:W-:Y:S01]  /*5bf0*/  F2FP.PACK_AB R30, R31, R30 ;  /* 0x0000001e1f1e723e */ /* 0x000fe200000000ff */
[--C-:B------:R-:W-:Y:S01]  /*5c00*/  FADD.FTZ R43, R43, -R148.reuse ;  /* 0x800000942b2b7221 */ /* 0x100fe20000010000 */
[----:B------:R-:W-:Y:S01]  /*5c10*/  BAR.SYNC.DEFER_BLOCKING 0x0 ;  /* 0x0000000000007b1d */ /* 0x000fe20000010000 */
[----:B------:R-:W-:Y:S01]  /*5c20*/  FMUL.FTZ R49, R168, R49 ;  /* 0x00000031a8317220 */ /* 0x000fe20000410000 */
[----:B------:R-:W-:Y:S01]  /*5c30*/  F2FP.PACK_AB R36, R37, R36 ;  /* 0x000000242524723e */ /* 0x000fe200000000ff */
        /* <DEDUP_REMOVED lines=14> */
[----:B------:R-:W-:Y:S01]  /*5d20*/  STS [R203+0x8000], R4 ;  /* 0x00800004cb007388 */ /* 0x000fe20000000800 */
[----:B------:R-:W-:Y:S01]  /*5d30*/  FMUL.FTZ R65, R172, R65 ;  /* 0x00000041ac417220 */ /* 0x000fe20000410000 */
[----:B------:R-:W-:Y:S01]  /*5d40*/  F2FP.PACK_AB R52, R53, R52 ;  /* 0x000000343534723e */ /* 0x000fe200000000ff */
[--C-:B------:R-:W-:Y:S01]  /*5d50*/  FADD.FTZ R58, R58, -R148.reuse ;  /* 0x800000943a3a7221 */ /* 0x100fe20000010000 */
[----:B------:R-:W-:Y:S01]  /*5d60*/  STS [R203+0x8400], R6 ;  /* 0x00840006cb007388 */ /* 0x000fe20000000800 */
[--C-:B------:R-:W-:Y:S01]  /*5d70*/  FADD.FTZ R59, R59, -R148.reuse ;  /* 0x800000943b3b7221 */ /* 0x100fe20000010000 */
[----:B------:R-:W-:Y:S01]  /*5d80*/  F2FP.PACK_AB R64, R65, R64 ;  /* 0x000000404140723e */ /* 0x000fe200000000ff */
[----:B------:R-:W-:Y:S01]  /*5d90*/  FMUL.FTZ R57, R229, R57 ;  /* 0x00000039e5397220 */ /* 0x000fe20000410000 */
[----:B------:R-:W-:Y:S01]  /*5da0*/  STS [R210+0x8000], R16 ;  /* 0x00800010d2007388 */ /* 0x000fe20000000800 */
[----:B------:R-:W-:Y:S01]  /*5db0*/  FMUL.FTZ R58, R225, R58 ;  /* 0x0000003ae13a7220 */ /* 0x000fe20000410000 */
[----:B------:R-:W-:Y:S01]  /*5dc0*/  F2FP.PACK_AB R66, R67, R66 ;  /* 0x000000424342723e */ /* 0x000fe200000000ff */
[----:B------:R-:W-:Y:S01]  /*5dd0*/  FMUL.FTZ R59, R224, R59 ;  /* 0x0000003be03b7220 */ /* 0x000fe20000410000 */
[----:B------:R-:W-:Y:S01]  /*5de0*/  STS [R210+0x8400], R18 ;  /* 0x00840012d2007388 */ /* 0x000fe20000000800 */
[--C-:B------:R-:W-:Y:S01]  /*5df0*/  FADD.FTZ R62, R62, -R148.reuse ;  /* 0x800000943e3e7221 */ /* 0x100fe20000010000 */
[----:B------:R-:W-:Y:S01]  /*5e00*/  F2FP.PACK_AB R56, R57, R56 ;  /* 0x000000383938723e */ /* 0x000fe200000000ff */
[----:B------:R-:W-:Y:S01]  /*5e10*/  FADD.FTZ R63, R63, -R148 ;  /* 0x800000943f3f7221 */ /* 0x000fe20000010000 */
[----:B------:R-:W-:Y:S01]  /*5e20*/  STS [R203+0xa000], R8 ;  /* 0x00a00008cb007388 */ /* 0x000fe20000000800 */
[----:B------:R-:W-:Y:S01]  /*5e30*/  FMUL.FTZ R61, R220, R61 ;  /* 0x0000003ddc3d7220 */ /* 0x000fe20000410000 */
[----:B------:R-:W-:Y:S01]  /*5e40*/  F2FP.PACK_AB R58, R59, R58 ;  /* 0x0000003a3b3a723e */ /* 0x000fe200000000ff */
        /* <DEDUP_REMOVED lines=30> */
[----:B-1----:R-:W-:Y:S03]  /*6030*/  IMAD.IADD R44, R160, 0x1, R140 ;  /* 0x00000001a02c7824 */ /* 0x002fe600078e028c */
[----:B------:R-:W-:Y:S04]  /*6040*/  STS [R209+0xe400], R58 ;  /* 0x00e4003ad1007388 */ /* 0x000fe80000000800 */
[----:B------:R-:W-:Y:S01]  /*6050*/  STS [R205+0xe000], R60 ;  /* 0x00e0003ccd007388 */ /* 0x000fe20000000800 */
[----:B--2---:R-:W-:Y:S03]  /*6060*/  IMAD.IADD R52, R141, 0x1, R160 ;  /* 0x000000018d347824 */ /* 0x004fe600078e02a0 */
        /* <DEDUP_REMOVED lines=11> */
[-C--:B------:R-:W-:Y:S07]  /*6120*/  HMMA.16816.F32 R76, R12, R10.reuse, R76 ;  /* 0x0000000a0c4c723c */ /* 0x080fee000000184c */
[----:B------:R-:W-:Y:S01]  /*6130*/  LDSM.16.MT88.4 R36, [R140+0x11080] ;  /* 0x011080008c24783b */ /* 0x000fe20000004200 */
[C---:B------:R-:W-:Y:S07]  /*6140*/  HMMA.16816.F32 R80, R4.reuse, R10, R80 ;  /* 0x0000000a0450723c */ /* 0x040fee0000001850 */
[----:B------:R-:W1:Y:S01]  /*6150*/  LDSM.16.MT88.4 R8, [R183+0x19880] ;  /* 0x01988000b708783b */ /* 0x000e620000004200 */
[-C--:B---3--:R-:W-:Y:S07]  /*6160*/  HMMA.16816.F32 R84, R4, R16.reuse, R84 ;  /* 0x000000100454723c */ /* 0x088fee0000001854 */
[----:B------:R-:W3:Y:S01]  /*6170*/  LDSM.16.MT88.4 R40, [R183+0x1d880] ;  /* 0x01d88000b728783b */ /* 0x000ee20000004200 */
        /* <DEDUP_REMOVED lines=16> */
[----:B------:R-:W2:Y:S07]  /*6280*/  LDSM.16.MT88.4 R20, [R44+0x11880] ;  /* 0x011880002c14783b */ /* 0x000eae0000004200 */
[-C--:B------:R-:W-:Y:S01]  /*6290*/  HMMA.16816.F32 R68, R8, R36.reuse, R68 ;  /* 0x000000240844723c */ /* 0x080fe20000001844 */
[----:B------:R-:W1:Y:S07]  /*62a0*/  LDSM.16.MT88.4 R32, [R140+0x12080] ;  /* 0x012080008c20783b */ /* 0x000e6e0000004200 */
[C---:B---3--:R-:W-:Y:S08]  /*62b0*/  HMMA.16816.F32 R72, R40.reuse, R36, R72 ;  /* 0x000000242848723c */ /* 0x048ff00000001848 */
        /* <DEDUP_REMOVED lines=8> */
[----:B------:R-:W3:Y:S07]  /*6340*/  LDSM.16.MT88.4 R4, [R44+0x12080] ;  /* 0x012080002c04783b */ /* 0x000eee0000004200 */
[-C--:B----4-:R-:W-:Y:S01]  /*6350*/  HMMA.16816.F32 R68, R12, R16.reuse, R68 ;  /* 0x000000100c44723c */ /* 0x090fe20000001844 */
[----:B------:R-:W-:Y:S07]  /*6360*/  LDSM.16.MT88.4 R8, [R183+0x1b080] ;  /* 0x01b08000b708783b */ /* 0x000fee0000004200 */
        /* <DEDUP_REMOVED lines=11> */
[----:B------:R-:W4:Y:S07]  /*6420*/  LDSM.16.MT88.4 R20, [R183+0x1b880] ;  /* 0x01b88000b714783b */ /* 0x000f2e0000004200 */
[C---:B---3--:R-:W-:Y:S08]  /*6430*/  HMMA.16816.F32 R72, R36.reuse, R32, R72 ;  /* 0x000000202448723c */ /* 0x048ff00000001848 */
[-C--:B------:R-:W-:Y:S08]  /*6440*/  HMMA.16816.F32 R76, R36, R34.reuse, R76 ;  /* 0x00000022244c723c */ /* 0x080ff0000000184c */
[C---:B------:R-:W-:Y:S01]  /*6450*/  HMMA.16816.F32 R80, R28.reuse, R34, R80 ;  /* 0x000000221c50723c */ /* 0x040fe20000001850 */
[----:B------:R-:W3:Y:S07]  /*6460*/  LDSM.16.MT88.4 R32, [R183+0x1f880] ;  /* 0x01f88000b720783b */ /* 0x000eee0000004200 */
[-C--:B------:R-:W-:Y:S08]  /*6470*/  HMMA.16816.F32 R84, R28, R4.reuse, R84 ;  /* 0x000000041c54723c */ /* 0x080ff00000001854 */
[C---:B------:R-:W-:Y:S08]  /*6480*/  HMMA.16816.F32 R88, R36.reuse, R4, R88 ;  /* 0x000000042458723c */ /* 0x040ff00000001858 */
[-C--:B------:R-:W-:Y:S08]  /*6490*/  HMMA.16816.F32 R92, R36, R6.reuse, R92 ;  /* 0x00000006245c723c */ /* 0x080ff0000000185c */
[----:B------:R-:W-:Y:S01]  /*64a0*/  HMMA.16816.F32 R96, R28, R6, R96 ;  /* 0x000000061c60723c */ /* 0x000fe20000001860 */
[----:B------:R-:W3:Y:S07]  /*64b0*/  LDSM.16.MT88.4 R4, [R44+0x13080] ;  /* 0x013080002c04783b */ /* 0x000eee0000004200 */
[-C--:B-1----:R-:W-:Y:S08]  /*64c0*/  HMMA.16816.F32 R68, R8, R16.reuse, R68 ;  /* 0x000000100844723c */ /* 0x082ff00000001844 */
[C---:B------:R-:W-:Y:S08]  /*64d0*/  HMMA.16816.F32 R72, R40.reuse, R16, R72 ;  /* 0x000000102848723c */ /* 0x040ff00000001848 */
[-C--:B------:R-:W-:Y:S08]  /*64e0*/  HMMA.16816.F32 R76, R40, R18.reuse, R76 ;  /* 0x00000012284c723c */ /* 0x080ff0000000184c */
[C---:B------:R-:W-:Y:S01]  /*64f0*/  HMMA.16816.F32 R80, R8.reuse, R18, R80 ;  /* 0x000000120850723c */ /* 0x040fe20000001850 */
[----:B------:R-:W-:Y:S07]  /*6500*/  LDSM.16.MT88.4 R16, [R183+0x20080] ;  /* 0x02008000b710783b */ /* 0x000fee0000004200 */
[-C--:B--2---:R-:W-:Y:S08]  /*6510*/  HMMA.16816.F32 R84, R8, R12.reuse, R84 ;  /* 0x0000000c0854723c */ /* 0x084ff00000001854 */
[C---:B------:R-:W-:Y:S08]  /*6520*/  HMMA.16816.F32 R88, R40.reuse, R12, R88 ;  /* 0x0000000c2858723c */ /* 0x040ff00000001858 */
[-C--:B------:R-:W-:Y:S08]  /*6530*/  HMMA.16816.F32 R92, R40, R14.reuse, R92 ;  /* 0x0000000e285c723c */ /* 0x080ff0000000185c */
[----:B------:R-:W-:Y:S01]  /*6540*/  HMMA.16816.F32 R96, R8, R14, R96 ;  /* 0x0000000e0860723c */ /* 0x000fe20000001860 */
[----:B------:R-:W-:Y:S07]  /*6550*/  LDSM.16.MT88.4 R8, [R183+0x1c080] ;  /* 0x01c08000b708783b */ /* 0x000fee0000004200 */
[-C--:B----4-:R-:W-:Y:S01]  /*6560*/  HMMA.16816.F32 R68, R20, R24.reuse, R68 ;  /* 0x000000181444723c */ /* 0x090fe20000001844 */
[----:B------:R-:W1:Y:S07]  /*6570*/  LDSM.16.MT88.4 R12, [R140+0x13880] ;  /* 0x013880008c0c783b */ /* 0x000e6e0000004200 */
[C---:B---3--:R-:W-:Y:S08]  /*6580*/  HMMA.16816.F32 R72, R32.reuse, R24, R72 ;  /* 0x000000182048723c */ /* 0x048ff00000001848 */
[-C--:B------:R-:W-:Y:S08]  /*6590*/  HMMA.16816.F32 R76, R32, R26.reuse, R76 ;  /* 0x0000001a204c723c */ /* 0x080ff0000000184c */
[C---:B------:R-:W-:Y:S01]  /*65a0*/  HMMA.16816.F32 R80, R20.reuse, R26, R80 ;  /* 0x0000001a1450723c */ /* 0x040fe20000001850 */
[----:B------:R-:W2:Y:S07]  /*65b0*/  LDSM.16.MT88.4 R24, [R44+0x13880] ;  /* 0x013880002c18783b */ /* 0x000eae0000004200 */
[-C--:B------:R-:W-:Y:S01]  /*65c0*/  HMMA.16816.F32 R84, R20, R4.reuse, R84 ;  /* 0x000000041454723c */ /* 0x080fe20000001854 */
[----:B------:R-:W-:Y:S07]  /*65d0*/  BAR.SYNC.DEFER_BLOCKING 0x0 ;  /* 0x0000000000007b1d */ /* 0x000fee0000010000 */
[C---:B------:R-:W-:Y:S08]  /*65e0*/  HMMA.16816.F32 R88, R32.reuse, R4, R88 ;  /* 0x000000042058723c */ /* 0x040ff00000001858 */
[-C--:B------:R-:W-:Y:S08]  /*65f0*/  HMMA.16816.F32 R92, R32, R6.reuse, R92 ;  /* 0x00000006205c723c */ /* 0x080ff0000000185c */
[----:B------:R-:W-:Y:S01]  /*6600*/  HMMA.16816.F32 R96, R20, R6, R96 ;  /* 0x000000061460723c */ /* 0x000fe20000001860 */
[----:B------:R3:W4:Y:S07]  /*6610*/  LDSM.16.MT88.4 R36, [R52+0x80] ;  /* 0x000080003424783b */ /* 0x00072e0000004200 */
[-C--:B-1----:R-:W-:Y:S01]  /*6620*/  HMMA.16816.F32 R68, R8, R12.reuse, R68 ;  /* 0x0000000c0844723c */ /* 0x082fe20000001844 */
[----:B------:R-:W1:Y:S07]  /*6630*/  LDSM.16.MT88.4 R52, [R52+0x880] ;  /* 0x000880003434783b */ /* 0x000e6e0000004200 */
[C---:B------:R-:W-:Y:S01]  /*6640*/  HMMA.16816.F32 R72, R16.reuse, R12, R72 ;  /* 0x0000000c1048723c */ /* 0x040fe20000001848 */
[----:B------:R3:W1:Y:S07]  /*6650*/  LDSM.16.M88.4 R32, [R145+0x20880] ;  /* 0x020880009120783b */ /* 0x00066e0000000200 */
[-C--:B------:R-:W-:Y:S01]  /*6660*/  HMMA.16816.F32 R76, R16, R14.reuse, R76 ;  /* 0x0000000e104c723c */ /* 0x080fe2000000184c */
[----:B------:R3:W1:Y:S07]  /*6670*/  LDSM.16.M88.4 R28, [R145+0x22880] ;  /* 0x02288000911c783b */ /* 0x00066e0000000200 */
[C---:B------:R-:W-:Y:S01]  /*6680*/  HMMA.16816.F32 R80, R8.reuse, R14, R80 ;  /* 0x0000000e0850723c */ /* 0x040fe20000001850 */
[----:B------:R3:W1:Y:S07]  /*6690*/  LDSM.16.MT88.4 R20, [R141+0x80] ;  /* 0x000080008d14783b */ /* 0x00066e0000004200 */
[-C--:B--2---:R-:W-:Y:S01]  /*66a0*/  HMMA.16816.F32 R84, R8, R24.reuse, R84 ;  /* 0x000000180854723c */ /* 0x084fe20000001854 */
[----:B------:R3:W2:Y:S07]  /*66b0*/  LDSM.16.M88.4 R40, [R142+0x20880] ;  /* 0x020880008e28783b */ /* 0x0006ae0000000200 */
[C---:B------:R-:W-:Y:S01]  /*66c0*/  HMMA.16816.F32 R88, R16.reuse, R24, R88 ;  /* 0x000000181058723c */ /* 0x040fe20000001858 */
[----:B------:R3:W1:Y:S07]  /*66d0*/  LDSM.16.M88.4 R48, [R142+0x22880] ;  /* 0x022880008e30783b */ /* 0x00066e0000000200 */
[-C--:B------:R-:W-:Y:S01]  /*66e0*/  HMMA.16816.F32 R92, R16, R26.reuse, R92 ;  /* 0x0000001a105c723c */ /* 0x080fe2000000185c */
[----:B------:R3:W1:Y:S07]  /*66f0*/  LDSM.16.MT88.4 R44, [R141+0x880] ;  /* 0x000880008d2c783b */ /* 0x00066e0000004200 */
[----:B------:R-:W-:Y:S01]  /*6700*/  HMMA.16816.F32 R96, R8, R26, R96 ;  /* 0x0000001a0860723c */ /* 0x000fe20000001860 */
[----:B------:R-:W-:-:S07]  /*6710*/  @P0 BRA `(.L_x_1260) ;  /* 0x000003c000000947 */ /* 0x000fce0003800000 */
[----:B----4-:R-:W-:Y:S01]  /*6720*/  IMAD R9, R192, c[0x0][0x208], RZ ;  /* 0x00008200c0097a24 */ /* 0x010fe200078e02ff */
[----:B------:R-:W4:Y:S01]  /*6730*/  S2R R4, SR_CTAID.Y ;  /* 0x0000000000047919 */ /* 0x000f220000002600 */
[----:B------:R-:W-:Y:S02]  /*6740*/  USHF.R.S32.HI UR4, URZ, 0x1f, UR34 ;  /* 0x0000001f3f047899 */ /* 0x000fe40008011422 */
[----:B------:R-:W-:Y:S02]  /*6750*/  ULDC.64 UR6, c[0x0][0x208] ;  /* 0x0000820000067ab9 */ /* 0x000fe40000000a00 */
[----:B------:R-:W-:Y:S02]  /*6760*/  UIMAD UR4, UR4, UR6, URZ ;  /* 0x00000006040472a4 */ /* 0x000fe4000f8e023f */
[----:B------:R-:W-:Y:S02]  /*6770*/  UIMAD.WIDE.U32 UR36, UR34, UR6, URZ ;  /* 0x00000006222472a5 */ /* 0x000fe4000f8e003f */
[----:B------:R-:W-:Y:S02]  /*6780*/  USHF.L.U32 UR6, UR6, 0x6, URZ ;  /* 0x0000000606067899 */ /* 0x000fe4000800063f */
[----:B------:R-:W-:Y:S02]  /*6790*/  UIMAD UR4, UR34, UR7, UR4 ;  /* 0x00000007220472a4 */ /* 0x000fe4000f8e0204 */
[----:B------:R-:W-:Y:S01]  /*67a0*/  IMAD.U32 R10, RZ, RZ, UR36 ;  /* 0x00000024ff0a7e24 */ /* 0x000fe2000f8e00ff */
[----:B------:R-:W-:Y:S01]  /*67b0*/  USHF.L.U32 UR34, UR34, 0x7, URZ ;  /* 0x0000000722227899 */ /* 0x000fe2000800063f */
[----:B------:R-:W-:Y:S01]  /*67c0*/  IMAD.U32 R11, RZ, RZ, UR37 ;  /* 0x00000025ff0b7e24 */ /* 0x000fe2000f8e00ff */
[----:B------:R-:W-:Y:S02]  /*67d0*/  UIADD3 UR4, UR37, UR4, URZ ;  /* 0x0000000425047290 */ /* 0x000fe4000fffe03f */
[----:B------:R-:W-:Y:S02]  /*67e0*/  USHF.R.S32.HI UR7, URZ, 0x1f, UR34 ;  /* 0x0000001f3f077899 */ /* 0x000fe40008011422 */
[----:B------:R-:W-:Y:S02]  /*67f0*/  IMAD.U32 R6, RZ, RZ, UR34 ;  /* 0x00000022ff067e24 */ /* 0x000fe4000f8e00ff */
[----:B------:R-:W-:Y:S01]  /*6800*/  IMAD.U32 R5, RZ, RZ, UR4 ;  /* 0x00000004ff057e24 */ /* 0x000fe2000f8e00ff */
[----:B----4-:R-:W-:Y:S01]  /*6810*/  SHF.R.S32.HI R7, RZ, 0x1f, R4 ;  /* 0x0000001fff077819 */ /* 0x010fe20000011404 */
        /* <DEDUP_REMOVED lines=37> */
[----:B----4-:R-:W-:Y:S04]  /*6a70*/  IADD3 R10, P1, R12, UR6, RZ ;  /* 0x000000060c0a7c10 */ /* 0x010fe8000ff3e0ff */
[----:B------:R-:W-:Y:S02]  /*6a80*/  IADD3.X R11, R13, UR30, RZ, P1, !PT ;  /* 0x0000001e0d0b7c10 */ /* 0x000fe40008ffe4ff */
[----:B---3--:R-:W-:Y:S03]  /*6a90*/  IADD3 R12, P1, R10, UR6, RZ ;  /* 0x000000060a0c7c10 */ /* 0x008fe6000ff3e0ff */
[----:B------:R3:W-:Y:S01]  /*6aa0*/  LDGSTS.E.BYPASS.LTC128B.128 [R7+0x2000], [R10.64], !P0 ;  /* 0x020000000a077fae */ /* 0x0007e2000c101d54 */
[----:B------:R-:W-:Y:S06]  /*6ab0*/  IADD3.X R13, R11, UR30, RZ, P1, !PT ;  /* 0x0000001e0b0d7c10 */ /* 0x000fec0008ffe4ff */
[----:B------:R3:W-:Y:S07]  /*6ac0*/  LDGSTS.E.BYPASS.LTC128B.128 [R7+0x3000], [R12.64], !P2 ;  /* 0x030000000c077fae */ /* 0x0007ee000d101d54 */
[----:B------:R3:W-:Y:S02]  /*6ad0*/  @!P4 LDGSTS.E.BYPASS.LTC128B.128 [R4+0x18480], [R8.64] ;  /* 0x184800000804cfae */ /* 0x0007e4000b901d54 */
.L_x_1260:
[-C--:B-1-34-:R-:W-:Y:S01]  /*6ae0*/  HMMA.16816.F32 R4, R32, R20.reuse, RZ ;  /* 0x000000142004723c */ /* 0x09afe200000018ff */
[----:B------:R-:W-:Y:S01]  /*6af0*/  LDSM.16.MT88.4 R60, [R141+0x1080] ;  /* 0x001080008d3c783b */ /* 0x000fe20000004200 */
[----:B------:R-:W-:Y:S02]  /*6b00*/  ULDC.64 UR6, c[0x0][0x240] ;  /* 0x0000900000067ab9 */ /* 0x000fe40000000a00 */
[----:B------:R-:W-:Y:S01]  /*6b10*/  IADD3 R136, R160, R142, RZ ;  /* 0x0000008ea0887210 */ /* 0x000fe20007ffe0ff */
[----:B------:R-:W-:Y:S01]  /*6b20*/  USHF.L.U32 UR19, UR19, 0xd, URZ ;  /* 0x0000000d13137899 */ /* 0x000fe2000800063f */
[----:B------:R-:W-:Y:S01]  /*6b30*/  LDSM.16.MT88.4 R132, [R141+0x1880] ;  /* 0x001880008d84783b */ /* 0x000fe20000004200 */
[----:B------:R-:W-:Y:S01]  /*6b40*/  SEL R168, R204, 0xffffffc0, !P3 ;  /* 0xffffffc0cca87807 */ /* 0x000fe20005800000 */
[C---:B------:R-:W-:Y:S01]  /*6b50*/  HMMA.16816.F32 R8, R28.reuse, R20, RZ ;  /* 0x000000141c08723c */ /* 0x040fe200000018ff */
[----:B------:R-:W-:Y:S02]  /*6b60*/  USHF.R.S32.HI UR4, URZ, 0x1f, UR19 ;  /* 0x0000001f3f047899 */ /* 0x000fe40008011413 */
[----:B------:R-:W0:Y:S01]  /*6b70*/  LDGDEPBAR ;  /* 0x00000000000079af */ /* 0x000e220000000000 */
[C---:B------:R-:W-:Y:S01]  /*6b80*/  IMAD.IADD R144, R168.reuse, 0x1, R145 ;  /* 0x00000001a8907824 */ /* 0x040fe200078e0291 */
[----:B------:R-:W-:Y:S01]  /*6b90*/  UIMAD UR6, UR26, UR6, URZ ;  /* 0x000000061a0672a4 */ /* 0x000fe2000f8e023f */
[----:B------:R-:W-:Y:S01]  /*6ba0*/  IMAD.IADD R143, R141, 0x1, R168 ;  /* 0x000000018d8f7824 */ /* 0x000fe200078e02a8 */
[----:B------:R-:W-:Y:S01]  /*6bb0*/  UISETP.GE.AND UP0, UPT, UR33, UR13, UPT ;  /* 0x0000000d2100728c */ /* 0x000fe2000bf06270 */
[-C--:B------:R-:W-:Y:S01]  /*6bc0*/  HMMA.16816.F32 R12, R28, R22.reuse, RZ ;  /* 0x000000161c0c723c */ /* 0x080fe200000018ff */
[----:B------:R-:W1:Y:S01]  /*6bd0*/  LDSM.16.M88.4 R56, [R144+0x20880] ;  /* 0x020880009038783b */ /* 0x000e620000000200 */
[----:B------:R-:W-:Y:S02]  /*6be0*/  UIMAD UR6, UR11, UR7, UR6 ;  /* 0x000000070b0672a4 */ /* 0x000fe4000f8e0206 */
[----:B------:R-:W-:Y:S02]  /*6bf0*/  UIADD3 UR7, UR5, 0x1, URZ ;  /* 0x0000000105077890 */ /* 0x000fe4000fffe03f */
[----:B------:R-:W3:Y:S01]  /*6c00*/  LDSM.16.M88.4 R64, [R144+0x22880] ;  /* 0x022880009040783b */ /* 0x000ee20000000200 */
[----:B------:R-:W-:Y:S01]  /*6c10*/  UISETP.GE.AND UP3, UPT, UR5, 0x1, UPT ;  /* 0x000000010500788c */ /* 0x000fe2000bf66270 */
[C---:B------:R-:W-:Y:S01]  /*6c20*/  HMMA.16816.F32 R16, R32.reuse, R22, RZ ;  /* 0x000000162010723c */ /* 0x040fe200000018ff */
[----:B------:R-:W-:Y:S02]  /*6c30*/  UISETP.GE.AND UP2, UPT, UR31, 0x1, UPT ;  /* 0x000000011f00788c */ /* 0x000fe4000bf46270 */
[----:B------:R-:W-:Y:S05]  /*6c40*/  UISETP.GE.AND UP1, UPT, UR32, 0x1, UPT ;  /* 0x000000012000788c */ /* 0x000fea000bf26270 */
[-C--:B------:R-:W-:Y:S08]  /*6c50*/  HMMA.16816.F32 R20, R32, R36.reuse, RZ ;  /* 0x000000242014723c */ /* 0x080ff000000018ff */
[C---:B------:R-:W-:Y:S08]  /*6c60*/  HMMA.16816.F32 R24, R28.reuse, R36, RZ ;  /* 0x000000241c18723c */ /* 0x040ff000000018ff */
[-C--:B------:R-:W-:Y:S08]  /*6c70*/  HMMA.16816.F32 R28, R28, R38.reuse, RZ ;  /* 0x000000261c1c723c */ /* 0x080ff000000018ff */
[----:B------:R-:W-:Y:S01]  /*6c80*/  HMMA.16816.F32 R32, R32, R38, RZ ;  /* 0x000000262020723c */ /* 0x000fe200000018ff */
[----:B------:R-:W4:Y:S07]  /*6c90*/  LDSM.16.MT88.4 R36, [R143+0x1080] ;  /* 0x001080008f24783b */ /* 0x000f2e0000004200 */
[-C--:B--2---:R-:W-:Y:S08]  /*6ca0*/  HMMA.16816.F32 R4, R40, R44.reuse, R4 ;  /* 0x0000002c2804723c */ /* 0x084ff00000001804 */
[C---:B------:R-:W-:Y:S08]  /*6cb0*/  HMMA.16816.F32 R8, R48.reuse, R44, R8 ;  /* 0x0000002c3008723c */ /* 0x040ff00000001808 */
[-C--:B------:R-:W-:Y:S08]  /*6cc0*/  HMMA.16816.F32 R12, R48, R46.reuse, R12 ;  /* 0x0000002e300c723c */ /* 0x080ff0000000180c */
[C---:B------:R-:W-:Y:S01]  /*6cd0*/  HMMA.16816.F32 R16, R40.reuse, R46, R16 ;  /* 0x0000002e2810723c */ /* 0x040fe20000001810 */
[----:B------:R-:W2:Y:S05]  /*6ce0*/  LDSM.16.M88.4 R44, [R136+0x20880] ;  /* 0x02088000882c783b */ /* 0x000eaa0000000200 */
[----:B------:R-:W2:Y:S02]  /*6cf0*/  LDSM.16.M88.4 R136, [R136+0x22880] ;  /* 0x022880008888783b */ /* 0x000ea40000000200 */
[-C--:B------:R-:W-:Y:S08]  /*6d00*/  HMMA.16816.F32 R20, R40, R52.reuse, R20 ;  /* 0x000000342814723c */ /* 0x080ff00000001814 */
[C---:B------:R-:W-:Y:S08]  /*6d10*/  HMMA.16816.F32 R24, R48.reuse, R52, R24 ;  /* 0x000000343018723c */ /* 0x040ff00000001818 */
[-C--:B------:R-:W-:Y:S01]  /*6d20*/  HMMA.16816.F32 R28, R48, R54.reuse, R28 ;  /* 0x00000036301c723c */ /* 0x080fe2000000181c */
[----:B------:R-:W-:Y:S07]  /*6d30*/  LDSM.16.M88.4 R48, [R145+0x24880] ;  /* 0x024880009130783b */ /* 0x000fee0000000200 */
[----:B------:R-:W-:Y:S01]  /*6d40*/  HMMA.16816.F32 R32, R40, R54, R32 ;  /* 0x000000362820723c */ /* 0x000fe20000001820 */
[----:B------:R-:W2:Y:S05]  /*6d50*/  LDSM.16.MT88.4 R40, [R143+0x1880] ;  /* 0x001880008f28783b */ /* 0x000eaa0000004200 */
[----:B------:R-:W2:Y:S02]  /*6d60*/  LDSM.16.MT88.4 R52, [R141+0x2080] ;  /* 0x002080008d34783b */ /* 0x000ea40000004200 */
        /* <DEDUP_REMOVED lines=8> */
[----:B------:R-:W-:Y:S07]  /*6df0*/  LDSM.16.MT88.4 R64, [R141+0x2880] ;  /* 0x002880008d40783b */ /* 0x000fee0000004200 */
[----:B------:R-:W-:Y:S01]  /*6e00*/  HMMA.16816.F32 R32, R56, R38, R32 ;  /* 0x000000263820723c */ /* 0x000fe20000001820 */
[----:B------:R-:W3:Y:S05]  /*6e10*/  LDSM.16.MT88.4 R36, [R143+0x2080] ;  /* 0x002080008f24783b */ /* 0x000eea0000004200 */
        /* <DEDUP_REMOVED lines=10> */
[----:B------:R-:W2:Y:S05]  /*6ec0*/  LDSM.16.MT88.4 R40, [R143+0x2880] ;  /* 0x002880008f28783b */ /* 0x000eaa0000004200 */
[----:B------:R-:W-:Y:S02]  /*6ed0*/  LDSM.16.MT88.4 R44, [R141+0x3080] ;  /* 0x003080008d2c783b */ /* 0x000fe40000004200 */
[-C--:B------:R-:W-:Y:S08]  /*6ee0*/  HMMA.16816.F32 R4, R48, R52.reuse, R4 ;  /* 0x000000343004723c */ /* 0x080ff00000001804 */
[C---:B-1----:R-:W-:Y:S08]  /*6ef0*/  HMMA.16816.F32 R8, R60.reuse, R52, R8 ;  /* 0x000000343c08723c */ /* 0x042ff00000001808 */
[-C--:B------:R-:W-:Y:S08]  /*6f00*/  HMMA.16816.F32 R12, R60, R54.reuse, R12 ;  /* 0x000000363c0c723c */ /* 0x080ff0000000180c */
[C---:B------:R-:W-:Y:S01]  /*6f10*/  HMMA.16816.F32 R16, R48.reuse, R54, R16 ;  /* 0x000000363010723c */ /* 0x040fe20000001810 */
[----:B------:R-:W-:Y:S07]  /*6f20*/  LDSM.16.MT88.4 R52, [R143+0x3080] ;  /* 0x003080008f34783b */ /* 0x000fee0000004200 */
[-C--:B---3--:R-:W-:Y:S08]  /*6f30*/  HMMA.16816.F32 R20, R48, R36.reuse, R20 ;  /* 0x000000243014723c */ /* 0x088ff00000001814 */
[C---:B------:R-:W-:Y:S08]  /*6f40*/  HMMA.16816.F32 R24, R60.reuse, R36, R24 ;  /* 0x000000243c18723c */ /* 0x040ff00000001818 */
[-C--:B------:R-:W-:Y:S07]  /*6f50*/  HMMA.16816.F32 R28, R60, R38.reuse, R28 ;  /* 0x000000263c1c723c */ /* 0x080fee000000181c */
[----:B------:R-:W-:Y:S01]  /*6f60*/  IMAD.IADD R60, R168, 0x1, R142 ;  /* 0x00000001a83c7824 */ /* 0x000fe200078e028e */
[----:B------:R-:W-:Y:S01]  /*6f70*/  HMMA.16816.F32 R32, R48, R38, R32 ;  /* 0x000000263020723c */ /* 0x000fe20000001820 */
[----:B------:R-:W1:Y:S05]  /*6f80*/  LDSM.16.M88.4 R36, [R144+0x24880] ;  /* 0x024880009024783b */ /* 0x000e6a0000000200 */
[----:B------:R-:W3:Y:S02]  /*6f90*/  LDSM.16.M88.4 R48, [R144+0x26880] ;  /* 0x026880009030783b */ /* 0x000ee40000000200 */
[-C--:B----4-:R-:W-:Y:S03]  /*6fa0*/  HMMA.16816.F32 R4, R56, R64.reuse, R4 ;  /* 0x000000403804723c */ /* 0x090fe60000001804 */
[----:B------:R-:W-:Y:S05]  /*6fb0*/  LDSM.16.M88.4 R60, [R60+0x24880] ;  /* 0x024880003c3c783b */ /* 0x000fea0000000200 */
[C---:B--2---:R-:W-:Y:S08]  /*6fc0*/  HMMA.16816.F32 R8, R132.reuse, R64, R8 ;  /* 0x000000408408723c */ /* 0x044ff00000001808 */
[-C--:B------:R-:W-:Y:S08]  /*6fd0*/  HMMA.16816.F32 R12, R132, R66.reuse, R12 ;  /* 0x00000042840c723c */ /* 0x080ff0000000180c */
[C---:B------:R-:W-:Y:S01]  /*6fe0*/  HMMA.16816.F32 R16, R56.reuse, R66, R16 ;  /* 0x000000423810723c */ /* 0x040fe20000001810 */
[----:B------:R-:W2:Y:S07]  /*6ff0*/  LDSM.16.MT88.4 R64, [R141+0x3880] ;  /* 0x003880008d40783b */ /* 0x000eae0000004200 */
[-C--:B------:R-:W-:Y:S08]  /*7000*/  HMMA.16816.F32 R20, R56, R40.reuse, R20 ;  /* 0x000000283814723c */ /* 0x080ff00000001814 */
[C---:B------:R-:W-:Y:S07]  /*7010*/  HMMA.16816.F32 R24, R132.reuse, R40, R24 ;  /* 0x000000288418723c */ /* 0x040fee0000001818 */
[----:B------:R-:W-:Y:S01]  /*7020*/  IADD3 R40, R181, R144, RZ ;  /* 0x00000090b5287210 */ /* 0x000fe20007ffe0ff */
[-C--:B------:R-:W-:Y:S08]  /*7030*/  HMMA.16816.F32 R28, R132, R42.reuse, R28 ;  /* 0x0000002a841c723c */ /* 0x080ff0000000181c */
[----:B------:R-:W-:Y:S01]  /*7040*/  HMMA.16816.F32 R32, R56, R42, R32 ;  /* 0x0000002a3820723c */ /* 0x000fe20000001820 */
[----:B------:R-:W4:Y:S05]  /*7050*/  LDSM.16.M88.4 R40, [R40+0x26880] ;  /* 0x026880002828783b */ /* 0x000f2a0000000200 */
[----:B------:R-:W2:Y:S02]  /*7060*/  S2R R56, SR_CTAID.Y ;  /* 0x0000000000387919 */ /* 0x000ea40000002600 */
[-C--:B-1----:R-:W-:Y:S08]  /*7070*/  HMMA.16816.F32 R4, R36, R44.reuse, R4 ;  /* 0x0000002c2404723c */ /* 0x082ff00000001804 */
[C---:B---3--:R-:W-:Y:S08]  /*7080*/  HMMA.16816.F32 R8, R48.reuse, R44, R8 ;  /* 0x0000002c3008723c */ /* 0x048ff00000001808 */
[-C--:B------:R-:W-:Y:S08]  /*7090*/  HMMA.16816.F32 R12, R48, R46.reuse, R12 ;  /* 0x0000002e300c723c */ /* 0x080ff0000000180c */
[C---:B------:R-:W-:Y:S01]  /*70a0*/  HMMA.16816.F32 R16, R36.reuse, R46, R16 ;  /* 0x0000002e2410723c */ /* 0x040fe20000001810 */
[----:B------:R-:W1:Y:S07]  /*70b0*/  LDSM.16.MT88.4 R44, [R143+0x3880] ;  /* 0x003880008f2c783b */ /* 0x000e6e0000004200 */
[-C--:B------:R-:W-:Y:S08]  /*70c0*/  HMMA.16816.F32 R20, R36, R52.reuse, R20 ;  /* 0x000000342414723c */ /* 0x080ff00000001814 */
[C---:B------:R-:W-:Y:S08]  /*70d0*/  HMMA.16816.F32 R24, R48.reuse, R52, R24 ;  /* 0x000000343018723c */ /* 0x040ff00000001818 */
[-C--:B------:R-:W-:Y:S08]  /*70e0*/  HMMA.16816.F32 R28, R48, R54.reuse, R28 ;  /* 0x00000036301c723c */ /* 0x080ff0000000181c */
[----:B------:R-:W-:Y:S07]  /*70f0*/  HMMA.16816.F32 R32, R36, R54, R32 ;  /* 0x000000362420723c */ /* 0x000fee0000001820 */
[----:B--2---:R-:W-:Y:S01]  /*7100*/  SHF.R.S32.HI R36, RZ, 0x1f, R56 ;  /* 0x0000001fff247819 */ /* 0x004fe20000011438 */
[-C--:B------:R-:W-:Y:S01]  /*7110*/  HMMA.16816.F32 R4, R60, R64.reuse, R4 ;  /* 0x000000403c04723c */ /* 0x080fe20000001804 */
        /* <DEDUP_REMOVED lines=12> */
[-C--:B-1----:R-:W-:Y:S04]  /*71e0*/  HMMA.16816.F32 R20, R60, R44.reuse, R20 ;  /* 0x0000002c3c14723c */ /* 0x082fe80000001814 */
        /* <DEDUP_REMOVED lines=177> */
.L_x_1240:
[----:B------:R-:W-:Y:S05]  /*7d00*/  @P1 EXIT ;  /* 0x000000000000194d */ /* 0x000fea0003800000 */
[----:B------:R-:W1:Y:S01]  /*7d10*/  S2R R0, SR_CTAID.Z ;  /* 0x0000000000007919 */ /* 0x000e620000002700 */
[----:B------:R-:W-:Y:S01]  /*7d20*/  IMAD.MOV.U32 R2, RZ, RZ, 0x1 ;  /* 0x00000001ff027424 */ /* 0x000fe200078e00ff */
[----:B------:R-:W-:Y:S01]  /*7d30*/  ULDC UR5, c[0x0][0x358] ;  /* 0x0000d60000057ab9 */ /* 0x000fe20000000800 */
[----:B------:R-:W-:Y:S01]  /*7d40*/  IMAD.MOV.U32 R5, RZ, RZ, R56 ;  /* 0x000000ffff057224 */ /* 0x000fe200078e0038 */
[----:B------:R-:W-:Y:S01]  /*7d50*/  UIMAD UR5, UR10, UR5, URZ ;  /* 0x000000050a0572a4 */ /* 0x000fe2000f8e023f */
[----:B------:R-:W-:Y:S01]  /*7d60*/  BAR.SYNC.DEFER_BLOCKING 0x1, 0x100 ;  /* 0x0044000000007b1d */ /* 0x000fe20000010000 */
[----:B------:R-:W-:-:S05]  /*7d70*/  ISETP.NE.AND P0, PT, R2, c[0x0][0x338], PT ;  /* 0x0000ce0002007a0c */ /* 0x000fca0003f05270 */
[----:B------:R-:W-:Y:S01]  /*7d80*/  ULDC UR4, c[0x0][0x2f4] ;  /* 0x0000bd0000047ab9 */ /* 0x000fe20000000800 */
[----:B------:R-:W-:Y:S01]  /*7d90*/  BSSY B0, `(.L_x_1262) ;  /* 0x0000018000007945 */ /* 0x000fe20003800000 */
[----:B------:R-:W-:-:S04]  /*7da0*/  UIMAD UR5, UR5, UR4, URZ ;  /* 0x00000004050572a4 */ /* 0x000fc8000f8e023f */
[----:B------:R-:W-:Y:S02]  /*7db0*/  USHF.R.S32.HI UR4, URZ, 0x1f, UR5 ;  /* 0x0000001f3f047899 */ /* 0x000fe40008011405 */
[----:B------:R-:W-:-:S04]  /*7dc0*/  @P0 IMAD.HI.U32 R2, R56, c[0x0][0x33c], RZ ;  /* 0x0000cf0038020a27 */ /* 0x000fc800078e00ff */
[----:B-1----:R-:W-:Y:S01]  /*7dd0*/  IMAD R6, R0, c[0x0][0x2f4], RZ ;  /* 0x0000bd0000067a24 */ /* 0x002fe200078e02ff */
[----:B------:R-:W-:-:S04]  /*7de0*/  @P0 SHF.R.U32.HI R5, RZ, c[0x0][0x340], R2 ;  /* 0x0000d000ff050a19 */ /* 0x000fc80000011602 */
[----:B------:R-:W-:Y:S01]  /*7df0*/  SHF.R.S32.HI R3, RZ, 0x1f, R6 ;  /* 0x0000001fff037819 */ /* 0x000fe20000011406 */
[--C-:B------:R-:W-:Y:S01]  /*7e00*/  IMAD.MOV R7, RZ, RZ, -R5.reuse ;  /* 0x000000ffff077224 */ /* 0x100fe200078e0a05 */
[--C-:B------:R-:W-:Y:S02]  /*7e10*/  IADD3 R6, P1, P0, R6, UR5, R5.reuse ;  /* 0x0000000506067c10 */ /* 0x100fe4000f83e005 */
[----:B------:R-:W-:Y:S01]  /*7e20*/  SHF.R.S32.HI R4, RZ, 0x1f, R5 ;  /* 0x0000001fff047819 */ /* 0x000fe20000011405 */
[----:B------:R-:W-:Y:S02]  /*7e30*/  IMAD R7, R7, c[0x0][0x338], R56 ;  /* 0x0000ce0007077a24 */ /* 0x000fe400078e0238 */
[----:B------:R-:W-:Y:S01]  /*7e40*/  IMAD.SHL.U32 R2, R6, 0x4, RZ ;  /* 0x0000000406027824 */ /* 0x000fe200078e00ff */
[----:B------:R-:W-:Y:S02]  /*7e50*/  IADD3.X R3, R3, UR4, R4, P1, P0 ;  /* 0x0000000403037c10 */ /* 0x000fe40008fe0404 */
[----:B------:R-:W-:-:S02]  /*7e60*/  ISETP.NE.AND P1, PT, R190, RZ, PT ;  /* 0x000000ffbe00720c */ /* 0x000fc40003f25270 */
[----:B------:R-:W-:Y:S02]  /*7e70*/  SHF.L.U64.HI R3, R6, 0x2, R3 ;  /* 0x0000000206037819 */ /* 0x000fe40000010203 */
[----:B------:R-:W-:Y:S02]  /*7e80*/  IADD3 R10, P0, R2, c[0x0][0x350], RZ ;  /* 0x0000d400020a7a10 */ /* 0x000fe40007f1e0ff */
[----:B------:R-:W-:Y:S02]  /*7e90*/  SHF.R.S32.HI R6, RZ, 0x1f, R0 ;  /* 0x0000001fff067819 */ /* 0x000fe40000011400 */
[----:B------:R-:W-:-:S05]  /*7ea0*/  IADD3.X R11, R3, c[0x0][0x354], RZ, P0, !PT ;  /* 0x0000d500030b7a10 */ /* 0x000fca00007fe4ff */
[----:B------:R-:W-:Y:S05]  /*7eb0*/  @P1 BRA `(.L_x_1263) ;  /* 0x0000005000001947 */ /* 0x000fea0003800000 */
.L_x_1264:
[----:B------:R-:W2:Y:S01]  /*7ec0*/  LDG.E.STRONG.GPU R8, [R10.64] ;  /* 0x000000140a087981 */ /* 0x000ea2000c1ef900 */
[----:B------:R-:W-:Y:S01]  /*7ed0*/  YIELD ;  /* 0x0000000000007946 */ /* 0x000fe20003800000 */
[----:B--2---:R-:W-:Y:S01]  /*7ee0*/  ISETP.NE.AND P0, PT, R8, R7, PT ;  /* 0x000000070800720c */ /* 0x004fe20003f05270 */
[----:B------:R-:W-:-:S12]  /*7ef0*/  CCTL.IVALL ;  /* 0x00000000ff00798f */ /* 0x000fd80002000000 */
[----:B------:R-:W-:Y:S05]  /*7f00*/  @P0 BRA `(.L_x_1264) ;  /* 0xffffffb000000947 */ /* 0x000fea000383ffff */
.L_x_1263:
[----:B------:R-:W-:Y:S05]  /*7f10*/  BSYNC B0 ;  /* 0x0000000000007941 */ /* 0x000fea0003800000 */
.L_x_1262:
[----:B------:R-:W-:Y:S01]  /*7f20*/  MOV R9, 0xffffffff ;  /* 0xffffffff00097802 */ /* 0x000fe20000000f00 */
[----:B------:R-:W-:Y:S05]  /*7f30*/  BRA.CONV ~URZ, `(.L_x_1265) ;  /* 0x000000237f007947 */ /* 0x000fea000b800000 */
[----:B------:R-:W-:Y:S02]  /*7f40*/  MOV R8, 0x7f60 ;  /* 0x00007f6000087802 */ /* 0x000fe40000000f00 */
[----:B------:R-:W-:Y:S05]  /*7f50*/  CALL.REL.NOINC `($__internal_8_$__cuda_sm70_warpsync) ;  /* 0x000008a000007944 */ /* 0x000fea0003c00000 */
.L_x_1265:
        /* <DEDUP_REMOVED lines=10> */
[----:B------:R-:W-:Y:S02]  /*8000*/  IADD3 R15, R17, R14, RZ ;  /* 0x0000000e110f7210 */ /* 0x000fe40007ffe0ff */
[----:B------:R-:W-:-:S05]  /*8010*/  MOV R14, R16 ;  /* 0x00000010000e7202 */ /* 0x000fca0000000f00 */
        /* <DEDUP_REMOVED lines=38> */
[----:B-1----:R-:W-:Y:S05]  /*8280*/  CALL.REL.NOINC `($__internal_8_$__cuda_sm70_warpsync) ;  /* 0x0000057000007944 */ /* 0x002fea0003c00000 */
.L_x_1266:
        /* <DEDUP_REMOVED lines=12> */
.L_x_1268:
[----:B------:R-:W-:Y:S05]  /*8350*/  BSYNC B0 ;  /* 0x0000000000007941 */ /* 0x000fea0003800000 */
.L_x_1267:
[----:B------:R-:W-:Y:S01]  /*8360*/  IADD3 R2, P0, R2, c[0x0][0x348], RZ ;  /* 0x0000d20002027a10 */ /* 0x000fe20007f1e0ff */
[----:B------:R-:W-:Y:S03]  /*8370*/  BSSY B0, `(.L_x_1269) ;  /* 0x0000008000007945 */ /* 0x000fe60003800000 */
[----:B------:R-:W-:Y:S01]  /*8380*/  IADD3.X R3, R3, c[0x0][0x34c], RZ, P0, !PT ;  /* 0x0000d30003037a10 */ /* 0x000fe200007fe4ff */
[----:B------:R-:W-:Y:S05]  /*8390*/  @P1 BRA `(.L_x_1270) ;  /* 0x0000005000001947 */ /* 0x000fea0003800000 */
.L_x_1271:
[----:B--2---:R-:W2:Y:S01]  /*83a0*/  LDG.E.STRONG.GPU R8, [R2.64] ;  /* 0x0000001402087981 */ /* 0x004ea2000c1ef900 */
[----:B------:R-:W-:Y:S01]  /*83b0*/  YIELD ;  /* 0x0000000000007946 */ /* 0x000fe20003800000 */
[----:B--2---:R-:W-:Y:S01]  /*83c0*/  ISETP.NE.AND P0, PT, R8, R7, PT ;  /* 0x000000070800720c */ /* 0x004fe20003f05270 */
[----:B------:R-:W-:-:S12]  /*83d0*/  CCTL.IVALL ;  /* 0x00000000ff00798f */ /* 0x000fd80002000000 */
[----:B------:R-:W-:Y:S05]  /*83e0*/  @P0 BRA `(.L_x_1271) ;  /* 0xffffffb000000947 */ /* 0x000fea000383ffff */
.L_x_1270:
[----:B------:R-:W-:Y:S05]  /*83f0*/  BSYNC B0 ;  /* 0x0000000000007941 */ /* 0x000fea0003800000 */
.L_x_1269:
[----:B------:R-:W-:Y:S05]  /*8400*/  BRA.CONV ~URZ, `(.L_x_1272) ;  /* 0x000000237f007947 */ /* 0x000fea000b800000 */
[----:B--2---:R-:W-:Y:S02]  /*8410*/  MOV R8, 0x8430 ;  /* 0x0000843000087802 */ /* 0x004fe40000000f00 */
[----:B-1----:R-:W-:Y:S05]  /*8420*/  CALL.REL.NOINC `($__internal_8_$__cuda_sm70_warpsync) ;  /* 0x000003d000007944 */ /* 0x002fea0003c00000 */
.L_x_1272:
        /* <DEDUP_REMOVED lines=48> */
[----:B-12---:R-:W-:Y:S05]  /*8730*/  CALL.REL.NOINC `($__internal_8_$__cuda_sm70_warpsync) ;  /* 0x000000c000007944 */ /* 0x006fea0003c00000 */
.L_x_1273:
        /* <DEDUP_REMOVED lines=12> */
        .weak           $__internal_8_$__cuda_sm70_warpsync
        .type           $__internal_8_$__cuda_sm70_warpsync,@function
        .size           $__internal_8_$__cuda_sm70_warpsync,(.L_x_1838 - $__internal_8_$__cuda_sm70_warpsync)
$__internal_8_$__cuda_sm70_warpsync:
[----:B------:R-:W-:Y:S01]  /*8800*/  MOV R14, R8 ;  /* 0x00000008000e7202 */ /* 0x000fe20000000f00 */
[----:B------:R-:W-:Y:S04]  /*8810*/  WARPSYNC R9 ;  /* 0x0000000900007348 */ /* 0x000fe80003800000 */
[----:B------:R-:W-:-:S04]  /*8820*/  MOV R15, 0x0 ;  /* 0x00000000000f7802 */ /* 0x000fc80000000f00 */
[----:B------:R-:W-:Y:S05]  /*8830*/  RET.REL.NODEC R14 `(_ZN7cutlass13device_kernelIN5flash19enable_sm80_to_sm89INS1_16FlashAttnBwdSm80INS1_25CollectiveMainloopBwdSm80ILi2ELi2EN4cute5tupleIJNS5_1CILi128EEES8_NS7_ILi64EEEEEENS_6half_tEfNS_4arch4Sm80ELb0ELb1ELb0ELb0ELb1ELb0ELb0ELb0ELi2ELi4ELi4ELi4ELb0EEENS1_24CollectiveEpilogueBwdGQAISA_fSD_Li256ELb0ELb1EEENS1_19SingleTileSchedulerILb0ELb0ELb0ELi128EEEEEEEEEvNT_6ParamsE) ;  /* 0xffff77c00e007950 */ /* 0x000fea0003c3ffff */
.L_x_1274:
        /* <DEDUP_REMOVED lines=12> */
.L_x_1838:


//--------------------- .text._ZN7cutlass13device_kernelIN5flash19enable_sm80_to_sm89INS1_16FlashAttnBwdSm80INS1_25CollectiveMainloopBwdSm80ILi2ELi2EN4cute5tupleIJNS5_1CILi128EEES8_NS7_ILi64EEEEEENS_6half_tEfNS_4arch4Sm80ELb0ELb1ELb0ELb1ELb0ELb0ELb0ELb0ELi2ELi4ELi4ELi4ELb0EEENS1_21CollectiveEpilogueBwdISA_SB_SD_Li256ELb1ELb0ELi2EEENS1_19SingleTileSchedulerILb1ELb0ELb0ELi128EEEEEEEEEvNT_6ParamsE --------------------------
	.section	.text._ZN7cutlass13device_kernelIN5flash19enable_sm80_to_sm89INS1_16FlashAttnBwdSm80INS1_25CollectiveMainloopBwdSm80ILi2ELi2EN4cute5tupleIJNS5_1CILi128EEES8_NS7_ILi64EEEEEENS_6half_tEfNS_4arch4Sm80ELb0ELb1ELb0ELb1ELb0ELb0ELb0ELb0ELi2ELi4ELi4ELi4ELb0EEENS1_21CollectiveEpilogueBwdISA_SB_SD_Li256ELb1ELb0ELi2EEENS1_19SingleTileSchedulerILb1ELb0ELb0ELi128EEEEEEEEEvNT_6ParamsE,"ax",@progbits
	.sectioninfo	@"SHI_REGISTERS=255"
	.align	128
.text._ZN7cutlass13device_kernelIN5flash19enable_sm80_to_sm89INS1_16FlashAttnBwdSm80INS1_25CollectiveMainloopBwdSm80ILi2ELi2EN4cute5tupleIJNS5_1CILi128EEES8_NS7_ILi64EEEEEENS_6half_tEfNS_4arch4Sm80ELb0ELb1ELb0ELb1ELb0ELb0ELb0ELb0ELi2ELi4ELi4ELi4ELb0EEENS1_21CollectiveEpilogueBwdISA_SB_SD_Li256ELb1ELb0ELi2EEENS1_19SingleTileSchedulerILb1ELb0ELb0ELi128EEEEEEEEEvNT_6ParamsE:
        .type           _ZN7cutlass13device_kernelIN5flash19enable_sm80_to_sm89INS1_16FlashAttnBwdSm80INS1_25CollectiveMainloopBwdSm80ILi2ELi2EN4cute5tupleIJNS5_1CILi128EEES8_NS7_ILi64EEEEEENS_6half_tEfNS_4arch4Sm80ELb0ELb1ELb0ELb1ELb0ELb0ELb0ELb0ELi2ELi4ELi4ELi4ELb0EEENS1_21CollectiveEpilogueBwdISA_SB_SD_Li256ELb1ELb0ELi2EEENS1_19SingleTileSchedulerILb1ELb0ELb0ELi128EEEEEEEEEvNT_6ParamsE,@function
        .size           _ZN7cutlass13device_kernelIN5flash19enable_sm80_to_sm89INS1_16FlashAttnBwdSm80INS1_25CollectiveMainloopBwdSm80ILi2ELi2EN4cute5tupleIJNS5_1CILi128EEES8_NS7_ILi64EEEEEENS_6half_tEfNS_4arch4Sm80ELb0ELb1ELb0ELb1ELb0ELb0ELb0ELb0ELi2ELi4ELi4ELi4ELb0EEENS1_21CollectiveEpilogueBwdISA_SB_SD_Li256ELb1ELb0ELi2EEENS1_19SingleTileSchedulerILb1ELb0ELb0ELi128EEEEEEEEEvNT_6ParamsE,(.L_x_1840 - _ZN7cutlass13device_kernelIN5flash19enable_sm80_to_sm89INS1_16FlashAttnBwdSm80INS1_25CollectiveMainloopBwdSm80ILi2ELi2EN4cute5tupleIJNS5_1CILi128EEES8_NS7_ILi64EEEEEENS_6half_tEfNS_4arch4Sm80ELb0ELb1ELb0ELb1ELb0ELb0ELb0ELb0ELi2ELi4ELi4ELi4ELb0EEENS1_21CollectiveEpilogueBwdISA_SB_SD_Li256ELb1ELb0ELi2EEENS1_19SingleTileSchedulerILb1ELb0ELb0ELi128EEEEEEEEEvNT_6ParamsE)
        .other          _ZN7cutlass13device_kernelIN5flash19enable_sm80_to_sm89INS1_16FlashAttnBwdSm80INS1_25CollectiveMainloopBwdSm80ILi2ELi2EN4cute5tupleIJNS5_1CILi128EEES8_NS7_ILi64EEEEEENS_6half_tEfNS_4arch4Sm80ELb0ELb1ELb0ELb1ELb0ELb0ELb0ELb0ELi2ELi4ELi4ELi4ELb0EEENS1_21CollectiveEpilogueBwdISA_SB_SD_Li256ELb1ELb0ELi2EEENS1_19SingleTileSchedulerILb1ELb0ELb0ELi128EEEEEEEEEvNT_6ParamsE,@"STO_CUDA_ENTRY STV_DEFAULT"
_ZN7cutlass13device_kernelIN5flash19enable_sm80_to_sm89INS1_16FlashAttnBwdSm80INS1_25CollectiveMainloopBwdSm80ILi2ELi2EN4cute5tupleIJNS5_1CILi128EEES8_NS7_ILi64EEEEEENS_6half_tEfNS_4arch4Sm80ELb0ELb1ELb0ELb1ELb0ELb0ELb0ELb0ELi2ELi4ELi4ELi4ELb0EEENS1_21CollectiveEpilogueBwdISA_SB_SD_Li256ELb1ELb0ELi2EEENS1_19SingleTileSchedulerILb1ELb0ELb0ELi128EEEEEEEEEvNT_6ParamsE:
[----:B------:R-:W-:Y:S02]  /*0000*/  MOV R1, c[0x0][0x28] ;  /* 0x00000a0000017a02 */ /* 0x000fe40000000f00 */
[----:B------:R-:W1:Y:S01]  /*0010*/  S2R R22, SR_TID.X ;  /* 0x0000000000167919 */ /* 0x000e620000002100 */
[----:B------:R-:W-:Y:S01]  /*0020*/  IMAD.MOV.U32 R10, RZ, RZ, 0x4 ;  /* 0x00000004ff0a7424 */ /* 0x000fe200078e00ff */
[----:B------:R-:W2:Y:S01]  /*0030*/  S2UR UR8, SR_CTAID.X ;  /* 0x00000000000879c3 */ /* 0x000ea20000002500 */
[----:B------:R-:W-:Y:S01]  /*0040*/  ULDC.64 UR14, c[0x0][0x118] ;  /* 0x00004600000e7ab9 */ /* 0x000fe20000000a00 */
[----:B------:R-:W3:Y:S01]  /*0050*/  S2R R5, SR_CTAID.Z ;  /* 0x0000000000057919 */ /* 0x000ee20000002700 */
[----:B------:R-:W-:-:S03]  /*0060*/  IADD3 R1, R1, -0x68, RZ ;  /* 0xffffff9801017810 */ /* 0x000fc60007ffe0ff */
[----:B------:R-:W4:Y:S01]  /*0070*/  S2R R34, SR_CTAID.Y ;  /* 0x0000000000227919 */ /* 0x000f220000002600 */
[----:B-1----:R-:W-:Y:S01]  /*0080*/  SHF.R.U32.HI R0, RZ, 0x5, R22 ;  /* 0x00000005ff007819 */ /* 0x002fe20000011616 */
[----:B---3--:R-:W-:-:S05]  /*0090*/  IMAD.WIDE R2, R5, R10, c[0x0][0x3c0] ;  /* 0x0000f00005027625 */ /* 0x008fca00078e020a */
[----:B------:R-:W1:Y:S02]  /*00a0*/  SHFL.IDX PT, R0, R0, RZ, 0x1f ;  /* 0x00001fff00007589 */ /* 0x000e6400000e0000 */
[----:B-1----:R-:W-:-:S13]  /*00b0*/  ISETP.NE.AND P0, PT, R0, RZ, PT ;  /* 0x000000ff0000720c */ /* 0x002fda0003f05270 */
[----:B------:R-:W-:Y:S05]  /*00c0*/  @!P0 BRA `(.L_x_1275) ;  /* 0x0000013000008947 */ /* 0x000fea0003800000 */
[----:B--2-4-:R-:W-:-:S04]  /*00d0*/  ISETP.NE.U32.AND P0, PT, RZ, c[0x0][0x3c0], PT ;  /* 0x0000f000ff007a0c */ /* 0x014fc80003f05070 */
[----:B------:R-:W-:-:S13]  /*00e0*/  ISETP.NE.AND.EX P0, PT, RZ, c[0x0][0x3c4], PT, P0 ;  /* 0x0000f100ff007a0c */ /* 0x000fda0003f05300 */
[----:B------:R-:W-:Y:S05]  /*00f0*/  @!P0 BRA `(.L_x_1276) ;  /* 0x0000002000008947 */ /* 0x000fea0003800000 */
[----:B------:R1:W5:Y:S01]  /*0100*/  LDG.E R0, [R2.64] ;  /* 0x0000000e02007981 */ /* 0x000362000c1e1900 */
[----:B------:R-:W-:Y:S05]  /*0110*/  BRA `(.L_x_1277) ;  /* 0x0000009000007947 */ /* 0x000fea0003800000 */
.L_x_1276:
        /* <DEDUP_REMOVED lines=8> */
.L_x_1278:
[----:B------:R-:W-:Y:S02]  /*01a0*/  MOV R0, c[0x0][0x3a4] ;  /* 0x0000e90000007a02 */ /* 0x000fe40000000f00 */
.L_x_1277:
[----:B------:R-:W-:-:S06]  /*01b0*/  USHF.L.U32 UR13, UR8, 0x7, URZ ;  /* 0x00000007080d7899 */ /* 0x000fcc000800063f */
[----:B-----5:R-:W-:-:S04]  /*01c0*/  ISETP.LE.AND P0, PT, R0, UR13, PT ;  /* 0x0000000d00007c0c */ /* 0x020fc8000bf03270 */
[----:B------:R-:W-:-:S05]  /*01d0*/  SEL R0, R5, 0xffffffff, !P0 ;  /* 0xffffffff05007807 */ /* 0x000fca0004000000 */
[----:B------:R2:W-:Y:S01]  /*01e0*/  STL [R1+0x64], R0 ;  /* 0x0000640001007387 */ /* 0x0005e20000100800 */
[----:B------:R-:W-:Y:S05]  /*01f0*/  BRA `(.L_x_1279) ;  /* 0x0000012000007947 */ /* 0x000fea0003800000 */
.L_x_1275:
[----:B--2-4-:R-:W-:-:S04]  /*0200*/  ISETP.NE.U32.AND P0, PT, RZ, c[0x0][0x3c0], PT ;  /* 0x0000f000ff007a0c */ /* 0x014fc80003f05070 */
[----:B------:R-:W-:-:S13]  /*0210*/  ISETP.NE.AND.EX P0, PT, RZ, c[0x0][0x3c4], PT, P0 ;  /* 0x0000f100ff007a0c */ /* 0x000fda0003f05300 */
[----:B------:R-:W-:Y:S05]  /*0220*/  @!P0 BRA `(.L_x_1280) ;  /* 0x0000002000008947 */ /* 0x000fea0003800000 */
[----:B------:R1:W5:Y:S01]  /*0230*/  LDG.E R0, [R2.64] ;  /* 0x0000000e02007981 */ /* 0x000362000c1e1900 */
[----:B------:R-:W-:Y:S05]  /*0240*/  BRA `(.L_x_1281) ;  /* 0x0000009000007947 */ /* 0x000fea0003800000 */
.L_x_1280:
        /* <DEDUP_REMOVED lines=8> */
.L_x_1282:
[----:B------:R-:W-:Y:S02]  /*02d0*/  MOV R0, c[0x0][0x3a4] ;  /* 0x0000e90000007a02 */ /* 0x000fe40000000f00 */
.L_x_1281:
[----:B------:R-:W-:-:S06]  /*02e0*/  USHF.L.U32 UR13, UR8, 0x7, URZ ;  /* 0x00000007080d7899 */ /* 0x000fcc000800063f */
[----:B-----5:R-:W-:-:S04]  /*02f0*/  ISETP.LE.AND P0, PT, R0, UR13, PT ;  /* 0x0000000d00007c0c */ /* 0x020fc8000bf03270 */
[----:B------:R-:W-:-:S05]  /*0300*/  SEL R0, R5, 0xffffffff, !P0 ;  /* 0xffffffff05007807 */ /* 0x000fca0004000000 */
[----:B------:R2:W-:Y:S04]  /*0310*/  STL [R1+0x64], R0 ;  /* 0x0000640001007387 */ /* 0x0005e80000100800 */
.L_x_1279:
[----:B------:R-:W3:Y:S02]  /*0320*/  LDL R39, [R1+0x64] ;  /* 0x0000640001277983 */ /* 0x000ee40000100800 */
[----:B---3--:R-:W-:-:S13]  /*0330*/  ISETP.GE.AND P0, PT, R39, RZ, PT ;  /* 0x000000ff2700720c */ /* 0x008fda0003f06270 */
[----:B------:R-:W-:Y:S05]  /*0340*/  @!P0 EXIT ;  /* 0x000000000000894d */ /* 0x000fea0003800000 */
[----:B------:R-:W-:Y:S01]  /*0350*/  ISETP.NE.U32.AND P1, PT, RZ, c[0x0][0x2d8], PT ;  /* 0x0000b600ff007a0c */ /* 0x000fe20003f25070 */
[----:B------:R-:W-:Y:S01]  /*0360*/  IMAD.WIDE R6, R39, R10, c[0x0][0x2c8] ;  /* 0x0000b20027067625 */ /* 0x000fe200078e020a */
[----:B------:R-:W-:Y:S02]  /*0370*/  ISETP.NE.U32.AND P0, PT, RZ, c[0x0][0x2c8], PT ;  /* 0x0000b200ff007a0c */ /* 0x000fe40003f05070 */
[----:B------:R-:W-:Y:S02]  /*0380*/  ISETP.NE.AND.EX P1, PT, RZ, c[0x0][0x2dc], PT, P1 ;  /* 0x0000b700ff007a0c */ /* 0x000fe40003f25310 */
[----:B------:R-:W-:Y:S02]  /*0390*/  ISETP.NE.AND.EX P0, PT, RZ, c[0x0][0x2cc], PT, P0 ;  /* 0x0000b300ff007a0c */ /* 0x000fe40003f05300 */
[----:B------:R-:W-:-:S09]  /*03a0*/  ISETP.NE.U32.AND P5, PT, RZ, c[0x0][0x2d0], PT ;  /* 0x0000b400ff007a0c */ /* 0x000fd20003fa5070 */
[----:B-1----:R-:W-:Y:S02]  /*03b0*/  @P1 IMAD.WIDE R2, R39, R10, c[0x0][0x2d8] ;  /* 0x0000b60027021625 */ /* 0x002fe400078e020a */
[----:B--2---:R-:W2:Y:S01]  /*03c0*/  @P0 LDG.E R0, [R6.64] ;  /* 0x0000000e06000981 */ /* 0x004ea2000c1e1900 */
[----:B------:R-:W-:-:S03]  /*03d0*/  ISETP.NE.AND.EX P5, PT, RZ, c[0x0][0x2d4], PT, P5 ;  /* 0x0000b500ff007a0c */ /* 0x000fc60003fa5350 */
[----:B------:R-:W3:Y:S01]  /*03e0*/  @P1 LDG.E R2, [R2.64] ;  /* 0x0000000e02021981 */ /* 0x000ee2000c1e1900 */
[----:B------:R-:W-:Y:S01]  /*03f0*/  CS2R R8, SRZ ;  /* 0x0000000000087805 */ /* 0x000fe2000001ff00 */
[----:B------:R-:W-:-:S05]  /*0400*/  IMAD.WIDE R4, R39, R10, c[0x0][0x2d0] ;  /* 0x0000b40027047625 */ /* 0x000fca00078e020a */
[----:B------:R1:W5:Y:S04]  /*0410*/  @P0 LDG.E R8, [R6.64] ;  /* 0x0000000e06080981 */ /* 0x000368000c1e1900 */
[----:B------:R1:W5:Y:S01]  /*0420*/  @P5 LDG.E R9, [R4.64] ;  /* 0x0000000e04095981 */ /* 0x000362000c1e1900 */
[----:B------:R-:W-:Y:S02]  /*0430*/  ULDC UR12, c[0x0][0x168] ;  /* 0x00005a00000c7ab9 */ /* 0x000fe40000000800 */
[----:B------:R-:W-:Y:S01]  /*0440*/  ULDC UR11, c[0x0][0x198] ;  /* 0x00006600000b7ab9 */ /* 0x000fe20000000800 */
[----:B------:R-:W-:Y:S02]  /*0450*/  IMAD.MOV.U32 R35, RZ, RZ, RZ ;  /* 0x000000ffff237224 */ /* 0x000fe400078e00ff */
        /* <DEDUP_REMOVED lines=12> */
.L_x_1283:
[----:B-1-3--:R-:W-:-:S04]  /*0520*/  ISETP.NE.U32.AND P1, PT, RZ, c[0x0][0x2e0], PT ;  /* 0x0000b800ff007a0c */ /* 0x00afc80003f25070 */
[----:B------:R-:W-:-:S13]  /*0530*/  ISETP.NE.AND.EX P1, PT, RZ, c[0x0][0x2e4], PT, P1 ;  /* 0x0000b900ff007a0c */ /* 0x000fda0003f25310 */
[----:B------:R-:W-:Y:S05]  /*0540*/  @!P1 BRA `(.L_x_1284) ;  /* 0x0000004000009947 */ /* 0x000fea0003800000 */
[----:B------:R-:W-:-:S05]  /*0550*/  IMAD.WIDE R2, R39, R10, c[0x0][0x2e0] ;  /* 0x0000b80027027625 */ /* 0x000fca00078e020a */
[----:B------:R-:W2:Y:S02]  /*0560*/  LDG.E R0, [R2.64] ;  /* 0x0000000e02007981 */ /* 0x000ea4000c1e1900 */
[----:B--2---:R1:W2:Y:S01]  /*0570*/  R2UR UR11, R0 ;  /* 0x00000000000b73c2 */ /* 0x0042a200000e0000 */
[----:B------:R-:W-:Y:S05]  /*0580*/  BRA `(.L_x_1285) ;  /* 0x0000006000007947 */ /* 0x000fea0003800000 */
.L_x_1284:
[----:B------:R-:W-:Y:S05]  /*0590*/  @!P5 BRA `(.L_x_1285) ;  /* 0x000000500000d947 */ /* 0x000fea0003800000 */
[----:B------:R-:W2:Y:S04]  /*05a0*/  LDG.E R2, [R4.64] ;  /* 0x0000000e04027981 */ /* 0x000ea8000c1e1900 */
[----:B------:R-:W3:Y:S01]  /*05b0*/  LDG.E R0, [R4.64+0x4] ;  /* 0x0000040e04007981 */ /* 0x000ee2000c1e1900 */
[----:B--2---:R-:W1:Y:S08]  /*05c0*/  R2UR UR11, R2 ;  /* 0x00000000020b73c2 */ /* 0x004e7000000e0000 */
[----:B---3--:R-:W1:Y:S02]  /*05d0*/  R2UR UR4, R0 ;  /* 0x00000000000473c2 */ /* 0x008e6400000e0000 */
[----:B-1----:R-:W-:-:S06]  /*05e0*/  UIADD3 UR11, -UR11, UR4, URZ ;  /* 0x000000040b0b7290 */ /* 0x002fcc000fffe13f */
.L_x_1285:
[----:B------:R-:W-:Y:S01]  /*05f0*/  UIADD3 UR5, UR12, 0x7f, URZ ;  /* 0x0000007f0c057890 */ /* 0x000fe2000fffe03f */
[----:B------:R-:W-:-:S03]  /*0600*/  ISETP.LE.AND P1, PT, RZ, UR8, PT ;  /* 0x00000008ff007c0c */ /* 0x000fc6000bf23270 */
[----:B------:R-:W-:-:S04]  /*0610*/  USHF.R.S32.HI UR4, URZ, 0x1f, UR5 ;  /* 0x0000001f3f047899 */ /* 0x000fc80008011405 */
[----:B------:R-:W-:-:S04]  /*0620*/  ULEA.HI UR4, UR4, UR5, URZ, 0x7 ;  /* 0x0000000504047291 */ /* 0x000fc8000f8f383f */
[----:B------:R-:W-:Y:S02]  /*0630*/  USHF.R.S32.HI UR10, URZ, 0x7, UR4 ;  /* 0x000000073f0a7899 */ /* 0x000fe40008011404 */
[----:B------:R-:W-:Y:S05]  /*0640*/  @!P1 BRA `(.L_x_1286) ;  /* 0x0000009000009947 */ /* 0x000fea0003800000 */
[----:B--2---:R-:W-:Y:S02]  /*0650*/  UIADD3 UR4, -UR11, 0xff, URZ ;  /* 0x000000ff0b047890 */ /* 0x004fe4000fffe13f */
[----:B------:R-:W-:Y:S02]  /*0660*/  ULDC UR5, c[0x0][0x2a0] ;  /* 0x0000a80000057ab9 */ /* 0x000fe40000000800 */
[----:B------:R-:W-:-:S04]  /*0670*/  ULEA UR4, UR8, UR4, 0x7 ;  /* 0x0000000408047291 */ /* 0x000fc8000f8e383f */
[----:B------:R-:W-:-:S04]  /*0680*/  UIADD3 UR5, UR4, UR5, UR12 ;  /* 0x0000000504057290 */ /* 0x000fc8000fffe00c */
[----:B------:R-:W-:-:S04]  /*0690*/  USHF.R.S32.HI UR4, URZ, 0x1f, UR5 ;  /* 0x0000001f3f047899 */ /* 0x000fc80008011405 */
[----:B------:R-:W-:-:S04]  /*06a0*/  ULEA.HI UR4, UR4, UR5, URZ, 0x7 ;  /* 0x0000000504047291 */ /* 0x000fc8000f8f383f */
[----:B------:R-:W-:-:S04]  /*06b0*/  USHF.R.S32.HI UR4, URZ, 0x7, UR4 ;  /* 0x000000073f047899 */ /* 0x000fc80008011404 */
[----:B------:R-:W-:-:S04]  /*06c0*/  UISETP.LT.AND UP0, UPT, UR10, UR4, UPT ;  /* 0x000000040a00728c */ /* 0x000fc8000bf01270 */
[----:B------:R-:W-:-:S03]  /*06d0*/  USEL UR10, UR10, UR4, UP0 ;  /* 0x000000040a0a7287 */ /* 0x000fc60008000000 */
.L_x_1286:
[----:B------:R-:W-:Y:S01]  /*06e0*/  ULDC UR4, c[0x0][0x2a4] ;  /* 0x0000a90000047ab9 */ /* 0x000fe20000000800 */
[----:B------:R-:W-:Y:S01]  /*06f0*/  PLOP3.LUT P2, PT, PT, PT, PT, 0x80, 0x0 ;  /* 0x000000000000781c */ /* 0x000fe20003f4f070 */
[----:B--2---:R-:W-:Y:S01]  /*0700*/  UIADD3 UR4, UR13, -UR4, -UR11 ;  /* 0x800000040d047290 */ /* 0x004fe2000fffe80b */
[----:B------:R-:W-:Y:S01]  /*0710*/  CS2R R126, SRZ ;  /* 0x00000000007e7805 */ /* 0x000fe2000001ff00 */
[----:B------:R-:W-:Y:S01]  /*0720*/  CS2R R124, SRZ ;  /* 0x00000000007c7805 */ /* 0x000fe2000001ff00 */
[----:B------:R-:W-:Y:S01]  /*0730*/  CS2R R130, SRZ ;  /* 0x0000000000827805 */ /* 0x000fe2000001ff00 */
[----:B------:R-:W-:Y:S01]  /*0740*/  UIADD3 UR5, UR4, UR12, URZ ;  /* 0x0000000c04057290 */ /* 0x000fe2000fffe03f */
[----:B------:R-:W-:Y:S01]  /*0750*/  CS2R R128, SRZ ;  /* 0x0000000000807805 */ /* 0x000fe2000001ff00 */
[----:B------:R-:W-:Y:S01]  /*0760*/  CS2R R122, SRZ ;  /* 0x00000000007a7805 */ /* 0x000fe2000001ff00 */
[----:B------:R-:W-:Y:S01]  /*0770*/  CS2R R10, SRZ ;  /* 0x00000000000a7805 */ /* 0x000fe2000001ff00 */
[----:B------:R-:W-:Y:S01]  /*0780*/  USHF.R.S32.HI UR4, URZ, 0x1f, UR5 ;  /* 0x0000001f3f047899 */ /* 0x000fe20008011405 */
[----:B------:R-:W-:Y:S01]  /*0790*/  IMAD.MOV.U32 R120, RZ, RZ, RZ ;  /* 0x000000ffff787224 */ /* 0x000fe200078e00ff */
[----:B------:R-:W-:Y:S01]  /*07a0*/  CS2R R12, SRZ ;  /* 0x00000000000c7805 */ /* 0x000fe2000001ff00 */
[----:B------:R-:W-:Y:S01]  /*07b0*/  IMAD.MOV.U32 R118, RZ, RZ, RZ ;  /* 0x000000ffff767224 */ /* 0x000fe200078e00ff */
[----:B------:R-:W-:Y:S01]  /*07c0*/  ULEA.HI UR4, UR4, UR5, URZ, 0x7 ;  /* 0x0000000504047291 */ /* 0x000fe2000f8f383f */
[----:B------:R-:W-:Y:S01]  /*07d0*/  MOV R116, RZ ;  /* 0x000000ff00747202 */ /* 0x000fe20000000f00 */
[----:B------:R-:W-:Y:S01]  /*07e0*/  IMAD.MOV.U32 R110, RZ, RZ, RZ ;  /* 0x000000ffff6e7224 */ /* 0x000fe200078e00ff */
[----:B------:R-:W-:Y:S01]  /*07f0*/  CS2R R14, SRZ ;  /* 0x00000000000e7805 */ /* 0x000fe2000001ff00 */
[----:B------:R-:W-:Y:S01]  /*0800*/  USHF.R.S32.HI UR9, URZ, 0x7, UR4 ;  /* 0x000000073f097899 */ /* 0x000fe20008011404 */
[----:B------:R-:W-:Y:S01]  /*0810*/  MOV R108, RZ ;  /* 0x000000ff006c7202 */ /* 0x000fe20000000f00 */
[----:B------:R-:W-:Y:S01]  /*0820*/  IMAD.MOV.U32 R114, RZ, RZ, RZ ;  /* 0x000000ffff727224 */ /* 0x000fe200078e00ff */
[----:B------:R-:W-:Y:S01]  /*0830*/  CS2R R16, SRZ ;  /* 0x0000000000107805 */ /* 0x000fe2000001ff00 */
[----:B------:R-:W-:Y:S01]  /*0840*/  UISETP.LT.AND UP0, UPT, URZ, UR9, UPT ;  /* 0x000000093f00728c */ /* 0x000fe2000bf01270 */
[----:B------:R-:W-:Y:S01]  /*0850*/  MOV R112, RZ ;  /* 0x000000ff00707202 */ /* 0x000fe20000000f00 */
[----:B------:R-:W-:Y:S01]  /*0860*/  IMAD.MOV.U32 R106, RZ, RZ, RZ ;  /* 0x000000ffff6a7224 */ /* 0x000fe200078e00ff */
[----:B------:R-:W-:Y:S01]  /*0870*/  CS2R R18, SRZ ;  /* 0x0000000000127805 */ /* 0x000fe2000001ff00 */
[----:B------:R-:W-:Y:S01]  /*0880*/  USEL UR9, URZ, UR9, !UP0 ;  /* 0x000000093f097287 */ /* 0x000fe2000c000000 */
[----:B------:R-:W-:Y:S01]  /*0890*/  MOV R104, RZ ;  /* 0x000000ff00687202 */ /* 0x000fe20000000f00 */
[----:B------:R-:W-:Y:S01]  /*08a0*/  IMAD.MOV.U32 R102, RZ, RZ, RZ ;  /* 0x000000ffff667224 */ /* 0x000fe200078e00ff */
[----:B------:R-:W-:Y:S01]  /*08b0*/  MOV R20, RZ ;  /* 0x000000ff00147202 */ /* 0x000fe20000000f00 */
[----:B------:R-:W-:Y:S01]  /*08c0*/  UISETP.GT.AND UP0, UPT, UR10, UR9, UPT ;  /* 0x000000090a00728c */ /* 0x000fe2000bf04270 */
[----:B------:R-:W-:Y:S01]  /*08d0*/  IMAD.MOV.U32 R100, RZ, RZ, RZ ;  /* 0x000000ffff647224 */ /* 0x000fe200078e00ff */
        /* <DEDUP_REMOVED lines=20> */
[----:B------:R-:W-:Y:S01]  /*0a20*/  IMAD.MOV.U32 R10, RZ, RZ, R34 ;  /* 0x000000ffff0a7224 */ /* 0x000fe200078e0022 */
[--C-:B------:R-:W-:Y:S01]  /*0a30*/  SHF.R.S32.HI R33, RZ, 0x1f, R22.reuse ;  /* 0x0000001fff217819 */ /* 0x100fe20000011416 */
[----:B------:R-:W-:Y:S01]  /*0a40*/  UIADD3 UR20, -UR13, UR11, URZ ;  /* 0x0000000b0d147290 */ /* 0x000fe2000fffe13f */
[----:B------:R-:W-:Y:S01]  /*0a50*/  ISETP.NE.AND P1, PT, R0, 0x1, PT ;  /* 0x000000010000780c */ /* 0x000fe20003f25270 */
[----:B------:R-:W-:Y:S01]  /*0a60*/  IMAD R0, R11, c[0x0][0x238], RZ ;  /* 0x00008e000b007a24 */ /* 0x000fe200078e02ff */
[----:B------:R-:W-:Y:S01]  /*0a70*/  SHF.R.S32.HI R23, RZ, 0x1f, R22 ;  /* 0x0000001fff177819 */ /* 0x000fe20000011416 */
[----:B------:R-:W-:Y:S01]  /*0a80*/  IMAD.SHL.U32 R6, R22, 0x4, RZ ;  /* 0x0000000416067824 */ /* 0x000fe200078e00ff */
[----:B------:R-:W-:Y:S01]  /*0a90*/  LEA.HI R4, R33, R22, RZ, 0x3 ;  /* 0x0000001621047211 */ /* 0x000fe200078f18ff */
[C---:B------:R-:W-:Y:S01]  /*0aa0*/  IMAD R0, R34.reuse, c[0x0][0x23c], R0 ;  /* 0x00008f0022007a24 */ /* 0x040fe200078e0200 */
[----:B------:R-:W-:Y:S01]  /*0ab0*/  SHF.R.S32.HI R21, RZ, 0x1f, R39 ;  /* 0x0000001fff157819 */ /* 0x000fe20000011427 */
[----:B------:R-:W-:Y:S01]  /*0ac0*/  IMAD.WIDE.U32 R2, R34, c[0x0][0x238], R22 ;  /* 0x00008e0022027a25 */ /* 0x000fe200078e0016 */
[----:B------:R-:W-:Y:S01]  /*0ad0*/  SHF.R.S32.HI R38, RZ, 0x3, R4 ;  /* 0x00000003ff267819 */ /* 0x000fe20000011404 */
[----:B------:R-:W-:Y:S01]  /*0ae0*/  ULDC.64 UR4, c[0x0][0x1d8] ;  /* 0x0000760000047ab9 */ /* 0x000fe20000000a00 */
[----:B------:R-:W-:Y:S01]  /*0af0*/  SHF.R.S32.HI R7, RZ, 0x1f, R6 ;  /* 0x0000001fff077819 */ /* 0x000fe20000011406 */
[----:B------:R-:W-:Y:S01]  /*0b00*/  IMAD.MOV.U32 R24, RZ, RZ, R2 ;  /* 0x000000ffff187224 */ /* 0x000fe200078e0002 */
[----:B------:R-:W-:Y:S01]  /*0b10*/  LOP3.LUT R2, R4, 0xfffffff8, RZ, 0xc0, !PT ;  /* 0xfffffff804027812 */ /* 0x000fe200078ec0ff */
[----:B------:R-:W-:Y:S01]  /*0b20*/  @P1 IMAD.HI.U32 R5, R34, c[0x0][0x24c], RZ ;  /* 0x0000930022051a27 */ /* 0x000fe200078e00ff */
[----:B-----5:R-:W-:Y:S01]  /*0b30*/  IADD3 R32, P2, R38, R8, RZ ;  /* 0x0000000826207210 */ /* 0x020fe20007f5e0ff */
[----:B------:R-:W-:Y:S01]  /*0b40*/  STL [R1+0x10], R38 ;  /* 0x0000102601007387 */ /* 0x000fe20000100800 */
[----:B------:R-:W-:Y:S01]  /*0b50*/  SEL R27, R39, RZ, !P0 ;  /* 0x000000ff271b7207 */ /* 0x000fe20004000000 */
[----:B------:R-:W-:Y:S01]  /*0b60*/  IMAD.IADD R25, R3, 0x1, R0 ;  /* 0x0000000103197824 */ /* 0x000fe200078e0200 */
[----:B------:R-:W-:Y:S01]  /*0b70*/  @P1 SHF.R.U32.HI R10, RZ, c[0x0][0x250], R5 ;  /* 0x00009400ff0a1a19 */ /* 0x000fe20000011605 */
[----:B------:R-:W-:Y:S01]  /*0b80*/  IMAD.IADD R36, R22, 0x1, -R2 ;  /* 0x0000000116247824 */ /* 0x000fe200078e0a02 */
[----:B------:R-:W-:Y:S01]  /*0b90*/  SHF.R.S32.HI R0, RZ, 0x1f, R38 ;  /* 0x0000001fff007819 */ /* 0x000fe20000011426 */
[C---:B------:R-:W-:Y:S01]  /*0ba0*/  IMAD.SHL.U32 R2, R38.reuse, 0x40, RZ ;  /* 0x0000004026027824 */ /* 0x040fe200078e00ff */
[----:B------:R-:W-:Y:S01]  /*0bb0*/  IADD3 R12, P1, R38, R9, RZ ;  /* 0x00000009260c7210 */ /* 0x000fe20007f3e0ff */
[C---:B------:R-:W-:Y:S01]  /*0bc0*/  IMAD R3, R11.reuse, c[0x0][0x270], RZ ;  /* 0x00009c000b037a24 */ /* 0x040fe200078e02ff */
[-C--:B------:R-:W-:Y:S01]  /*0bd0*/  LEA.HI.X.SX32 R37, R8, R0.reuse, 0x1, P2 ;  /* 0x0000000008257211 */ /* 0x080fe200010f0eff */
[----:B------:R-:W-:Y:S01]  /*0be0*/  IMAD R8, R11, c[0x0][0x288], RZ ;  /* 0x0000a2000b087a24 */ /* 0x000fe200078e02ff */
[----:B------:R-:W-:Y:S01]  /*0bf0*/  LEA.HI.X.SX32 R13, R9, R0, 0x1, P1 ;  /* 0x00000000090d7211 */ /* 0x000fe200008f0eff */
[----:B------:R-:W-:Y:S01]  /*0c00*/  IMAD R3, R34, c[0x0][0x274], R3 ;  /* 0x00009d0022037a24 */ /* 0x000fe200078e0203 */
[----:B------:R-:W-:Y:S01]  /*0c10*/  IADD3 R0, -R38, UR20, RZ ;  /* 0x0000001426007c10 */ /* 0x000fe2000fffe1ff */
[----:B------:R-:W-:Y:S01]  /*0c20*/  IMAD.WIDE.U32 R4, R34, c[0x0][0x270], R6 ;  /* 0x00009c0022047a25 */ /* 0x000fe200078e0006 */
[----:B------:R1:W-:Y:S01]  /*0c30*/  STL.64 [R1+0x18], R6 ;  /* 0x0000180601007387 */ /* 0x0003e20000100a00 */
[----:B------:R-:W-:Y:S01]  /*0c40*/  SEL R20, R21, RZ, !P0 ;  /* 0x000000ff15147207 */ /* 0x000fe20004000000 */
[----:B------:R-:W-:Y:S01]  /*0c50*/  USHF.L.U32 UR16, UR4, 0x6, URZ ;  /* 0x0000000604107899 */ /* 0x000fe2000800063f */
[----:B------:R-:W-:Y:S01]  /*0c60*/  ISETP.GE.AND P4, PT, R0, 0x1, PT ;  /* 0x000000010000780c */ /* 0x000fe20003f86270 */
[----:B------:R-:W-:Y:S01]  /*0c70*/  IMAD R8, R34, c[0x0][0x28c], R8 ;  /* 0x0000a30022087a24 */ /* 0x000fe200078e0208 */
[C---:B------:R-:W-:Y:S01]  /*0c80*/  ISETP.GE.AND P3, PT, R0.reuse, 0x21, PT ;  /* 0x000000210000780c */ /* 0x040fe20003f66270 */
[----:B------:R-:W-:Y:S01]  /*0c90*/  IMAD.IADD R5, R5, 0x1, R3 ;  /* 0x0000000105057824 */ /* 0x000fe200078e0203 */
[C---:B------:R-:W-:Y:S01]  /*0ca0*/  ISETP.GE.AND P2, PT, R0.reuse, 0x41, PT ;  /* 0x000000410000780c */ /* 0x040fe20003f46270 */
[C---:B------:R-:W-:Y:S01]  /*0cb0*/  IMAD R29, R11.reuse, c[0x0][0x180], RZ ;  /* 0x000060000b1d7a24 */ /* 0x040fe200078e02ff */
[----:B------:R-:W-:Y:S01]  /*0cc0*/  ISETP.GE.AND P1, PT, R0, 0x61, PT ;  /* 0x000000610000780c */ /* 0x000fe20003f26270 */
[----:B------:R-:W-:Y:S01]  /*0cd0*/  IMAD R31, R11, c[0x0][0x210], RZ ;  /* 0x000084000b1f7a24 */ /* 0x000fe200078e02ff */
[----:B------:R-:W-:Y:S01]  /*0ce0*/  LOP3.LUT R0, R2, 0x1c0, RZ, 0xc0, !PT ;  /* 0x000001c002007812 */ /* 0x000fe200078ec0ff */
[----:B------:R-:W-:Y:S01]  /*0cf0*/  IMAD.SHL.U32 R2, R36, 0x8, RZ ;  /* 0x0000000824027824 */ /* 0x000fe200078e00ff */
[----:B------:R-:W-:Y:S01]  /*0d00*/  UMOV UR17, 0x6 ;  /* 0x0000000600117882 */ /* 0x000fe20000000000 */
[----:B------:R-:W-:Y:S01]  /*0d10*/  IMAD R26, R20, c[0x0][0x278], RZ ;  /* 0x00009e00141a7a24 */ /* 0x000fe200078e02ff */
[----:B------:R-:W-:Y:S01]  /*0d20*/  USHF.L.U64.HI UR18, UR4, UR17, UR5 ;  /* 0x0000001104127299 */ /* 0x000fe20008010205 */
[----:B------:R-:W-:Y:S01]  /*0d30*/  IMAD R29, R34, c[0x0][0x184], R29 ;  /* 0x00006100221d7a24 */ /* 0x000fe200078e021d */
[----:B------:R-:W-:Y:S01]  /*0d40*/  LOP3.LUT R3, R0, 0x38, R2, 0xf8, !PT ;  /* 0x0000003800037812 */ /* 0x000fe200078ef802 */
[----:B------:R-:W-:Y:S01]  /*0d50*/  IMAD R31, R34, c[0x0][0x214], R31 ;  /* 0x00008500221f7a24 */ /* 0x000fe200078e021f */
[----:B------:R-:W-:Y:S01]  /*0d60*/  SHF.R.U32.HI R0, RZ, 0x3, R0 ;  /* 0x00000003ff007819 */ /* 0x000fe20000011600 */
[----:B------:R-:W-:Y:S01]  /*0d70*/  ULDC.64 UR6, c[0x0][0x1a8] ;  /* 0x00006a0000067ab9 */ /* 0x000fe20000000a00 */
[----:B------:R-:W-:Y:S01]  /*0d80*/  ISETP.GE.OR P6, PT, R2, c[0x0][0x1cc], !P4 ;  /* 0x0000730002007a0c */ /* 0x000fe200067c6670 */
[----:B------:R-:W-:Y:S01]  /*0d90*/  ULDC.64 UR4, c[0x0][0x178] ;  /* 0x00005e0000047ab9 */ /* 0x000fe20000000a00 */
[----:B------:R-:W-:Y:S01]  /*0da0*/  LOP3.LUT R28, R3, R0, RZ, 0x3c, !PT ;  /* 0x00000000031c7212 */ /* 0x000fe200078e3cff */
[----:B------:R-:W-:Y:S01]  /*0db0*/  UIMAD.WIDE.U32 UR22, UR9, UR4, URZ ;  /* 0x00000004091672a5 */ /* 0x000fe2000f8e003f */
[----:B------:R-:W-:Y:S01]  /*0dc0*/  SHF.R.S32.HI R0, RZ, 0x1f, R10 ;  /* 0x0000001fff007819 */ /* 0x000fe2000001140a */
[----:B------:R-:W-:Y:S01]  /*0dd0*/  USHF.L.U32 UR19, UR6, 0x6, URZ ;  /* 0x0000000606137899 */ /* 0x000fe2000800063f */
[----:B-1----:R-:W-:Y:S01]  /*0de0*/  IMAD.WIDE.U32 R6, R34, c[0x0][0x288], R6 ;  /* 0x0000a20022067a25 */ /* 0x002fe200078e0006 */
[----:B------:R-:W-:Y:S01]  /*0df0*/  SHF.R.S32.HI R3, RZ, 0x1f, R2 ;  /* 0x0000001fff037819 */ /* 0x000fe20000011402 */
[----:B------:R-:W-:Y:S01]  /*0e00*/  USHF.L.U32 UR21, UR4, 0x6, URZ ;  /* 0x0000000604157899 */ /* 0x000fe2000800063f */
[----:B------:R-:W-:Y:S01]  /*0e10*/  ISETP.GE.OR P4, PT, R2, c[0x0][0x19c], !P4 ;  /* 0x0000670002007a0c */ /* 0x000fe20006786670 */
[----:B------:R-:W-:-:S02]  /*0e20*/  IMAD.IADD R7, R7, 0x1, R8 ;  /* 0x0000000107077824 */ /* 0x000fc400078e0208 */
[----:B------:R-:W-:Y:S02]  /*0e30*/  IMAD.U32 R8, RZ, RZ, UR8 ;  /* 0x00000008ff087e24 */ /* 0x000fe4000f8e00ff */
[----:B------:R-:W-:Y:S02]  /*0e40*/  IMAD R11, R0, c[0x0][0x1e0], RZ ;  /* 0x00007800000b7a24 */ /* 0x000fe400078e02ff */
[----:B------:R-:W-:-:S04]  /*0e50*/  IMAD.WIDE R12, R8, 0x80, R12 ;  /* 0x00000080080c7825 */ /* 0x000fc800078e020c */
[----:B------:R-:W-:-:S04]  /*0e60*/  IMAD.WIDE.U32 R8, R27, c[0x0][0x278], R4 ;  /* 0x00009e001b087a25 */ /* 0x000fc800078e0004 */
[----:B------:R-:W-:Y:S01]  /*0e70*/  IMAD R0, R0, c[0x0][0x1b0], RZ ;  /* 0x00006c0000007a24 */ /* 0x000fe200078e02ff */
[----:B------:R-:W-:Y:S01]  /*0e80*/  IADD3 R42, P0, R35, R8, RZ ;  /* 0x00000008232a7210 */ /* 0x000fe20007f1e0ff */
[----:B------:R-:W-:Y:S01]  /*0e90*/  IMAD.WIDE.U32 R14, R34, c[0x0][0x180], R2 ;  /* 0x00006000220e7a25 */ /* 0x000fe200078e0002 */
[----:B------:R-:W-:-:S03]  /*0ea0*/  LEA.HI R8, R33, R22, RZ, 0x6 ;  /* 0x0000001621087211 */ /* 0x000fc600078f30ff */
[--C-:B------:R-:W-:Y:S01]  /*0eb0*/  IMAD.WIDE.U32 R18, R34, c[0x0][0x210], R2.reuse ;  /* 0x0000840022127a25 */ /* 0x100fe200078e0002 */
[----:B------:R-:W-:Y:S03]  /*0ec0*/  STL [R1+0x5c], R42 ;  /* 0x00005c2a01007387 */ /* 0x000fe60000100800 */
[----:B------:R-:W-:-:S04]  /*0ed0*/  IMAD.WIDE.U32 R4, R10, c[0x0][0x1e0], R2 ;  /* 0x000078000a047a25 */ /* 0x000fc800078e0002 */
[----:B------:R-:W-:-:S04]  /*0ee0*/  IMAD.WIDE.U32 R16, R10, c[0x0][0x1b0], R2 ;  /* 0x00006c000a107a25 */ /* 0x000fc800078e0002 */
[C---:B------:R-:W-:Y:S01]  /*0ef0*/  IMAD R30, R10.reuse, c[0x0][0x1b4], R0 ;  /* 0x00006d000a1e7a24 */ /* 0x040fe200078e0200 */
[----:B------:R-:W-:Y:S01]  /*0f00*/  SHF.R.S32.HI R0, RZ, 0x1f, R35 ;  /* 0x0000001fff007819 */ /* 0x000fe20000011423 */
[----:B------:R-:W-:Y:S02]  /*0f10*/  IMAD R3, R27, c[0x0][0x27c], R26 ;  /* 0x00009f001b037a24 */ /* 0x000fe400078e021a */
[----:B------:R-:W-:Y:S02]  /*0f20*/  IMAD R11, R10, c[0x0][0x1e4], R11 ;  /* 0x000079000a0b7a24 */ /* 0x000fe400078e020b */
[----:B------:R-:W-:Y:S01]  /*0f30*/  IMAD.SHL.U32 R8, R8, 0x8, RZ ;  /* 0x0000000808087824 */ /* 0x000fe200078e00ff */
[----:B------:R-:W-:Y:S01]  /*0f40*/  IADD3.X R41, R0, R9, R3, P0, !PT ;  /* 0x0000000900297210 */ /* 0x000fe200007fe403 */
[----:B------:R-:W-:Y:S01]  /*0f50*/  IMAD R10, R20, c[0x0][0x290], RZ ;  /* 0x0000a400140a7a24 */ /* 0x000fe200078e02ff */
[----:B------:R-:W-:Y:S01]  /*0f60*/  SEL R3, R21, RZ, !P5 ;  /* 0x000000ff15037207 */ /* 0x000fe20006800000 */
[----:B------:R-:W-:Y:S01]  /*0f70*/  IMAD.WIDE.U32 R6, R27, c[0x0][0x290], R6 ;  /* 0x0000a4001b067a25 */ /* 0x000fe200078e0006 */
[----:B------:R-:W-:Y:S01]  /*0f80*/  LOP3.LUT R34, R28, 0xfffffe00, R8, 0xf8, !PT ;  /* 0xfffffe001c227812 */ /* 0x000fe200078ef808 */
[----:B------:R-:W-:Y:S01]  /*0f90*/  STL [R1+0x58], R41 ;  /* 0x0000582901007387 */ /* 0x000fe20000100800 */
[----:B------:R-:W-:Y:S01]  /*0fa0*/  SEL R8, R39, RZ, !P5 ;  /* 0x000000ff27087207 */ /* 0x000fe20006800000 */
[----:B------:R-:W-:Y:S01]  /*0fb0*/  IMAD R9, R27, c[0x0][0x294], R10 ;  /* 0x0000a5001b097a24 */ /* 0x000fe200078e020a */
[----:B------:R-:W-:Y:S01]  /*0fc0*/  IADD3 R40, P0, R35, R6, RZ ;  /* 0x0000000623287210 */ /* 0x000fe20007f1e0ff */
[----:B------:R-:W-:Y:S01]  /*0fd0*/  IMAD R6, R3, c[0x0][0x1e8], RZ ;  /* 0x00007a0003067a24 */ /* 0x000fe200078e02ff */
[----:B------:R-:W-:Y:S01]  /*0fe0*/  ISETP.GE.OR P5, PT, R2, c[0x0][0x1cc], !P3 ;  /* 0x0000730002007a0c */ /* 0x000fe20005fa6670 */
[----:B------:R-:W-:Y:S01]  /*0ff0*/  IMAD.IADD R5, R5, 0x1, R11 ;  /* 0x0000000105057824 */ /* 0x000fe200078e020b */
[----:B------:R-:W-:Y:S01]  /*1000*/  IADD3.X R39, R0, R7, R9, P0, !PT ;  /* 0x0000000700277210 */ /* 0x000fe200007fe409 */
[----:B------:R-:W-:Y:S01]  /*1010*/  IMAD R3, R3, c[0x0][0x1b8], RZ ;  /* 0x00006e0003037a24 */ /* 0x000fe200078e02ff */
[----:B------:R-:W-:Y:S01]  /*1020*/  ISETP.GE.OR P3, PT, R2, c[0x0][0x19c], !P3 ;  /* 0x0000670002007a0c */ /* 0x000fe20005f66670 */
[C---:B------:R-:W-:Y:S01]  /*1030*/  IMAD R0, R8.reuse, c[0x0][0x1ec], R6 ;  /* 0x00007b0008007a24 */ /* 0x040fe200078e0206 */
[----:B------:R-:W-:Y:S01]  /*1040*/  STL [R1+0x40], R40 ;  /* 0x0000402801007387 */ /* 0x000fe20000100800 */
[----:B------:R-:W-:-:S03]  /*1050*/  IMAD.WIDE.U32 R6, R8, c[0x0][0x1e8], R4 ;  /* 0x00007a0008067a25 */ /* 0x000fc600078e0004 */
[----:B------:R-:W-:Y:S01]  /*1060*/  STL [R1+0x24], R39 ;  /* 0x0000242701007387 */ /* 0x000fe20000100800 */
[----:B------:R-:W-:Y:S02]  /*1070*/  IMAD R21, R8, c[0x0][0x1bc], R3 ;  /* 0x00006f0008157a24 */ /* 0x000fe400078e0203 */
[C---:B------:R-:W-:Y:S02]  /*1080*/  IMAD R3, R20.reuse, c[0x0][0x218], RZ ;  /* 0x0000860014037a24 */ /* 0x040fe400078e02ff */
[----:B------:R-:W-:Y:S02]  /*1090*/  IMAD.IADD R7, R7, 0x1, R0 ;  /* 0x0000000107077824 */ /* 0x000fe400078e0200 */
[----:B------:R-:W-:Y:S02]  /*10a0*/  IMAD.IADD R5, R17, 0x1, R30 ;  /* 0x0000000111057824 */ /* 0x000fe400078e021e */
[----:B------:R-:W-:Y:S02]  /*10b0*/  IMAD.MOV.U32 R4, RZ, RZ, R16 ;  /* 0x000000ffff047224 */ /* 0x000fe400078e0010 */
[----:B------:R-:W-:-:S02]  /*10c0*/  IMAD R0, R20, c[0x0][0x188], RZ ;  /* 0x0000620014007a24 */ /* 0x000fc400078e02ff */
[----:B------:R-:W-:Y:S02]  /*10d0*/  IMAD R28, R27, c[0x0][0x21c], R3 ;  /* 0x000087001b1c7a24 */ /* 0x000fe400078e0203 */
[----:B------:R-:W-:Y:S02]  /*10e0*/  IMAD R3, R13, c[0x0][0x1d8], RZ ;  /* 0x000076000d037a24 */ /* 0x000fe400078e02ff */
[----:B------:R-:W-:-:S04]  /*10f0*/  IMAD.WIDE.U32 R16, R8, c[0x0][0x1b8], R4 ;  /* 0x00006e0008107a25 */ /* 0x000fc800078e0004 */
[----:B------:R-:W-:Y:S02]  /*1100*/  IMAD R26, R27, c[0x0][0x18c], R0 ;  /* 0x000063001b1a7a24 */ /* 0x000fe400078e0200 */
[C---:B------:R-:W-:Y:S02]  /*1110*/  IMAD R0, R12.reuse, c[0x0][0x1dc], R3 ;  /* 0x000077000c007a24 */ /* 0x040fe400078e0203 */
[----:B------:R-:W-:-:S04]  /*1120*/  IMAD.WIDE.U32 R8, R12, c[0x0][0x1d8], R6 ;  /* 0x000076000c087a25 */ /* 0x000fc800078e0006 */
[----:B------:R-:W-:Y:S01]  /*1130*/  IMAD.IADD R0, R9, 0x1, R0 ;  /* 0x0000000109007824 */ /* 0x000fe200078e0200 */
[----:B------:R-:W-:Y:S01]  /*1140*/  LEA R4, P0, R8, c[0x0][0x1c0], 0x1 ;  /* 0x0000700008047a11 */ /* 0x000fe200078008ff */
[----:B------:R-:W-:Y:S02]  /*1150*/  IMAD.IADD R7, R17, 0x1, R21 ;  /* 0x0000000111077824 */ /* 0x000fe400078e0215 */
[----:B------:R-:W-:Y:S01]  /*1160*/  IMAD.SHL.U32 R17, R34, 0x2, RZ ;  /* 0x0000000222117824 */ /* 0x000fe200078e00ff */
[----:B------:R-:W-:Y:S01]  /*1170*/  LEA.HI.X R5, R8, c[0x0][0x1c4], R0, 0x1, P0 ;  /* 0x0000710008057a11 */ /* 0x000fe200000f0c00 */
[----:B------:R-:W-:Y:S01]  /*1180*/  IMAD.IADD R15, R15, 0x1, R29 ;  /* 0x000000010f0f7824 */ /* 0x000fe200078e021d */
[----:B------:R-:W-:Y:S01]  /*1190*/  IADD3 R8, P0, R4, UR16, RZ ;  /* 0x0000001004087c10 */ /* 0x000fe2000ff1e0ff */
[----:B------:R-:W-:Y:S02]  /*11a0*/  IMAD R0, R13, c[0x0][0x1a8], RZ ;  /* 0x00006a000d007a24 */ /* 0x000fe400078e02ff */
[----:B------:R-:W-:Y:S01]  /*11b0*/  @!PT LDS RZ, [RZ] ;  /* 0x00000000fffff984 */ /* 0x000fe20000000800 */
[----:B------:R-:W-:Y:S01]  /*11c0*/  @!PT LDS RZ, [RZ] ;  /* 0x00000000fffff984 */ /* 0x000fe20000000800 */
[----:B------:R-:W-:Y:S01]  /*11d0*/  @!PT LDS RZ, [RZ] ;  /* 0x00000000fffff984 */ /* 0x000fe20000000800 */
[----:B------:R1:W-:Y:S01]  /*11e0*/  LDGSTS.E.BYPASS.LTC128B.128 [R17+0x4080], [R4.64], !P6 ;  /* 0x0408000004117fae */ /* 0x0003e2000f101d4e */
[----:B------:R-:W-:Y:S01]  /*11f0*/  IADD3.X R9, R5, UR18, RZ, P0, !PT ;  /* 0x0000001205097c10 */ /* 0x000fe200087fe4ff */
[----:B------:R-:W-:Y:S01]  /*1200*/  IMAD.MOV.U32 R6, RZ, RZ, R16 ;  /* 0x000000ffff067224 */ /* 0x000fe200078e0010 */
[C---:B------:R-:W-:Y:S01]  /*1210*/  ISETP.GE.OR P6, PT, R2.reuse, c[0x0][0x1cc], !P2 ;  /* 0x0000730002007a0c */ /* 0x040fe200057c6670 */
[----:B------:R-:W-:Y:S01]  /*1220*/  IMAD.WIDE.U32 R14, R27, c[0x0][0x188], R14 ;  /* 0x000062001b0e7a25 */ /* 0x000fe200078e000e */
[C---:B------:R-:W-:Y:S01]  /*1230*/  ISETP.GE.OR P2, PT, R2.reuse, c[0x0][0x19c], !P2 ;  /* 0x0000670002007a0c */ /* 0x040fe20005746670 */
[----:B------:R2:W-:Y:S01]  /*1240*/  LDGSTS.E.BYPASS.LTC128B.128 [R17+0x5080], [R8.64], !P5 ;  /* 0x0508000008117fae */ /* 0x0005e2000e901d4e */
[----:B------:R-:W-:Y:S01]  /*1250*/  ISETP.GE.OR P5, PT, R2, c[0x0][0x1cc], !P1 ;  /* 0x0000730002007a0c */ /* 0x000fe20004fa6670 */
[----:B------:R-:W-:Y:S01]  /*1260*/  IMAD R0, R12, c[0x0][0x1ac], R0 ;  /* 0x00006b000c007a24 */ /* 0x000fe200078e0200 */
[----:B------:R-:W-:Y:S01]  /*1270*/  ISETP.GE.OR P1, PT, R2, c[0x0][0x19c], !P1 ;  /* 0x0000670002007a0c */ /* 0x000fe20004f26670 */
[----:B------:R-:W-:-:S02]  /*1280*/  IMAD.IADD R11, R19, 0x1, R31 ;  /* 0x00000001130b7824 */ /* 0x000fc400078e021f */
[----:B------:R-:W-:Y:S02]  /*1290*/  IMAD.MOV.U32 R10, RZ, RZ, R18 ;  /* 0x000000ffff0a7224 */ /* 0x000fe400078e0012 */
[----:B------:R-:W-:-:S04]  /*12a0*/  IMAD.WIDE.U32 R12, R12, c[0x0][0x1a8], R6 ;  /* 0x00006a000c0c7a25 */ /* 0x000fc800078e0006 */
[----:B------:R-:W-:Y:S01]  /*12b0*/  IMAD.MOV.U32 R6, RZ, RZ, R14 ;  /* 0x000000ffff067224 */ /* 0x000fe200078e000e */
[----:B------:R-:W-:Y:S01]  /*12c0*/  LEA.HI R14, R33, R22, RZ, 0x4 ;  /* 0x00000016210e7211 */ /* 0x000fe200078f20ff */
[----:B------:R-:W-:-:S03]  /*12d0*/  IMAD.WIDE.U32 R18, R27, c[0x0][0x218], R10 ;  /* 0x000086001b127a25 */ /* 0x000fc600078e000a */
[----:B------:R-:W-:Y:S01]  /*12e0*/  SHF.R.S32.HI R3, RZ, 0x4, R14 ;  /* 0x00000004ff037819 */ /* 0x000fe2000001140e */
[----:B------:R-:W-:Y:S02]  /*12f0*/  IMAD.IADD R0, R13, 0x1, R0 ;  /* 0x000000010d007824 */ /* 0x000fe400078e0200 */
[----:B------:R-:W-:Y:S01]  /*1300*/  IMAD.IADD R7, R15, 0x1, R26 ;  /* 0x000000010f077824 */ /* 0x000fe200078e021a */
[----:B-1----:R-:W-:Y:S01]  /*1310*/  IADD3 R4, P0, R8, UR16, RZ ;  /* 0x0000001008047c10 */ /* 0x002fe2000ff1e0ff */
[----:B------:R-:W-:Y:S01]  /*1320*/  IMAD R20, R20, c[0x0][0x240], RZ ;  /* 0x0000900014147a24 */ /* 0x000fe200078e02ff */
[----:B------:R-:W-:Y:S01]  /*1330*/  LEA.HI R15, R33, R22, RZ, 0x5 ;  /* 0x00000016210f7211 */ /* 0x000fe200078f28ff */
[----:B------:R-:W-:Y:S01]  /*1340*/  IMAD.WIDE.U32 R44, R32, c[0x0][0x178], R6 ;  /* 0x00005e00202c7a25 */ /* 0x000fe200078e0006 */
[----:B------:R-:W-:Y:S02]  /*1350*/  IADD3.X R5, R9, UR18, RZ, P0, !PT ;  /* 0x0000001209057c10 */ /* 0x000fe400087fe4ff */
[----:B--2---:R-:W-:Y:S01]  /*1360*/  IADD3 R8, P0, R4, UR16, RZ ;  /* 0x0000001004087c10 */ /* 0x004fe2000ff1e0ff */
[C---:B------:R-:W-:Y:S01]  /*1370*/  IMAD R20, R27.reuse, c[0x0][0x244], R20 ;  /* 0x000091001b147a24 */ /* 0x040fe200078e0214 */
[----:B------:R-:W-:Y:S01]  /*1380*/  STL.64 [R1+0x38], R44 ;  /* 0x0000382c01007387 */ /* 0x000fe20000100a00 */
[----:B------:R-:W-:Y:S01]  /*1390*/  IMAD.WIDE.U32 R24, R27, c[0x0][0x240], R24 ;  /* 0x000090001b187a25 */ /* 0x000fe200078e0018 */
[----:B------:R-:W-:Y:S01]  /*13a0*/  IADD3.X R9, R5, UR18, RZ, P0, !PT ;  /* 0x0000001205097c10 */ /* 0x000fe200087fe4ff */
[----:B------:R-:W-:Y:S01]  /*13b0*/  USHF.L.U64.HI UR18, UR6, UR17, UR7 ;  /* 0x0000001106127299 */ /* 0x000fe20008010207 */
[C---:B------:R-:W-:Y:S01]  /*13c0*/  LEA R10, P0, R12.reuse, c[0x0][0x190], 0x1 ;  /* 0x000064000c0a7a11 */ /* 0x040fe200078008ff */
[----:B------:R-:W-:Y:S01]  /*13d0*/  USHF.R.S32.HI UR7, URZ, 0x1f, UR9 ;  /* 0x0000001f3f077899 */ /* 0x000fe20008011409 */
[----:B------:R1:W-:Y:S01]  /*13e0*/  LDGSTS.E.BYPASS.LTC128B.128 [R17+0x6080], [R4.64], !P6 ;  /* 0x0608000004117fae */ /* 0x0003e2000f101d4e */
[----:B------:R-:W-:Y:S01]  /*13f0*/  USHF.L.U32 UR6, UR9, 0x7, URZ ;  /* 0x0000000709067899 */ /* 0x000fe2000800063f */
[----:B------:R-:W-:Y:S01]  /*1400*/  LEA.HI.X R11, R12, c[0x0][0x194], R0, 0x1, P0 ;  /* 0x000065000c0b7a11 */ /* 0x000fe200000f0c00 */
[----:B------:R-:W-:Y:S01]  /*1410*/  UIMAD UR16, UR7, UR4, URZ ;  /* 0x00000004071072a4 */ /* 0x000fe2000f8e023f */
[----:B------:R-:W-:Y:S01]  /*1420*/  LEA.HI R0, R14, R3, RZ, 0x1 ;  /* 0x000000030e007211 */ /* 0x000fe200078f08ff */
[----:B------:R2:W-:Y:S01]  /*1430*/  LDGSTS.E.BYPASS.LTC128B.128 [R17+0x7080], [R8.64], !P5 ;  /* 0x0708000008117fae */ /* 0x0005e2000e901d4e */
[----:B------:R-:W-:Y:S01]  /*1440*/  ISETP.GE.AND P6, PT, R2, c[0x0][0x16c], PT ;  /* 0x00005b0002007a0c */ /* 0x000fe20003fc6270 */
[----:B------:R-:W-:Y:S01]  /*1450*/  UIMAD UR16, UR9, UR5, UR16 ;  /* 0x00000005091072a4 */ /* 0x000fe2000f8e0210 */
[----:B------:R-:W-:Y:S01]  /*1460*/  IMAD.U32 R12, RZ, RZ, UR6 ;  /* 0x00000006ff0c7e24 */ /* 0x000fe2000f8e00ff */
[----:B------:R3:W-:Y:S02]  /*1470*/  LDGSTS.E.BYPASS.LTC128B.128 [R17+0x80], [R10.64], !P4 ;  /* 0x000800000a117fae */ /* 0x0007e4000e101d4e */
[----:B------:R-:W-:-:S02]  /*1480*/  UIADD3 UR16, UR23, UR16, URZ ;  /* 0x0000001017107290 */ /* 0x000fc4000fffe03f */
[----:B------:R-:W-:-:S04]  /*1490*/  IADD3 R12, -R38, UR12, -R12 ;  /* 0x0000000c260c7c10 */ /* 0x000fc8000fffe90c */
[----:B------:R-:W-:Y:S01]  /*14a0*/  IMAD.U32 R6, RZ, RZ, UR16 ;  /* 0x00000010ff067e24 */ /* 0x000fe2000f8e00ff */
[----:B------:R-:W-:Y:S01]  /*14b0*/  USHF.L.U64.HI UR16, UR4, UR17, UR5 ;  /* 0x0000001104107299 */ /* 0x000fe20008010205 */
[----:B------:R-:W-:Y:S02]  /*14c0*/  ISETP.LT.OR P4, PT, R12, 0x41, P6 ;  /* 0x000000410c00780c */ /* 0x000fe40003781670 */
[----:B------:R-:W-:Y:S01]  /*14d0*/  ULDC.64 UR4, c[0x0][0x208] ;  /* 0x0000820000047ab9 */ /* 0x000fe20000000a00 */
[----:B-1----:R-:W-:Y:S01]  /*14e0*/  IMAD.U32 R5, RZ, RZ, UR23 ;  /* 0x00000017ff057e24 */ /* 0x002fe2000f8e00ff */
[----:B------:R-:W-:Y:S01]  /*14f0*/  LOP3.LUT R5, R0, 0xfffffffe, RZ, 0xc0, !PT ;  /* 0xfffffffe00057812 */ /* 0x000fe200078ec0ff */
[----:B------:R-:W-:Y:S02]  /*1500*/  IMAD R0, R37, c[0x0][0x178], RZ ;  /* 0x00005e0025007a24 */ /* 0x000fe400078e02ff */
[----:B------:R-:W-:Y:S01]  /*1510*/  IMAD.U32 R4, RZ, RZ, UR22 ;  /* 0x00000016ff047e24 */ /* 0x000fe2000f8e00ff */
[----:B--2---:R-:W-:Y:S01]  /*1520*/  IADD3 R8, P5, R10, UR19, RZ ;  /* 0x000000130a087c10 */ /* 0x004fe2000ffbe0ff */
[----:B------:R-:W-:-:S02]  /*1530*/  IMAD R0, R32, c[0x0][0x17c], R0 ;  /* 0x00005f0020007a24 */ /* 0x000fc400078e0200 */
[----:B------:R-:W-:Y:S01]  /*1540*/  IMAD.IADD R180, R3, 0x1, -R5 ;  /* 0x0000000103b47824 */ /* 0x000fe200078e0a05 */
[----:B------:R-:W-:Y:S01]  /*1550*/  IADD3.X R9, R11, UR18, RZ, P5, !PT ;  /* 0x000000120b097c10 */ /* 0x000fe2000affe4ff */
[----:B------:R-:W-:Y:S01]  /*1560*/  IMAD.IADD R43, R45, 0x1, R0 ;  /* 0x000000012d2b7824 */ /* 0x000fe200078e0200 */
[----:B------:R-:W-:Y:S01]  /*1570*/  LEA R0, P0, R4, R44, 0x7 ;  /* 0x0000002c04007211 */ /* 0x000fe200078038ff */
[----:B------:R-:W-:Y:S01]  /*1580*/  IMAD R5, R37, c[0x0][0x208], RZ ;  /* 0x0000820025057a24 */ /* 0x000fe200078e02ff */
[----:B------:R-:W-:Y:S01]  /*1590*/  ISETP.GE.AND P5, PT, R2, c[0x0][0x1fc], PT ;  /* 0x00007f0002007a0c */ /* 0x000fe20003fa6270 */
[----:B------:R-:W-:Y:S01]  /*15a0*/  IMAD.IADD R3, R19, 0x1, R28 ;  /* 0x0000000113037824 */ /* 0x000fe200078e021c */
[----:B------:R-:W-:Y:S01]  /*15b0*/  LEA.HI.X R6, R4, R43, R6, 0x7, P0 ;  /* 0x0000002b04067211 */ /* 0x000fe200000f3c06 */
[----:B------:R-:W-:Y:S01]  /*15c0*/  IMAD.MOV.U32 R2, RZ, RZ, R18 ;  /* 0x000000ffff027224 */ /* 0x000fe200078e0012 */
[----:B------:R-:W-:Y:S01]  /*15d0*/  LEA R4, P0, R0, c[0x0][0x160], 0x1 ;  /* 0x0000580000047a11 */ /* 0x000fe200078008ff */
[C---:B------:R-:W-:Y:S01]  /*15e0*/  IMAD R13, R32.reuse, c[0x0][0x20c], R5 ;  /* 0x00008300200d7a24 */ /* 0x040fe200078e0205 */
[----:B------:R1:W-:Y:S01]  /*15f0*/  LDGSTS.E.BYPASS.LTC128B.128 [R17+0x1080], [R8.64], !P3 ;  /* 0x0108000008117fae */ /* 0x0003e2000d901d4e */
[----:B------:R-:W-:Y:S01]  /*1600*/  IMAD.WIDE.U32 R28, R32, c[0x0][0x208], R2 ;  /* 0x00008200201c7a25 */ /* 0x000fe200078e0002 */
[----:B------:R-:W-:-:S02]  /*1610*/  LEA.HI.X R5, R0, c[0x0][0x164], R6, 0x1, P0 ;  /* 0x0000590000057a11 */ /* 0x000fc400000f0c06 */
[----:B------:R-:W-:Y:S01]  /*1620*/  IADD3 R2, P0, R8, UR19, RZ ;  /* 0x0000001308027c10 */ /* 0x000fe2000ff1e0ff */
[----:B------:R-:W-:Y:S01]  /*1630*/  IMAD.IADD R27, R29, 0x1, R13 ;  /* 0x000000011d1b7824 */ /* 0x000fe200078e020d */
[----:B------:R-:W-:Y:S01]  /*1640*/  ISETP.LT.OR P3, PT, R12, 0x1, P6 ;  /* 0x000000010c00780c */ /* 0x000fe20003761670 */
[----:B------:R-:W-:Y:S01]  /*1650*/  IMAD.MOV.U32 R26, RZ, RZ, R28 ;  /* 0x000000ffff1a7224 */ /* 0x000fe200078e001c */
[----:B------:R-:W-:Y:S01]  /*1660*/  IADD3.X R3, R9, UR18, RZ, P0, !PT ;  /* 0x0000001209037c10 */ /* 0x000fe200087fe4ff */
[----:B------:R-:W-:Y:S01]  /*1670*/  STL [R1+0x48], R43 ;  /* 0x0000482b01007387 */ /* 0x000fe20000100800 */
[----:B------:R-:W-:Y:S01]  /*1680*/  IADD3 R6, P0, R2, UR19, RZ ;  /* 0x0000001302067c10 */ /* 0x000fe2000ff1e0ff */
[----:B------:R-:W-:Y:S01]  /*1690*/  USHF.L.U32 UR19, UR4, 0x7, URZ ;  /* 0x0000000704137899 */ /* 0x000fe2000800063f */
[----:B------:R-:W-:Y:S01]  /*16a0*/  SHF.R.S32.HI R0, RZ, 0x1f, R15 ;  /* 0x0000001fff007819 */ /* 0x000fe2000001140f */
[----:B------:R2:W-:Y:S01]  /*16b0*/  LDGSTS.E.BYPASS.LTC128B.128 [R17+0x2080], [R2.64], !P2 ;  /* 0x0208000002117fae */ /* 0x0005e2000d101d4e */
[----:B------:R-:W-:Y:S01]  /*16c0*/  IADD3.X R7, R3, UR18, RZ, P0, !PT ;  /* 0x0000001203077c10 */ /* 0x000fe200087fe4ff */
[----:B------:R-:W-:Y:S01]  /*16d0*/  UMOV UR18, 0x7 ;  /* 0x0000000700127882 */ /* 0x000fe20000000000 */
[C---:B------:R-:W-:Y:S01]  /*16e0*/  ISETP.LT.OR P0, PT, R12.reuse, 0x21, P6 ;  /* 0x000000210c00780c */ /* 0x040fe20003701670 */
[----:B------:R-:W-:Y:S01]  /*16f0*/  USHF.L.U64.HI UR18, UR4, UR18, UR5 ;  /* 0x0000001204127299 */ /* 0x000fe20008010205 */
[----:B------:R-:W-:Y:S01]  /*1700*/  ISETP.LT.OR P2, PT, R12, 0x61, P6 ;  /* 0x000000610c00780c */ /* 0x000fe20003741670 */
[----:B------:R4:W-:Y:S01]  /*1710*/  LDGSTS.E.BYPASS.LTC128B.128 [R17+0x3080], [R6.64], !P1 ;  /* 0x0308000006117fae */ /* 0x0009e2000c901d4e */
[----:B------:R-:W-:Y:S01]  /*1720*/  USHF.R.S32.HI UR5, URZ, 0x1f, UR6 ;  /* 0x0000001f3f057899 */ /* 0x000fe20008011406 */
[----:B------:R-:W-:Y:S01]  /*1730*/  IMAD.U32 R18, RZ, RZ, UR19 ;  /* 0x00000013ff127e24 */ /* 0x000fe2000f8e00ff */
[----:B------:R-:W-:Y:S01]  /*1740*/  UIMAD UR22, UR18, UR9, URZ ;  /* 0x00000009121672a4 */ /* 0x000fe2000f8e023f */
[----:B------:R-:W0:Y:S01]  /*1750*/  LDGDEPBAR ;  /* 0x00000000000079af */ /* 0x000e220000000000 */
[----:B------:R-:W-:-:S02]  /*1760*/  IMAD.IADD R13, R25, 0x1, R20 ;  /* 0x00000001190d7824 */ /* 0x000fc400078e0214 */
[----:B------:R-:W-:Y:S01]  /*1770*/  UIMAD UR22, UR7, UR19, UR22 ;  /* 0x00000013071672a4 */ /* 0x000fe2000f8e0216 */
[----:B------:R1:W-:Y:S01]  /*1780*/  LDGSTS.E.BYPASS.LTC128B.128 [R17+0x8080], [R4.64], !P3 ;  /* 0x0808000004117fae */ /* 0x0003e2000d901d4e */
[----:B------:R-:W-:Y:S01]  /*1790*/  ISETP.GT.AND P3, PT, R22, 0x1f, PT ;  /* 0x0000001f1600780c */ /* 0x000fe20003f64270 */
[----:B------:R-:W-:Y:S02]  /*17a0*/  USHF.L.U32 UR7, UR4, 0x6, URZ ;  /* 0x0000000604077899 */ /* 0x000fe4000800063f */
[----:B------:R-:W-:Y:S04]  /*17b0*/  STL.64 [R1+0x30], R28 ;  /* 0x0000301c01007387 */ /* 0x000fe80000100a00 */
[----:B------:R-:W-:Y:S01]  /*17c0*/  STL.64 [R1+0x28], R26 ;  /* 0x0000281a01007387 */ /* 0x000fe20000100a00 */
[----:B--2---:R-:W-:-:S04]  /*17d0*/  IADD3 R2, P1, R4, UR21, RZ ;  /* 0x0000001504027c10 */ /* 0x004fc8000ff3e0ff */
[----:B------:R-:W-:Y:S01]  /*17e0*/  IADD3.X R3, R5, UR16, RZ, P1, !PT ;  /* 0x0000001005037c10 */ /* 0x000fe20008ffe4ff */
[----:B----4-:R-:W-:-:S04]  /*17f0*/  IMAD.WIDE.U32 R6, R18, UR9, R26 ;  /* 0x0000000912067c25 */ /* 0x010fc8000f8e001a */
[----:B------:R2:W-:Y:S01]  /*1800*/  LDGSTS.E.BYPASS.LTC128B.128 [R17+0x9080], [R2.64], !P0 ;  /* 0x0908000002117fae */ /* 0x0005e2000c101d4e */
[----:B------:R-:W-:Y:S02]  /*1810*/  IADD3 R7, R7, UR22, RZ ;  /* 0x0000001607077c10 */ /* 0x000fe4000fffe0ff */
[----:B-1----:R-:W-:-:S04]  /*1820*/  SHF.R.S32.HI R5, RZ, 0x5, R15 ;  /* 0x00000005ff057819 */ /* 0x002fc8000001140f */
[----:B------:R-:W-:-:S04]  /*1830*/  LEA.HI R0, R0, R5, RZ, 0x2 ;  /* 0x0000000500007211 */ /* 0x000fc800078f10ff */
[----:B------:R-:W-:Y:S02]  /*1840*/  LOP3.LUT R9, R0, 0xfffffffc, RZ, 0xc0, !PT ;  /* 0xfffffffc00097812 */ /* 0x000fe400078ec0ff */
[----:B------:R-:W-:-:S03]  /*1850*/  @!P3 IADD3 R0, P1, R42, UR6, RZ ;  /* 0x000000062a00bc10 */ /* 0x000fc6000ff3e0ff */
[----:B------:R-:W-:Y:S01]  /*1860*/  IMAD.IADD R16, R5, 0x1, -R9 ;  /* 0x0000000105107824 */ /* 0x000fe200078e0a09 */
[----:B------:R-:W-:Y:S02]  /*1870*/  @!P3 IADD3.X R8, R41, UR5, RZ, P1, !PT ;  /* 0x000000052908bc10 */ /* 0x000fe40008ffe4ff */
[----:B---3--:R-:W-:-:S04]  /*1880*/  @!P3 LEA R10, P1, R0, c[0x0][0x258], 0x2 ;  /* 0x00009600000aba11 */ /* 0x008fc800078210ff */
[----:B------:R-:W-:Y:S01]  /*1890*/  @!P3 LEA.HI.X R11, R0, c[0x0][0x25c], R8, 0x2, P1 ;  /* 0x00009700000bba11 */ /* 0x000fe200008f1408 */
[----:B------:R-:W-:Y:S01]  /*18a0*/  @!P3 IMAD.SHL.U32 R0, R22, 0x10, RZ ;  /* 0x000000101600b824 */ /* 0x000fe200078e00ff */
[----:B--2---:R-:W-:-:S04]  /*18b0*/  IADD3 R2, P0, R2, UR21, RZ ;  /* 0x0000001502027c10 */ /* 0x004fc8000ff1e0ff */
[----:B------:R-:W-:Y:S02]  /*18c0*/  IADD3.X R3, R3, UR16, RZ, P0, !PT ;  /* 0x0000001003037c10 */ /* 0x000fe400087fe4ff */
[----:B------:R-:W-:Y:S01]  /*18d0*/  IADD3 R8, P1, R2, UR21, RZ ;  /* 0x0000001502087c10 */ /* 0x000fe2000ff3e0ff */
[----:B------:R-:W-:Y:S01]  /*18e0*/  ULDC UR21, c[0x0][0x20c] ;  /* 0x0000830000157ab9 */ /* 0x000fe20000000800 */
[C---:B------:R-:W-:Y:S01]  /*18f0*/  LEA R4, P0, R6.reuse, c[0x0][0x1f0], 0x1 ;  /* 0x00007c0006047a11 */ /* 0x040fe200078008ff */
[----:B------:R1:W-:Y:S01]  /*1900*/  LDGSTS.E.BYPASS.LTC128B.128 [R17+0xa080], [R2.64], !P4 ;  /* 0x0a08000002117fae */ /* 0x0003e2000e101d4e */
[----:B------:R-:W-:Y:S01]  /*1910*/  IADD3.X R9, R3, UR16, RZ, P1, !PT ;  /* 0x0000001003097c10 */ /* 0x000fe20008ffe4ff */
[----:B------:R-:W-:Y:S01]  /*1920*/  USHF.L.U64.HI UR17, UR4, UR17, UR21 ;  /* 0x0000001104117299 */ /* 0x000fe20008010215 */
[----:B------:R-:W-:Y:S01]  /*1930*/  LEA.HI.X R5, R6, c[0x0][0x1f4], R7, 0x1, P0 ;  /* 0x00007d0006057a11 */ /* 0x000fe200000f0c07 */
[----:B------:R-:W-:Y:S01]  /*1940*/  UIADD3 UR4, UR9, 0x1, URZ ;  /* 0x0000000109047890 */ /* 0x000fe2000fffe03f */
[C---:B------:R-:W-:Y:S01]  /*1950*/  ISETP.LT.OR P1, PT, R12.reuse, 0x1, P5 ;  /* 0x000000010c00780c */ /* 0x040fe20002f21670 */
[----:B------:R2:W-:Y:S01]  /*1960*/  LDGSTS.E.BYPASS.LTC128B.128 [R17+0xb080], [R8.64], !P2 ;  /* 0x0b08000008117fae */ /* 0x0005e2000d101d4e */
[C---:B------:R-:W-:Y:S01]  /*1970*/  ISETP.LT.OR P0, PT, R12.reuse, 0x21, P5 ;  /* 0x000000210c00780c */ /* 0x040fe20002f01670 */
[----:B------:R-:W-:Y:S01]  /*1980*/  UISETP.GE.AND UP0, UPT, UR4, UR10, UPT ;  /* 0x0000000a0400728c */ /* 0x000fe2000bf06270 */
[----:B------:R-:W-:Y:S01]  /*1990*/  ISETP.LT.OR P4, PT, R12, 0x41, P5 ;  /* 0x000000410c00780c */ /* 0x000fe20002f81670 */
[----:B------:R3:W-:Y:S04]  /*19a0*/  @!P3 LDGSTS.E.BYPASS.LTC128B.128 [R0+0x18080], [R10.64] ;  /* 0x180800000a00bfae */ /* 0x0007e8000b901d4e */
[----:B------:R-:W0:Y:S04]  /*19b0*/  LDGDEPBAR ;  /* 0x00000000000079af */ /* 0x000e280000000000 */
[----:B------:R4:W-:Y:S01]  /*19c0*/  LDGSTS.E.BYPASS.LTC128B.128 [R17+0x10080], [R4.64], !P1 ;  /* 0x1008000004117fae */ /* 0x0009e2000c901d4e */
[----:B-1----:R-:W-:-:S04]  /*19d0*/  IADD3 R2, P2, R4, UR7, RZ ;  /* 0x0000000704027c10 */ /* 0x002fc8000ff5e0ff */
[----:B------:R-:W-:Y:S02]  /*19e0*/  IADD3.X R3, R5, UR17, RZ, P2, !PT ;  /* 0x0000001105037c10 */ /* 0x000fe400097fe4ff */
[----:B--2---:R-:W-:Y:S02]  /*19f0*/  LOP3.LUT R8, R14, 0xfffffff0, RZ, 0xc0, !PT ;  /* 0xfffffff00e087812 */ /* 0x004fe400078ec0ff */
[----:B------:R-:W-:Y:S01]  /*1a00*/  ISETP.LT.OR P2, PT, R12, 0x61, P5 ;  /* 0x000000610c00780c */ /* 0x000fe20002f41670 */
[----:B------:R1:W-:Y:S01]  /*1a10*/  LDGSTS.E.BYPASS.LTC128B.128 [R17+0x11080], [R2.64], !P0 ;  /* 0x1108000002117fae */ /* 0x0003e2000c101d4e */
[----:B---3--:R-:W-:Y:S02]  /*1a20*/  IMAD.SHL.U32 R11, R35, 0x40, RZ ;  /* 0x00000040230b7824 */ /* 0x008fe400078e00ff */
[----:B------:R-:W-:-:S05]  /*1a30*/  IMAD.IADD R8, R22, 0x1, -R8 ;  /* 0x0000000116087824 */ /* 0x000fca00078e0a08 */
[----:B------:R-:W-:-:S04]  /*1a40*/  SHF.R.S32.HI R0, RZ, 0x1f, R8 ;  /* 0x0000001fff007819 */ /* 0x000fc80000011408 */
[----:B------:R-:W-:Y:S02]  /*1a50*/  LEA.HI R10, R0, R8, RZ, 0x3 ;  /* 0x00000008000a7211 */ /* 0x000fe400078f18ff */
[----:B------:R-:W-:Y:S02]  /*1a60*/  IADD3 R0, P0, R40, UR6, RZ ;  /* 0x0000000628007c10 */ /* 0x000fe4000ff1e0ff */
[----:B----4-:R-:W-:Y:S02]  /*1a70*/  LOP3.LUT R5, R10, 0xfffffff8, RZ, 0xc0, !PT ;  /* 0xfffffff80a057812 */ /* 0x010fe400078ec0ff */
[----:B------:R-:W-:Y:S02]  /*1a80*/  IADD3.X R9, R39, UR5, RZ, P0, !PT ;  /* 0x0000000527097c10 */ /* 0x000fe400087fe4ff */
[----:B------:R-:W-:Y:S01]  /*1a90*/  IADD3 R14, P0, R11, R24, RZ ;  /* 0x000000180b0e7210 */ /* 0x000fe20007f1e0ff */
[----:B------:R-:W-:Y:S01]  /*1aa0*/  IMAD.IADD R12, R8, 0x1, -R5 ;  /* 0x00000001080c7824 */ /* 0x000fe200078e0a05 */
[----:B------:R-:W-:-:S03]  /*1ab0*/  LEA.HI R8, R33, R22, RZ, 0x7 ;  /* 0x0000001621087211 */ /* 0x000fc600078f38ff */
[----:B------:R2:W-:Y:S01]  /*1ac0*/  STL [R1+0x60], R14 ;  /* 0x0000600e01007387 */ /* 0x0005e20000100800 */
[----:B------:R-:W-:Y:S02]  /*1ad0*/  SHF.R.S32.HI R183, RZ, 0x7, R8 ;  /* 0x00000007ffb77819 */ /* 0x000fe40000011408 */
[----:B-1----:R-:W-:-:S04]  /*1ae0*/  IADD3 R2, P1, R2, UR7, RZ ;  /* 0x0000000702027c10 */ /* 0x002fc8000ff3e0ff */
[----:B------:R-:W-:Y:S02]  /*1af0*/  IADD3.X R3, R3, UR17, RZ, P1, !PT ;  /* 0x0000001103037c10 */ /* 0x000fe40008ffe4ff */
[----:B------:R-:W-:-:S03]  /*1b00*/  IADD3 R6, P1, R2, UR7, RZ ;  /* 0x0000000702067c10 */ /* 0x000fc6000ff3e0ff */
[----:B------:R1:W-:Y:S01]  /*1b10*/  LDGSTS.E.BYPASS.LTC128B.128 [R17+0x12080], [R2.64], !P4 ;  /* 0x1208000002117fae */ /* 0x0003e2000e101d4e */
[----:B------:R-:W-:Y:S02]  /*1b20*/  IADD3.X R7, R3, UR17, RZ, P1, !PT ;  /* 0x0000001103077c10 */ /* 0x000fe40008ffe4ff */
[----:B------:R-:W-:-:S03]  /*1b30*/  LEA R4, P1, R0, c[0x0][0x280], 0x2 ;  /* 0x0000a00000047a11 */ /* 0x000fc600078210ff */
[----:B------:R3:W-:Y:S01]  /*1b40*/  LDGSTS.E.BYPASS.LTC128B.128 [R17+0x13080], [R6.64], !P2 ;  /* 0x1308000006117fae */ /* 0x0007e2000d101d4e */
[----:B------:R-:W-:Y:S01]  /*1b50*/  LEA.HI.X R5, R0, c[0x0][0x284], R9, 0x2, P1 ;  /* 0x0000a10000057a11 */ /* 0x000fe200008f1409 */
[----:B------:R-:W-:Y:S01]  /*1b60*/  IMAD.SHL.U32 R0, R183, 0x8, RZ ;  /* 0x00000008b7007824 */ /* 0x000fe200078e00ff */
[----:B------:R-:W-:-:S04]  /*1b70*/  PLOP3.LUT P1, PT, PT, PT, UP0, 0x80, 0x0 ;  /* 0x000000000000781c */ /* 0x000fc80003f2f008 */
[----:B--2---:R-:W-:Y:S01]  /*1b80*/  LOP3.LUT R14, R0, 0x8, RZ, 0xc0, !PT ;  /* 0x00000008000e7812 */ /* 0x004fe200078ec0ff */
[----:B------:R-:W-:-:S05]  /*1b90*/  IMAD.SHL.U32 R0, R180, 0x10, RZ ;  /* 0x00000010b4007824 */ /* 0x000fca00078e00ff */
[----:B------:R-:W-:Y:S01]  /*1ba0*/  LOP3.LUT R0, R14, 0x10, R0, 0xf8, !PT ;  /* 0x000000100e007812 */ /* 0x000fe200078ef800 */
[----:B-1----:R-:W-:Y:S02]  /*1bb0*/  @!P3 IMAD.SHL.U32 R2, R22, 0x10, RZ ;  /* 0x000000101602b824 */ /* 0x002fe400078e00ff */
[----:B------:R-:W-:-:S03]  /*1bc0*/  IMAD.SHL.U32 R3, R12, 0x40, RZ ;  /* 0x000000400c037824 */ /* 0x000fc600078e00ff */
[----:B------:R1:W-:Y:S02]  /*1bd0*/  @!P3 LDGSTS.E.BYPASS.LTC128B.128 [R2+0x18480], [R4.64] ;  /* 0x184800000402bfae */ /* 0x0003e4000b901d4e */
[----:B------:R-:W-:Y:S02]  /*1be0*/  LOP3.LUT R3, R3, 0x1c0, RZ, 0xc0, !PT ;  /* 0x000001c003037812 */ /* 0x000fe400078ec0ff */
[----:B------:R-:W0:Y:S04]  /*1bf0*/  LDGDEPBAR ;  /* 0x00000000000079af */ /* 0x000e280000000000 */
[----:B------:R-:W0:Y:S01]  /*1c00*/  LDGDEPBAR ;  /* 0x00000000000079af */ /* 0x000e220000000000 */
[----:B-1----:R-:W-:Y:S01]  /*1c10*/  IMAD.SHL.U32 R2, R180, 0x8, RZ ;  /* 0x00000008b4027824 */ /* 0x002fe200078e00ff */
[----:B------:R-:W-:Y:S01]  /*1c20*/  SHF.R.U32.HI R4, RZ, 0x3, R3 ;  /* 0x00000003ff047819 */ /* 0x000fe20000011603 */
[----:B------:R-:W-:-:S03]  /*1c30*/  IMAD.SHL.U32 R5, R10, 0x40, RZ ;  /* 0x000000400a057824 */ /* 0x000fc600078e00ff */
[----:B------:R-:W-:Y:S02]  /*1c40*/  LOP3.LUT R2, R3, 0x8, R2, 0xf8, !PT ;  /* 0x0000000803027812 */ /* 0x000fe400078ef802 */
[----:B------:R-:W-:Y:S01]  /*1c50*/  LOP3.LUT R3, R4, R0, R3, 0x1e, !PT ;  /* 0x0000000004037212 */ /* 0x000fe200078e1e03 */
[----:B------:R-:W-:Y:S01]  /*1c60*/  IMAD.SHL.U32 R0, R16, 0x400, RZ ;  /* 0x0000040010007824 */ /* 0x000fe200078e00ff */
[----:B------:R-:W-:Y:S02]  /*1c70*/  LOP3.LUT R4, R2, R4, RZ, 0x3c, !PT ;  /* 0x0000000402047212 */ /* 0x000fe400078e3cff */
[----:B------:R-:W-:Y:S02]  /*1c80*/  LOP3.LUT R2, R5, 0xfffffe00, RZ, 0xc0, !PT ;  /* 0xfffffe0005027812 */ /* 0x000fe400078ec0ff */
[----:B------:R-:W-:Y:S02]  /*1c90*/  LEA.HI.X.SX32 R5, R11, R13, 0x1, P0 ;  /* 0x0000000d0b057211 */ /* 0x000fe400000f0eff */
[----:B------:R-:W-:-:S02]  /*1ca0*/  IADD3 R187, R4, R2, R0 ;  /* 0x0000000204bb7210 */ /* 0x000fc40007ffe000 */
[----:B------:R-:W-:Y:S01]  /*1cb0*/  LOP3.LUT R186, R3, R2, RZ, 0xfc, !PT ;  /* 0x0000000203ba7212 */ /* 0x000fe200078efcff */
[----:B------:R3:W-:Y:S01]  /*1cc0*/  STL [R1+0x54], R5 ;  /* 0x0000540501007387 */ /* 0x0007e20000100800 */
[C---:B------:R-:W-:Y:S02]  /*1cd0*/  IADD3 R2, R17.reuse, 0x10080, RZ ;  /* 0x0001008011027810 */ /* 0x040fe40007ffe0ff */
[----:B------:R-:W-:-:S03]  /*1ce0*/  IADD3 R3, R17, 0x8080, RZ ;  /* 0x0000808011037810 */ /* 0x000fc60007ffe0ff */
[----:B------:R3:W-:Y:S04]  /*1cf0*/  STL [R1+0x4c], R2 ;  /* 0x00004c0201007387 */ /* 0x0007e80000100800 */
[----:B------:R3:W-:Y:S01]  /*1d00*/  STL [R1+0x50], R3 ;  /* 0x0000500301007387 */ /* 0x0007e20000100800 */
[----:B------:R-:W-:Y:S05]  /*1d10*/  @P1 BRA `(.L_x_1288) ;  /* 0x0000021000001947 */ /* 0x000fea0003800000 */
[----:B------:R-:W-:Y:S01]  /*1d20*/  USHF.L.U32 UR6, UR4, 0x7, URZ ;  /* 0x0000000704067899 */ /* 0x000fe2000800063f */
[----:B---3--:R-:W-:Y:S01]  /*1d30*/  IMAD.WIDE.U32 R4, R18, UR4, R26 ;  /* 0x0000000412047c25 */ /* 0x008fe2000f8e001a */
[----:B------:R-:W-:Y:S01]  /*1d40*/  USHF.R.S32.HI UR5, URZ, 0x1f, UR4 ;  /* 0x0000001f3f057899 */ /* 0x000fe20008011404 */
[----:B------:R-:W-:Y:S01]  /*1d50*/  BSSY B0, `(.L_x_1288) ;  /* 0x000001d000007945 */ /* 0x000fe20003800000 */
[----:B------:R-:W-:Y:S02]  /*1d60*/  UIMAD UR18, UR18, UR4, URZ ;  /* 0x00000004121272a4 */ /* 0x000fe4000f8e023f */
[----:B------:R-:W-:Y:S01]  /*1d70*/  IMAD.U32 R8, RZ, RZ, UR6 ;  /* 0x00000006ff087e24 */ /* 0x000fe2000f8e00ff */
[----:B------:R-:W-:Y:S01]  /*1d80*/  LEA R2, P1, R4, c[0x0][0x1f0], 0x1 ;  /* 0x00007c0004027a11 */ /* 0x000fe200078208ff */
[----:B------:R-:W-:-:S03]  /*1d90*/  UIMAD UR5, UR5, UR19, UR18 ;  /* 0x00000013050572a4 */ /* 0x000fc6000f8e0212 */
[----:B------:R-:W-:-:S03]  /*1da0*/  IADD3 R6, -R38, UR12, -R8 ;  /* 0x0000000c26067c10 */ /* 0x000fc6000fffe908 */
        /* <DEDUP_REMOVED lines=16> */
[----:B-1----:R-:W-:-:S04]  /*1eb0*/  IADD3 R3, P1, R40, UR6, RZ ;  /* 0x0000000628037c10 */ /* 0x002fc8000ff3e0ff */
[----:B------:R-:W-:Y:S02]  /*1ec0*/  LEA R2, P0, R3, c[0x0][0x280], 0x2 ;  /* 0x0000a00003027a11 */ /* 0x000fe400078010ff */
[----:B--2---:R-:W-:-:S04]  /*1ed0*/  LEA.HI.X.SX32 R4, R8, R39, 0x1, P1 ;  /* 0x0000002708047211 */ /* 0x004fc800008f0eff */
[----:B------:R-:W-:Y:S01]  /*1ee0*/  LEA.HI.X R3, R3, c[0x0][0x284], R4, 0x2, P0 ;  /* 0x0000a10003037a11 */ /* 0x000fe200000f1404 */
[----:B------:R-:W-:Y:S05]  /*1ef0*/  @P3 BRA `(.L_x_1289) ;  /* 0x0000002000003947 */ /* 0x000fea0003800000 */
[----:B---3--:R-:W-:-:S05]  /*1f00*/  SHF.L.U32 R4, R22, 0x4, RZ ;  /* 0x0000000416047819 */ /* 0x008fca00000006ff */
[----:B------:R1:W-:Y:S02]  /*1f10*/  LDGSTS.E.BYPASS.LTC128B.128 [R4+0x18680], [R2.64] ;  /* 0x1868000002047fae */ /* 0x0003e4000b901d4e */
.L_x_1289:
[----:B---3--:R-:W-:Y:S05]  /*1f20*/  BSYNC B0 ;  /* 0x0000000000007941 */ /* 0x008fea0003800000 */
.L_x_1288:
[----:B-1-3--:R-:W-:Y:S01]  /*1f30*/  LEA.HI R2, R33, R22, RZ, 0x2 ;  /* 0x0000001621027211 */ /* 0x00afe200078f10ff */
[----:B------:R-:W-:Y:S01]  /*1f40*/  IMAD.MOV.U32 R5, RZ, RZ, 0x1 ;  /* 0x00000001ff057424 */ /* 0x000fe200078e00ff */
[----:B------:R-:W-:Y:S01]  /*1f50*/  LOP3.LUT R4, R15, 0xffffffe0, RZ, 0xc0, !PT ;  /* 0xffffffe00f047812 */ /* 0x000fe200078ec0ff */
[----:B------:R-:W-:Y:S01]  /*1f60*/  IMAD.SHL.U32 R8, R16, 0x10, RZ ;  /* 0x0000001010087824 */ /* 0x000fe200078e00ff */
[----:B------:R-:W-:Y:S01]  /*1f70*/  LOP3.LUT R3, R2, 0x3ffffffc, RZ, 0xc0, !PT ;  /* 0x3ffffffc02037812 */ /* 0x000fe200078ec0ff */
[----:B------:R-:W-:Y:S01]  /*1f80*/  IMAD.MOV.U32 R226, RZ, RZ, 0x40 ;  /* 0x00000040ffe27424 */ /* 0x000fe200078e00ff */
[----:B------:R-:W-:Y:S01]  /*1f90*/  ISETP.LE.AND P4, PT, R5, c[0x0][0x2a8], PT ;  /* 0x0000aa0005007a0c */ /* 0x000fe20003f83270 */
[C---:B------:R-:W-:Y:S01]  /*1fa0*/  IMAD.IADD R11, R22.reuse, 0x1, -R4 ;  /* 0x00000001160b7824 */ /* 0x040fe200078e0a04 */
[----:B------:R-:W-:Y:S01]  /*1fb0*/  SHF.R.S32.HI R4, RZ, 0x2, R2 ;  /* 0x00000002ff047819 */ /* 0x000fe20000011402 */
[----:B------:R-:W-:Y:S01]  /*1fc0*/  IMAD.IADD R22, R22, 0x1, -R3 ;  /* 0x0000000116167824 */ /* 0x000fe200078e0a03 */
[----:B------:R-:W-:Y:S01]  /*1fd0*/  LEA.HI R7, R183, R183, RZ, 0x1 ;  /* 0x000000b7b7077211 */ /* 0x000fe200078f08ff */
[C---:B------:R-:W-:Y:S01]  /*1fe0*/  IMAD.SHL.U32 R3, R36.reuse, 0x40, RZ ;  /* 0x0000004024037824 */ /* 0x040fe200078e00ff */
[----:B------:R-:W-:Y:S01]  /*1ff0*/  LOP3.LUT P2, RZ, R36, 0x4, RZ, 0xc0, !PT ;  /* 0x0000000424ff7812 */ /* 0x000fe2000784c0ff */
[----:B------:R-:W-:Y:S01]  /*2000*/  IMAD.SHL.U32 R5, R38, 0x8, RZ ;  /* 0x0000000826057824 */ /* 0x000fe200078e00ff */
[----:B------:R-:W-:Y:S01]  /*2010*/  LOP3.LUT P1, RZ, R12, 0x2, RZ, 0xc0, !PT ;  /* 0x000000020cff7812 */ /* 0x000fe2000782c0ff */
[----:B------:R-:W-:Y:S01]  /*2020*/  IMAD R22, R22, 0x2, R0 ;  /* 0x0000000216167824 */ /* 0x000fe200078e0200 */
[----:B------:R-:W-:Y:S01]  /*2030*/  LOP3.LUT R10, R3, 0x1c0, RZ, 0xc0, !PT ;  /* 0x000001c0030a7812 */ /* 0x000fe200078ec0ff */
[----:B------:R-:W-:Y:S01]  /*2040*/  IMAD.MOV.U32 R188, RZ, RZ, 0x20 ;  /* 0x00000020ffbc7424 */ /* 0x000fe200078e00ff */
[----:B------:R-:W-:Y:S01]  /*2050*/  SHF.R.S32.HI R3, RZ, 0x1f, R2 ;  /* 0x0000001fff037819 */ /* 0x000fe20000011402 */
[----:B------:R-:W-:Y:S01]  /*2060*/  UIADD3 UR5, UR11, 0x1, -UR13 ;  /* 0x000000010b057890 */ /* 0x000fe2000fffe80d */
[----:B------:R-:W-:Y:S01]  /*2070*/  LOP3.LUT R2, R5, 0x8, RZ, 0xc0, !PT ;  /* 0x0000000805027812 */ /* 0x000fe200078ec0ff */
[----:B------:R-:W-:Y:S01]  /*2080*/  ULDC UR4, c[0x0][0x2a0] ;  /* 0x0000a80000047ab9 */ /* 0x000fe20000000800 */
[----:B------:R-:W-:Y:S01]  /*2090*/  SHF.R.U32.HI R9, RZ, 0x3, R10 ;  /* 0x00000003ff097819 */ /* 0x000fe2000001160a */
[----:B------:R-:W-:Y:S01]  /*20a0*/  ULOP3.LUT UR4, URZ, UR4, URZ, 0x33, !UPT ;  /* 0x000000043f047292 */ /* 0x000fe2000f8e333f */
[----:B------:R-:W-:Y:S01]  /*20b0*/  LOP3.LUT R6, R10, 0x30, R8, 0xf8, !PT ;  /* 0x000000300a067812 */ /* 0x000fe200078ef808 */
[----:B------:R-:W0:Y:S01]  /*20c0*/  LDGDEPBAR ;  /* 0x00000000000079af */ /* 0x000e220000000000 */
[----:B------:R-:W-:Y:S01]  /*20d0*/  LEA.HI R3, R3, R4, RZ, 0x3 ;  /* 0x0000000403037211 */ /* 0x000fe200078f18ff */
[----:B------:R-:W-:Y:S01]  /*20e0*/  CS2R R126, SRZ ;  /* 0x00000000007e7805 */ /* 0x000fe2000001ff00 */
[----:B------:R-:W-:Y:S01]  /*20f0*/  LOP3.LUT R5, R7, 0x1ffffffe, RZ, 0xc0, !PT ;  /* 0x1ffffffe07057812 */ /* 0x000fe200078ec0ff */
[----:B------:R-:W-:Y:S01]  /*2100*/  CS2R R124, SRZ ;  /* 0x00000000007c7805 */ /* 0x000fe2000001ff00 */
[C---:B------:R-:W-:Y:S01]  /*2110*/  LOP3.LUT R7, R9.reuse, R2, R10, 0x1e, !PT ;  /* 0x0000000209077212 */ /* 0x040fe200078e1e0a */
[----:B------:R-:W-:Y:S01]  /*2120*/  CS2R R130, SRZ ;  /* 0x0000000000827805 */ /* 0x000fe2000001ff00 */
[----:B------:R-:W-:Y:S01]  /*2130*/  LOP3.LUT R6, R9, R6, R2, 0x1e, !PT ;  /* 0x0000000609067212 */ /* 0x000fe200078e1e02 */
[----:B------:R-:W-:Y:S01]  /*2140*/  IMAD.IADD R5, R183, 0x1, -R5 ;  /* 0x00000001b7057824 */ /* 0x000fe200078e0a05 */
[----:B------:R-:W-:Y:S01]  /*2150*/  LOP3.LUT R2, R3, 0xfffffff8, RZ, 0xc0, !PT ;  /* 0xfffffff803027812 */ /* 0x000fe200078ec0ff */
[C---:B------:R-:W-:Y:S01]  /*2160*/  IMAD R183, R180.reuse, 0x2, R183 ;  /* 0x00000002b4b77824 */ /* 0x040fe200078e02b7 */
[----:B------:R-:W-:Y:S01]  /*2170*/  SHF.R.S32.HI R0, RZ, 0x1f, R11 ;  /* 0x0000001fff007819 */ /* 0x000fe2000001140b */
[----:B------:R-:W-:Y:S01]  /*2180*/  IMAD R180, R180, 0x200, R6 ;  /* 0x00000200b4b47824 */ /* 0x000fe200078e0206 */
[----:B------:R-:W-:Y:S01]  /*2190*/  SEL R181, R226, 0xffffffc0, !P2 ;  /* 0xffffffc0e2b57807 */ /* 0x000fe20005000000 */
[----:B------:R-:W-:Y:S01]  /*21a0*/  IMAD.IADD R4, R4, 0x1, -R2 ;  /* 0x0000000104047824 */ /* 0x000fe200078e0a02 */
[----:B------:R-:W-:Y:S01]  /*21b0*/  LEA.HI R0, R0, R11, RZ, 0x2 ;  /* 0x0000000b00007211 */ /* 0x000fe200078f10ff */
[----:B------:R-:W-:Y:S01]  /*21c0*/  IMAD.U32 R183, R183, 0x200, R7 ;  /* 0x00000200b7b77824 */ /* 0x000fe200078e0007 */
[----:B------:R-:W-:Y:S01]  /*21d0*/  LOP3.LUT P2, RZ, R36, 0x2, RZ, 0xc0, !PT ;  /* 0x0000000224ff7812 */ /* 0x000fe2000784c0ff */
[----:B------:R-:W-:Y:S01]  /*21e0*/  IMAD.SHL.U32 R2, R4, 0x40, RZ ;  /* 0x0000004004027824 */ /* 0x000fe200078e00ff */
[C---:B------:R-:W-:Y:S01]  /*21f0*/  LEA.HI.SX32 R3, R0.reuse, R8, 0x1e ;  /* 0x0000000800037211 */ /* 0x040fe200078ff2ff */
[C---:B------:R-:W-:Y:S01]  /*2200*/  IMAD R181, R183.reuse, 0x2, R181 ;  /* 0x00000002b7b57824 */ /* 0x040fe200078e02b5 */
[----:B------:R-:W-:Y:S01]  /*2210*/  LOP3.LUT R0, R0, 0x7ffffffc, RZ, 0xc0, !PT ;  /* 0x7ffffffc00007812 */ /* 0x000fe200078ec0ff */
[----:B------:R-:W-:Y:S01]  /*2220*/  IMAD.SHL.U32 R184, R183, 0x2, RZ ;  /* 0x00000002b7b87824 */ /* 0x000fe200078e00ff */
[----:B------:R-:W-:Y:S01]  /*2230*/  LOP3.LUT R2, R2, 0x1c0, RZ, 0xc0, !PT ;  /* 0x000001c002027812 */ /* 0x000fe200078ec0ff */
[----:B------:R1:W-:Y:S01]  /*2240*/  STL [R1+0x20], R3 ;  /* 0x0000200301007387 */ /* 0x0003e20000100800 */
[----:B------:R-:W-:Y:S01]  /*2250*/  LOP3.LUT P0, RZ, R12, 0x4, RZ, 0xc0, !PT ;  /* 0x000000040cff7812 */ /* 0x000fe2000780c0ff */
[----:B------:R-:W-:Y:S01]  /*2260*/  IMAD.IADD R0, R11, 0x1, -R0 ;  /* 0x000000010b007824 */ /* 0x000fe200078e0a00 */
[C---:B------:R-:W-:Y:S01]  /*2270*/  SEL R182, R188.reuse, 0xffffffe0, !P2 ;  /* 0xffffffe0bcb67807 */ /* 0x040fe20005000000 */
[----:B------:R-:W-:Y:S01]  /*2280*/  CS2R R128, SRZ ;  /* 0x0000000000807805 */ /* 0x000fe2000001ff00 */
[----:B------:R-:W-:Y:S01]  /*2290*/  SEL R185, R188, 0xffffffe0, !P1 ;  /* 0xffffffe0bcb97807 */ /* 0x000fe20004800000 */
[----:B------:R-:W-:Y:S01]  /*22a0*/  IMAD R0, R5, 0x4, R0 ;  /* 0x0000000405007824 */ /* 0x000fe200078e0200 */
[----:B------:R-:W-:Y:S01]  /*22b0*/  R2P PR, R4, 0x6 ;  /* 0x0000000604007804 */ /* 0x000fe20000000000 */
[----:B------:R-:W-:Y:S01]  /*22c0*/  IMAD R183, R183, 0x2, R182 ;  /* 0x00000002b7b77824 */ /* 0x000fe200078e02b6 */
[----:B------:R-:W-:Y:S01]  /*22d0*/  SEL R168, R226, 0xffffffc0, !P0 ;  /* 0xffffffc0e2a87807 */ /* 0x000fe20004000000 */
[----:B------:R-:W-:Y:S01]  /*22e0*/  CS2R R122, SRZ ;  /* 0x00000000007a7805 */ /* 0x000fe2000001ff00 */
        /* <DEDUP_REMOVED lines=14> */
[----:B-1----:R-:W-:Y:S01]  /*23d0*/  SHF.R.U32.HI R3, RZ, 0x3, R2 ;  /* 0x00000003ff037819 */ /* 0x002fe20000011602 */
        /* <DEDUP_REMOVED lines=10> */
[----:B------:R-:W-:Y:S01]  /*2480*/  IMAD.U32 R3, RZ, RZ, UR5 ;  /* 0x00000005ff037e24 */ /* 0x000fe2000f8e00ff */
        /* <DEDUP_REMOVED lines=14> */
[----:B------:R-:W-:Y:S01]  /*2570*/  IMAD.SHL.U32 R180, R180, 0x2, RZ ;  /* 0x00000002b4b47824 */ /* 0x000fe200078e00ff */
[----:B------:R-:W-:Y:S01]  /*2580*/  UMOV UR19, URZ ;  /* 0x0000003f00137c82 */ /* 0x000fe20008000000 */
[----:B------:R-:W-:Y:S01]  /*2590*/  IMAD.IADD R182, R182, 0x1, R181 ;  /* 0x00000001b6b67824 */ /* 0x000fe200078e02b5 */
[----:B------:R-:W-:Y:S01]  /*25a0*/  UMOV UR18, 0x1 ;  /* 0x0000000100127882 */ /* 0x000fe20000000000 */
[----:B------:R-:W-:Y:S01]  /*25b0*/  IMAD.IADD R226, R226, 0x1, R225 ;  /* 0x00000001e2e27824 */ /* 0x000fe200078e02e1 */
[----:B------:R-:W-:Y:S01]  /*25c0*/  UISETP.GT.AND UP4, UPT, UR8, -0x1, UPT ;  /* 0xffffffff0800788c */ /* 0x000fe2000bf84270 */
[----:B------:R-:W-:Y:S01]  /*25d0*/  IMAD.IADD R189, R186, 0x1, R188 ;  /* 0x00000001babd7824 */ /* 0x000fe200078e02bc */
[----:B------:R-:W-:Y:S01]  /*25e0*/  UMOV UR5, URZ ;  /* 0x0000003f00057c82 */ /* 0x000fe20008000000 */
[----:B-1----:R-:W-:-:S05]  /*25f0*/  IMAD.SHL.U32 R4, R0, 0x2, RZ ;  /* 0x0000000200047824 */ /* 0x002fca00078e00ff */
[----:B------:R-:W-:Y:S01]  /*2600*/  IADD3 R0, R3, -UR12, -R4 ;  /* 0x8000000c03007c10 */ /* 0x000fe2000fffe804 */
[----:B------:R1:W-:Y:S01]  /*2610*/  STL [R1+0x4], R4 ;  /* 0x0000040401007387 */ /* 0x0003e20000100800 */
[----:B------:R-:W-:Y:S02]  /*2620*/  IADD3 R3, -R4, UR20, RZ ;  /* 0x0000001404037c10 */ /* 0x000fe4000fffe1ff */
[C---:B------:R-:W-:Y:S02]  /*2630*/  IADD3 R2, R0.reuse, c[0x0][0x2a4], RZ ;  /* 0x0000a90000027a10 */ /* 0x040fe40007ffe0ff */
[----:B------:R-:W-:Y:S01]  /*2640*/  IADD3 R0, R0, UR4, RZ ;  /* 0x0000000400007c10 */ /* 0x000fe2000fffe0ff */
[----:B------:R1:W-:Y:S04]  /*2650*/  STL [R1+0xc], R3 ;  /* 0x00000c0301007387 */ /* 0x0003e80000100800 */
[----:B------:R1:W-:Y:S04]  /*2660*/  STL [R1], R2 ;  /* 0x0000000201007387 */ /* 0x0003e80000100800 */
[----:B------:R1:W-:Y:S02]  /*2670*/  STL [R1+0x8], R0 ;  /* 0x0000080001007387 */ /* 0x0003e40000100800 */
.L_x_1308:
[----:B------:R-:W-:Y:S04]  /*2680*/  DEPBAR.LE SB0, 0x1 ;  /* 0x000080400000791a */ /* 0x000fe80000000000 */
[----:B------:R-:W-:Y:S01]  /*2690*/  BAR.SYNC.DEFER_BLOCKING 0x0 ;  /* 0x0000000000007b1d */ /* 0x000fe20000010000 */
[----:B------:R-:W-:Y:S01]  /*26a0*/  USHF.L.U32 UR4, UR5, 0xd, URZ ;  /* 0x0000000d05047899 */ /* 0x000fe2000800063f */
[----:B------:R-:W-:Y:S05]  /*26b0*/  MOV R208, UR5 ;  /* 0x0000000500d07c02 */ /* 0x000fea0008000f00 */
[----:B-1----:R-:W-:Y:S05]  /*26c0*/  IADD3 R3, R187, UR4, RZ ;  /* 0x00000004bb037c10 */ /* 0x002fea000fffe0ff */
        /* <DEDUP_REMOVED lines=8> */
[----:B------:R-:W4:Y:S04]  /*2750*/  LDL R178, [R1] ;  /* 0x0000000001b27983 */ /* 0x000f280000100800 */
[----:B------:R-:W5:Y:S08]  /*2760*/  LDSM.16.M88.4 R48, [R184+0x2080] ;  /* 0x00208000b830783b */ /* 0x000f700000000200 */
[----:B------:R-:W4:Y:S01]  /*2770*/  LDL R177, [R1+0x8] ;  /* 0x0000080001b17983 */ /* 0x000f220000100800 */
[-C--:B-1----:R-:W-:Y:S03]  /*2780*/  HMMA.16816.F32 R4, R64, R16.reuse, RZ ;  /* 0x000000104004723c */ /* 0x082fe600000018ff */
[----:B------:R-:W1:Y:S05]  /*2790*/  LDSM.16.M88.4 R132, [R184+0x3080] ;  /* 0x00308000b884783b */ /* 0x000e6a0000000200 */
[C---:B--2---:R-:W-:Y:S03]  /*27a0*/  HMMA.16816.F32 R8, R60.reuse, R16, RZ ;  /* 0x000000103c08723c */ /* 0x044fe600000018ff */
[----:B------:R-:W2:Y:S04]  /*27b0*/  LDL R176, [R1+0xc] ;  /* 0x00000c0001b07983 */ /* 0x000ea80000100800 */
[----:B------:R-:W-:Y:S01]  /*27c0*/  LDSM.16.M88.4 R140, [R183+0x80] ;  /* 0x00008000b78c783b */ /* 0x000fe20000000200 */
[-C--:B------:R-:W-:Y:S07]  /*27d0*/  HMMA.16816.F32 R12, R60, R18.reuse, RZ ;  /* 0x000000123c0c723c */ /* 0x080fee00000018ff */
[----:B------:R-:W1:Y:S01]  /*27e0*/  LDSM.16.M88.4 R136, [R2+0x8080] ;  /* 0x008080000288783b */ /* 0x000e620000000200 */
[C---:B------:R-:W-:Y:S07]  /*27f0*/  HMMA.16816.F32 R16, R64.reuse, R18, RZ ;  /* 0x000000124010723c */ /* 0x040fee00000018ff */
[----:B------:R-:W1:Y:S01]  /*2800*/  LDSM.16.M88.4 R144, [R2+0xa080] ;  /* 0x00a080000290783b */ /* 0x000e620000000200 */
[-C--:B---3--:R-:W-:Y:S07]  /*2810*/  HMMA.16816.F32 R20, R64, R32.reuse, RZ ;  /* 0x000000204014723c */ /* 0x088fee00000018ff */
[----:B------:R-:W3:Y:S01]  /*2820*/  LDSM.16.M88.4 R148, [R183+0x1080] ;  /* 0x00108000b794783b */ /* 0x000ee20000000200 */
[C---:B------:R-:W-:Y:S07]  /*2830*/  HMMA.16816.F32 R24, R60.reuse, R32, RZ ;  /* 0x000000203c18723c */ /* 0x040fee00000018ff */
[----:B------:R-:W1:Y:S01]  /*2840*/  LDSM.16.M88.4 R152, [R183+0x2080] ;  /* 0x00208000b798783b */ /* 0x000e620000000200 */
[-C--:B------:R-:W-:Y:S07]  /*2850*/  HMMA.16816.F32 R28, R60, R34.reuse, RZ ;  /* 0x000000223c1c723c */ /* 0x080fee00000018ff */
[----:B------:R-:W2:Y:S01]  /*2860*/  LDL R179, [R1+0x20] ;  /* 0x0000200001b37983 */ /* 0x000ea20000100800 */
[C---:B------:R-:W-:Y:S03]  /*2870*/  HMMA.16816.F32 R32, R64.reuse, R34, RZ ;  /* 0x000000224020723c */ /* 0x040fe600000018ff */
[----:B------:R-:W3:Y:S05]  /*2880*/  LDSM.16.M88.4 R156, [R183+0x3080] ;  /* 0x00308000b79c783b */ /* 0x000eea0000000200 */
[-C--:B-----5:R-:W-:Y:S03]  /*2890*/  HMMA.16816.F32 R36, R64, R48.reuse, RZ ;  /* 0x000000304024723c */ /* 0x0a0fe600000018ff */
[----:B------:R-:W-:Y:S05]  /*28a0*/  LDSM.16.M88.4 R164, [R181+0x1080] ;  /* 0x00108000b5a4783b */ /* 0x000fea0000000200 */
[C---:B------:R-:W-:Y:S03]  /*28b0*/  HMMA.16816.F32 R40, R60.reuse, R48, RZ ;  /* 0x000000303c28723c */ /* 0x040fe600000018ff */
[----:B------:R-:W-:Y:S05]  /*28c0*/  LDSM.16.M88.4 R168, [R182+0x80] ;  /* 0x00008000b6a8783b */ /* 0x000fea0000000200 */
[-C--:B------:R-:W-:Y:S08]  /*28d0*/  HMMA.16816.F32 R44, R60, R50.reuse, RZ ;  /* 0x000000323c2c723c */ /* 0x080ff000000018ff */
[C---:B------:R-:W-:Y:S08]  /*28e0*/  HMMA.16816.F32 R48, R64.reuse, R50, RZ ;  /* 0x000000324030723c */ /* 0x040ff000000018ff */
[-C--:B-1----:R-:W-:Y:S08]  /*28f0*/  HMMA.16816.F32 R52, R64, R132.reuse, RZ ;  /* 0x000000844034723c */ /* 0x082ff000000018ff */
[C---:B------:R-:W-:Y:S08]  /*2900*/  HMMA.16816.F32 R56, R60.reuse, R132, RZ ;  /* 0x000000843c38723c */ /* 0x040ff000000018ff */
[-C--:B------:R-:W-:Y:S08]  /*2910*/  HMMA.16816.F32 R60, R60, R134.reuse, RZ ;  /* 0x000000863c3c723c */ /* 0x080ff000000018ff */
[----:B------:R-:W-:Y:S01]  /*2920*/  HMMA.16816.F32 R64, R64, R134, RZ ;  /* 0x000000864040723c */ /* 0x000fe200000018ff */
[----:B------:R-:W-:Y:S07]  /*2930*/  LDSM.16.M88.4 R132, [R160+0x8080] ;  /* 0x00808000a084783b */ /* 0x000fee0000000200 */
[-C--:B------:R-:W-:Y:S01]  /*2940*/  HMMA.16816.F32 R4, R136, R140.reuse, R4 ;  /* 0x0000008c8804723c */ /* 0x080fe20000001804 */
[----:B------:R-:W-:Y:S07]  /*2950*/  LDSM.16.M88.4 R160, [R160+0xa080] ;  /* 0x00a08000a0a0783b */ /* 0x000fee0000000200 */
[C---:B------:R-:W-:Y:S08]  /*2960*/  HMMA.16816.F32 R8, R144.reuse, R140, R8 ;  /* 0x0000008c9008723c */ /* 0x040ff00000001808 */
[-C--:B------:R-:W-:Y:S08]  /*2970*/  HMMA.16816.F32 R12, R144, R142.reuse, R12 ;  /* 0x0000008e900c723c */ /* 0x080ff0000000180c */
[C---:B------:R-:W-:Y:S01]  /*2980*/  HMMA.16816.F32 R16, R136.reuse, R142, R16 ;  /* 0x0000008e8810723c */ /* 0x040fe20000001810 */
[----:B------:R-:W1:Y:S07]  /*2990*/  LDSM.16.M88.4 R140, [R181+0x80] ;  /* 0x00008000b58c783b */ /* 0x000e6e0000000200 */
[-C--:B---3--:R-:W-:Y:S08]  /*29a0*/  HMMA.16816.F32 R20, R136, R148.reuse, R20 ;  /* 0x000000948814723c */ /* 0x088ff00000001814 */
[C---:B------:R-:W-:Y:S08]  /*29b0*/  HMMA.16816.F32 R24, R144.reuse, R148, R24 ;  /* 0x000000949018723c */ /* 0x040ff00000001818 */
[-C--:B------:R-:W-:Y:S08]  /*29c0*/  HMMA.16816.F32 R28, R144, R150.reuse, R28 ;  /* 0x00000096901c723c */ /* 0x080ff0000000181c */
[C---:B------:R-:W-:Y:S01]  /*29d0*/  HMMA.16816.F32 R32, R136.reuse, R150, R32 ;  /* 0x000000968820723c */ /* 0x040fe20000001820 */
[----:B------:R-:W3:Y:S07]  /*29e0*/  LDSM.16.M88.4 R148, [R181+0x2080] ;  /* 0x00208000b594783b */ /* 0x000eee0000000200 */
[-C--:B------:R-:W-:Y:S08]  /*29f0*/  HMMA.16816.F32 R36, R136, R152.reuse, R36 ;  /* 0x000000988824723c */ /* 0x080ff00000001824 */
[C---:B------:R-:W-:Y:S08]  /*2a00*/  HMMA.16816.F32 R40, R144.reuse, R152, R40 ;  /* 0x000000989028723c */ /* 0x040ff00000001828 */
[-C--:B------:R-:W-:Y:S08]  /*2a10*/  HMMA.16816.F32 R44, R144, R154.reuse, R44 ;  /* 0x0000009a902c723c */ /* 0x080ff0000000182c */
[C---:B------:R-:W-:Y:S01]  /*2a20*/  HMMA.16816.F32 R48, R136.reuse, R154, R48 ;  /* 0x0000009a8830723c */ /* 0x040fe20000001830 */
[----:B------:R-:W5:Y:S07]  /*2a30*/  LDSM.16.M88.4 R152, [R181+0x3080] ;  /* 0x00308000b598783b */ /* 0x000f6e0000000200 */
[-C--:B------:R-:W-:Y:S08]  /*2a40*/  HMMA.16816.F32 R52, R136, R156.reuse, R52 ;  /* 0x0000009c8834723c */ /* 0x080ff00000001834 */
[C---:B------:R-:W-:Y:S08]  /*2a50*/  HMMA.16816.F32 R56, R144.reuse, R156, R56 ;  /* 0x0000009c9038723c */ /* 0x040ff00000001838 */
[-C--:B------:R-:W-:Y:S01]  /*2a60*/  HMMA.16816.F32 R60, R144, R158.reuse, R60 ;  /* 0x0000009e903c723c */ /* 0x080fe2000000183c */
[----:B------:R-:W2:Y:S07]  /*2a70*/  LDSM.16.M88.4 R144, [R172+0x8080] ;  /* 0x00808000ac90783b */ /* 0x000eae0000000200 */
[----:B------:R-:W-:Y:S01]  /*2a80*/  HMMA.16816.F32 R64, R136, R158, R64 ;  /* 0x0000009e8840723c */ /* 0x000fe20000001840 */
[----:B------:R-:W2:Y:S07]  /*2a90*/  LDSM.16.M88.4 R172, [R172+0xa080] ;  /* 0x00a08000acac783b */ /* 0x000eae0000000200 */
        /* <DEDUP_REMOVED lines=10> */
[-C--:B---3--:R-:W-:Y:S08]  /*2b40*/  HMMA.16816.F32 R36, R132, R148.reuse, R36 ;  /* 0x000000948424723c */ /* 0x088ff00000001824 */
[C---:B------:R-:W-:Y:S08]  /*2b50*/  HMMA.16816.F32 R40, R160.reuse, R148, R40 ;  /* 0x00000094a028723c */ /* 0x040ff00000001828 */
[-C--:B------:R-:W-:Y:S08]  /*2b60*/  HMMA.16816.F32 R44, R160, R150.reuse, R44 ;  /* 0x00000096a02c723c */ /* 0x080ff0000000182c */
[C---:B------:R-:W-:Y:S01]  /*2b70*/  HMMA.16816.F32 R48, R132.reuse, R150, R48 ;  /* 0x000000968430723c */ /* 0x040fe20000001830 */
[----:B------:R-:W3:Y:S07]  /*2b80*/  LDSM.16.M88.4 R148, [R182+0x3080] ;  /* 0x00308000b694783b */ /* 0x000eee0000000200 */
[-C--:B-----5:R-:W-:Y:S04]  /*2b90*/  HMMA.16816.F32 R52, R132, R152.reuse, R52 ;  /* 0x000000988434723c */ /* 0x0a0fe80000001834 */
[--C-:B--2---:R-:W-:Y:S04]  /*2ba0*/  IMAD R208, R208, 0x80, R179.reuse ;  /* 0x00000080d0d07824 */ /* 0x104fe800078e02b3 */
[C---:B------:R-:W-:Y:S01]  /*2bb0*/  HMMA.16816.F32 R56, R160.reuse, R152, R56 ;  /* 0x00000098a038723c */ /* 0x040fe20000001838 */
[----:B------:R2:W1:Y:S04]  /*2bc0*/  LDS R198, [R208.X4+0x18080] ;  /* 0x01808000d0c67984 */ /* 0x0004680000004800 */
[----:B------:R2:W1:Y:S03]  /*2bd0*/  LDS R199, [R208.X4+0x180a0] ;  /* 0x0180a000d0c77984 */ /* 0x0004660000004800 */
[-C--:B------:R-:W-:Y:S01]  /*2be0*/  HMMA.16816.F32 R60, R160, R154.reuse, R60 ;  /* 0x0000009aa03c723c */ /* 0x080fe2000000183c */
[----:B------:R2:W1:Y:S04]  /*2bf0*/  LDS R200, [R208.X4+0x18180] ;  /* 0x01818000d0c87984 */ /* 0x0004680000004800 */
[----:B------:R2:W1:Y:S03]  /*2c00*/  LDS R201, [R208.X4+0x181a0] ;  /* 0x0181a000d0c97984 */ /* 0x0004660000004800 */
[----:B------:R-:W-:Y:S07]  /*2c10*/  HMMA.16816.F32 R64, R132, R154, R64 ;  /* 0x0000009a8440723c */ /* 0x000fee0000001840 */
[----:B------:R-:W-:Y:S01]  /*2c20*/  MOV R132, UR9 ;  /* 0x0000000900847c02 */ /* 0x000fe20008000f00 */
[-C--:B------:R-:W-:Y:S05]  /*2c30*/  HMMA.16816.F32 R4, R144, R168.reuse, R4 ;  /* 0x000000a89004723c */ /* 0x080fea0000001804 */
[----:B------:R-:W-:Y:S03]  /*2c40*/  IMAD R132, R132, 0x80, R179 ;  /* 0x0000008084847824 */ /* 0x000fe600078e02b3 */
[C---:B------:R-:W-:Y:S04]  /*2c50*/  HMMA.16816.F32 R8, R172.reuse, R168, R8 ;  /* 0x000000a8ac08723c */ /* 0x040fe80000001808 */
[C---:B----4-:R-:W-:Y:S01]  /*2c60*/  IADD3 R195, R132.reuse, R178, RZ ;  /* 0x000000b284c37210 */ /* 0x050fe20007ffe0ff */
        /* <DEDUP_REMOVED lines=17> */
[----:B--2---:R-:W-:Y:S01]  /*2d80*/  IMAD.U32 R133, RZ, RZ, UR12 ;  /* 0x0000000cff857e24 */ /* 0x004fe2000f8e00ff */
[----:B------:R-:W-:Y:S04]  /*2d90*/  BSSY B0, `(.L_x_1291) ;  /* 0x0000012000007945 */ /* 0x000fe80003800000 */
[----:B------:R-:W-:Y:S04]  /*2da0*/  IADD3 R133, R132, UR11, -R133 ;  /* 0x0000000b84857c10 */ /* 0x000fe8000fffe885 */
        /* <DEDUP_REMOVED lines=11> */
.L_x_1292:
[----:B------:R-:W-:Y:S04]  /*2e60*/  MOV R134, 0x1 ;  /* 0x0000000100867802 */ /* 0x000fe80000000f00 */
[----:B------:R-:W-:Y:S11]  /*2e70*/  ISETP.NE.AND P0, PT, R134, c[0x0][0x2a8], PT ;  /* 0x0000aa0086007a0c */ /* 0x000ff60003f05270 */
[----:B------:R-:W-:Y:S02]  /*2e80*/  @!UPT UIADD3 URZ, URZ, URZ, URZ ;  /* 0x0000003f3f3ff290 */ /* 0x000fe4000fffe03f */
[----:B------:R-:W-:Y:S05]  /*2e90*/  @P0 IMAD.HI.U32 R134, R133, c[0x0][0x2ac], RZ ;  /* 0x0000ab0085860a27 */ /* 0x000fea00078e00ff */
[----:B------:R-:W-:Y:S02]  /*2ea0*/  @P0 SHF.R.U32.HI R133, RZ, c[0x0][0x2b0], R134 ;  /* 0x0000ac00ff850a19 */ /* 0x000fe40000011686 */
.L_x_1293:
[----:B------:R-:W-:Y:S05]  /*2eb0*/  BSYNC B0 ;  /* 0x0000000000007941 */ /* 0x000fea0003800000 */
.L_x_1291:
[----:B------:R-:W2:Y:S01]  /*2ec0*/  LDL R135, [R1+0x4] ;  /* 0x0000040001877983 */ /* 0x000ea20000100800 */
[----:B------:R-:W-:Y:S04]  /*2ed0*/  IMAD.MOV.U32 R134, RZ, RZ, c[0x0][0x2a8] ;  /* 0x0000aa00ff867624 */ /* 0x000fe800078e00ff */
[----:B------:R-:W-:Y:S04]  /*2ee0*/  IMAD R133, R133, R134, -UR13 ;  /* 0x8000000d85857e24 */ /* 0x000fe8000f8e0286 */
[----:B--2---:R-:W-:Y:S05]  /*2ef0*/  IMAD.IADD R133, R133, 0x1, -R135 ;  /* 0x0000000185857824 */ /* 0x004fea00078e0a87 */
[----:B------:R-:W-:Y:S02]  /*2f00*/  IADD3 R134, R133, c[0x0][0x2a8], RZ ;  /* 0x0000aa0085867a10 */ /* 0x000fe40007ffe0ff */
[----:B------:R-:W-:Y:S02]  /*2f10*/  IMNMX R191, R191, R133, !PT ;  /* 0x00000085bfbf7217 */ /* 0x000fe40007800200 */
[----:B------:R-:W-:Y:S02]  /*2f20*/  IMNMX R195, R195, R134, PT ;  /* 0x00000086c3c37217 */ /* 0x000fe40003800200 */
.L_x_1290:
[----:B--2---:R-:W-:Y:S05]  /*2f30*/  IADD3 R133, R132, 0x8, RZ ;  /* 0x0000000884857810 */ /* 0x004fea0007ffe0ff */
[--C-:B------:R-:W-:Y:S02]  /*2f40*/  IMAD.IADD R194, R178, 0x1, R133.reuse ;  /* 0x00000001b2c27824 */ /* 0x100fe400078e0285 */
[----:B------:R-:W-:Y:S03]  /*2f50*/  IMAD.IADD R190, R177, 0x1, R133 ;  /* 0x00000001b1be7824 */ /* 0x000fe600078e0285 */
[----:B------:R-:W-:Y:S01]  /*2f60*/  IMNMX R194, R176, R194, PT ;  /* 0x000000c2b0c27217 */ /* 0x000fe20003800200 */
[----:B------:R-:W-:-:S05]  /*2f70*/  @!P4 BRA `(.L_x_1294) ;  /* 0x000001b00000c947 */ /* 0x000fca0003800000 */
[----:B------:R-:W-:Y:S01]  /*2f80*/  IMAD.U32 R134, RZ, RZ, UR12 ;  /* 0x0000000cff867e24 */ /* 0x000fe2000f8e00ff */
[----:B------:R-:W-:Y:S04]  /*2f90*/  BSSY B0, `(.L_x_1295) ;  /* 0x0000012000007945 */ /* 0x000fe80003800000 */
[----:B------:R-:W-:Y:S04]  /*2fa0*/  IADD3 R133, -R134, UR11, R133 ;  /* 0x0000000b86857c10 */ /* 0x000fe8000fffe185 */
        /* <DEDUP_REMOVED lines=11> */
.L_x_1296:
[----:B------:R-:W-:Y:S04]  /*3060*/  MOV R134, 0x1 ;  /* 0x0000000100867802 */ /* 0x000fe80000000f00 */
[----:B------:R-:W-:Y:S11]  /*3070*/  ISETP.NE.AND P0, PT, R134, c[0x0][0x2a8], PT ;  /* 0x0000aa0086007a0c */ /* 0x000ff60003f05270 */
[----:B------:R-:W-:Y:S02]  /*3080*/  @!UPT UIADD3 URZ, URZ, URZ, URZ ;  /* 0x0000003f3f3ff290 */ /* 0x000fe4000fffe03f */
[----:B------:R-:W-:Y:S05]  /*3090*/  @P0 IMAD.HI.U32 R134, R133, c[0x0][0x2ac], RZ ;  /* 0x0000ab0085860a27 */ /* 0x000fea00078e00ff */
[----:B------:R-:W-:Y:S02]  /*30a0*/  @P0 SHF.R.U32.HI R133, RZ, c[0x0][0x2b0], R134 ;  /* 0x0000ac00ff850a19 */ /* 0x000fe40000011686 */
.L_x_1297:
[----:B------:R-:W-:Y:S05]  /*30b0*/  BSYNC B0 ;  /* 0x0000000000007941 */ /* 0x000fea0003800000 */
.L_x_1295:
[----:B------:R-:W2:Y:S01]  /*30c0*/  LDL R135, [R1+0x4] ;  /* 0x0000040001877983 */ /* 0x000ea20000100800 */
[----:B------:R-:W-:Y:S04]  /*30d0*/  IMAD.MOV.U32 R134, RZ, RZ, c[0x0][0x2a8] ;  /* 0x0000aa00ff867624 */ /* 0x000fe800078e00ff */
[----:B------:R-:W-:Y:S04]  /*30e0*/  IMAD R133, R133, R134, -UR13 ;  /* 0x8000000d85857e24 */ /* 0x000fe8000f8e0286 */
[----:B--2---:R-:W-:Y:S05]  /*30f0*/  IMAD.IADD R133, R133, 0x1, -R135 ;  /* 0x0000000185857824 */ /* 0x004fea00078e0a87 */
[----:B------:R-:W-:Y:S02]  /*3100*/  IADD3 R134, R133, c[0x0][0x2a8], RZ ;  /* 0x0000aa0085867a10 */ /* 0x000fe40007ffe0ff */
[----:B------:R-:W-:Y:S02]  /*3110*/  IMNMX R190, R190, R133, !PT ;  /* 0x00000085bebe7217 */ /* 0x000fe40007800200 */
[----:B------:R-:W-:Y:S02]  /*3120*/  IMNMX R194, R194, R134, PT ;  /* 0x00000086c2c27217 */ /* 0x000fe40003800200 */
.L_x_1294:
[----:B------:R-:W-:Y:S05]  /*3130*/  IADD3 R133, R132, 0x40, RZ ;  /* 0x0000004084857810 */ /* 0x000fea0007ffe0ff */
        /* <DEDUP_REMOVED lines=18> */
.L_x_1300:
[----:B------:R-:W-:Y:S04]  /*3260*/  MOV R134, 0x1 ;  /* 0x0000000100867802 */ /* 0x000fe80000000f00 */
[----:B------:R-:W-:Y:S11]  /*3270*/  ISETP.NE.AND P0, PT, R134, c[0x0][0x2a8], PT ;  /* 0x0000aa0086007a0c */ /* 0x000ff60003f05270 */
[----:B------:R-:W-:Y:S02]  /*3280*/  @!UPT UIADD3 URZ, URZ, URZ, URZ ;  /* 0x0000003f3f3ff290 */ /* 0x000fe4000fffe03f */
[----:B------:R-:W-:Y:S05]  /*3290*/  @P0 IMAD.HI.U32 R134, R133, c[0x0][0x2ac], RZ ;  /* 0x0000ab0085860a27 */ /* 0x000fea00078e00ff */
[----:B------:R-:W-:Y:S02]  /*32a0*/  @P0 SHF.R.U32.HI R133, RZ, c[0x0][0x2b0], R134 ;  /* 0x0000ac00ff850a19 */ /* 0x000fe40000011686 */
.L_x_1301:
[----:B------:R-:W-:Y:S05]  /*32b0*/  BSYNC B0 ;  /* 0x0000000000007941 */ /* 0x000fea0003800000 */
.L_x_1299:
[----:B------:R-:W2:Y:S01]  /*32c0*/  LDL R135, [R1+0x4] ;  /* 0x0000040001877983 */ /* 0x000ea20000100800 */
[----:B------:R-:W-:Y:S04]  /*32d0*/  IMAD.MOV.U32 R134, RZ, RZ, c[0x0][0x2a8] ;  /* 0x0000aa00ff867624 */ /* 0x000fe800078e00ff */
[----:B------:R-:W-:Y:S04]  /*32e0*/  IMAD R133, R133, R134, -UR13 ;  /* 0x8000000d85857e24 */ /* 0x000fe8000f8e0286 */
[----:B--2---:R-:W-:Y:S05]  /*32f0*/  IMAD.IADD R133, R133, 0x1, -R135 ;  /* 0x0000000185857824 */ /* 0x004fea00078e0a87 */
[----:B------:R-:W-:Y:S02]  /*3300*/  IADD3 R134, R133, c[0x0][0x2a8], RZ ;  /* 0x0000aa0085867a10 */ /* 0x000fe40007ffe0ff */
[----:B------:R-:W-:Y:S02]  /*3310*/  IMNMX R192, R192, R133, !PT ;  /* 0x00000085c0c07217 */ /* 0x000fe40007800200 */
[----:B------:R-:W-:Y:S02]  /*3320*/  IMNMX R197, R197, R134, PT ;  /* 0x00000086c5c57217 */ /* 0x000fe40003800200 */
.L_x_1298:
        /* <DEDUP_REMOVED lines=19> */
.L_x_1304:
[----:B------:R-:W-:Y:S04]  /*3460*/  MOV R133, 0x1 ;  /* 0x0000000100857802 */ /* 0x000fe80000000f00 */
[----:B------:R-:W-:Y:S11]  /*3470*/  ISETP.NE.AND P0, PT, R133, c[0x0][0x2a8], PT ;  /* 0x0000aa0085007a0c */ /* 0x000ff60003f05270 */
[----:B------:R-:W-:Y:S02]  /*3480*/  @!UPT UIADD3 URZ, URZ, URZ, URZ ;  /* 0x0000003f3f3ff290 */ /* 0x000fe4000fffe03f */
[----:B------:R-:W-:Y:S05]  /*3490*/  @P0 IMAD.HI.U32 R133, R132, c[0x0][0x2ac], RZ ;  /* 0x0000ab0084850a27 */ /* 0x000fea00078e00ff */
[----:B------:R-:W-:Y:S02]  /*34a0*/  @P0 SHF.R.U32.HI R132, RZ, c[0x0][0x2b0], R133 ;  /* 0x0000ac00ff840a19 */ /* 0x000fe40000011685 */
.L_x_1305:
[----:B------:R-:W-:Y:S05]  /*34b0*/  BSYNC B0 ;  /* 0x0000000000007941 */ /* 0x000fea0003800000 */
.L_x_1303:
[----:B------:R-:W2:Y:S01]  /*34c0*/  LDL R134, [R1+0x4] ;  /* 0x0000040001867983 */ /* 0x000ea20000100800 */
[----:B------:R-:W-:Y:S04]  /*34d0*/  IMAD.MOV.U32 R133, RZ, RZ, c[0x0][0x2a8] ;  /* 0x0000aa00ff857624 */ /* 0x000fe800078e00ff */
[----:B------:R-:W-:Y:S04]  /*34e0*/  IMAD R132, R132, R133, -UR13 ;  /* 0x8000000d84847e24 */ /* 0x000fe8000f8e0285 */
[----:B--2---:R-:W-:Y:S05]  /*34f0*/  IMAD.IADD R132, R132, 0x1, -R134 ;  /* 0x0000000184847824 */ /* 0x004fea00078e0a86 */
[----:B------:R-:W-:Y:S02]  /*3500*/  IADD3 R133, R132, c[0x0][0x2a8], RZ ;  /* 0x0000aa0084857a10 */ /* 0x000fe40007ffe0ff */
[----:B------:R-:W-:Y:S02]  /*3510*/  IMNMX R193, R193, R132, !PT ;  /* 0x00000084c1c17217 */ /* 0x000fe40007800200 */
[----:B------:R-:W-:Y:S02]  /*3520*/  IMNMX R196, R196, R133, PT ;  /* 0x00000085c4c47217 */ /* 0x000fe40003800200 */
.L_x_1302:
        /* <DEDUP_REMOVED lines=18> */
[----:B--23--:R-:W2:Y:S01]  /*3650*/  LDL.64 R214, [R1+0x38] ;  /* 0x0000380001d67983 */ /* 0x00cea20000100a00 */
[----:B------:R-:W-:Y:S01]  /*3660*/  ULDC.64 UR6, c[0x0][0x178] ;  /* 0x00005e0000067ab9 */ /* 0x000fe20000000a00 */
[----:B------:R-:W-:Y:S01]  /*3670*/  IMAD.U32 R202, RZ, RZ, UR9 ;  /* 0x00000009ffca7e24 */ /* 0x000fe2000f8e00ff */
[----:B------:R-:W-:Y:S01]  /*3680*/  UIMAD.WIDE.U32 UR22, UR20, UR6, URZ ;  /* 0x00000006141672a5 */ /* 0x000fe2000f8e003f */
[----:B------:R-:W3:Y:S01]  /*3690*/  LDL R204, [R1+0x48] ;  /* 0x0000480001cc7983 */ /* 0x000ee20000100800 */
[----:B------:R-:W-:Y:S02]  /*36a0*/  USHF.R.S32.HI UR4, URZ, 0x1f, UR20 ;  /* 0x0000001f3f047899 */ /* 0x000fe40008011414 */
[----:B------:R-:W-:Y:S01]  /*36b0*/  @!P3 LEA R202, R202, 0x80, 0x7 ;  /* 0x00000080cacab811 */ /* 0x000fe200078e38ff */
[----:B------:R-:W5:Y:S01]  /*36c0*/  LDL R209, [R1+0x10] ;  /* 0x0000100001d17983 */ /* 0x000f620000100800 */
[----:B------:R-:W-:Y:S01]  /*36d0*/  UIMAD UR4, UR4, UR6, URZ ;  /* 0x00000006040472a4 */ /* 0x000fe2000f8e023f */
[----:B-1----:R-:W-:Y:S01]  /*36e0*/  IMAD.U32 R0, RZ, RZ, UR22 ;  /* 0x00000016ff007e24 */ /* 0x002fe2000f8e00ff */
[----:B------:R-:W-:Y:S01]  /*36f0*/  USHF.L.U32 UR6, UR6, 0x6, URZ ;  /* 0x0000000606067899 */ /* 0x000fe2000800063f */
[----:B----4-:R-:W4:Y:S01]  /*3700*/  LDL R207, [R1+0x5c] ;  /* 0x00005c0001cf7983 */ /* 0x010f220000100800 */
[----:B------:R-:W-:Y:S01]  /*3710*/  UIMAD UR4, UR20, UR7, UR4 ;  /* 0x00000007140472a4 */ /* 0x000fe2000f8e0204 */
[----:B------:R-:W-:Y:S01]  /*3720*/  IMAD.U32 R203, RZ, RZ, UR22 ;  /* 0x00000016ffcb7e24 */ /* 0x000fe2000f8e00ff */
[----:B------:R-:W-:Y:S01]  /*3730*/  UIMAD UR20, UR20, -0x80, UR12 ;  /* 0xffffff80141478a4 */ /* 0x000fe2000f8e020c */
[----:B------:R-:W4:Y:S01]  /*3740*/  LDL R206, [R1+0x58] ;  /* 0x0000580001ce7983 */ /* 0x000f220000100800 */
[----:B------:R-:W-:Y:S03]  /*3750*/  UIADD3 UR4, UR23, UR4, URZ ;  /* 0x0000000417047290 */ /* 0x000fe6000fffe03f */
[----:B------:R-:W4:Y:S03]  /*3760*/  LDL R212, [R1+0x50] ;  /* 0x0000500001d47983 */ /* 0x000f260000100800 */
[----:B------:R-:W-:Y:S01]  /*3770*/  IMAD.U32 R2, RZ, RZ, UR4 ;  /* 0x00000004ff027e24 */ /* 0x000fe2000f8e00ff */
[----:B------:R-:W4:Y:S01]  /*3780*/  LDL.64 R210, [R1+0x18] ;  /* 0x0000180001d27983 */ /* 0x000f220000100a00 */
[----:B--2---:R-:W-:Y:S04]  /*3790*/  LEA R0, P0, R0, R214, 0x7 ;  /* 0x000000d600007211 */ /* 0x004fe800078038ff */
[----:B---3--:R-:W-:Y:S02]  /*37a0*/  LEA.HI.X R203, R203, R204, R2, 0x7, P0 ;  /* 0x000000cccbcb7211 */ /* 0x008fe400000f3c02 */
[C---:B------:R-:W-:Y:S02]  /*37b0*/  LEA R204, P1, R0.reuse, c[0x0][0x160], 0x1 ;  /* 0x0000580000cc7a11 */ /* 0x040fe400078208ff */
[----:B-----5:R-:W-:Y:S02]  /*37c0*/  IADD3 R2, -R209, UR20, RZ ;  /* 0x00000014d1027c10 */ /* 0x020fe4000fffe1ff */
[----:B------:R-:W-:Y:S01]  /*37d0*/  LEA.HI.X R205, R0, c[0x0][0x164], R203, 0x1, P1 ;  /* 0x0000590000cd7a11 */ /* 0x000fe200008f0ccb */
[----:B------:R-:W-:Y:S01]  /*37e0*/  IMAD.U32 R0, RZ, RZ, UR18 ;  /* 0x00000012ff007e24 */ /* 0x000fe2000f8e00ff */
[----:B----4-:R-:W-:Y:S02]  /*37f0*/  @!P3 IADD3 R207, P0, R202, R207, RZ ;  /* 0x000000cfcacfb210 */ /* 0x010fe40007f1e0ff */
[----:B------:R-:W-:Y:S02]  /*3800*/  ISETP.LT.OR P2, PT, R2, 0x1, P6 ;  /* 0x000000010200780c */ /* 0x000fe40003741670 */
[----:B------:R-:W-:Y:S02]  /*3810*/  @!P3 LEA.HI.X.SX32 R209, R202, R206, 0x1, P0 ;  /* 0x000000cecad1b211 */ /* 0x000fe400000f0eff */
[----:B------:R-:W-:Y:S02]  /*3820*/  ISETP.LT.OR P0, PT, R2, 0x21, P6 ;  /* 0x000000210200780c */ /* 0x000fe40003701670 */
[----:B------:R-:W-:Y:S01]  /*3830*/  IADD3 R202, P1, R204, UR6, RZ ;  /* 0x00000006ccca7c10 */ /* 0x000fe2000ff3e0ff */
[----:B------:R-:W-:Y:S03]  /*3840*/  IMAD R0, R0, 0x4000, R212 ;  /* 0x0000400000007824 */ /* 0x000fe600078e02d4 */
[----:B------:R-:W-:Y:S02]  /*3850*/  IADD3.X R203, R205, UR16, RZ, P1, !PT ;  /* 0x00000010cdcb7c10 */ /* 0x000fe40008ffe4ff */
[C---:B------:R-:W-:Y:S01]  /*3860*/  @!P3 LEA R206, P1, R207.reuse, c[0x0][0x258], 0x2 ;  /* 0x00009600cfceba11 */ /* 0x040fe200078210ff */
[----:B------:R-:W-:Y:S01]  /*3870*/  @!PT LDS RZ, [RZ] ;  /* 0x00000000fffff984 */ /* 0x000fe20000000800 */
[----:B------:R-:W-:Y:S01]  /*3880*/  @!PT LDS RZ, [RZ] ;  /* 0x00000000fffff984 */ /* 0x000fe20000000800 */
[----:B------:R-:W-:Y:S01]  /*3890*/  @!PT LDS RZ, [RZ] ;  /* 0x00000000fffff984 */ /* 0x000fe20000000800 */
[----:B------:R1:W-:Y:S01]  /*38a0*/  LDGSTS.E.BYPASS.LTC128B.128 [R0], [R204.64], !P2 ;  /* 0x00000000cc007fae */ /* 0x0003e2000d101d4e */
[C---:B------:R-:W-:Y:S02]  /*38b0*/  ISETP.LT.OR P2, PT, R2.reuse, 0x41, P6 ;  /* 0x000000410200780c */ /* 0x040fe40003741670 */
[----:B------:R-:W-:Y:S01]  /*38c0*/  @!P3 LEA.HI.X R207, R207, c[0x0][0x25c], R209, 0x2, P1 ;  /* 0x00009700cfcfba11 */ /* 0x000fe200008f14d1 */
        /* <DEDUP_REMOVED lines=12> */
.L_x_1306:
[----:B--23--:R-:W-:Y:S01]  /*3990*/  PLOP3.LUT P0, PT, PT, PT, UP4, 0x80, 0x0 ;  /* 0x000000000000781c */ /* 0x00cfe20003f0f048 */
[----:B------:R-:W0:Y:S01]  /*39a0*/  LDGDEPBAR ;  /* 0x00000000000079af */ /* 0x000e220000000000 */
[----:B------:R-:W-:Y:S02]  /*39b0*/  USHF.L.U32 UR4, UR5, 0xd, URZ ;  /* 0x0000000d05047899 */ /* 0x000fe4000800063f */
[C---:B------:R-:W-:Y:S01]  /*39c0*/  ISETP.GT.AND P1, PT, R191.reuse, RZ, P0 ;  /* 0x000000ffbf00720c */ /* 0x040fe20000724270 */
[----:B------:R-:W-:Y:S01]  /*39d0*/  UIADD3 UR20, UR9, 0x2, URZ ;  /* 0x0000000209147890 */ /* 0x000fe2000fffe03f */
[----:B------:R-:W-:Y:S02]  /*39e0*/  ISETP.GT.AND P2, PT, R191, 0x1, P0 ;  /* 0x00000001bf00780c */ /* 0x000fe40000744270 */
[C---:B------:R-:W-:Y:S01]  /*39f0*/  ISETP.LT.OR P1, PT, R195.reuse, 0x1, P1 ;  /* 0x00000001c300780c */ /* 0x040fe20000f21670 */
[----:B------:R-:W-:Y:S01]  /*3a00*/  UISETP.GE.AND UP0, UPT, UR20, UR10, UPT ;  /* 0x0000000a1400728c */ /* 0x000fe2000bf06270 */
[----:B------:R-:W-:Y:S02]  /*3a10*/  ISETP.LT.OR P2, PT, R195, 0x2, P2 ;  /* 0x00000002c300780c */ /* 0x000fe40001741670 */
[----:B------:R-:W-:Y:S02]  /*3a20*/  FSEL R221, R4, -INF , !P1 ;  /* 0xff80000004dd7808 */ /* 0x000fe40004800000 */
[----:B------:R-:W-:Y:S02]  /*3a30*/  ISETP.GT.AND P1, PT, R190, RZ, P0 ;  /* 0x000000ffbe00720c */ /* 0x000fe40000724270 */
[----:B------:R-:W-:Y:S01]  /*3a40*/  FSEL R220, R5, -INF , !P2 ;  /* 0xff80000005dc7808 */ /* 0x000fe20005000000 */
[--C-:B------:R-:W-:Y:S01]  /*3a50*/  FFMA.FTZ R221, R221, c[0x0][0x29c], -R198.reuse ;  /* 0x0000a700dddd7a23 */ /* 0x100fe200000108c6 */
[----:B------:R-:W-:Y:S02]  /*3a60*/  ISETP.LT.OR P1, PT, R194, 0x1, P1 ;  /* 0x00000001c200780c */ /* 0x000fe40000f21670 */
[----:B------:R-:W-:Y:S01]  /*3a70*/  ISETP.GT.AND P2, PT, R190, 0x1, P0 ;  /* 0x00000001be00780c */ /* 0x000fe20000744270 */
[--C-:B------:R-:W-:Y:S01]  /*3a80*/  FFMA.FTZ R220, R220, c[0x0][0x29c], -R198.reuse ;  /* 0x0000a700dcdc7a23 */ /* 0x100fe200000108c6 */
[----:B------:R-:W-:Y:S01]  /*3a90*/  FSEL R230, R6, -INF , !P1 ;  /* 0xff80000006e67808 */ /* 0x000fe20004800000 */
[----:B------:R-:W2:Y:S01]  /*3aa0*/  MUFU.EX2 R221, R221 ;  /* 0x000000dd00dd7308 */ /* 0x000ea20000000800 */
[----:B------:R-:W-:Y:S02]  /*3ab0*/  ISETP.GT.AND P1, PT, R191, 0x10, P0 ;  /* 0x00000010bf00780c */ /* 0x000fe40000724270 */
[----:B------:R-:W-:Y:S01]  /*3ac0*/  ISETP.LT.OR P2, PT, R194, 0x2, P2 ;  /* 0x00000002c200780c */ /* 0x000fe20001741670 */
[--C-:B------:R-:W-:Y:S01]  /*3ad0*/  FFMA.FTZ R230, R230, c[0x0][0x29c], -R199.reuse ;  /* 0x0000a700e6e67a23 */ /* 0x100fe200000108c7 */
[----:B------:R-:W-:Y:S02]  /*3ae0*/  ISETP.LT.OR P1, PT, R195, 0x11, P1 ;  /* 0x00000011c300780c */ /* 0x000fe40000f21670 */
[----:B------:R-:W-:Y:S02]  /*3af0*/  FSEL R229, R7, -INF , !P2 ;  /* 0xff80000007e57808 */ /* 0x000fe40005000000 */
[-C--:B-1----:R-:W-:Y:S01]  /*3b00*/  HMMA.16816.F32 R4, R132, R136.reuse, RZ ;  /* 0x000000888404723c */ /* 0x082fe200000018ff */
[----:B------:R-:W1:Y:S02]  /*3b10*/  MUFU.EX2 R220, R220 ;  /* 0x000000dc00dc7308 */ /* 0x000e640000000800 */
[----:B------:R-:W-:Y:S01]  /*3b20*/  FSEL R216, R16, -INF , !P1 ;  /* 0xff80000010d87808 */ /* 0x000fe20004800000 */
[--C-:B------:R-:W-:Y:S01]  /*3b30*/  FFMA.FTZ R229, R229, c[0x0][0x29c], -R199.reuse ;  /* 0x0000a700e5e57a23 */ /* 0x100fe200000108c7 */
[----:B------:R-:W-:Y:S02]  /*3b40*/  ISETP.GT.AND P2, PT, R191, 0x11, P0 ;  /* 0x00000011bf00780c */ /* 0x000fe40000744270 */
[----:B------:R-:W-:Y:S01]  /*3b50*/  ISETP.GT.AND P1, PT, R190, 0x10, P0 ;  /* 0x00000010be00780c */ /* 0x000fe20000724270 */
[--C-:B------:R-:W-:Y:S01]  /*3b60*/  FFMA.FTZ R216, R216, c[0x0][0x29c], -R198.reuse ;  /* 0x0000a700d8d87a23 */ /* 0x100fe200000108c6 */
[----:B------:R-:W-:Y:S02]  /*3b70*/  ISETP.LT.OR P2, PT, R195, 0x12, P2 ;  /* 0x00000012c300780c */ /* 0x000fe40001741670 */
[----:B------:R-:W-:Y:S01]  /*3b80*/  ISETP.LT.OR P1, PT, R194, 0x11, P1 ;  /* 0x00000011c200780c */ /* 0x000fe20000f21670 */
[----:B------:R-:W3:Y:S01]  /*3b90*/  MUFU.EX2 R230, R230 ;  /* 0x000000e600e67308 */ /* 0x000ee20000000800 */
[----:B------:R-:W-:Y:S02]  /*3ba0*/  FSEL R215, R17, -INF , !P2 ;  /* 0xff80000011d77808 */ /* 0x000fe40005000000 */
[----:B------:R-:W-:Y:S02]  /*3bb0*/  FSEL R228, R18, -INF , !P1 ;  /* 0xff80000012e47808 */ /* 0x000fe40004800000 */
[----:B------:R-:W-:Y:S01]  /*3bc0*/  ISETP.GT.AND P2, PT, R190, 0x11, P0 ;  /* 0x00000011be00780c */ /* 0x000fe20000744270 */
[--C-:B------:R-:W-:Y:S01]  /*3bd0*/  FFMA.FTZ R215, R215, c[0x0][0x29c], -R198.reuse ;  /* 0x0000a700d7d77a23 */ /* 0x100fe200000108c6 */
[----:B------:R-:W-:Y:S01]  /*3be0*/  ISETP.GT.AND P1, PT, R191, 0x20, P0 ;  /* 0x00000020bf00780c */ /* 0x000fe20000724270 */
[--C-:B------:R-:W-:Y:S01]  /*3bf0*/  FFMA.FTZ R228, R228, c[0x0][0x29c], -R199.reuse ;  /* 0x0000a700e4e47a23 */ /* 0x100fe200000108c7 */
[----:B------:R-:W-:Y:S01]  /*3c00*/  ISETP.LT.OR P2, PT, R194, 0x12, P2 ;  /* 0x00000012c200780c */ /* 0x000fe20001741670 */
[----:B------:R-:W5:Y:S01]  /*3c10*/  MUFU.EX2 R229, R229 ;  /* 0x000000e500e57308 */ /* 0x000f620000000800 */
[----:B------:R-:W-:Y:S02]  /*3c20*/  ISETP.LT.OR P1, PT, R195, 0x21, P1 ;  /* 0x00000021c300780c */ /* 0x000fe40000f21670 */
[----:B------:R-:W-:Y:S02]  /*3c30*/  FSEL R223, R19, -INF , !P2 ;  /* 0xff80000013df7808 */ /* 0x000fe40005000000 */
[----:B------:R-:W-:Y:S02]  /*3c40*/  ISETP.GT.AND P2, PT, R191, 0x21, P0 ;  /* 0x00000021bf00780c */ /* 0x000fe40000744270 */
[----:B------:R-:W-:Y:S01]  /*3c50*/  FSEL R212, R20, -INF , !P1 ;  /* 0xff80000014d47808 */ /* 0x000fe20004800000 */
[--C-:B------:R-:W-:Y:S01]  /*3c60*/  FFMA.FTZ R223, R223, c[0x0][0x29c], -R199.reuse ;  /* 0x0000a700dfdf7a23 */ /* 0x100fe200000108c7 */
[----:B------:R-:W-:Y:S01]  /*3c70*/  ISETP.GT.AND P1, PT, R190, 0x20, P0 ;  /* 0x00000020be00780c */ /* 0x000fe20000724270 */
[----:B------:R-:W-:Y:S01]  /*3c80*/  MUFU.EX2 R228, R228 ;  /* 0x000000e400e47308 */ /* 0x000fe20000000800 */
[----:B------:R-:W-:Y:S01]  /*3c90*/  ISETP.LT.OR P2, PT, R195, 0x22, P2 ;  /* 0x00000022c300780c */ /* 0x000fe20001741670 */
[--C-:B------:R-:W-:Y:S01]  /*3ca0*/  FFMA.FTZ R212, R212, c[0x0][0x29c], -R198.reuse ;  /* 0x0000a700d4d47a23 */ /* 0x100fe200000108c6 */
[----:B------:R-:W-:Y:S02]  /*3cb0*/  ISETP.LT.OR P1, PT, R194, 0x21, P1 ;  /* 0x00000021c200780c */ /* 0x000fe40000f21670 */
[----:B------:R-:W-:Y:S02]  /*3cc0*/  FSEL R21, R21, -INF , !P2 ;  /* 0xff80000015157808 */ /* 0x000fe40005000000 */
[----:B------:R-:W-:Y:S02]  /*3cd0*/  FSEL R219, R22, -INF , !P1 ;  /* 0xff80000016db7808 */ /* 0x000fe40004800000 */
[----:B------:R-:W-:Y:S01]  /*3ce0*/  ISETP.GT.AND P2, PT, R190, 0x21, P0 ;  /* 0x00000021be00780c */ /* 0x000fe20000744270 */
[----:B------:R-:W-:Y:S01]  /*3cf0*/  MUFU.EX2 R223, R223 ;  /* 0x000000df00df7308 */ /* 0x000fe20000000800 */
[----:B------:R-:W-:Y:S01]  /*3d00*/  ISETP.GT.AND P1, PT, R191, 0x30, P0 ;  /* 0x00000030bf00780c */ /* 0x000fe20000724270 */
[--C-:B------:R-:W-:Y:S01]  /*3d10*/  FFMA.FTZ R219, R219, c[0x0][0x29c], -R199.reuse ;  /* 0x0000a700dbdb7a23 */ /* 0x100fe200000108c7 */
[----:B------:R-:W-:Y:S02]  /*3d20*/  ISETP.LT.OR P2, PT, R194, 0x22, P2 ;  /* 0x00000022c200780c */ /* 0x000fe40001741670 */
[----:B------:R-:W-:Y:S02]  /*3d30*/  ISETP.LT.OR P1, PT, R195, 0x31, P1 ;  /* 0x00000031c300780c */ /* 0x000fe40000f21670 */
[----:B------:R-:W-:Y:S02]  /*3d40*/  FSEL R222, R23, -INF , !P2 ;  /* 0xff80000017de7808 */ /* 0x000fe40005000000 */
[----:B------:R-:W-:Y:S01]  /*3d50*/  FSEL R20, R32, -INF , !P1 ;  /* 0xff80000020147808 */ /* 0x000fe20004800000 */
[----:B------:R-:W-:Y:S01]  /*3d60*/  MUFU.EX2 R219, R219 ;  /* 0x000000db00db7308 */ /* 0x000fe20000000800 */
[----:B------:R-:W-:Y:S01]  /*3d70*/  ISETP.GT.AND P2, PT, R191, 0x31, P0 ;  /* 0x00000031bf00780c */ /* 0x000fe20000744270 */
[--C-:B------:R-:W-:Y:S01]  /*3d80*/  FFMA.FTZ R222, R222, c[0x0][0x29c], -R199.reuse ;  /* 0x0000a700dede7a23 */ /* 0x100fe200000108c7 */
[----:B------:R-:W-:Y:S02]  /*3d90*/  ISETP.GT.AND P1, PT, R190, 0x30, P0 ;  /* 0x00000030be00780c */ /* 0x000fe40000724270 */
[----:B------:R-:W-:Y:S02]  /*3da0*/  ISETP.LT.OR P2, PT, R195, 0x32, P2 ;  /* 0x00000032c300780c */ /* 0x000fe40001741670 */
[----:B------:R-:W-:Y:S02]  /*3db0*/  ISETP.LT.OR P1, PT, R194, 0x31, P1 ;  /* 0x00000031c200780c */ /* 0x000fe40000f21670 */
[----:B------:R-:W-:Y:S01]  /*3dc0*/  FSEL R211, R33, -INF , !P2 ;  /* 0xff80000021d37808 */ /* 0x000fe20005000000 */
[----:B------:R-:W-:Y:S01]  /*3dd0*/  MUFU.EX2 R222, R222 ;  /* 0x000000de00de7308 */ /* 0x000fe20000000800 */
[----:B------:R-:W-:Y:S02]  /*3de0*/  ISETP.GT.AND P2, PT, R190, 0x31, P0 ;  /* 0x00000031be00780c */ /* 0x000fe40000744270 */
[----:B------:R-:W-:Y:S01]  /*3df0*/  FSEL R218, R34, -INF , !P1 ;  /* 0xff80000022da7808 */ /* 0x000fe20004800000 */
[--C-:B------:R-:W-:Y:S01]  /*3e00*/  FFMA.FTZ R211, R211, c[0x0][0x29c], -R198.reuse ;  /* 0x0000a700d3d37a23 */ /* 0x100fe200000108c6 */
[----:B------:R-:W-:Y:S02]  /*3e10*/  ISETP.GT.AND P1, PT, R191, 0x40, P0 ;  /* 0x00000040bf00780c */ /* 0x000fe40000724270 */
[----:B------:R-:W-:Y:S01]  /*3e20*/  ISETP.LT.OR P2, PT, R194, 0x32, P2 ;  /* 0x00000032c200780c */ /* 0x000fe20001741670 */
[--C-:B------:R-:W-:Y:S01]  /*3e30*/  FFMA.FTZ R218, R218, c[0x0][0x29c], -R199.reuse ;  /* 0x0000a700dada7a23 */ /* 0x100fe200000108c7 */
[----:B------:R-:W-:Y:S01]  /*3e40*/  ISETP.LT.OR P1, PT, R195, 0x41, P1 ;  /* 0x00000041c300780c */ /* 0x000fe20000f21670 */
[----:B------:R-:W-:Y:S01]  /*3e50*/  MUFU.EX2 R216, R216 ;  /* 0x000000d800d87308 */ /* 0x000fe20000000800 */
[----:B------:R-:W-:Y:S02]  /*3e60*/  FSEL R217, R35, -INF , !P2 ;  /* 0xff80000023d97808 */ /* 0x000fe40005000000 */
        /* <DEDUP_REMOVED lines=36> */
[----:B------:R-:W-:Y:S02]  /*40b0*/  FSEL R34, R52, -INF , !P1 ;  /* 0xff80000034227808 */ /* 0x000fe40004800000 */
[----:B------:R-:W-:Y:S01]  /*40c0*/  ISETP.GT.AND P2, PT, R191, 0x61, P0 ;  /* 0x00000061bf00780c */ /* 0x000fe20000744270 */
[--C-:B------:R-:W-:Y:S01]  /*40d0*/  FFMA.FTZ R241, R207, c[0x0][0x29c], -R199.reuse ;  /* 0x0000a700cff17a23 */ /* 0x100fe200000108c7 */
[----:B------:R-:W-:Y:S01]  /*40e0*/  ISETP.GT.AND P1, PT, R190, 0x60, P0 ;  /* 0x00000060be00780c */ /* 0x000fe20000724270 */
[----:B------:R-:W-:Y:S01]  /*40f0*/  FFMA.FTZ R202, R34, c[0x0][0x29c], -R198 ;  /* 0x0000a70022ca7a23 */ /* 0x000fe200000108c6 */
[----:B------:R-:W-:Y:S01]  /*4100*/  ISETP.LT.OR P2, PT, R195, 0x62, P2 ;  /* 0x00000062c300780c */ /* 0x000fe20001741670 */
[----:B------:R-:W-:Y:S01]  /*4110*/  MUFU.EX2 R210, R210 ;  /* 0x000000d200d27308 */ /* 0x000fe20000000800 */
[----:B------:R-:W-:Y:S02]  /*4120*/  ISETP.LT.OR P1, PT, R194, 0x61, P1 ;  /* 0x00000061c200780c */ /* 0x000fe40000f21670 */
[----:B------:R-:W-:Y:S02]  /*4130*/  FSEL R33, R53, -INF , !P2 ;  /* 0xff80000035217808 */ /* 0x000fe40005000000 */
[----:B------:R-:W-:Y:S02]  /*4140*/  ISETP.GT.AND P2, PT, R190, 0x61, P0 ;  /* 0x00000061be00780c */ /* 0x000fe40000744270 */
[----:B------:R-:W-:Y:S02]  /*4150*/  FSEL R209, R54, -INF , !P1 ;  /* 0xff80000036d17808 */ /* 0x000fe40004800000 */
        /* <DEDUP_REMOVED lines=8> */
[--C-:B------:R-:W-:Y:S01]  /*41e0*/  FFMA.FTZ R239, R206, c[0x0][0x29c], -R199.reuse ;  /* 0x0000a700ceef7a23 */ /* 0x100fe200000108c7 */
[----:B------:R-:W-:Y:S01]  /*41f0*/  ISETP.GT.AND P1, PT, R190, 0x70, P0 ;  /* 0x00000070be00780c */ /* 0x000fe20000724270 */
[----:B------:R-:W-:Y:S01]  /*4200*/  MUFU.EX2 R213, R213 ;  /* 0x000000d500d57308 */ /* 0x000fe20000000800 */
[----:B------:R-:W-:Y:S02]  /*4210*/  ISETP.LT.OR P2, PT, R195, 0x72, P2 ;  /* 0x00000072c300780c */ /* 0x000fe40001741670 */
[----:B------:R-:W-:Y:S02]  /*4220*/  ISETP.LT.OR P1, PT, R194, 0x71, P1 ;  /* 0x00000071c200780c */ /* 0x000fe40000f21670 */
[----:B------:R-:W-:Y:S02]  /*4230*/  FSEL R65, R65, -INF , !P2 ;  /* 0xff80000041417808 */ /* 0x000fe40005000000 */
[----:B------:R-:W-:Y:S02]  /*4240*/  FSEL R39, R66, -INF , !P1 ;  /* 0xff80000042277808 */ /* 0x000fe40004800000 */
[----:B------:R-:W-:Y:S02]  /*4250*/  ISETP.GT.AND P2, PT, R190, 0x71, P0 ;  /* 0x00000071be00780c */ /* 0x000fe40000744270 */
[----:B------:R-:W-:Y:S01]  /*4260*/  ISETP.GT.AND P1, PT, R192, RZ, P0 ;  /* 0x000000ffc000720c */ /* 0x000fe20000724270 */
[--C-:B------:R-:W-:Y:S01]  /*4270*/  FFMA.FTZ R238, R39, c[0x0][0x29c], -R199.reuse ;  /* 0x0000a70027ee7a23 */ /* 0x100fe200000108c7 */
[----:B------:R-:W-:Y:S02]  /*4280*/  ISETP.LT.OR P2, PT, R194, 0x72, P2 ;  /* 0x00000072c200780c */ /* 0x000fe40001741670 */
[----:B------:R-:W-:Y:S02]  /*4290*/  ISETP.LT.OR P1, PT, R197, 0x1, P1 ;  /* 0x00000001c500780c */ /* 0x000fe40000f21670 */
[----:B------:R-:W-:Y:S01]  /*42a0*/  FSEL R67, R67, -INF , !P2 ;  /* 0xff80000043437808 */ /* 0x000fe20005000000 */
[----:B------:R-:W-:Y:S01]  /*42b0*/  MUFU.EX2 R238, R238 ;  /* 0x000000ee00ee7308 */ /* 0x000fe20000000800 */
[----:B------:R-:W-:Y:S02]  /*42c0*/  FSEL R38, R8, -INF , !P1 ;  /* 0xff80000008267808 */ /* 0x000fe40004800000 */
[----:B------:R-:W-:Y:S01]  /*42d0*/  ISETP.GT.AND P2, PT, R192, 0x1, P0 ;  /* 0x00000001c000780c */ /* 0x000fe20000744270 */
[----:B------:R-:W-:Y:S01]  /*42e0*/  FFMA.FTZ R199, R67, c[0x0][0x29c], -R199 ;  /* 0x0000a70043c77a23 */ /* 0x000fe200000108c7 */
[----:B------:R-:W-:Y:S01]  /*42f0*/  ISETP.GT.AND P1, PT, R193, RZ, P0 ;  /* 0x000000ffc100720c */ /* 0x000fe20000724270 */
[--C-:B------:R-:W-:Y:S01]  /*4300*/  FFMA.FTZ R237, R38, c[0x0][0x29c], -R200.reuse ;  /* 0x0000a70026ed7a23 */ /* 0x100fe200000108c8 */
[----:B------:R-:W-:Y:S02]  /*4310*/  ISETP.LT.OR P2, PT, R197, 0x2, P2 ;  /* 0x00000002c500780c */ /* 0x000fe40001741670 */
[----:B------:R-:W-:Y:S01]  /*4320*/  ISETP.LT.OR P1, PT, R196, 0x1, P1 ;  /* 0x00000001c400780c */ /* 0x000fe20000f21670 */
[----:B------:R-:W-:Y:S01]  /*4330*/  MUFU.EX2 R199, R199 ;  /* 0x000000c700c77308 */ /* 0x000fe20000000800 */
[----:B------:R-:W-:Y:S02]  /*4340*/  FSEL R37, R9, -INF , !P2 ;  /* 0xff80000009257808 */ /* 0x000fe40005000000 */
[----:B------:R-:W-:Y:S02]  /*4350*/  FSEL R195, R10, -INF , !P1 ;  /* 0xff8000000ac37808 */ /* 0x000fe40004800000 */
[----:B------:R-:W-:Y:S01]  /*4360*/  ISETP.GT.AND P2, PT, R193, 0x1, P0 ;  /* 0x00000001c100780c */ /* 0x000fe20000744270 */
[--C-:B------:R-:W-:Y:S01]  /*4370*/  FFMA.FTZ R235, R37, c[0x0][0x29c], -R200.reuse ;  /* 0x0000a70025eb7a23 */ /* 0x100fe200000108c8 */
[----:B------:R-:W-:Y:S01]  /*4380*/  ISETP.GT.AND P1, PT, R192, 0x10, P0 ;  /* 0x00000010c000780c */ /* 0x000fe20000724270 */
[--C-:B------:R-:W-:Y:S01]  /*4390*/  FFMA.FTZ R195, R195, c[0x0][0x29c], -R201.reuse ;  /* 0x0000a700c3c37a23 */ /* 0x100fe200000108c9 */
[----:B------:R-:W-:Y:S01]  /*43a0*/  ISETP.LT.OR P2, PT, R196, 0x2, P2 ;  /* 0x00000002c400780c */ /* 0x000fe20001741670 */
[----:B------:R-:W-:Y:S01]  /*43b0*/  MUFU.EX2 R237, R237 ;  /* 0x000000ed00ed7308 */ /* 0x000fe20000000800 */
[----:B------:R-:W-:Y:S02]  /*43c0*/  ISETP.LT.OR P1, PT, R197, 0x11, P1 ;  /* 0x00000011c500780c */ /* 0x000fe40000f21670 */
[----:B------:R-:W-:Y:S02]  /*43d0*/  FSEL R205, R11, -INF , !P2 ;  /* 0xff8000000bcd7808 */ /* 0x000fe40005000000 */
[C---:B------:R-:W-:Y:S02]  /*43e0*/  HMMA.16816.F32 R8, R140.reuse, R136, RZ ;  /* 0x000000888c08723c */ /* 0x040fe400000018ff */
[----:B------:R-:W-:Y:S01]  /*43f0*/  FSEL R36, R12, -INF , !P1 ;  /* 0xff8000000c247808 */ /* 0x000fe20004800000 */
[--C-:B------:R-:W-:Y:S01]  /*4400*/  FFMA.FTZ R205, R205, c[0x0][0x29c], -R201.reuse ;  /* 0x0000a700cdcd7a23 */ /* 0x100fe200000108c9 */
        /* <DEDUP_REMOVED lines=11> */
[----:B------:R-:W-:Y:S01]  /*44c0*/  ISETP.GT.AND P1, PT, R192, 0x20, P0 ;  /* 0x00000020c000780c */ /* 0x000fe20000724270 */
[--C-:B------:R-:W-:Y:S01]  /*44d0*/  FFMA.FTZ R194, R194, c[0x0][0x29c], -R201.reuse ;  /* 0x0000a700c2c27a23 */ /* 0x100fe200000108c9 */
[----:B------:R-:W-:Y:S02]  /*44e0*/  ISETP.LT.OR P2, PT, R196, 0x12, P2 ;  /* 0x00000012c400780c */ /* 0x000fe40001741670 */
[----:B------:R-:W-:Y:S02]  /*44f0*/  ISETP.LT.OR P1, PT, R197, 0x21, P1 ;  /* 0x00000021c500780c */ /* 0x000fe40000f21670 */
[----:B------:R-:W-:Y:S01]  /*4500*/  FSEL R191, R15, -INF , !P2 ;  /* 0xff8000000fbf7808 */ /* 0x000fe20005000000 */
[----:B------:R-:W-:Y:S01]  /*4510*/  MUFU.EX2 R233, R233 ;  /* 0x000000e900e97308 */ /* 0x000fe20000000800 */
[-C--:B------:R-:W-:Y:S01]  /*4520*/  HMMA.16816.F32 R12, R140, R138.reuse, RZ ;  /* 0x0000008a8c0c723c */ /* 0x080fe200000018ff */
[----:B------:R-:W-:Y:S02]  /*4530*/  FSEL R49, R24, -INF , !P1 ;  /* 0xff80000018317808 */ /* 0x000fe40004800000 */
[----:B------:R-:W-:Y:S01]  /*4540*/  ISETP.GT.AND P2, PT, R192, 0x21, P0 ;  /* 0x00000021c000780c */ /* 0x000fe20000744270 */
[--C-:B------:R-:W-:Y:S01]  /*4550*/  FFMA.FTZ R191, R191, c[0x0][0x29c], -R201.reuse ;  /* 0x0000a700bfbf7a23 */ /* 0x100fe200000108c9 */
[----:B------:R-:W-:Y:S01]  /*4560*/  ISETP.GT.AND P1, PT, R193, 0x20, P0 ;  /* 0x00000020c100780c */ /* 0x000fe20000724270 */
[--C-:B------:R-:W-:Y:S01]  /*4570*/  FFMA.FTZ R209, R49, c[0x0][0x29c], -R200.reuse ;  /* 0x0000a70031d17a23 */ /* 0x100fe200000108c8 */
[----:B------:R-:W-:Y:S01]  /*4580*/  ISETP.LT.OR P2, PT, R197, 0x22, P2 ;  /* 0x00000022c500780c */ /* 0x000fe20001741670 */
[C---:B------:R-:W-:Y:S01]  /*4590*/  HMMA.16816.F32 R16, R132.reuse, R138, RZ ;  /* 0x0000008a8410723c */ /* 0x040fe200000018ff */
[----:B------:R-:W-:Y:S01]  /*45a0*/  LDSM.16.M88.4 R136, [R181+0x4080] ;  /* 0x00408000b588783b */ /* 0x000fe20000000200 */
[----:B------:R-:W-:Y:S02]  /*45b0*/  ISETP.LT.OR P1, PT, R196, 0x21, P1 ;  /* 0x00000021c400780c */ /* 0x000fe40000f21670 */
[----:B------:R-:W-:Y:S01]  /*45c0*/  FSEL R48, R25, -INF , !P2 ;  /* 0xff80000019307808 */ /* 0x000fe20005000000 */
[----:B------:R-:W-:Y:S01]  /*45d0*/  MUFU.EX2 R209, R209 ;  /* 0x000000d100d17308 */ /* 0x000fe20000000800 */
[----:B------:R-:W-:Y:S02]  /*45e0*/  FSEL R190, R26, -INF , !P1 ;  /* 0xff8000001abe7808 */ /* 0x000fe40004800000 */
[----:B------:R-:W-:Y:S01]  /*45f0*/  ISETP.GT.AND P2, PT, R193, 0x21, P0 ;  /* 0x00000021c100780c */ /* 0x000fe20000744270 */
        /* <DEDUP_REMOVED lines=16> */
[----:B------:R-:W-:Y:S02]  /*4700*/  FSEL R51, R30, -INF , !P1 ;  /* 0xff8000001e337808 */ /* 0x000fe40004800000 */
[----:B------:R-:W-:Y:S01]  /*4710*/  ISETP.GT.AND P2, PT, R193, 0x31, P0 ;  /* 0x00000031c100780c */ /* 0x000fe20000744270 */
[--C-:B------:R-:W-:Y:S01]  /*4720*/  FFMA.FTZ R2, R0, c[0x0][0x29c], -R200.reuse ;  /* 0x0000a70000027a23 */ /* 0x100fe200000108c8 */
        /* <DEDUP_REMOVED lines=53> */
[----:B------:R-:W-:Y:S01]  /*4a80*/  ISETP.GT.AND P2, PT, R192, 0x71, P0 ;  /* 0x00000071c000780c */ /* 0x000fe20000744270 */
[----:B------:R-:W-:Y:S01]  /*4a90*/  FFMA.FTZ R192, R21, c[0x0][0x29c], -R198 ;  /* 0x0000a70015c07a23 */ /* 0x000fe200000108c6 */
[C---:B------:R-:W-:Y:S01]  /*4aa0*/  ISETP.GT.AND P1, PT, R193.reuse, 0x70, P0 ;  /* 0x00000070c100780c */ /* 0x040fe20000724270 */
[----:B------:R-:W-:Y:S01]  /*4ab0*/  FFMA.FTZ R247, R60, c[0x0][0x29c], -R200 ;  /* 0x0000a7003cf77a23 */ /* 0x000fe200000108c8 */
[----:B------:R-:W-:Y:S01]  /*4ac0*/  ISETP.GT.AND P0, PT, R193, 0x71, P0 ;  /* 0x00000071c100780c */ /* 0x000fe20000704270 */
[--C-:B------:R-:W-:Y:S01]  /*4ad0*/  FFMA.FTZ R193, R20, c[0x0][0x29c], -R198.reuse ;  /* 0x0000a70014c17a23 */ /* 0x100fe200000108c6 */
[----:B------:R-:W-:Y:S01]  /*4ae0*/  LEA R0, R3, 0x10080, 0x1 ;  /* 0x0001008003007811 */ /* 0x000fe200078e08ff */
[-C--:B------:R-:W-:Y:S01]  /*4af0*/  HMMA.16816.F32 R20, R132, R144.reuse, RZ ;  /* 0x000000908414723c */ /* 0x080fe200000018ff */
[----:B------:R-:W-:Y:S01]  /*4b00*/  IMAD.SHL.U32 R3, R188, 0x2, RZ ;  /* 0x00000002bc037824 */ /* 0x000fe200078e00ff */
[----:B------:R-:W-:Y:S01]  /*4b10*/  ISETP.LT.OR P2, PT, R197, 0x72, P2 ;  /* 0x00000072c500780c */ /* 0x000fe20001741670 */
[--C-:B------:R-:W-:Y:S01]  /*4b20*/  FFMA.FTZ R197, R33, c[0x0][0x29c], -R198.reuse ;  /* 0x0000a70021c57a23 */ /* 0x100fe200000108c6 */
[C---:B------:R-:W-:Y:S02]  /*4b30*/  ISETP.LT.OR P1, PT, R196.reuse, 0x71, P1 ;  /* 0x00000071c400780c */ /* 0x040fe40000f21670 */
[----:B------:R-:W-:Y:S02]  /*4b40*/  FSEL R61, R61, -INF , !P2 ;  /* 0xff8000003d3d7808 */ /* 0x000fe40005000000 */
[C---:B------:R-:W-:Y:S02]  /*4b50*/  HMMA.16816.F32 R24, R140.reuse, R144, RZ ;  /* 0x000000908c18723c */ /* 0x040fe400000018ff */
[----:B------:R-:W-:Y:S02]  /*4b60*/  ISETP.LT.OR P0, PT, R196, 0x72, P0 ;  /* 0x00000072c400780c */ /* 0x000fe40000701670 */
[----:B------:R-:W-:Y:S01]  /*4b70*/  FFMA.FTZ R196, R32, c[0x0][0x29c], -R198 ;  /* 0x0000a70020c47a23 */ /* 0x000fe200000108c6 */
[----:B------:R-:W-:Y:S01]  /*4b80*/  FSEL R62, R62, -INF , !P1 ;  /* 0xff8000003e3e7808 */ /* 0x000fe20004800000 */
[----:B------:R-:W-:Y:S01]  /*4b90*/  FFMA.FTZ R200, R61, c[0x0][0x29c], -R200 ;  /* 0x0000a7003dc87a23 */ /* 0x000fe200000108c8 */
[----:B------:R-:W-:Y:S01]  /*4ba0*/  FSEL R63, R63, -INF , !P0 ;  /* 0xff8000003f3f7808 */ /* 0x000fe20004000000 */
[-C--:B------:R-:W-:Y:S01]  /*4bb0*/  HMMA.16816.F32 R28, R140, R146.reuse, RZ ;  /* 0x000000928c1c723c */ /* 0x080fe200000018ff */
[--C-:B------:R-:W-:Y:S01]  /*4bc0*/  FFMA.FTZ R145, R53, c[0x0][0x29c], -R201.reuse ;  /* 0x0000a70035917a23 */ /* 0x100fe200000108c9 */
[----:B------:R-:W-:Y:S02]  /*4bd0*/  PLOP3.LUT P0, PT, PT, PT, UP0, 0x80, 0x0 ;  /* 0x000000000000781c */ /* 0x000fe40003f0f008 */
[--C-:B------:R-:W-:Y:S01]  /*4be0*/  FFMA.FTZ R144, R59, c[0x0][0x29c], -R201.reuse ;  /* 0x0000a7003b907a23 */ /* 0x100fe200000108c9 */
[----:B------:R-:W-:Y:S01]  /*4bf0*/  MUFU.EX2 R200, R200 ;  /* 0x000000c800c87308 */ /* 0x000fe20000000800 */
[----:B------:R-:W-:Y:S02]  /*4c00*/  FFMA.FTZ R198, R65, c[0x0][0x29c], -R198 ;  /* 0x0000a70041c67a23 */ /* 0x000fe400000108c6 */
[C---:B------:R-:W-:Y:S07]  /*4c10*/  HMMA.16816.F32 R32, R132.reuse, R146, RZ ;  /* 0x000000928420723c */ /* 0x040fee00000018ff */
[--C-:B------:R-:W-:Y:S01]  /*4c20*/  FFMA.FTZ R147, R52, c[0x0][0x29c], -R201.reuse ;  /* 0x0000a70034937a23 */ /* 0x100fe200000108c9 */
[-C--:B------:R-:W-:Y:S01]  /*4c30*/  HMMA.16816.F32 R36, R132, R148.reuse, RZ ;  /* 0x000000948424723c */ /* 0x080fe200000018ff */
[--C-:B------:R-:W-:Y:S01]  /*4c40*/  FFMA.FTZ R146, R62, c[0x0][0x29c], -R201.reuse ;  /* 0x0000a7003e927a23 */ /* 0x100fe200000108c9 */
[----:B------:R-:W-:Y:S06]  /*4c50*/  MUFU.EX2 R198, R198 ;  /* 0x000000c600c67308 */ /* 0x000fec0000000800 */
[C---:B------:R-:W-:Y:S07]  /*4c60*/  HMMA.16816.F32 R40, R140.reuse, R148, RZ ;  /* 0x000000948c28723c */ /* 0x040fee00000018ff */
[--C-:B------:R-:W-:Y:S01]  /*4c70*/  FFMA.FTZ R149, R58, c[0x0][0x29c], -R201.reuse ;  /* 0x0000a7003a957a23 */ /* 0x100fe200000108c9 */
[-C--:B------:R-:W-:Y:S01]  /*4c80*/  HMMA.16816.F32 R44, R140, R150.reuse, RZ ;  /* 0x000000968c2c723c */ /* 0x080fe200000018ff */
[----:B------:R-:W-:Y:S06]  /*4c90*/  FFMA.FTZ R201, R63, c[0x0][0x29c], -R201 ;  /* 0x0000a7003fc97a23 */ /* 0x000fec00000108c9 */
[----:B------:R-:W-:Y:S01]  /*4ca0*/  MUFU.EX2 R201, R201 ;  /* 0x000000c900c97308 */ /* 0x000fe20000000800 */
[C---:B------:R-:W-:Y:S08]  /*4cb0*/  HMMA.16816.F32 R48, R132.reuse, R150, RZ ;  /* 0x000000968430723c */ /* 0x040ff000000018ff */
[-C--:B------:R-:W-:Y:S08]  /*4cc0*/  HMMA.16816.F32 R52, R132, R152.reuse, RZ ;  /* 0x000000988434723c */ /* 0x080ff000000018ff */
[C---:B------:R-:W-:Y:S08]  /*4cd0*/  HMMA.16816.F32 R56, R140.reuse, R152, RZ ;  /* 0x000000988c38723c */ /* 0x040ff000000018ff */
[-C--:B------:R-:W-:Y:S07]  /*4ce0*/  HMMA.16816.F32 R60, R140, R154.reuse, RZ ;  /* 0x0000009a8c3c723c */ /* 0x080fee00000018ff */
[C---:B------:R-:W-:Y:S01]  /*4cf0*/  IMAD.IADD R140, R3.reuse, 0x1, R0 ;  /* 0x00000001038c7824 */ /* 0x040fe200078e0200 */
[----:B------:R-:W-:Y:S01]  /*4d00*/  HMMA.16816.F32 R64, R132, R154, RZ ;  /* 0x0000009a8440723c */ /* 0x000fe200000018ff */
[----:B------:R-:W-:Y:S07]  /*4d10*/  LDSM.16.M88.4 R152, [R181+0x7080] ;  /* 0x00708000b598783b */ /* 0x000fee0000000200 */
[-C--:B----4-:R-:W-:Y:S01]  /*4d20*/  HMMA.16816.F32 R4, R156, R160.reuse, R4 ;  /* 0x000000a09c04723c */ /* 0x090fe20000001804 */
[----:B------:R-:W4:Y:S07]  /*4d30*/  LDSM.16.M88.4 R132, [R140] ;  /* 0x000000008c84783b */ /* 0x000f2e0000000200 */
[C---:B------:R-:W-:Y:S01]  /*4d40*/  HMMA.16816.F32 R8, R164.reuse, R160, R8 ;  /* 0x000000a0a408723c */ /* 0x040fe20000001808 */
[----:B------:R-:W1:Y:S01]  /*4d50*/  LDSM.16.M88.4 R140, [R140+0x2000] ;  /* 0x002000008c8c783b */ /* 0x000e620000000200 */
[----:B------:R-:W-:Y:S06]  /*4d60*/  MUFU.EX2 R161, R204 ;  /* 0x000000cc00a17308 */ /* 0x000fec0000000800 */
[-C--:B------:R-:W-:Y:S04]  /*4d70*/  HMMA.16816.F32 R12, R164, R162.reuse, R12 ;  /* 0x000000a2a40c723c */ /* 0x080fe8000000180c */
[----:B------:R-:W-:Y:S04]  /*4d80*/  MUFU.EX2 R160, R192 ;  /* 0x000000c000a07308 */ /* 0x000fe80000000800 */
[C---:B------:R-:W-:Y:S06]  /*4d90*/  HMMA.16816.F32 R16, R156.reuse, R162, R16 ;  /* 0x000000a29c10723c */ /* 0x040fec0000001810 */
[----:B------:R-:W-:Y:S02]  /*4da0*/  MUFU.EX2 R163, R202 ;  /* 0x000000ca00a37308 */ /* 0x000fe40000000800 */
[-C--:B------:R-:W-:Y:S08]  /*4db0*/  HMMA.16816.F32 R20, R156, R168.reuse, R20 ;  /* 0x000000a89c14723c */ /* 0x080ff00000001814 */
[C---:B------:R-:W-:Y:S01]  /*4dc0*/  HMMA.16816.F32 R24, R164.reuse, R168, R24 ;  /* 0x000000a8a418723c */ /* 0x040fe20000001818 */
[----:B------:R-:W-:Y:S07]  /*4dd0*/  MUFU.EX2 R162, R203 ;  /* 0x000000cb00a27308 */ /* 0x000fee0000000800 */
[-C--:B------:R-:W-:Y:S03]  /*4de0*/  HMMA.16816.F32 R28, R164, R170.reuse, R28 ;  /* 0x000000aaa41c723c */ /* 0x080fe6000000181c */
[----:B------:R-:W-:Y:S05]  /*4df0*/  MUFU.EX2 R169, R240 ;  /* 0x000000f000a97308 */ /* 0x000fea0000000800 */
[C---:B------:R-:W-:Y:S05]  /*4e00*/  HMMA.16816.F32 R32, R156.reuse, R170, R32 ;  /* 0x000000aa9c20723c */ /* 0x040fea0000001820 */
[----:B------:R-:W-:Y:S03]  /*4e10*/  MUFU.EX2 R170, R239 ;  /* 0x000000ef00aa7308 */ /* 0x000fe60000000800 */
[-C--:B------:R-:W-:Y:S07]  /*4e20*/  HMMA.16816.F32 R36, R156, R172.reuse, R36 ;  /* 0x000000ac9c24723c */ /* 0x080fee0000001824 */
[----:B------:R-:W-:Y:S01]  /*4e30*/  MUFU.EX2 R168, R241 ;  /* 0x000000f100a87308 */ /* 0x000fe20000000800 */
[C---:B------:R-:W-:Y:S08]  /*4e40*/  HMMA.16816.F32 R40, R164.reuse, R172, R40 ;  /* 0x000000aca428723c */ /* 0x040ff00000001828 */
[-C--:B------:R-:W-:Y:S01]  /*4e50*/  HMMA.16816.F32 R44, R164, R174.reuse, R44 ;  /* 0x000000aea42c723c */ /* 0x080fe2000000182c */
[----:B------:R-:W-:Y:S07]  /*4e60*/  MUFU.EX2 R173, R243 ;  /* 0x000000f300ad7308 */ /* 0x000fee0000000800 */
[C---:B------:R-:W-:Y:S03]  /*4e70*/  HMMA.16816.F32 R48, R156.reuse, R174, R48 ;  /* 0x000000ae9c30723c */ /* 0x040fe60000001830 */
[----:B------:R1:W-:Y:S04]  /*4e80*/  MUFU.EX2 R174, R2 ;  /* 0x0000000200ae7308 */ /* 0x0003e80000000800 */
[----:B------:R-:W-:Y:S01]  /*4e90*/  IMAD.MOV.U32 R175, RZ, RZ, R146 ;  /* 0x000000ffffaf7224 */ /* 0x000fe200078e0092 */
[-C--:B------:R-:W-:Y:S05]  /*4ea0*/  HMMA.16816.F32 R52, R156, R176.reuse, R52 ;  /* 0x000000b09c34723c */ /* 0x080fea0000001834 */
[----:B------:R-:W-:Y:S03]  /*4eb0*/  MUFU.EX2 R172, R244 ;  /* 0x000000f400ac7308 */ /* 0x000fe60000000800 */
[C---:B------:R-:W-:Y:S07]  /*4ec0*/  HMMA.16816.F32 R56, R164.reuse, R176, R56 ;  /* 0x000000b0a438723c */ /* 0x040fee0000001838 */
[----:B------:R-:W-:Y:S01]  /*4ed0*/  IMAD.MOV.U32 R177, RZ, RZ, R144 ;  /* 0x000000ffffb17224 */ /* 0x000fe200078e0090 */
[-C--:B------:R-:W-:Y:S01]  /*4ee0*/  HMMA.16816.F32 R60, R164, R178.reuse, R60 ;  /* 0x000000b2a43c723c */ /* 0x080fe2000000183c */
[----:B------:R-:W2:Y:S01]  /*4ef0*/  MUFU.EX2 R164, R197 ;  /* 0x000000c500a47308 */ /* 0x000ea20000000800 */
[----:B-1----:R-:W-:Y:S02]  /*4f00*/  LDS R2, [R208.X4+0x184a0] ;  /* 0x0184a000d0027984 */ /* 0x002fe40000004800 */
[----:B------:R-:W-:Y:S02]  /*4f10*/  IMAD.MOV.U32 R176, RZ, RZ, R149 ;  /* 0x000000ffffb07224 */ /* 0x000fe400078e0095 */
[----:B------:R-:W-:Y:S02]  /*4f20*/  LDSM.16.M88.4 R148, [R181+0x6080] ;  /* 0x00608000b594783b */ /* 0x000fe40000000200 */
[----:B------:R-:W-:Y:S03]  /*4f30*/  HMMA.16816.F32 R64, R156, R178, R64 ;  /* 0x000000b29c40723c */ /* 0x000fe60000001840 */
[----:B------:R-:W-:Y:S04]  /*4f40*/  MUFU.EX2 R157, R232 ;  /* 0x000000e8009d7308 */ /* 0x000fe80000000800 */
[----:B------:R-:W-:Y:S01]  /*4f50*/  IMAD.MOV.U32 R179, RZ, RZ, R147 ;  /* 0x000000ffffb37224 */ /* 0x000fe200078e0093 */
[-C--:B----4-:R-:W-:Y:S05]  /*4f60*/  HMMA.16816.F32 R4, R132, R136.reuse, R4 ;  /* 0x000000888404723c */ /* 0x090fea0000001804 */
[----:B------:R-:W-:Y:S01]  /*4f70*/  IMAD.MOV.U32 R178, RZ, RZ, R145 ;  /* 0x000000ffffb27224 */ /* 0x000fe200078e0091 */
[----:B------:R-:W-:Y:S01]  /*4f80*/  MUFU.EX2 R158, R231 ;  /* 0x000000e7009e7308 */ /* 0x000fe20000000800 */
[----:B------:R-:W1:Y:S01]  /*4f90*/  LDSM.16.M88.4 R144, [R181+0x5080] ;  /* 0x00508000b590783b */ /* 0x000e620000000200 */
[C---:B------:R-:W-:Y:S08]  /*4fa0*/  HMMA.16816.F32 R8, R140.reuse, R136, R8 ;  /* 0x000000888c08723c */ /* 0x040ff00000001808 */
[-C--:B------:R-:W-:Y:S01]  /*4fb0*/  HMMA.16816.F32 R12, R140, R138.reuse, R12 ;  /* 0x0000008a8c0c723c */ /* 0x080fe2000000180c */
[----:B------:R-:W4:Y:S07]  /*4fc0*/  MUFU.EX2 R166, R196 ;  /* 0x000000c400a67308 */ /* 0x000f2e0000000800 */
[C---:B------:R-:W-:Y:S03]  /*4fd0*/  HMMA.16816.F32 R16, R132.reuse, R138, R16 ;  /* 0x0000008a8410723c */ /* 0x040fe60000001810 */
[----:B------:R-:W-:Y:S10]  /*4fe0*/  MUFU.EX2 R159, R193 ;  /* 0x000000c1009f7308 */ /* 0x000ff40000000800 */
[----:B------:R-:W2:Y:S01]  /*4ff0*/  MUFU.EX2 R156, R211 ;  /* 0x000000d3009c7308 */ /* 0x000ea20000000800 */
[-C--:B-1----:R-:W-:Y:S09]  /*5000*/  HMMA.16816.F32 R20, R132, R144.reuse, R20 ;  /* 0x000000908414723c */ /* 0x082ff20000001814 */
[----:B------:R-:W-:Y:S01]  /*5010*/  MUFU.EX2 R171, R245 ;  /* 0x000000f500ab7308 */ /* 0x000fe20000000800 */
[C---:B------:R-:W-:Y:S09]  /*5020*/  HMMA.16816.F32 R24, R140.reuse, R144, R24 ;  /* 0x000000908c18723c */ /* 0x040ff20000001818 */
[----:B------:R-:W-:Y:S01]  /*5030*/  MUFU.EX2 R167, R246 ;  /* 0x000000f600a77308 */ /* 0x000fe20000000800 */
[-C--:B------:R-:W-:Y:S09]  /*5040*/  HMMA.16816.F32 R28, R140, R146.reuse, R28 ;  /* 0x000000928c1c723c */ /* 0x080ff2000000181c */
[----:B------:R-:W1:Y:S01]  /*5050*/  MUFU.EX2 R165, R247 ;  /* 0x000000f700a57308 */ /* 0x000e620000000800 */
[C---:B------:R-:W-:Y:S01]  /*5060*/  HMMA.16816.F32 R32, R132.reuse, R146, R32 ;  /* 0x000000928420723c */ /* 0x040fe20000001820 */
[----:B------:R-:W-:Y:S07]  /*5070*/  LDSM.16.M88.4 R144, [R182+0x4080] ;  /* 0x00408000b690783b */ /* 0x000fee0000000200 */
[-C--:B------:R-:W-:Y:S08]  /*5080*/  HMMA.16816.F32 R36, R132, R148.reuse, R36 ;  /* 0x000000948424723c */ /* 0x080ff00000001824 */
[C---:B------:R-:W-:Y:S07]  /*5090*/  HMMA.16816.F32 R40, R140.reuse, R148, R40 ;  /* 0x000000948c28723c */ /* 0x040fee0000001828 */
[----:B------:R-:W-:Y:S01]  /*50a0*/  IADD3 R148, R3, R0, R185 ;  /* 0x0000000003947210 */ /* 0x000fe20007ffe0b9 */
[-C--:B------:R-:W-:Y:S01]  /*50b0*/  HMMA.16816.F32 R44, R140, R150.reuse, R44 ;  /* 0x000000968c2c723c */ /* 0x080fe2000000182c */
[----:B------:R-:W-:Y:S04]  /*50c0*/  LDS R0, [R208.X4+0x18480] ;  /* 0x01848000d0007984 */ /* 0x000fe80000004800 */
[----:B------:R-:W1:Y:S03]  /*50d0*/  LDSM.16.M88.4 R136, [R148] ;  /* 0x000000009488783b */ /* 0x000e660000000200 */
[C---:B------:R-:W-:Y:S05]  /*50e0*/  HMMA.16816.F32 R48, R132.reuse, R150, R48 ;  /* 0x000000968430723c */ /* 0x040fea0000001830 */
[----:B------:R-:W2:Y:S03]  /*50f0*/  LDSM.16.M88.4 R148, [R148+0x2000] ;  /* 0x002000009494783b */ /* 0x000ea60000000200 */
[-C--:B------:R-:W-:Y:S08]  /*5100*/  HMMA.16816.F32 R52, R132, R152.reuse, R52 ;  /* 0x000000988434723c */ /* 0x080ff00000001834 */
[C---:B------:R-:W-:Y:S08]  /*5110*/  HMMA.16816.F32 R56, R140.reuse, R152, R56 ;  /* 0x000000988c38723c */ /* 0x040ff00000001838 */
[-C--:B------:R-:W-:Y:S01]  /*5120*/  HMMA.16816.F32 R60, R140, R154.reuse, R60 ;  /* 0x0000009a8c3c723c */ /* 0x080fe2000000183c */
[----:B------:R-:W-:Y:S07]  /*5130*/  LDSM.16.M88.4 R140, [R182+0x6080] ;  /* 0x00608000b68c783b */ /* 0x000fee0000000200 */
[----:B------:R-:W-:Y:S01]  /*5140*/  HMMA.16816.F32 R64, R132, R154, R64 ;  /* 0x0000009a8440723c */ /* 0x000fe20000001840 */
[----:B------:R-:W3:Y:S07]  /*5150*/  LDSM.16.M88.4 R132, [R182+0x5080] ;  /* 0x00508000b684783b */ /* 0x000eee0000000200 */
[-C--:B-1----:R-:W-:Y:S01]  /*5160*/  HMMA.16816.F32 R4, R136, R144.reuse, R4 ;  /* 0x000000908804723c */ /* 0x082fe20000001804 */
[----:B------:R-:W1:Y:S07]  /*5170*/  LDSM.16.M88.4 R152, [R182+0x7080] ;  /* 0x00708000b698783b */ /* 0x000e6e0000000200 */
[C---:B--2---:R-:W-:Y:S08]  /*5180*/  HMMA.16816.F32 R8, R148.reuse, R144, R8 ;  /* 0x000000909408723c */ /* 0x044ff00000001808 */
[-C--:B------:R-:W-:Y:S08]  /*5190*/  HMMA.16816.F32 R12, R148, R146.reuse, R12 ;  /* 0x00000092940c723c */ /* 0x080ff0000000180c */
[C---:B------:R-:W-:Y:S04]  /*51a0*/  HMMA.16816.F32 R16, R136.reuse, R146, R16 ;  /* 0x000000928810723c */ /* 0x040fe80000001810 */
[--C-:B------:R-:W-:Y:S02]  /*51b0*/  FADD.FTZ R4, R4, -R0.reuse ;  /* 0x8000000004047221 */ /* 0x100fe40000010000 */
[----:B------:R-:W-:Y:S02]  /*51c0*/  FADD.FTZ R5, R5, -R0 ;  /* 0x8000000005057221 */ /* 0x000fe40000010000 */
[----:B------:R-:W-:Y:S01]  /*51d0*/  FMUL.FTZ R4, R221, R4 ;  /* 0x00000004dd047220 */ /* 0x000fe20000410000 */
[-C--:B---3--:R-:W-:Y:S03]  /*51e0*/  HMMA.16816.F32 R20, R136, R132.reuse, R20 ;  /* 0x000000848814723c */ /* 0x088fe60000001814 */
[----:B------:R-:W-:Y:S02]  /*51f0*/  FMUL.FTZ R5, R220, R5 ;  /* 0x00000005dc057220 */ /* 0x000fe40000410000 */
[--C-:B------:R-:W-:Y:S02]  /*5200*/  FADD.FTZ R6, R6, -R2.reuse ;  /* 0x8000000206067221 */ /* 0x100fe40000010000 */
[----:B------:R-:W-:Y:S01]  /*5210*/  FADD.FTZ R7, R7, -R2 ;  /* 0x8000000207077221 */ /* 0x000fe20000010000 */
[C---:B------:R-:W-:Y:S04]  /*5220*/  HMMA.16816.F32 R24, R148.reuse, R132, R24 ;  /* 0x000000849418723c */ /* 0x040fe80000001818 */
[----:B------:R-:W-:Y:S02]  /*5230*/  FMUL.FTZ R6, R230, R6 ;  /* 0x00000006e6067220 */ /* 0x000fe40000410000 */
[----:B-----5:R-:W-:Y:S01]  /*5240*/  FMUL.FTZ R7, R229, R7 ;  /* 0x00000007e5077220 */ /* 0x020fe20000410000 */
[----:B------:R-:W-:Y:S01]  /*5250*/  F2FP.PACK_AB R133, R164, R163 ;  /* 0x000000a3a485723e */ /* 0x000fe200000000ff */
[-C--:B------:R-:W-:Y:S04]  /*5260*/  HMMA.16816.F32 R28, R148, R134.reuse, R28 ;  /* 0x00000086941c723c */ /* 0x080fe8000000181c */
[--C-:B------:R-:W-:Y:S01]  /*5270*/  FADD.FTZ R16, R16, -R0.reuse ;  /* 0x8000000010107221 */ /* 0x100fe20000010000 */
[----:B----4-:R-:W-:Y:S01]  /*5280*/  F2FP.PACK_AB R132, R198, R166 ;  /* 0x000000a6c684723e */ /* 0x010fe200000000ff */
[--C-:B------:R-:W-:Y:S02]  /*5290*/  FADD.FTZ R17, R17, -R0.reuse ;  /* 0x8000000011117221 */ /* 0x100fe40000010000 */
[C---:B------:R-:W-:Y:S04]  /*52a0*/  HMMA.16816.F32 R32, R136.reuse, R134, R32 ;  /* 0x000000868820723c */ /* 0x040fe80000001820 */
[--C-:B------:R-:W-:Y:S02]  /*52b0*/  FADD.FTZ R20, R20, -R0.reuse ;  /* 0x8000000014147221 */ /* 0x100fe40000010000 */
[----:B------:R-:W-:Y:S01]  /*52c0*/  FADD.FTZ R21, R21, -R0 ;  /* 0x8000000015157221 */ /* 0x000fe20000010000 */
[----:B------:R-:W-:Y:S01]  /*52d0*/  F2FP.PACK_AB R135, R158, R157 ;  /* 0x0000009d9e87723e */ /* 0x000fe200000000ff */
[-C--:B------:R-:W-:Y:S04]  /*52e0*/  HMMA.16816.F32 R36, R136, R140.reuse, R36 ;  /* 0x0000008c8824723c */ /* 0x080fe80000001824 */
[--C-:B------:R-:W-:Y:S01]  /*52f0*/  FADD.FTZ R18, R18, -R2.reuse ;  /* 0x8000000212127221 */ /* 0x100fe20000010000 */
[----:B------:R-:W-:Y:S01]  /*5300*/  F2FP.PACK_AB R134, R162, R161 ;  /* 0x000000a1a286723e */ /* 0x000fe200000000ff */
[--C-:B------:R-:W-:Y:S02]  /*5310*/  FADD.FTZ R19, R19, -R2.reuse ;  /* 0x8000000213137221 */ /* 0x100fe40000010000 */
[C---:B------:R-:W-:Y:S04]  /*5320*/  HMMA.16816.F32 R40, R148.reuse, R140, R40 ;  /* 0x0000008c9428723c */ /* 0x040fe80000001828 */
[--C-:B------:R-:W-:Y:S02]  /*5330*/  FADD.FTZ R22, R22, -R2.reuse ;  /* 0x8000000216167221 */ /* 0x100fe40000010000 */
[----:B------:R-:W-:Y:S01]  /*5340*/  FADD.FTZ R23, R23, -R2 ;  /* 0x8000000217177221 */ /* 0x000fe20000010000 */
[----:B------:R-:W-:Y:S01]  /*5350*/  F2FP.PACK_AB R140, R220, R221 ;  /* 0x000000dddc8c723e */ /* 0x000fe200000000ff */
[-C--:B------:R-:W-:Y:S04]  /*5360*/  HMMA.16816.F32 R44, R148, R142.reuse, R44 ;  /* 0x0000008e942c723c */ /* 0x080fe8000000182c */
[--C-:B------:R-:W-:Y:S02]  /*5370*/  FADD.FTZ R32, R32, -R0.reuse ;  /* 0x8000000020207221 */ /* 0x100fe40000010000 */
[--C-:B------:R-:W-:Y:S02]  /*5380*/  FADD.FTZ R33, R33, -R0.reuse ;  /* 0x8000000021217221 */ /* 0x100fe40000010000 */
[C---:B------:R-:W-:Y:S04]  /*5390*/  HMMA.16816.F32 R48, R136.reuse, R142, R48 ;  /* 0x0000008e8830723c */ /* 0x040fe80000001830 */
[--C-:B------:R-:W-:Y:S02]  /*53a0*/  FADD.FTZ R36, R36, -R0.reuse ;  /* 0x8000000024247221 */ /* 0x100fe40000010000 */
[----:B------:R-:W-:Y:S02]  /*53b0*/  FADD.FTZ R37, R37, -R0 ;  /* 0x8000000025257221 */ /* 0x000fe40000010000 */
[-C--:B-1----:R-:W-:Y:S04]  /*53c0*/  HMMA.16816.F32 R52, R136, R152.reuse, R52 ;  /* 0x000000988834723c */ /* 0x082fe80000001834 */
[--C-:B------:R-:W-:Y:S02]  /*53d0*/  FADD.FTZ R34, R34, -R2.reuse ;  /* 0x8000000222227221 */ /* 0x100fe40000010000 */
[--C-:B------:R-:W-:Y:S02]  /*53e0*/  FADD.FTZ R35, R35, -R2.reuse ;  /* 0x8000000223237221 */ /* 0x100fe40000010000 */
[C---:B------:R-:W-:Y:S01]  /*53f0*/  HMMA.16816.F32 R56, R148.reuse, R152, R56 ;  /* 0x000000989438723c */ /* 0x040fe20000001838 */
[----:B------:R-:W-:Y:S03]  /*5400*/  MUFU.EX2 R153, R194 ;  /* 0x000000c200997308 */ /* 0x000fe60000000800 */
[--C-:B------:R-:W-:Y:S02]  /*5410*/  FADD.FTZ R38, R38, -R2.reuse ;  /* 0x8000000226267221 */ /* 0x100fe40000010000 */
[----:B------:R-:W-:Y:S02]  /*5420*/  FADD.FTZ R39, R39, -R2 ;  /* 0x8000000227277221 */ /* 0x000fe40000010000 */
[-C--:B------:R-:W-:Y:S03]  /*5430*/  HMMA.16816.F32 R60, R148, R154.reuse, R60 ;  /* 0x0000009a943c723c */ /* 0x080fe6000000183c */
[----:B------:R-:W1:Y:S01]  /*5440*/  MUFU.EX2 R152, R191 ;  /* 0x000000bf00987308 */ /* 0x000e620000000800 */
[--C-:B------:R-:W-:Y:S02]  /*5450*/  FADD.FTZ R48, R48, -R0.reuse ;  /* 0x8000000030307221 */ /* 0x100fe40000010000 */
[--C-:B------:R-:W-:Y:S02]  /*5460*/  FADD.FTZ R49, R49, -R0.reuse ;  /* 0x8000000031317221 */ /* 0x100fe40000010000 */
[----:B------:R-:W-:Y:S04]  /*5470*/  HMMA.16816.F32 R64, R136, R154, R64 ;  /* 0x0000009a8840723c */ /* 0x000fe80000001840 */
[--C-:B------:R-:W-:Y:S01]  /*5480*/  FADD.FTZ R52, R52, -R0.reuse ;  /* 0x8000000034347221 */ /* 0x100fe20000010000 */
[----:B------:R-:W-:Y:S01]  /*5490*/  MUFU.EX2 R155, R195 ;  /* 0x000000c3009b7308 */ /* 0x000fe20000000800 */
[----:B------:R-:W-:Y:S01]  /*54a0*/  FADD.FTZ R53, R53, -R0 ;  /* 0x8000000035357221 */ /* 0x000fe20000010000 */
[----:B------:R-:W-:Y:S01]  /*54b0*/  F2FP.PACK_AB R139, R5, R4 ;  /* 0x00000004058b723e */ /* 0x000fe200000000ff */
[--C-:B------:R-:W-:Y:S01]  /*54c0*/  FADD.FTZ R50, R50, -R2.reuse ;  /* 0x8000000232327221 */ /* 0x100fe20000010000 */
[----:B------:R-:W-:Y:S03]  /*54d0*/  F2FP.PACK_AB R4, R229, R230 ;  /* 0x000000e6e504723e */ /* 0x000fe600000000ff */
[--C-:B------:R-:W-:Y:S01]  /*54e0*/  FADD.FTZ R51, R51, -R2.reuse ;  /* 0x8000000233337221 */ /* 0x100fe20000010000 */
[----:B------:R-:W-:Y:S01]  /*54f0*/  F2FP.PACK_AB R138, R215, R216 ;  /* 0x000000d8d78a723e */ /* 0x000fe200000000ff */
[--C-:B------:R-:W-:Y:S01]  /*5500*/  FADD.FTZ R54, R54, -R2.reuse ;  /* 0x8000000236367221 */ /* 0x100fe20000010000 */
[----:B------:R-:W2:Y:S01]  /*5510*/  MUFU.EX2 R154, R205 ;  /* 0x000000cd009a7308 */ /* 0x000ea20000000800 */
[----:B------:R-:W-:Y:S01]  /*5520*/  FADD.FTZ R55, R55, -R2 ;  /* 0x8000000237377221 */ /* 0x000fe20000010000 */
[----:B------:R-:W-:Y:S01]  /*5530*/  F2FP.PACK_AB R137, R160, R212 ;  /* 0x000000d4a089723e */ /* 0x000fe200000000ff */
[----:B------:R-:W-:Y:S01]  /*5540*/  FMUL.FTZ R36, R157, R36 ;  /* 0x000000249d247220 */ /* 0x000fe20000410000 */
[----:B------:R-:W-:Y:S01]  /*5550*/  F2FP.PACK_AB R136, R156, R159 ;  /* 0x0000009f9c88723e */ /* 0x000fe200000000ff */
[----:B------:R-:W-:Y:S02]  /*5560*/  FMUL.FTZ R37, R158, R37 ;  /* 0x000000259e257220 */ /* 0x000fe40000410000 */
[----:B------:R-:W-:Y:S02]  /*5570*/  FMUL.FTZ R52, R163, R52 ;  /* 0x00000034a3347220 */ /* 0x000fe40000410000 */
[--C-:B------:R-:W-:Y:S01]  /*5580*/  FADD.FTZ R64, R64, -R0.reuse ;  /* 0x8000000040407221 */ /* 0x100fe20000010000 */
[----:B------:R-:W-:Y:S01]  /*5590*/  F2FP.PACK_AB R147, R37, R36 ;  /* 0x000000242593723e */ /* 0x000fe200000000ff */
[----:B------:R-:W-:Y:S01]  /*55a0*/  FADD.FTZ R65, R65, -R0 ;  /* 0x8000000041417221 */ /* 0x000fe20000010000 */
[----:B------:R-:W-:Y:S01]  /*55b0*/  F2FP.PACK_AB R37, R223, R228 ;  /* 0x000000e4df25723e */ /* 0x000fe200000000ff */
[----:B------:R-:W3:Y:S01]  /*55c0*/  LDS R0, [R208.X4+0x18580] ;  /* 0x01858000d0007984 */ /* 0x000ee20000004800 */
[--C-:B------:R-:W-:Y:S01]  /*55d0*/  FADD.FTZ R66, R66, -R2.reuse ;  /* 0x8000000242427221 */ /* 0x100fe20000010000 */
[----:B------:R-:W-:Y:S01]  /*55e0*/  MUFU.EX2 R151, R190 ;  /* 0x000000be00977308 */ /* 0x000fe20000000800 */
[----:B------:R-:W-:Y:S01]  /*55f0*/  FADD.FTZ R67, R67, -R2 ;  /* 0x8000000243437221 */ /* 0x000fe20000010000 */
[----:B------:R-:W-:Y:S01]  /*5600*/  F2FP.PACK_AB R36, R217, R218 ;  /* 0x000000dad924723e */ /* 0x000fe200000000ff */
[----:B------:R-:W-:Y:S02]  /*5610*/  FMUL.FTZ R53, R164, R53 ;  /* 0x00000035a4357220 */ /* 0x000fe40000410000 */
[----:B------:R-:W-:Y:S02]  /*5620*/  FMUL.FTZ R22, R219, R22 ;  /* 0x00000016db167220 */ /* 0x000fe40000410000 */
[----:B------:R-:W-:Y:S01]  /*5630*/  FMUL.FTZ R23, R222, R23 ;  /* 0x00000017de177220 */ /* 0x000fe20000410000 */
[----:B------:R-:W-:Y:S01]  /*5640*/  F2FP.PACK_AB R144, R53, R52 ;  /* 0x000000343590723e */ /* 0x000fe200000000ff */
[----:B------:R-:W-:Y:S01]  /*5650*/  FMUL.FTZ R64, R166, R64 ;  /* 0x00000040a6407220 */ /* 0x000fe20000410000 */
[----:B------:R-:W4:Y:S01]  /*5660*/  MUFU.EX2 R150, R248 ;  /* 0x000000f800967308 */ /* 0x000f220000000800 */
[----:B------:R-:W-:Y:S01]  /*5670*/  FMUL.FTZ R65, R198, R65 ;  /* 0x00000041c6417220 */ /* 0x000fe20000410000 */
[----:B------:R-:W-:Y:S01]  /*5680*/  F2FP.PACK_AB R52, R23, R22 ;  /* 0x000000161734723e */ /* 0x000fe200000000ff */
[----:B------:R-:W-:Y:S02]  /*5690*/  FMUL.FTZ R18, R228, R18 ;  /* 0x00000012e4127220 */ /* 0x000fe40000410000 */
[----:B------:R-:W-:Y:S01]  /*56a0*/  FMUL.FTZ R19, R223, R19 ;  /* 0x00000013df137220 */ /* 0x000fe20000410000 */
[----:B------:R-:W-:Y:S01]  /*56b0*/  F2FP.PACK_AB R145, R65, R64 ;  /* 0x000000404191723e */ /* 0x000fe200000000ff */
[----:B------:R-:W-:Y:S01]  /*56c0*/  FMUL.FTZ R16, R216, R16 ;  /* 0x00000010d8107220 */ /* 0x000fe20000410000 */
[----:B------:R-:W-:Y:S01]  /*56d0*/  F2FP.PACK_AB R65, R7, R6 ;  /* 0x000000060741723e */ /* 0x000fe200000000ff */
[----:B------:R-:W-:Y:S01]  /*56e0*/  FMUL.FTZ R17, R215, R17 ;  /* 0x00000011d7117220 */ /* 0x000fe20000410000 */
[----:B------:R-:W-:Y:S01]  /*56f0*/  F2FP.PACK_AB R64, R19, R18 ;  /* 0x000000121340723e */ /* 0x000fe200000000ff */
[----:B------:R-:W-:Y:S01]  /*5700*/  MUFU.EX2 R149, R249 ;  /* 0x000000f900957308 */ /* 0x000fe20000000800 */
        /* <DEDUP_REMOVED lines=9> */
[----:B------:R-:W5:Y:S01]  /*57a0*/  MUFU.EX2 R148, R250 ;  /* 0x000000fa00947308 */ /* 0x000f620000000800 */
[----:B------:R-:W-:Y:S01]  /*57b0*/  F2FP.PACK_AB R48, R222, R219 ;  /* 0x000000dbde30723e */ /* 0x000fe200000000ff */
[----:B------:R-:W-:Y:S01]  /*57c0*/  FMUL.FTZ R50, R170, R55 ;  /* 0x00000037aa327220 */ /* 0x000fe20000410000 */
[----:B------:R-:W-:Y:S01]  /*57d0*/  F2FP.PACK_AB R7, R172, R173 ;  /* 0x000000adac07723e */ /* 0x000fe200000000ff */
[----:B------:R-:W-:Y:S01]  /*57e0*/  FMUL.FTZ R49, R168, R51 ;  /* 0x00000033a8317220 */ /* 0x000fe20000410000 */
[----:B------:R-:W-:Y:S01]  /*57f0*/  F2FP.PACK_AB R6, R200, R165 ;  /* 0x000000a5c806723e */ /* 0x000fe200000000ff */
[----:B------:R-:W-:Y:S01]  /*5800*/  FMUL.FTZ R34, R218, R34 ;  /* 0x00000022da227220 */ /* 0x000fe20000410000 */
[----:B------:R-:W-:Y:S01]  /*5810*/  F2FP.PACK_AB R50, R50, R54 ;  /* 0x000000363232723e */ /* 0x000fe200000000ff */
[--C-:B---3--:R-:W-:Y:S01]  /*5820*/  FADD.FTZ R8, R8, -R0.reuse ;  /* 0x8000000008087221 */ /* 0x108fe20000010000 */
[----:B------:R-:W-:Y:S01]  /*5830*/  F2FP.PACK_AB R49, R49, R5 ;  /* 0x000000053131723e */ /* 0x000fe200000000ff */
[--C-:B------:R-:W-:Y:S01]  /*5840*/  FADD.FTZ R9, R9, -R0.reuse ;  /* 0x8000000009097221 */ /* 0x100fe20000010000 */
[----:B------:R-:W-:Y:S01]  /*5850*/  MUFU.EX2 R55, R251 ;  /* 0x000000fb00377308 */ /* 0x000fe20000000800 */
[--C-:B------:R-:W-:Y:S01]  /*5860*/  FADD.FTZ R12, R12, -R0.reuse ;  /* 0x800000000c0c7221 */ /* 0x100fe20000010000 */
[----:B------:R-:W-:Y:S01]  /*5870*/  F2FP.PACK_AB R5, R167, R171 ;  /* 0x000000aba705723e */ /* 0x000fe200000000ff */
[--C-:B------:R-:W-:Y:S02]  /*5880*/  FADD.FTZ R13, R13, -R0.reuse ;  /* 0x800000000d0d7221 */ /* 0x100fe40000010000 */
[--C-:B------:R-:W-:Y:S02]  /*5890*/  FADD.FTZ R2, R24, -R0.reuse ;  /* 0x8000000018027221 */ /* 0x100fe40000010000 */
[--C-:B------:R-:W-:Y:S02]  /*58a0*/  FADD.FTZ R25, R25, -R0.reuse ;  /* 0x8000000019197221 */ /* 0x100fe40000010000 */
[--C-:B------:R-:W-:Y:S01]  /*58b0*/  FADD.FTZ R28, R28, -R0.reuse ;  /* 0x800000001c1c7221 */ /* 0x100fe20000010000 */
[----:B------:R-:W3:Y:S01]  /*58c0*/  MUFU.EX2 R54, R252 ;  /* 0x000000fc00367308 */ /* 0x000ee20000000800 */
        /* <DEDUP_REMOVED lines=10> */
[----:B------:R-:W3:Y:S01]  /*5970*/  LDS R0, [R208.X4+0x185a0] ;  /* 0x0185a000d0007984 */ /* 0x000ee20000004800 */
[----:B------:R-:W-:Y:S02]  /*5980*/  FMUL.FTZ R28, R206, R28 ;  /* 0x0000001cce1c7220 */ /* 0x000fe40000410000 */
        /* <DEDUP_REMOVED lines=8> */
[----:B------:R-:W-:Y:S01]  /*5a10*/  MUFU.EX2 R25, R177 ;  /* 0x000000b100197308 */ /* 0x000fe20000000800 */
[----:B------:R-:W-:Y:S01]  /*5a20*/  F2FP.PACK_AB R18, R18, R44 ;  /* 0x0000002c1212723e */ /* 0x000fe200000000ff */
[----:B------:R-:W-:Y:S01]  /*5a30*/  FMUL.FTZ R12, R234, R12 ;  /* 0x0000000cea0c7220 */ /* 0x000fe20000410000 */
[----:B------:R-:W-:Y:S01]  /*5a40*/  STS [R225+0x400], R37 ;  /* 0x00040025e1007388 */ /* 0x000fe20000000800 */
[----:B------:R-:W-:Y:S01]  /*5a50*/  F2FP.PACK_AB R22, R22, R2 ;  /* 0x000000021616723e */ /* 0x000fe200000000ff */
[----:B------:R-:W-:Y:S01]  /*5a60*/  FMUL.FTZ R13, R233, R13 ;  /* 0x0000000de90d7220 */ /* 0x000fe20000410000 */
[----:B-1----:R-:W-:Y:S01]  /*5a70*/  F2FP.PACK_AB R2, R152, R153 ;  /* 0x000000999802723e */ /* 0x002fe200000000ff */
[----:B------:R1:W-:Y:S01]  /*5a80*/  STS [R224+0x2000], R19 ;  /* 0x00200013e0007388 */ /* 0x0003e20000000800 */
[----:B------:R-:W-:Y:S02]  /*5a90*/  FMUL.FTZ R8, R237, R8 ;  /* 0x00000008ed087220 */ /* 0x000fe40000410000 */
[----:B------:R-:W-:Y:S01]  /*5aa0*/  F2FP.PACK_AB R24, R13, R12 ;  /* 0x0000000c0d18723e */ /* 0x000fe200000000ff */
[----:B------:R-:W-:Y:S02]  /*5ab0*/  FMUL.FTZ R13, R242, R41 ;  /* 0x00000029f20d7220 */ /* 0x000fe40000410000 */
[----:B------:R-:W4:Y:S01]  /*5ac0*/  MUFU.EX2 R41, R179 ;  /* 0x000000b300297308 */ /* 0x000f220000000800 */
[----:B------:R-:W-:Y:S01]  /*5ad0*/  FMUL.FTZ R9, R235, R9 ;  /* 0x00000009eb097220 */ /* 0x000fe20000410000 */
[----:B--2---:R-:W-:Y:S01]  /*5ae0*/  F2FP.PACK_AB R4, R154, R155 ;  /* 0x0000009b9a04723e */ /* 0x004fe200000000ff */
[----:B------:R-:W-:Y:S01]  /*5af0*/  FMUL.FTZ R53, R217, R35 ;  /* 0x00000023d9357220 */ /* 0x000fe20000410000 */
[----:B------:R-:W-:Y:S01]  /*5b00*/  F2FP.PACK_AB R35, R213, R214 ;  /* 0x000000d6d523723e */ /* 0x000fe200000000ff */
[C---:B------:R-:W-:Y:S01]  /*5b10*/  FMUL.FTZ R12, R174.reuse, R29 ;  /* 0x0000001dae0c7220 */ /* 0x040fe20000410000 */
[----:B------:R-:W-:Y:S01]  /*5b20*/  F2FP.PACK_AB R23, R9, R8 ;  /* 0x000000080917723e */ /* 0x000fe200000000ff */
[----:B------:R4:W-:Y:S01]  /*5b30*/  STS [R224+0x2400], R4 ;  /* 0x00240004e0007388 */ /* 0x0009e20000000800 */
[----:B------:R-:W-:Y:S02]  /*5b40*/  F2FP.PACK_AB R9, R174, R206 ;  /* 0x000000ceae09723e */ /* 0x000fe400000000ff */
[----:B------:R-:W2:Y:S01]  /*5b50*/  MUFU.EX2 R29, R176 ;  /* 0x000000b0001d7308 */ /* 0x000ea20000000800 */
[----:B------:R-:W-:Y:S01]  /*5b60*/  F2FP.PACK_AB R53, R53, R34 ;  /* 0x000000223535723e */ /* 0x000fe200000000ff */
[----:B------:R5:W-:Y:S01]  /*5b70*/  STS [R225+0x2400], R2 ;  /* 0x00240002e1007388 */ /* 0x000be20000000800 */
[----:B------:R-:W-:Y:S01]  /*5b80*/  F2FP.PACK_AB R34, R168, R210 ;  /* 0x000000d2a822723e */ /* 0x000fe200000000ff */
[--C-:B---3--:R-:W-:Y:S01]  /*5b90*/  FADD.FTZ R11, R11, -R0.reuse ;  /* 0x800000000b0b7221 */ /* 0x108fe20000010000 */
[----:B------:R-:W-:Y:S01]  /*5ba0*/  F2FP.PACK_AB R8, R242, R236 ;  /* 0x000000ecf208723e */ /* 0x000fe200000000ff */
[----:B------:R-:W-:Y:S01]  /*5bb0*/  STS [R225+0x2000], R17 ;  /* 0x00200011e1007388 */ /* 0x000fe20000000800 */
[--C-:B------:R-:W-:Y:S01]  /*5bc0*/  FADD.FTZ R15, R15, -R0.reuse ;  /* 0x800000000f0f7221 */ /* 0x100fe20000010000 */
[----:B------:R-:W-:Y:S01]  /*5bd0*/  F2FP.PACK_AB R12, R12, R28 ;  /* 0x0000001c0c0c723e */ /* 0x000fe200000000ff */
[--C-:B------:R-:W-:Y:S01]  /*5be0*/  FADD.FTZ R27, R27, -R0.reuse ;  /* 0x800000001b1b7221 */ /* 0x100fe20000010000 */
[----:B------:R-:W-:Y:S01]  /*5bf0*/  STS [R227], R137 ;  /* 0x00000089e3007388 */ /* 0x000fe20000000800 */
[----:B-1----:R-:W1:Y:S01]  /*5c00*/  MUFU.EX2 R19, R175 ;  /* 0x000000af00137308 */ /* 0x002e620000000800 */
[--C-:B------:R-:W-:Y:S01]  /*5c10*/  FADD.FTZ R31, R31, -R0.reuse ;  /* 0x800000001f1f7221 */ /* 0x100fe20000010000 */
[----:B------:R-:W-:Y:S01]  /*5c20*/  F2FP.PACK_AB R13, R13, R40 ;  /* 0x000000280d0d723e */ /* 0x000fe200000000ff */
[----:B------:R-:W-:Y:S01]  /*5c30*/  STS [R227+0x400], R48 ;  /* 0x00040030e3007388 */ /* 0x000fe20000000800 */
[--C-:B------:R-:W-:Y:S02]  /*5c40*/  FADD.FTZ R43, R43, -R0.reuse ;  /* 0x800000002b2b7221 */ /* 0x100fe40000010000 */
[--C-:B------:R-:W-:Y:S01]  /*5c50*/  FADD.FTZ R47, R47, -R0.reuse ;  /* 0x800000002f2f7221 */ /* 0x100fe20000010000 */
[----:B------:R-:W-:Y:S01]  /*5c60*/  STS [R226], R136 ;  /* 0x00000088e2007388 */ /* 0x000fe20000000800 */
[----:B------:R-:W-:Y:S02]  /*5c70*/  FMUL.FTZ R32, R159, R32 ;  /* 0x000000209f207220 */ /* 0x000fe40000410000 */
[----:B------:R-:W-:Y:S01]  /*5c80*/  FMUL.FTZ R33, R156, R33 ;  /* 0x000000219c217220 */ /* 0x000fe20000410000 */
[----:B------:R-:W-:Y:S01]  /*5c90*/  STS [R226+0x400], R36 ;  /* 0x00040024e2007388 */ /* 0x000fe20000000800 */
[----:B----4-:R-:W-:Y:S01]  /*5ca0*/  F2FP.PACK_AB R4, R150, R151 ;  /* 0x000000979604723e */ /* 0x010fe200000000ff */
[--C-:B------:R-:W-:Y:S02]  /*5cb0*/  FADD.FTZ R10, R10, -R0.reuse ;  /* 0x800000000a0a7221 */ /* 0x100fe40000010000 */
[----:B------:R-:W-:Y:S01]  /*5cc0*/  STS [R227+0x2000], R16 ;  /* 0x00200010e3007388 */ /* 0x000fe20000000800 */
[----:B-----5:R-:W-:Y:S01]  /*5cd0*/  F2FP.PACK_AB R2, R148, R149 ;  /* 0x000000959402723e */ /* 0x020fe200000000ff */
[----:B------:R-:W-:Y:S01]  /*5ce0*/  FMUL.FTZ R10, R155, R10 ;  /* 0x0000000a9b0a7220 */ /* 0x000fe20000410000 */
[----:B------:R-:W-:Y:S01]  /*5cf0*/  F2FP.PACK_AB R146, R33, R32 ;  /* 0x000000202192723e */ /* 0x000fe200000000ff */
[----:B------:R3:W-:Y:S01]  /*5d00*/  STS [R227+0x2400], R4 ;  /* 0x00240004e3007388 */ /* 0x0007e20000000800 */
[----:B------:R-:W-:Y:S01]  /*5d10*/  F2FP.PACK_AB R33, R170, R169 ;  /* 0x000000a9aa21723e */ /* 0x000fe200000000ff */
[--C-:B------:R-:W-:Y:S01]  /*5d20*/  FADD.FTZ R14, R14, -R0.reuse ;  /* 0x800000000e0e7221 */ /* 0x100fe20000010000 */
[----:B------:R-:W-:Y:S01]  /*5d30*/  F2FP.PACK_AB R32, R199, R238 ;  /* 0x000000eec720723e */ /* 0x000fe200000000ff */
[----:B------:R4:W-:Y:S01]  /*5d40*/  STS [R226+0x2400], R2 ;  /* 0x00240002e2007388 */ /* 0x0009e20000000800 */
[----:B------:R-:W-:Y:S02]  /*5d50*/  FMUL.FTZ R20, R212, R20 ;  /* 0x00000014d4147220 */ /* 0x000fe40000410000 */
        /* <DEDUP_REMOVED lines=8> */
[----:B------:R-:W-:Y:S01]  /*5de0*/  STS [R224+0x4400], R35 ;  /* 0x00440023e0007388 */ /* 0x000fe20000000800 */
[----:B------:R-:W-:Y:S02]  /*5df0*/  FMUL.FTZ R30, R149, R30 ;  /* 0x0000001e951e7220 */ /* 0x000fe40000410000 */
[----:B------:R-:W-:Y:S01]  /*5e00*/  FMUL.FTZ R38, R214, R38 ;  /* 0x00000026d6267220 */ /* 0x000fe20000410000 */
[----:B------:R-:W-:Y:S01]  /*5e10*/  STS [R225+0x4000], R134 ;  /* 0x00400086e1007388 */ /* 0x000fe20000000800 */
[----:B------:R-:W-:Y:S02]  /*5e20*/  FMUL.FTZ R39, R213, R39 ;  /* 0x00000027d5277220 */ /* 0x000fe40000410000 */
[--C-:B------:R-:W-:Y:S01]  /*5e30*/  FADD.FTZ R42, R42, -R0.reuse ;  /* 0x800000002a2a7221 */ /* 0x100fe20000010000 */
[----:B------:R-:W-:Y:S01]  /*5e40*/  STS [R225+0x4400], R34 ;  /* 0x00440022e1007388 */ /* 0x000fe20000000800 */
[----:B---3--:R-:W-:Y:S01]  /*5e50*/  F2FP.PACK_AB R4, R54, R55 ;  /* 0x000000373604723e */ /* 0x008fe200000000ff */
[--C-:B------:R-:W-:Y:S01]  /*5e60*/  FADD.FTZ R46, R46, -R0.reuse ;  /* 0x800000002e2e7221 */ /* 0x100fe20000010000 */
[----:B------:R-:W-:Y:S01]  /*5e70*/  F2FP.PACK_AB R39, R39, R38 ;  /* 0x000000262727723e */ /* 0x000fe200000000ff */
[----:B------:R-:W-:Y:S01]  /*5e80*/  STS [R224+0x6000], R8 ;  /* 0x00600008e0007388 */ /* 0x000fe20000000800 */
[----:B----4-:R-:W-:Y:S01]  /*5e90*/  F2FP.PACK_AB R2, R41, R51 ;  /* 0x000000332902723e */ /* 0x010fe200000000ff */
[----:B------:R-:W-:Y:S02]  /*5ea0*/  FMUL.FTZ R42, R55, R42 ;  /* 0x0000002a372a7220 */ /* 0x000fe40000410000 */
[----:B------:R3:W-:Y:S01]  /*5eb0*/  STS [R224+0x6400], R4 ;  /* 0x00640004e0007388 */ /* 0x0007e20000000800 */
[----:B------:R-:W-:Y:S02]  /*5ec0*/  FMUL.FTZ R46, R51, R46 ;  /* 0x0000002e332e7220 */ /* 0x000fe40000410000 */
[----:B------:R-:W-:Y:S01]  /*5ed0*/  FMUL.FTZ R66, R238, R66 ;  /* 0x00000042ee427220 */ /* 0x000fe20000410000 */
[----:B------:R4:W-:Y:S01]  /*5ee0*/  STS [R225+0x6400], R2 ;  /* 0x00640002e1007388 */ /* 0x0009e20000000800 */
[----:B------:R-:W-:Y:S02]  /*5ef0*/  FMUL.FTZ R38, R199, R67 ;  /* 0x00000043c7267220 */ /* 0x000fe40000410000 */
[--C-:B------:R-:W-:Y:S01]  /*5f00*/  FADD.FTZ R58, R58, -R0.reuse ;  /* 0x800000003a3a7221 */ /* 0x100fe20000010000 */
[----:B------:R-:W-:Y:S01]  /*5f10*/  STS [R225+0x6000], R7 ;  /* 0x00600007e1007388 */ /* 0x000fe20000000800 */
[--C-:B------:R-:W-:Y:S01]  /*5f20*/  FADD.FTZ R59, R59, -R0.reuse ;  /* 0x800000003b3b7221 */ /* 0x100fe20000010000 */
[----:B------:R-:W-:Y:S01]  /*5f30*/  F2FP.PACK_AB R38, R38, R66 ;  /* 0x000000422626723e */ /* 0x000fe200000000ff */
[----:B--2---:R-:W-:Y:S01]  /*5f40*/  FMUL.FTZ R58, R29, R58 ;  /* 0x0000003a1d3a7220 */ /* 0x004fe20000410000 */
[----:B------:R-:W-:Y:S01]  /*5f50*/  STS [R227+0x4000], R133 ;  /* 0x00400085e3007388 */ /* 0x000fe20000000800 */
[----:B------:R-:W-:Y:S02]  /*5f60*/  FMUL.FTZ R56, R171, R56 ;  /* 0x00000038ab387220 */ /* 0x000fe40000410000 */
[----:B------:R-:W-:Y:S01]  /*5f70*/  FMUL.FTZ R20, R167, R57 ;  /* 0x00000039a7147220 */ /* 0x000fe20000410000 */
[----:B------:R-:W-:Y:S01]  /*5f80*/  STS [R227+0x4400], R33 ;  /* 0x00440021e3007388 */ /* 0x000fe20000000800 */
[--C-:B------:R-:W-:Y:S02]  /*5f90*/  FADD.FTZ R62, R62, -R0.reuse ;  /* 0x800000003e3e7221 */ /* 0x100fe40000010000 */
[----:B------:R-:W-:Y:S01]  /*5fa0*/  FADD.FTZ R63, R63, -R0 ;  /* 0x800000003f3f7221 */ /* 0x000fe20000010000 */
[----:B------:R-:W-:Y:S01]  /*5fb0*/  STS [R226+0x4000], R132 ;  /* 0x00400084e2007388 */ /* 0x000fe20000000800 */
[----:B-1----:R-:W-:Y:S01]  /*5fc0*/  FMUL.FTZ R62, R19, R62 ;  /* 0x0000003e133e7220 */ /* 0x002fe20000410000 */
[----:B------:R-:W-:Y:S01]  /*5fd0*/  F2FP.PACK_AB R20, R20, R56 ;  /* 0x000000381414723e */ /* 0x000fe200000000ff */
[----:B------:R-:W-:Y:S01]  /*5fe0*/  FMUL.FTZ R60, R165, R60 ;  /* 0x0000003ca53c7220 */ /* 0x000fe20000410000 */
[----:B------:R-:W-:Y:S01]  /*5ff0*/  STS [R226+0x4400], R32 ;  /* 0x00440020e2007388 */ /* 0x000fe20000000800 */
[----:B---3--:R-:W-:Y:S01]  /*6000*/  FMUL.FTZ R4, R150, R27 ;  /* 0x0000001b96047220 */ /* 0x008fe20000410000 */
[----:B------:R-:W-:Y:S01]  /*6010*/  IADD3 R0, R186, UR4, RZ ;  /* 0x00000004ba007c10 */ /* 0x000fe2000fffe0ff */
[----:B------:R-:W-:Y:S01]  /*6020*/  FMUL.FTZ R21, R200, R61 ;  /* 0x0000003dc8157220 */ /* 0x000fe20000410000 */
[----:B------:R1:W-:Y:S01]  /*6030*/  STS [R227+0x6000], R5 ;  /* 0x00600005e3007388 */ /* 0x0003e20000000800 */
[----:B----4-:R-:W-:Y:S01]  /*6040*/  F2FP.PACK_AB R2, R25, R29 ;  /* 0x0000001d1902723e */ /* 0x010fe200000000ff */
[----:B------:R-:W-:Y:S01]  /*6050*/  FMUL.FTZ R63, R201, R63 ;  /* 0x0000003fc93f7220 */ /* 0x000fe20000410000 */
[----:B------:R-:W-:Y:S02]  /*6060*/  F2FP.PACK_AB R4, R4, R26 ;  /* 0x0000001a0404723e */ /* 0x000fe400000000ff */
[----:B------:R-:W-:Y:S01]  /*6070*/  F2FP.PACK_AB R21, R21, R60 ;  /* 0x0000003c1515723e */ /* 0x000fe200000000ff */
        /* <DEDUP_REMOVED lines=13> */
[----:B------:R1:W-:Y:S04]  /*6150*/  STS [R225+0x8000], R141 ;  /* 0x0080008de1007388 */ /* 0x0003e80000000800 */
[----:B------:R-:W-:Y:S04]  /*6160*/  STS [R225+0x8400], R64 ;  /* 0x00840040e1007388 */ /* 0x000fe80000000800 */
[----:B------:R-:W-:Y:S04]  /*6170*/  STS [R224+0xa000], R23 ;  /* 0x00a00017e0007388 */ /* 0x000fe80000000800 */
[----:B------:R2:W-:Y:S04]  /*6180*/  STS [R224+0xa400], R5 ;  /* 0x00a40005e0007388 */ /* 0x0005e80000000800 */
[----:B------:R3:W-:Y:S04]  /*6190*/  STS [R225+0xa400], R2 ;  /* 0x00a40002e1007388 */ /* 0x0007e80000000800 */
[----:B------:R-:W-:Y:S04]  /*61a0*/  STS [R225+0xa000], R24 ;  /* 0x00a00018e1007388 */ /* 0x000fe80000000800 */
[----:B------:R-:W-:Y:S01]  /*61b0*/  STS [R227+0x8000], R143 ;  /* 0x0080008fe3007388 */ /* 0x000fe20000000800 */
[----:B-1----:R-:W-:Y:S03]  /*61c0*/  IMAD.SHL.U32 R141, R0, 0x2, RZ ;  /* 0x00000002008d7824 */ /* 0x002fe600078e00ff */
[----:B------:R-:W-:Y:S01]  /*61d0*/  STS [R227+0x8400], R52 ;  /* 0x00840034e3007388 */ /* 0x000fe20000000800 */
[----:B------:R-:W-:Y:S03]  /*61e0*/  IMAD.IADD R0, R3, 0x1, R141 ;  /* 0x0000000103007824 */ /* 0x000fe600078e028d */
[----:B------:R-:W-:Y:S04]  /*61f0*/  STS [R226+0x8000], R146 ;  /* 0x00800092e2007388 */ /* 0x000fe80000000800 */
[----:B------:R-:W-:Y:S01]  /*6200*/  STS [R226+0x8400], R53 ;  /* 0x00840035e2007388 */ /* 0x000fe20000000800 */
[----:B--2---:R-:W-:Y:S03]  /*6210*/  FMUL.FTZ R5, R41, R47 ;  /* 0x0000002f29057220 */ /* 0x004fe60000410000 */
[----:B------:R-:W-:Y:S01]  /*6220*/  STS [R227+0xa000], R22 ;  /* 0x00a00016e3007388 */ /* 0x000fe20000000800 */
[----:B---3--:R-:W-:Y:S01]  /*6230*/  FMUL.FTZ R2, R54, R43 ;  /* 0x0000002b36027220 */ /* 0x008fe20000410000 */
        /* <DEDUP_REMOVED lines=27> */
[----:B-1----:R-:W-:Y:S07]  /*63f0*/  IMAD.SHL.U32 R2, R187, 0x2, RZ ;  /* 0x00000002bb027824 */ /* 0x002fee00078e00ff */
[----:B------:R-:W1:Y:S01]  /*6400*/  LDSM.16.MT88.4 R16, [R0+0x10080] ;  /* 0x010080000010783b */ /* 0x000e620000004200 */
[----:B------:R-:W-:Y:S07]  /*6410*/  IMAD.IADD R140, R185, 0x1, R2 ;  /* 0x00000001b98c7824 */ /* 0x000fee00078e0202 */
        /* <DEDUP_REMOVED lines=84> */
[----:B-1----:R-:W-:Y:S04]  /*6960*/  IMAD.SHL.U32 R0, R186, 0x2, RZ ;  /* 0x00000002ba007824 */ /* 0x002fe800078e00ff */
[----:B------:R-:W-:Y:S01]  /*6970*/  HMMA.16816.F32 R96, R20, R6, R96 ;  /* 0x000000061460723c */ /* 0x000fe20000001860 */
[----:B------:R1:W4:Y:S03]  /*6980*/  LDSM.16.M88.4 R32, [R2+0x20880] ;  /* 0x020880000220783b */ /* 0x0003260000000200 */
[----:B------:R-:W-:Y:S04]  /*6990*/  IMAD.IADD R52, R0, 0x1, R3 ;  /* 0x0000000100347824 */ /* 0x000fe800078e0203 */
        /* <DEDUP_REMOVED lines=16> */
[----:B--2-4-:R-:W2:Y:S01]  /*6aa0*/  LDL R175, [R1+0x10] ;  /* 0x0000100001af7983 */ /* 0x014ea20000100800 */
[----:B------:R-:W-:Y:S01]  /*6ab0*/  ULDC.64 UR6, c[0x0][0x208] ;  /* 0x0000820000067ab9 */ /* 0x000fe20000000a00 */
[----:B------:R-:W-:Y:S01]  /*6ac0*/  IMAD.U32 R8, RZ, RZ, UR19 ;  /* 0x00000013ff087e24 */ /* 0x000fe2000f8e00ff */
[----:B------:R-:W-:Y:S01]  /*6ad0*/  UIMAD.WIDE.U32 UR22, UR20, UR6, URZ ;  /* 0x00000006141672a5 */ /* 0x000fe2000f8e003f */
[----:B------:R-:W4:Y:S01]  /*6ae0*/  LDL.64 R156, [R1+0x30] ;  /* 0x00003000019c7983 */ /* 0x000f220000100a00 */
[----:B------:R-:W-:Y:S03]  /*6af0*/  USHF.R.S32.HI UR4, URZ, 0x1f, UR20 ;  /* 0x0000001f3f047899 */ /* 0x000fe60008011414 */
[----:B------:R-:W5:Y:S01]  /*6b00*/  LDL.64 R66, [R1+0x28] ;  /* 0x0000280001427983 */ /* 0x000f620000100a00 */
[----:B------:R-:W-:Y:S01]  /*6b10*/  UIMAD UR4, UR4, UR6, URZ ;  /* 0x00000006040472a4 */ /* 0x000fe2000f8e023f */
[----:B------:R-:W-:Y:S01]  /*6b20*/  IMAD.U32 R6, RZ, RZ, UR22 ;  /* 0x00000016ff067e24 */ /* 0x000fe2000f8e00ff */
[----:B------:R-:W-:Y:S01]  /*6b30*/  USHF.L.U32 UR6, UR6, 0x6, URZ ;  /* 0x0000000606067899 */ /* 0x000fe2000800063f */
[----:B---3--:R-:W3:Y:S01]  /*6b40*/  LDL R60, [R1+0x40] ;  /* 0x00004000013c7983 */ /* 0x008ee20000100800 */
[----:B------:R-:W-:Y:S01]  /*6b50*/  UIMAD UR4, UR20, UR7, UR4 ;  /* 0x00000007140472a4 */ /* 0x000fe2000f8e0204 */
[----:B------:R-:W-:Y:S01]  /*6b60*/  IMAD.U32 R7, RZ, RZ, UR23 ;  /* 0x00000017ff077e24 */ /* 0x000fe2000f8e00ff */
[----:B------:R-:W-:Y:S01]  /*6b70*/  USHF.L.U32 UR20, UR20, 0x7, URZ ;  /* 0x0000000714147899 */ /* 0x000fe2000800063f */
[----:B------:R-:W3:Y:S01]  /*6b80*/  LDL R57, [R1+0x24] ;  /* 0x0000240001397983 */ /* 0x000ee20000100800 */
[----:B------:R-:W-:Y:S03]  /*6b90*/  UIADD3 UR4, UR23, UR4, URZ ;  /* 0x0000000417047290 */ /* 0x000fe6000fffe03f */
[----:B------:R-:W3:Y:S01]  /*6ba0*/  LDL R56, [R1+0x4c] ;  /* 0x00004c0001387983 */ /* 0x000ee20000100800 */
[----:B------:R-:W-:Y:S02]  /*6bb0*/  IMAD.U32 R12, RZ, RZ, UR20 ;  /* 0x00000014ff0c7e24 */ /* 0x000fe4000f8e00ff */
[----:B------:R-:W-:Y:S01]  /*6bc0*/  IMAD.U32 R5, RZ, RZ, UR4 ;  /* 0x00000004ff057e24 */ /* 0x000fe2000f8e00ff */
[----:B------:R-:W3:Y:S02]  /*6bd0*/  LDL.64 R176, [R1+0x18] ;  /* 0x0000180001b07983 */ /* 0x000ee40000100a00 */
[----:B--2---:R-:W-:Y:S02]  /*6be0*/  IADD3 R9, -R175, UR12, -R12 ;  /* 0x0000000caf097c10 */ /* 0x004fe4000fffe90c */
[C---:B----4-:R-:W-:Y:S02]  /*6bf0*/  LEA R4, P0, R6.reuse, R156, 0x7 ;  /* 0x0000009c06047211 */ /* 0x050fe400078038ff */
[C---:B------:R-:W-:Y:S02]  /*6c00*/  ISETP.LT.OR P2, PT, R9.reuse, 0x1, P5 ;  /* 0x000000010900780c */ /* 0x040fe40002f41670 */
[----:B-----5:R-:W-:Y:S02]  /*6c10*/  LEA.HI.X R5, R6, R67, R5, 0x7, P0 ;  /* 0x0000004306057211 */ /* 0x020fe400000f3c05 */
[----:B------:R-:W-:Y:S02]  /*6c20*/  LEA R6, P1, R4, c[0x0][0x1f0], 0x1 ;  /* 0x00007c0004067a11 */ /* 0x000fe400078208ff */
[----:B---3--:R-:W-:Y:S02]  /*6c30*/  IADD3 R11, P0, R60, UR20, RZ ;  /* 0x000000143c0b7c10 */ /* 0x008fe4000ff1e0ff */
[----:B------:R-:W-:Y:S02]  /*6c40*/  LEA.HI.X R7, R4, c[0x0][0x1f4], R5, 0x1, P1 ;  /* 0x00007d0004077a11 */ /* 0x000fe400008f0c05 */
[----:B------:R-:W-:Y:S02]  /*6c50*/  LEA.HI.X.SX32 R12, R12, R57, 0x1, P0 ;  /* 0x000000390c0c7211 */ /* 0x000fe400000f0eff */
[----:B------:R-:W-:Y:S02]  /*6c60*/  ISETP.LT.OR P0, PT, R9, 0x21, P5 ;  /* 0x000000210900780c */ /* 0x000fe40002f01670 */
[----:B------:R-:W-:Y:S01]  /*6c70*/  IADD3 R4, P1, R6, UR6, RZ ;  /* 0x0000000606047c10 */ /* 0x000fe2000ff3e0ff */
[----:B------:R-:W-:Y:S03]  /*6c80*/  IMAD R8, R8, 0x4000, R56 ;  /* 0x0000400008087824 */ /* 0x000fe600078e0238 */
[----:B------:R-:W-:Y:S02]  /*6c90*/  IADD3.X R5, R7, UR17, RZ, P1, !PT ;  /* 0x0000001107057c10 */ /* 0x000fe40008ffe4ff */
[----:B------:R-:W-:Y:S01]  /*6ca0*/  @!PT LDS RZ, [RZ] ;  /* 0x00000000fffff984 */ /* 0x000fe20000000800 */
[----:B------:R-:W-:Y:S01]  /*6cb0*/  @!PT LDS RZ, [RZ] ;  /* 0x00000000fffff984 */ /* 0x000fe20000000800 */
[----:B------:R-:W-:Y:S01]  /*6cc0*/  @!PT LDS RZ, [RZ] ;  /* 0x00000000fffff984 */ /* 0x000fe20000000800 */
[----:B------:R2:W-:Y:S01]  /*6cd0*/  LDGSTS.E.BYPASS.LTC128B.128 [R8], [R6.64], !P2 ;  /* 0x0000000006087fae */ /* 0x0005e2000d101d4e */
[----:B------:R-:W-:Y:S02]  /*6ce0*/  LEA R10, P1, R11, c[0x0][0x280], 0x2 ;  /* 0x0000a0000b0a7a11 */ /* 0x000fe400078210ff */
[----:B------:R-:W-:Y:S02]  /*6cf0*/  ISETP.LT.OR P2, PT, R9, 0x41, P5 ;  /* 0x000000410900780c */ /* 0x000fe40002f41670 */
[----:B------:R3:W-:Y:S01]  /*6d00*/  LDGSTS.E.BYPASS.LTC128B.128 [R8+0x1000], [R4.64], !P0 ;  /* 0x0100000004087fae */ /* 0x0007e2000c101d4e */
[----:B------:R-:W-:Y:S02]  /*6d10*/  LEA.HI.X R11, R11, c[0x0][0x284], R12, 0x2, P1 ;  /* 0x0000a1000b0b7a11 */ /* 0x000fe400008f140c */
[----:B------:R-:W-:Y:S01]  /*6d20*/  ISETP.LT.OR P1, PT, R9, 0x61, P5 ;  /* 0x000000610900780c */ /* 0x000fe20002f21670 */
[----:B------:R-:W-:Y:S04]  /*6d30*/  IMAD.U32 R9, RZ, RZ, UR19 ;  /* 0x00000013ff097e24 */ /* 0x000fe8000f8e00ff */
[----:B------:R-:W-:Y:S04]  /*6d40*/  @!P3 IMAD R9, R9, 0x80, R176 ;  /* 0x000000800909b824 */ /* 0x000fe800078e02b0 */
[----:B------:R-:W-:Y:S01]  /*6d50*/  @!P3 IMAD.SHL.U32 R9, R9, 0x4, RZ ;  /* 0x000000040909b824 */ /* 0x000fe200078e00ff */
[----:B---3--:R-:W-:Y:S04]  /*6d60*/  IADD3 R4, P0, R4, UR6, RZ ;  /* 0x0000000604047c10 */ /* 0x008fe8000ff1e0ff */
[----:B------:R-:W-:Y:S02]  /*6d70*/  IADD3.X R5, R5, UR17, RZ, P0, !PT ;  /* 0x0000001105057c10 */ /* 0x000fe400087fe4ff */
[----:B--2---:R-:W-:Y:S03]  /*6d80*/  IADD3 R6, P0, R4, UR6, RZ ;  /* 0x0000000604067c10 */ /* 0x004fe6000ff1e0ff */
[----:B------:R2:W-:Y:S01]  /*6d90*/  LDGSTS.E.BYPASS.LTC128B.128 [R8+0x2000], [R4.64], !P2 ;  /* 0x0200000004087fae */ /* 0x0005e2000d101d4e */
[----:B------:R-:W-:Y:S05]  /*6da0*/  IADD3.X R7, R5, UR17, RZ, P0, !PT ;  /* 0x0000001105077c10 */ /* 0x000fea00087fe4ff */
[----:B------:R2:W-:Y:S04]  /*6db0*/  LDGSTS.E.BYPASS.LTC128B.128 [R8+0x3000], [R6.64], !P1 ;  /* 0x0300000006087fae */ /* 0x0005e8000c901d4e */
[----:B------:R2:W-:Y:S02]  /*6dc0*/  @!P3 LDGSTS.E.BYPASS.LTC128B.128 [R9+0x18480], [R10.64] ;  /* 0x184800000a09bfae */ /* 0x0005e4000b901d4e */
.L_x_1307:
        /* <DEDUP_REMOVED lines=280> */
.L_x_1287:
        /* <DEDUP_REMOVED lines=20> */
[----:B------:R-:W-:Y:S02]  /*8090*/  LEA.HI R3, R21, R22, RZ, 0x5 ;  /* 0x0000001615037211 */ /* 0x000fe400078f28ff */
[----:B------:R-:W-:-:S02]  /*80a0*/  SHF.R.S32.HI R7, RZ, 0x2, R5 ;  /* 0x00000002ff077819 */ /* 0x000fc40000011405 */
[----:B-1----:R-:W-:Y:S02]  /*80b0*/  SHF.R.S32.HI R0, RZ, 0x1f, R5 ;  /* 0x0000001fff007819 */ /* 0x002fe40000011405 */
        /* <DEDUP_REMOVED lines=37> */
[----:B------:R-:W-:Y:S02]  /*8310*/  F2FP.PACK_AB R12, R12, R116 ;  /* 0x000000740c0c723e */ /* 0x000fe400000000ff */
[----:B------:R-:W-:Y:S02]  /*8320*/  F2FP.PACK_AB R11, R11, R118 ;  /* 0x000000760b0b723e */ /* 0x000fe400000000ff */
[----:B------:R-:W-:Y:S02]  /*8330*/  F2FP.PACK_AB R6, R129, R128 ;  /* 0x000000808106723e */ /* 0x000fe400000000ff */
[----:B------:R-:W-:-:S02]  /*8340*/  F2FP.PACK_AB R5, R131, R130 ;  /* 0x000000828305723e */ /* 0x000fc400000000ff */
[----:B------:R-:W-:Y:S01]  /*8350*/  F2FP.PACK_AB R10, R10, R120 ;  /* 0x000000780a0a723e */ /* 0x000fe200000000ff */
[----:B------:R-:W-:Y:S01]  /*8360*/  STS [R0+0x4080], R68 ;  /* 0x0040804400007388 */ /* 0x000fe20000000800 */
[----:B-----5:R-:W-:Y:S02]  /*8370*/  F2FP.PACK_AB R9, R123, R122 ;  /* 0x0000007a7b09723e */ /* 0x020fe400000000ff */
        /* <DEDUP_REMOVED lines=52> */
.L_x_1310:
[----:B-1----:R-:W-:Y:S01]  /*86c0*/  LEA.HI R2, R21, R22, RZ, 0x3 ;  /* 0x0000001615027211 */ /* 0x002fe200078f18ff */
[----:B------:R-:W-:Y:S01]  /*86d0*/  BSSY B0, `(.L_x_1311) ;  /* 0x0000035000007945 */ /* 0x000fe20003800000 */
[----:B-----5:R-:W-:-:S02]  /*86e0*/  IADD3 R9, R8, -UR13, RZ ;  /* 0x8000000d08097c10 */ /* 0x020fc4000fffe0ff */
[----:B------:R-:W-:Y:S02]  /*86f0*/  LOP3.LUT R0, R2, 0x1ffffff8, RZ, 0xc0, !PT ;  /* 0x1ffffff802007812 */ /* 0x000fe400078ec0ff */
[----:B------:R-:W-:Y:S02]  /*8700*/  SHF.R.S32.HI R14, RZ, 0x3, R2 ;  /* 0x00000003ff0e7819 */ /* 0x000fe40000011402 */
[----:B------:R-:W-:Y:S01]  /*8710*/  IMNMX R15, R9, 0x80, PT ;  /* 0x00000080090f7817 */ /* 0x000fe20003800200 */
[----:B------:R-:W-:Y:S01]  /*8720*/  IMAD.IADD R0, R22, 0x1, -R0 ;  /* 0x0000000116007824 */ /* 0x000fe200078e0a00 */
[----:B------:R-:W-:Y:S01]  /*8730*/  SHF.R.S32.HI R5, RZ, 0x1f, R52 ;  /* 0x0000001fff057819 */ /* 0x000fe20000011434 */
[C---:B------:R-:W-:Y:S01]  /*8740*/  IMAD.SHL.U32 R2, R14.reuse, 0x40, RZ ;  /* 0x000000400e027824 */ /* 0x040fe200078e00ff */
[----:B------:R-:W-:Y:S01]  /*8750*/  IADD3 R4, P0, R14, R6, RZ ;  /* 0x000000060e047210 */ /* 0x000fe20007f1e0ff */
[----:B------:R-:W-:Y:S01]  /*8760*/  IMAD.SHL.U32 R12, R0, 0x8, RZ ;  /* 0x00000008000c7824 */ /* 0x000fe200078e00ff */
[----:B------:R-:W-:-:S02]  /*8770*/  ISETP.GE.AND P3, PT, R14, R15, PT ;  /* 0x0000000f0e00720c */ /* 0x000fc40003f66270 */
[----:B------:R-:W-:Y:S02]  /*8780*/  LOP3.LUT R0, R2, 0x1c0, RZ, 0xc0, !PT ;  /* 0x000001c002007812 */ /* 0x000fe400078ec0ff */
[----:B------:R-:W-:Y:S02]  /*8790*/  LEA.HI R2, R21, R22, RZ, 0x6 ;  /* 0x0000001615027211 */ /* 0x000fe400078f30ff */
[----:B------:R-:W-:Y:S01]  /*87a0*/  LOP3.LUT R3, R0, 0x38, R12, 0xf8, !PT ;  /* 0x0000003800037812 */ /* 0x000fe200078ef80c */
[----:B------:R-:W1:Y:S01]  /*87b0*/  S2R R22, SR_CTAID.Y ;  /* 0x0000000000167919 */ /* 0x000e620000002600 */
[----:B------:R-:W-:Y:S01]  /*87c0*/  SHF.R.U32.HI R0, RZ, 0x3, R0 ;  /* 0x00000003ff007819 */ /* 0x000fe20000011600 */
[----:B------:R-:W-:Y:S01]  /*87d0*/  IMAD.SHL.U32 R2, R2, 0x8, RZ ;  /* 0x0000000802027824 */ /* 0x000fe200078e00ff */
[----:B------:R-:W-:Y:S02]  /*87e0*/  SHF.R.S32.HI R13, RZ, 0x1f, R12 ;  /* 0x0000001fff0d7819 */ /* 0x000fe4000001140c */
[----:B------:R-:W-:-:S02]  /*87f0*/  LOP3.LUT R0, R3, R0, RZ, 0x3c, !PT ;  /* 0x0000000003007212 */ /* 0x000fc400078e3cff */
[----:B------:R-:W-:Y:S02]  /*8800*/  SEL R21, R5, RZ, !P1 ;  /* 0x000000ff05157207 */ /* 0x000fe40004800000 */
[----:B------:R-:W-:Y:S02]  /*8810*/  LOP3.LUT R0, R0, 0x7ffffe00, R2, 0xf8, !PT ;  /* 0x7ffffe0000007812 */ /* 0x000fe400078ef802 */
[----:B------:R-:W-:Y:S01]  /*8820*/  LEA.HI.X.SX32 R5, R14, R7, 0x1, P0 ;  /* 0x000000070e057211 */ /* 0x000fe200000f0eff */
[----:B------:R-:W-:Y:S01]  /*8830*/  IMAD R6, R21, c[0x0][0x340], RZ ;  /* 0x0000d00015067a24 */ /* 0x000fe200078e02ff */
[----:B------:R-:W-:Y:S01]  /*8840*/  ISETP.GE.OR P0, PT, R12, c[0x0][0x324], P3 ;  /* 0x0000c9000c007a0c */ /* 0x000fe20001f06670 */
[----:B------:R-:W-:Y:S01]  /*8850*/  IMAD.SHL.U32 R0, R0, 0x2, RZ ;  /* 0x0000000200007824 */ /* 0x000fe200078e00ff */
[----:B------:R-:W-:Y:S01]  /*8860*/  SEL R20, R52, RZ, !P1 ;  /* 0x000000ff34147207 */ /* 0x000fe20004800000 */
[----:B------:R-:W-:-:S03]  /*8870*/  IMAD.U32 R7, RZ, RZ, UR8 ;  /* 0x00000008ff077e24 */ /* 0x000fc6000f8e00ff */
[----:B------:R2:W3:Y:S01]  /*8880*/  LDS.128 R24, [R0+0x5080] ;  /* 0x0050800000187984 */ /* 0x0004e20000000c00 */
[----:B------:R-:W-:-:S03]  /*8890*/  IMAD R6, R20, c[0x0][0x344], R6 ;  /* 0x0000d10014067a24 */ /* 0x000fc600078e0206 */
[----:B------:R2:W4:Y:S01]  /*88a0*/  LDS.128 R28, [R0+0x6080] ;  /* 0x00608000001c7984 */ /* 0x0005220000000c00 */
[----:B-1----:R-:W-:-:S03]  /*88b0*/  SHF.R.S32.HI R23, RZ, 0x1f, R22 ;  /* 0x0000001fff177819 */ /* 0x002fc60000011416 */
[----:B------:R2:W1:Y:S02]  /*88c0*/  LDS.128 R32, [R0+0x7080] ;  /* 0x0070800000207984 */ /* 0x0004640000000c00 */
        /* <DEDUP_REMOVED lines=12> */
[----:B------:R5:W2:Y:S01]  /*8990*/  LDS.128 R16, [R0+0x4080] ;  /* 0x0040800000107984 */ /* 0x000aa20000000c00 */
[----:B------:R-:W-:-:S05]  /*89a0*/  MOV R8, R10 ;  /* 0x0000000a00087202 */ /* 0x000fca0000000f00 */
[----:B------:R-:W-:-:S05]  /*89b0*/  IMAD.WIDE.U32 R4, R2, c[0x0][0x330], R8 ;  /* 0x0000cc0002047a25 */ /* 0x000fca00078e0008 */
[----:B------:R-:W-:Y:S01]  /*89c0*/  LEA R6, P0, R4, c[0x0][0x318], 0x1 ;  /* 0x0000c60004067a11 */ /* 0x000fe200078008ff */
[----:B--2--5:R-:W-:-:S04]  /*89d0*/  IMAD R0, R3, c[0x0][0x330], RZ ;  /* 0x0000cc0003007a24 */ /* 0x024fc800078e02ff */
[----:B------:R-:W-:-:S05]  /*89e0*/  IMAD R0, R2, c[0x0][0x334], R0 ;  /* 0x0000cd0002007a24 */ /* 0x000fca00078e0200 */
[----:B------:R-:W-:-:S04]  /*89f0*/  IADD3 R0, R5, R0, RZ ;  /* 0x0000000005007210 */ /* 0x000fc80007ffe0ff */
[----:B------:R-:W-:-:S05]  /*8a00*/  LEA.HI.X R7, R4, c[0x0][0x31c], R0, 0x1, P0 ;  /* 0x0000c70004077a11 */ /* 0x000fca00000f0c00 */
[----:B------:R2:W-:Y:S02]  /*8a10*/  STG.E.128 [R6.64], R16 ;  /* 0x0000001006007986 */ /* 0x0005e4000c101d0e */
.L_x_1312:
[----:B------:R-:W-:Y:S05]  /*8a20*/  BSYNC B0 ;  /* 0x0000000000007941 */ /* 0x000fea0003800000 */
.L_x_1311:
[----:B--2---:R-:W-:Y:S01]  /*8a30*/  IADD3 R0, R14, 0x20, RZ ;  /* 0x000000200e007810 */ /* 0x004fe20007ffe0ff */
        /* <DEDUP_REMOVED lines=15> */
.L_x_1314:
[----:B------:R-:W-:Y:S05]  /*8b30*/  BSYNC B0 ;  /* 0x0000000000007941 */ /* 0x000fea0003800000 */
.L_x_1313:
        /* <DEDUP_REMOVED lines=8> */
[----:B--2---:R-:W-:Y:S02]  /*8bc0*/  IMAD R6, R4, c[0x0][0x330], RZ ;  /* 0x0000cc0004067a24 */ /* 0x004fe400078e02ff */
[----:B------:R-:W-:-:S04]  /*8bd0*/  IMAD.MOV.U32 R4, RZ, RZ, R10 ;  /* 0x000000ffff047224 */ /* 0x000fc800078e000a */
[----:B------:R-:W-:-:S04]  /*8be0*/  IMAD.WIDE.U32 R4, R0, c[0x0][0x330], R4 ;  /* 0x0000cc0000047a25 */ /* 0x000fc800078e0004 */
[----:B------:R-:W-:Y:S01]  /*8bf0*/  IMAD R0, R0, c[0x0][0x334], R6 ;  /* 0x0000cd0000007a24 */ /* 0x000fe200078e0206 */
[----:B------:R-:W-:-:S04]  /*8c00*/  LEA R6, P0, R4, c[0x0][0x318], 0x1 ;  /* 0x0000c60004067a11 */ /* 0x000fc800078008ff */
[----:B------:R-:W-:-:S04]  /*8c10*/  IADD3 R0, R5, R0, RZ ;  /* 0x0000000005007210 */ /* 0x000fc80007ffe0ff */
[----:B------:R-:W-:-:S05]  /*8c20*/  LEA.HI.X R7, R4, c[0x0][0x31c], R0, 0x1, P0 ;  /* 0x0000c70004077a11 */ /* 0x000fca00000f0c00 */
[----:B----4-:R2:W-:Y:S02]  /*8c30*/  STG.E.128 [R6.64], R28 ;  /* 0x0000001c06007986 */ /* 0x0105e4000c101d0e */
.L_x_1316:
[----:B------:R-:W-:Y:S05]  /*8c40*/  BSYNC B0 ;  /* 0x0000000000007941 */ /* 0x000fea0003800000 */
.L_x_1315:
        /* <DEDUP_REMOVED lines=10> */
[----:B--2---:R-:W-:-:S04]  /*8cf0*/  IMAD.WIDE.U32 R6, R0, c[0x0][0x330], R4 ;  /* 0x0000cc0000067a25 */ /* 0x004fc800078e0004 */
[----:B------:R-:W-:Y:S01]  /*8d00*/  IMAD R0, R0, c[0x0][0x334], R8 ;  /* 0x0000cd0000007a24 */ /* 0x000fe200078e0208 */
[----:B------:R-:W-:-:S04]  /*8d10*/  LEA R4, P4, R6, c[0x0][0x318], 0x1 ;  /* 0x0000c60006047a11 */ /* 0x000fc800078808ff */
[----:B------:R-:W-:-:S04]  /*8d20*/  IADD3 R0, R7, R0, RZ ;  /* 0x0000000007007210 */ /* 0x000fc80007ffe0ff */
[----:B------:R-:W-:-:S05]  /*8d30*/  LEA.HI.X R5, R6, c[0x0][0x31c], R0, 0x1, P4 ;  /* 0x0000c70006057a11 */ /* 0x000fca00020f0c00 */
[----:B-1----:R1:W-:Y:S02]  /*8d40*/  STG.E.128 [R4.64], R32 ;  /* 0x0000002004007986 */ /* 0x0023e4000c101d0e */
.L_x_1318:
[----:B------:R-:W-:Y:S05]  /*8d50*/  BSYNC B0 ;  /* 0x0000000000007941 */ /* 0x000fea0003800000 */
.L_x_1317:
[----:B------:R-:W-:Y:S01]  /*8d60*/  IMAD R0, R23, c[0x0][0x308], RZ ;  /* 0x0000c20017007a24 */ /* 0x000fe200078e02ff */
[----:B------:R-:W-:Y:S01]  /*8d70*/  ISETP.GE.OR P3, PT, R12, c[0x0][0x2f4], P3 ;  /* 0x0000bd000c007a0c */ /* 0x000fe20001f66670 */
[C---:B--2---:R-:W-:Y:S01]  /*8d80*/  IMAD.WIDE.U32 R6, R22.reuse, c[0x0][0x308], R12 ;  /* 0x0000c20016067a25 */ /* 0x044fe200078e000c */
[----:B------:R-:W-:Y:S03]  /*8d90*/  BSSY B0, `(.L_x_1319) ;  /* 0x0000010000007945 */ /* 0x000fe60003800000 */
[----:B------:R-:W-:Y:S02]  /*8da0*/  IMAD R0, R22, c[0x0][0x30c], R0 ;  /* 0x0000c30016007a24 */ /* 0x000fe400078e0200 */
[----:B-1----:R-:W-:-:S03]  /*8db0*/  IMAD R4, R21, c[0x0][0x310], RZ ;  /* 0x0000c40015047a24 */ /* 0x002fc600078e02ff */
        /* <DEDUP_REMOVED lines=13> */
.L_x_1320:
[----:B------:R-:W-:Y:S05]  /*8e90*/  BSYNC B0 ;  /* 0x0000000000007941 */ /* 0x000fea0003800000 */
.L_x_1319:
        /* <DEDUP_REMOVED lines=14> */
.L_x_1322:
[----:B------:R-:W-:Y:S05]  /*8f80*/  BSYNC B0 ;  /* 0x0000000000007941 */ /* 0x000fea0003800000 */
.L_x_1321:
        /* <DEDUP_REMOVED lines=14> */
.L_x_1324:
[----:B------:R-:W-:Y:S05]  /*9070*/  BSYNC B0 ;  /* 0x0000000000007941 */ /* 0x000fea0003800000 */
.L_x_1323:
        /* <DEDUP_REMOVED lines=14> */
.L_x_1309:
[----:B-----5:R-:W2:Y:S01]  /*9160*/  LDL R9, [R1+0x64] ;  /* 0x0000640001097983 */ /* 0x020ea20000100800 */
[----:B------:R-:W-:Y:S01]  /*9170*/  ISETP.NE.U32.AND P1, PT, RZ, c[0x0][0x358], PT ;  /* 0x0000d600ff007a0c */ /* 0x000fe20003f25070 */
[----:B------:R-:W-:Y:S01]  /*9180*/  IMAD.MOV.U32 R2, RZ, RZ, 0x4 ;  /* 0x00000004ff027424 */ /* 0x000fe200078e00ff */
[----:B------:R-:W-:Y:S02]  /*9190*/  ISETP.NE.U32.AND P0, PT, RZ, c[0x0][0x360], PT ;  /* 0x0000d800ff007a0c */ /* 0x000fe40003f05070 */
[----:B------:R-:W-:Y:S02]  /*91a0*/  ISETP.NE.AND.EX P1, PT, RZ, c[0x0][0x35c], PT, P1 ;  /* 0x0000d700ff007a0c */ /* 0x000fe40003f25310 */
[----:B------:R-:W-:Y:S01]  /*91b0*/  ISETP.NE.AND.EX P0, PT, RZ, c[0x0][0x364], PT, P0 ;  /* 0x0000d900ff007a0c */ /* 0x000fe20003f05300 */
[----:B--2---:R-:W-:-:S10]  /*91c0*/  IMAD.WIDE R4, R9, R2, c[0x0][0x358] ;  /* 0x0000d60009047625 */ /* 0x004fd400078e0202 */
[----:B-1----:R-:W2:Y:S01]  /*91d0*/  @P1 LDG.E R0, [R4.64] ;  /* 0x0000000e04001981 */ /* 0x002ea2000c1e1900 */
        /* <DEDUP_REMOVED lines=10> */
[----:B--2--5:R-:W-:-:S03]  /*9280*/  IADD3 R8, -R0, R4, RZ ;  /* 0x0000000400087210 */ /* 0x024fc60007ffe1ff */
.L_x_1325:
[----:B------:R-:W1:Y:S01]  /*9290*/  S2R R4, SR_TID.X ;  /* 0x0000000000047919 */ /* 0x000e620000002100 */
[----:B-----5:R-:W-:Y:S01]  /*92a0*/  IADD3 R15, R8, -UR13, RZ ;  /* 0x8000000d080f7c10 */ /* 0x020fe2000fffe0ff */
[----:B------:R-:W-:Y:S01]  /*92b0*/  BSSY B0, `(.L_x_1326) ;  /* 0x0000024000007945 */ /* 0x000fe20003800000 */
[----:B------:R-:W-:Y:S01]  /*92c0*/  SEL R16, R9, RZ, !P1 ;  /* 0x000000ff09107207 */ /* 0x000fe20004800000 */
[----:B------:R-:W2:Y:S01]  /*92d0*/  S2R R18, SR_CTAID.Y ;  /* 0x0000000000127919 */ /* 0x000ea20000002600 */
[----:B-1----:R-:W-:-:S04]  /*92e0*/  SHF.R.S32.HI R0, RZ, 0x1f, R4 ;  /* 0x0000001fff007819 */ /* 0x002fc80000011404 */
[----:B------:R-:W-:Y:S02]  /*92f0*/  LEA.HI R0, R0, R4, RZ, 0x3 ;  /* 0x0000000400007211 */ /* 0x000fe400078f18ff */
[----:B--2---:R-:W-:Y:S02]  /*9300*/  SHF.R.S32.HI R19, RZ, 0x1f, R18 ;  /* 0x0000001fff137819 */ /* 0x004fe40000011412 */
[----:B------:R-:W-:Y:S02]  /*9310*/  LOP3.LUT R10, R0, 0x1ffffff8, RZ, 0xc0, !PT ;  /* 0x1ffffff8000a7812 */ /* 0x000fe400078ec0ff */
[----:B------:R-:W-:Y:S01]  /*9320*/  SHF.R.S32.HI R14, RZ, 0x3, R0 ;  /* 0x00000003ff0e7819 */ /* 0x000fe20000011400 */
[----:B------:R-:W-:Y:S02]  /*9330*/  IMAD R5, R19, c[0x0][0x308], RZ ;  /* 0x0000c20013057a24 */ /* 0x000fe400078e02ff */
[----:B------:R-:W-:Y:S01]  /*9340*/  IMAD.IADD R10, R4, 0x1, -R10 ;  /* 0x00000001040a7824 */ /* 0x000fe200078e0a0a */
[----:B------:R-:W-:Y:S01]  /*9350*/  IADD3 R2, P0, R14, R2, RZ ;  /* 0x000000020e027210 */ /* 0x000fe20007f1e0ff */
[----:B------:R-:W-:Y:S01]  /*9360*/  IMAD R0, R18, c[0x0][0x30c], R5 ;  /* 0x0000c30012007a24 */ /* 0x000fe200078e0205 */
[----:B------:R-:W-:Y:S01]  /*9370*/  ISETP.GE.AND P3, PT, R14, R15, PT ;  /* 0x0000000f0e00720c */ /* 0x000fe20003f66270 */
[----:B------:R-:W-:Y:S01]  /*9380*/  IMAD.SHL.U32 R10, R10, 0x8, RZ ;  /* 0x000000080a0a7824 */ /* 0x000fe200078e00ff */
[----:B------:R-:W-:-:S02]  /*9390*/  SHF.R.S32.HI R4, RZ, 0x1f, R9 ;  /* 0x0000001fff047819 */ /* 0x000fc40000011409 */
[----:B------:R-:W-:Y:S02]  /*93a0*/  LEA.HI.X.SX32 R3, R14, R3, 0x1, P0 ;  /* 0x000000030e037211 */ /* 0x000fe400000f0eff */
[--C-:B------:R-:W-:Y:S02]  /*93b0*/  SHF.R.S32.HI R11, RZ, 0x1f, R10.reuse ;  /* 0x0000001fff0b7819 */ /* 0x100fe4000001140a */
[----:B------:R-:W-:Y:S02]  /*93c0*/  ISETP.GE.OR P0, PT, R10, c[0x0][0x2f4], P3 ;  /* 0x0000bd000a007a0c */ /* 0x000fe40001f06670 */
[----:B------:R-:W-:Y:S01]  /*93d0*/  SEL R17, R4, RZ, !P1 ;  /* 0x000000ff04117207 */ /* 0x000fe20004800000 */
[----:B------:R-:W-:-:S04]  /*93e0*/  IMAD.WIDE.U32 R6, R18, c[0x0][0x308], R10 ;  /* 0x0000c20012067a25 */ /* 0x000fc800078e000a */
[----:B------:R-:W-:Y:S02]  /*93f0*/  IMAD.IADD R7, R7, 0x1, R0 ;  /* 0x0000000107077824 */ /* 0x000fe400078e0200 */
[----:B------:R-:W-:Y:S02]  /*9400*/  IMAD R0, R17, c[0x0][0x310], RZ ;  /* 0x0000c40011007a24 */ /* 0x000fe400078e02ff */
[----:B------:R-:W-:Y:S02]  /*9410*/  IMAD.U32 R4, RZ, RZ, UR8 ;  /* 0x00000008ff047e24 */ /* 0x000fe4000f8e00ff */
[C---:B------:R-:W-:Y:S02]  /*9420*/  IMAD R0, R16.reuse, c[0x0][0x314], R0 ;  /* 0x0000c50010007a24 */ /* 0x040fe400078e0200 */
[----:B------:R-:W-:-:S04]  /*9430*/  IMAD.WIDE.U32 R6, R16, c[0x0][0x310], R6 ;  /* 0x0000c40010067a25 */ /* 0x000fc800078e0006 */
[----:B------:R-:W-:-:S04]  /*9440*/  IMAD.WIDE R2, R4, 0x80, R2 ;  /* 0x0000008004027825 */ /* 0x000fc800078e0202 */
        /* <DEDUP_REMOVED lines=10> */
.L_x_1327:
[----:B------:R-:W-:Y:S05]  /*94f0*/  BSYNC B0 ;  /* 0x0000000000007941 */ /* 0x000fea0003800000 */
.L_x_1326:
        /* <DEDUP_REMOVED lines=16> */
.L_x_1329:
[----:B------:R-:W-:Y:S05]  /*9600*/  BSYNC B0 ;  /* 0x0000000000007941 */ /* 0x000fea0003800000 */
.L_x_1328:
        /* <DEDUP_REMOVED lines=16> */
.L_x_1331:
[----:B------:R-:W-:Y:S05]  /*9710*/  BSYNC B0 ;  /* 0x0000000000007941 */ /* 0x000fea0003800000 */
.L_x_1330:
        /* <DEDUP_REMOVED lines=15> */
.L_x_1333:
[----:B------:R-:W-:Y:S05]  /*9810*/  BSYNC B0 ;  /* 0x0000000000007941 */ /* 0x000fea0003800000 */
.L_x_1332:
        /* <DEDUP_REMOVED lines=19> */
.L_x_1335:
[----:B------:R-:W-:Y:S05]  /*9950*/  BSYNC B0 ;  /* 0x0000000000007941 */ /* 0x000fea0003800000 */
.L_x_1334:
        /* <DEDUP_REMOVED lines=14> */
.L_x_1337:
[----:B------:R-:W-:Y:S05]  /*9a40*/  BSYNC B0 ;  /* 0x0000000000007941 */ /* 0x000fea0003800000 */
.L_x_1336:
        /* <DEDUP_REMOVED lines=14> */
.L_x_1339:
[----:B------:R-:W-:Y:S05]  /*9b30*/  BSYNC B0 ;  /* 0x0000000000007941 */ /* 0x000fea0003800000 */
.L_x_1338:
        /* <DEDUP_REMOVED lines=13> */
.L_x_1340:
        /* <DEDUP_REMOVED lines=15> */
.L_x_1840:


//--------------------- .text._ZN7cutlass13device_kernelIN5flash19enable_sm80_to_sm89INS1_16FlashAttnBwdSm80INS1_25CollectiveMainloopBwdSm80ILi2ELi2EN4cute5tupleIJNS5_1CILi128EEES8_NS7_ILi64EEEEEENS_6half_tEfNS_4arch4Sm80ELb0ELb1ELb0ELb1ELb1ELb0ELb0ELb0ELi2ELi4ELi4ELi4ELb0EEENS1_21CollectiveEpilogueBwdISA_SB_SD_Li256ELb1ELb0ELi2EEENS1_19SingleTileSchedulerILb1ELb0ELb0ELi128EEEEEEEEEvNT_6ParamsE --------------------------
	.section	.text._ZN7cutlass13device_kernelIN5flash19enable_sm80_to_sm89INS1_16FlashAttnBwdSm80INS1_25CollectiveMainloopBwdSm80ILi2ELi2EN4cute5tupleIJNS5_1CILi128EEES8_NS7_ILi64EEEEEENS_6half_tEfNS_4arch4Sm80ELb0ELb1ELb0ELb1ELb1ELb0ELb0ELb0ELi2ELi4ELi4ELi4ELb0EEENS1_21CollectiveEpilogueBwdISA_SB_SD_Li256ELb1ELb0ELi2EEENS1_19SingleTileSchedulerILb1ELb0ELb0ELi128EEEEEEEEEvNT_6ParamsE,"ax",@progbits
	.sectioninfo	@"SHI_REGISTERS=255"
	.align	128
.text._ZN7cutlass13device_kernelIN5flash19enable_sm80_to_sm89INS1_16FlashAttnBwdSm80INS1_25CollectiveMainloopBwdSm80ILi2ELi2EN4cute5tupleIJNS5_1CILi128EEES8_NS7_ILi64EEEEEENS_6half_tEfNS_4arch4Sm80ELb0ELb1ELb0ELb1ELb1ELb0ELb0ELb0ELi2ELi4ELi4ELi4ELb0EEENS1_21CollectiveEpilogueBwdISA_SB_SD_Li256ELb1ELb0ELi2EEENS1_19SingleTileSchedulerILb1ELb0ELb0ELi128EEEEEEEEEvNT_6ParamsE:
        .type           _ZN7cutlass13device_kernelIN5flash19enable_sm80_to_sm89INS1_16FlashAttnBwdSm80INS1_25CollectiveMainloopBwdSm80ILi2ELi2EN4cute5tupleIJNS5_1CILi128EEES8_NS7_ILi64EEEEEENS_6half_tEfNS_4arch4Sm80ELb0ELb1ELb0ELb1ELb1ELb0ELb0ELb0ELi2ELi4ELi4ELi4ELb0EEENS1_21CollectiveEpilogueBwdISA_SB_SD_Li256ELb1ELb0ELi2EEENS1_19SingleTileSchedulerILb1ELb0ELb0ELi128EEEEEEEEEvNT_6ParamsE,@function
        .size           _ZN7cutlass13device_kernelIN5flash19enable_sm80_to_sm89INS1_16FlashAttnBwdSm80INS1_25CollectiveMainloopBwdSm80ILi2ELi2EN4cute5tupleIJNS5_1CILi128EEES8_NS7_ILi64EEEEEENS_6half_tEfNS_4arch4Sm80ELb0ELb1ELb0ELb1ELb1ELb0ELb0ELb0ELi2ELi4ELi4ELi4ELb0EEENS1_21CollectiveEpilogueBwdISA_SB_SD_Li256ELb1ELb0ELi2EEENS1_19SingleTileSchedulerILb1ELb0ELb0ELi128EEEEEEEEEvNT_6ParamsE,(.L_x_1841 - _ZN7cutlass13device_kernelIN5flash19enable_sm80_to_sm89INS1_16FlashAttnBwdSm80INS1_25CollectiveMainloopBwdSm80ILi2ELi2EN4cute5tupleIJNS5_1CILi128EEES8_NS7_ILi64EEEEEENS_6half_tEfNS_4arch4Sm80ELb0ELb1ELb0ELb1ELb1ELb0ELb0ELb0ELi2ELi4ELi4ELi4ELb0EEENS1_21CollectiveEpilogueBwdISA_SB_SD_Li256ELb1ELb0ELi2EEENS1_19SingleTileSchedulerILb1ELb0ELb0ELi128EEEEEEEEEvNT_6ParamsE)
        .other          _ZN7cutlass13device_kernelIN5flash19enable_sm80_to_sm89INS1_16FlashAttnBwdSm80INS1_25CollectiveMainloopBwdSm80ILi2ELi2EN4cute5tupleIJNS5_1CILi128EEES8_NS7_ILi64EEEEEENS_6half_tEfNS_4arch4Sm80ELb0ELb1ELb0ELb1ELb1ELb0ELb0ELb0ELi2ELi4ELi4ELi4ELb0EEENS1_21CollectiveEpilogueBwdISA_SB_SD_Li256ELb1ELb0ELi2EEENS1_19SingleTileSchedulerILb1ELb0ELb0ELi128EEEEEEEEEvNT_6ParamsE,@"STO_CUDA_ENTRY STV_DEFAULT"
_ZN7cutlass13device_kernelIN5flash19enable_sm80_to_sm89INS1_16FlashAttnBwdSm80INS1_25CollectiveMainloopBwdSm80ILi2ELi2EN4cute5tupleIJNS5_1CILi128EEES8_NS7_ILi64EEEEEENS_6half_tEfNS_4arch4Sm80ELb0ELb1ELb0ELb1ELb1ELb0ELb0ELb0ELi2ELi4ELi4ELi4ELb0EEENS1_21CollectiveEpilogueBwdISA_SB_SD_Li256ELb1ELb0ELi2EEENS1_19SingleTileSchedulerILb1ELb0ELb0ELi128EEEEEEEEEvNT_6ParamsE:
        /* <DEDUP_REMOVED lines=18> */
.L_x_1342:
        /* <DEDUP_REMOVED lines=8> */
.L_x_1344:
[----:B------:R-:W-:Y:S02]  /*01a0*/  MOV R0, c[0x0][0x3a4] ;  /* 0x0000e90000007a02 */ /* 0x000fe40000000f00 */
.L_x_1343:
[----:B------:R-:W-:-:S06]  /*01b0*/  USHF.L.U32 UR13, UR8, 0x7, URZ ;  /* 0x00000007080d7899 */ /* 0x000fcc000800063f */
[----:B-----5:R-:W-:-:S04]  /*01c0*/  ISETP.LE.AND P0, PT, R0, UR13, PT ;  /* 0x0000000d00007c0c */ /* 0x020fc8000bf03270 */
[----:B------:R-:W-:-:S05]  /*01d0*/  SEL R0, R5, 0xffffffff, !P0 ;  /* 0xffffffff05007807 */ /* 0x000fca0004000000 */
[----:B------:R2:W-:Y:S01]  /*01e0*/  STL [R1+0x64], R0 ;  /* 0x0000640001007387 */ /* 0x0005e20000100800 */
[----:B------:R-:W-:Y:S05]  /*01f0*/  BRA `(.L_x_1345) ;  /* 0x0000012000007947 */ /* 0x000fea0003800000 */
.L_x_1341:
[----:B--2-4-:R-:W-:-:S04]  /*0200*/  ISETP.NE.U32.AND P0, PT, RZ, c[0x0][0x3c0], PT ;  /* 0x0000f000ff007a0c */ /* 0x014fc80003f05070 */
[----:B------:R-:W-:-:S13]  /*0210*/  ISETP.NE.AND.EX P0, PT, RZ, c[0x0][0x3c4], PT, P0 ;  /* 0x0000f100ff007a0c */ /* 0x000fda0003f05300 */
[----:B------:R-:W-:Y:S05]  /*0220*/  @!P0 BRA `(.L_x_1346) ;  /* 0x0000002000008947 */ /* 0x000fea0003800000 */
[----:B------:R1:W5:Y:S01]  /*0230*/  LDG.E R0, [R2.64] ;  /* 0x0000000e02007981 */ /* 0x000362000c1e1900 */
[----:B------:R-:W-:Y:S05]  /*0240*/  BRA `(.L_x_1347) ;  /* 0x0000009000007947 */ /* 0x000fea0003800000 */
.L_x_1346:
        /* <DEDUP_REMOVED lines=8> */
.L_x_1348:
[----:B------:R-:W-:Y:S02]  /*02d0*/  MOV R0, c[0x0][0x3a4] ;  /* 0x0000e90000007a02 */ /* 0x000fe40000000f00 */
.L_x_1347:
[----:B------:R-:W-:-:S06]  /*02e0*/  USHF.L.U32 UR13, UR8, 0x7, URZ ;  /* 0x00000007080d7899 */ /* 0x000fcc000800063f */
[----:B-----5:R-:W-:-:S04]  /*02f0*/  ISETP.LE.AND P0, PT, R0, UR13, PT ;  /* 0x0000000d00007c0c */ /* 0x020fc8000bf03270 */
[----:B------:R-:W-:-:S05]  /*0300*/  SEL R0, R5, 0xffffffff, !P0 ;  /* 0xffffffff05007807 */ /* 0x000fca0004000000 */
[----:B------:R2:W-:Y:S04]  /*0310*/  STL [R1+0x64], R0 ;  /* 0x0000640001007387 */ /* 0x0005e80000100800 */
.L_x_1345:
        /* <DEDUP_REMOVED lines=32> */
.L_x_1349:
[----:B-1-3--:R-:W-:-:S04]  /*0520*/  ISETP.NE.U32.AND P1, PT, RZ, c[0x0][0x2e0], PT ;  /* 0x0000b800ff007a0c */ /* 0x00afc80003f25070 */
[----:B------:R-:W-:-:S13]  /*0530*/  ISETP.NE.AND.EX P1, PT, RZ, c[0x0][0x2e4], PT, P1 ;  /* 0x0000b900ff007a0c */ /* 0x000fda0003f25310 */
[----:B------:R-:W-:Y:S05]  /*0540*/  @!P1 BRA `(.L_x_1350) ;  /* 0x0000004000009947 */ /* 0x000fea0003800000 */
[----:B------:R-:W-:-:S05]  /*0550*/  IMAD.WIDE R2, R39, R10, c[0x0][0x2e0] ;  /* 0x0000b80027027625 */ /* 0x000fca00078e020a */
[----:B------:R-:W2:Y:S02]  /*0560*/  LDG.E R0, [R2.64] ;  /* 0x0000000e02007981 */ /* 0x000ea4000c1e1900 */
[----:B--2---:R1:W2:Y:S01]  /*0570*/  R2UR UR11, R0 ;  /* 0x00000000000b73c2 */ /* 0x0042a200000e0000 */
[----:B------:R-:W-:Y:S05]  /*0580*/  BRA `(.L_x_1351) ;  /* 0x0000006000007947 */ /* 0x000fea0003800000 */
.L_x_1350:
[----:B------:R-:W-:Y:S05]  /*0590*/  @!P5 BRA `(.L_x_1351) ;  /* 0x000000500000d947 */ /* 0x000fea0003800000 */
[----:B------:R-:W2:Y:S04]  /*05a0*/  LDG.E R2, [R4.64] ;  /* 0x0000000e04027981 */ /* 0x000ea8000c1e1900 */
[----:B------:R-:W3:Y:S01]  /*05b0*/  LDG.E R0, [R4.64+0x4] ;  /* 0x0000040e04007981 */ /* 0x000ee2000c1e1900 */
[----:B--2---:R-:W1:Y:S08]  /*05c0*/  R2UR UR11, R2 ;  /* 0x00000000020b73c2 */ /* 0x004e7000000e0000 */
[----:B---3--:R-:W1:Y:S02]  /*05d0*/  R2UR UR4, R0 ;  /* 0x00000000000473c2 */ /* 0x008e6400000e0000 */
[----:B-1----:R-:W-:-:S06]  /*05e0*/  UIADD3 UR11, -UR11, UR4, URZ ;  /* 0x000000040b0b7290 */ /* 0x002fcc000fffe13f */
.L_x_1351:
        /* <DEDUP_REMOVED lines=15> */
.L_x_1352:
        /* <DEDUP_REMOVED lines=388> */
.L_x_1355:
[----:B---3--:R-:W-:Y:S05]  /*1f20*/  BSYNC B0 ;  /* 0x0000000000007941 */ /* 0x008fea0003800000 */
.L_x_1354:
        /* <DEDUP_REMOVED lines=117> */
.L_x_1374:
        /* <DEDUP_REMOVED lines=126> */
.L_x_1358:
[----:B------:R-:W-:Y:S04]  /*2e60*/  MOV R134, 0x1 ;  /* 0x0000000100867802 */ /* 0x000fe80000000f00 */
[----:B------:R-:W-:Y:S11]  /*2e70*/  ISETP.NE.AND P0, PT, R134, c[0x0][0x2a8], PT ;  /* 0x0000aa0086007a0c */ /* 0x000ff60003f05270 */
[----:B------:R-:W-:Y:S02]  /*2e80*/  @!UPT UIADD3 URZ, URZ, URZ, URZ ;  /* 0x0000003f3f3ff290 */ /* 0x000fe4000fffe03f */
[----:B------:R-:W-:Y:S05]  /*2e90*/  @P0 IMAD.HI.U32 R134, R133, c[0x0][0x2ac], RZ ;  /* 0x0000ab0085860a27 */ /* 0x000fea00078e00ff */
[----:B------:R-:W-:Y:S02]  /*2ea0*/  @P0 SHF.R.U32.HI R133, RZ, c[0x0][0x2b0], R134 ;  /* 0x0000ac00ff850a19 */ /* 0x000fe40000011686 */
.L_x_1359:
[----:B------:R-:W-:Y:S05]  /*2eb0*/  BSYNC B0 ;  /* 0x0000000000007941 */ /* 0x000fea0003800000 */
.L_x_1357:
[----:B------:R-:W2:Y:S01]  /*2ec0*/  LDL R135, [R1+0x4] ;  /* 0x0000040001877983 */ /* 0x000ea20000100800 */
[----:B------:R-:W-:Y:S04]  /*2ed0*/  IMAD.MOV.U32 R134, RZ, RZ, c[0x0][0x2a8] ;  /* 0x0000aa00ff867624 */ /* 0x000fe800078e00ff */
[----:B------:R-:W-:Y:S04]  /*2ee0*/  IMAD R133, R133, R134, -UR13 ;  /* 0x8000000d85857e24 */ /* 0x000fe8000f8e0286 */
[----:B--2---:R-:W-:Y:S05]  /*2ef0*/  IMAD.IADD R133, R133, 0x1, -R135 ;  /* 0x0000000185857824 */ /* 0x004fea00078e0a87 */
[----:B------:R-:W-:Y:S02]  /*2f00*/  IADD3 R134, R133, c[0x0][0x2a8], RZ ;  /* 0x0000aa0085867a10 */ /* 0x000fe40007ffe0ff */
[----:B------:R-:W-:Y:S02]  /*2f10*/  IMNMX R191, R191, R133, !PT ;  /* 0x00000085bfbf7217 */ /* 0x000fe40007800200 */
[----:B------:R-:W-:Y:S02]  /*2f20*/  IMNMX R195, R195, R134, PT ;  /* 0x00000086c3c37217 */ /* 0x000fe40003800200 */
.L_x_1356:
        /* <DEDUP_REMOVED lines=19> */
.L_x_1362:
[----:B------:R-:W-:Y:S04]  /*3060*/  MOV R134, 0x1 ;  /* 0x0000000100867802 */ /* 0x000fe80000000f00 */
[----:B------:R-:W-:Y:S11]  /*3070*/  ISETP.NE.AND P0, PT, R134, c[0x0][0x2a8], PT ;  /* 0x0000aa0086007a0c */ /* 0x000ff60003f05270 */
[----:B------:R-:W-:Y:S02]  /*3080*/  @!UPT UIADD3 URZ, URZ, URZ, URZ ;  /* 0x0000003f3f3ff290 */ /* 0x000fe4000fffe03f */
[----:B------:R-:W-:Y:S05]  /*3090*/  @P0 IMAD.HI.U32 R134, R133, c[0x0][0x2ac], RZ ;  /* 0x0000ab0085860a27 */ /* 0x000fea00078e00ff */
[----:B------:R-:W-:Y:S02]  /*30a0*/  @P0 SHF.R.U32.HI R133, RZ, c[0x0][0x2b0], R134 ;  /* 0x0000ac00ff850a19 */ /* 0x000fe40000011686 */
.L_x_1363:
[----:B------:R-:W-:Y:S05]  /*30b0*/  BSYNC B0 ;  /* 0x0000000000007941 */ /* 0x000fea0003800000 */
.L_x_1361:
[----:B------:R-:W2:Y:S01]  /*30c0*/  LDL R135, [R1+0x4] ;  /* 0x0000040001877983 */ /* 0x000ea20000100800 */
[----:B------:R-:W-:Y:S04]  /*30d0*/  IMAD.MOV.U32 R134, RZ, RZ, c[0x0][0x2a8] ;  /* 0x0000aa00ff867624 */ /* 0x000fe800078e00ff */
[----:B------:R-:W-:Y:S04]  /*30e0*/  IMAD R133, R133, R134, -UR13 ;  /* 0x8000000d85857e24 */ /* 0x000fe8000f8e0286 */
[----:B--2---:R-:W-:Y:S05]  /*30f0*/  IMAD.IADD R133, R133, 0x1, -R135 ;  /* 0x0000000185857824 */ /* 0x004fea00078e0a87 */
[----:B------:R-:W-:Y:S02]  /*3100*/  IADD3 R134, R133, c[0x0][0x2a8], RZ ;  /* 0x0000aa0085867a10 */ /* 0x000fe40007ffe0ff */
[----:B------:R-:W-:Y:S02]  /*3110*/  IMNMX R190, R190, R133, !PT ;  /* 0x00000085bebe7217 */ /* 0x000fe40007800200 */
[----:B------:R-:W-:Y:S02]  /*3120*/  IMNMX R194, R194, R134, PT ;  /* 0x00000086c2c27217 */ /* 0x000fe40003800200 */
.L_x_1360:
        /* <DEDUP_REMOVED lines=19> */
.L_x_1366:
[----:B------:R-:W-:Y:S04]  /*3260*/  MOV R134, 0x1 ;  /* 0x0000000100867802 */ /* 0x000fe80000000f00 */
[----:B------:R-:W-:Y:S11]  /*3270*/  ISETP.NE.AND P0, PT, R134, c[0x0][0x2a8], PT ;  /* 0x0000aa0086007a0c */ /* 0x000ff60003f05270 */
[----:B------:R-:W-:Y:S02]  /*3280*/  @!UPT UIADD3 URZ, URZ, URZ, URZ ;  /* 0x0000003f3f3ff290 */ /* 0x000fe4000fffe03f */
[----:B------:R-:W-:Y:S05]  /*3290*/  @P0 IMAD.HI.U32 R134, R133, c[0x0][0x2ac], RZ ;  /* 0x0000ab0085860a27 */ /* 0x000fea00078e00ff */
[----:B------:R-:W-:Y:S02]  /*32a0*/  @P0 SHF.R.U32.HI R133, RZ, c[0x0][0x2b0], R134 ;  /* 0x0000ac00ff850a19 */ /* 0x000fe40000011686 */
.L_x_1367:
[----:B------:R-:W-:Y:S05]  /*32b0*/  BSYNC B0 ;  /* 0x0000000000007941 */ /* 0x000fea0003800000 */
.L_x_1365:
[----:B------:R-:W2:Y:S01]  /*32c0*/  LDL R135, [R1+0x4] ;  /* 0x0000040001877983 */ /* 0x000ea20000100800 */
[----:B------:R-:W-:Y:S04]  /*32d0*/  IMAD.MOV.U32 R134, RZ, RZ, c[0x0][0x2a8] ;  /* 0x0000aa00ff867624 */ /* 0x000fe800078e00ff */
[----:B------:R-:W-:Y:S04]  /*32e0*/  IMAD R133, R133, R134, -UR13 ;  /* 0x8000000d85857e24 */ /* 0x000fe8000f8e0286 */
[----:B--2---:R-:W-:Y:S05]  /*32f0*/  IMAD.IADD R133, R133, 0x1, -R135 ;  /* 0x0000000185857824 */ /* 0x004fea00078e0a87 */
[----:B------:R-:W-:Y:S02]  /*3300*/  IADD3 R134, R133, c[0x0][0x2a8], RZ ;  /* 0x0000aa0085867a10 */ /* 0x000fe40007ffe0ff */
[----:B------:R-:W-:Y:S02]  /*3310*/  IMNMX R192, R192, R133, !PT ;  /* 0x00000085c0c07217 */ /* 0x000fe40007800200 */
[----:B------:R-:W-:Y:S02]  /*3320*/  IMNMX R197, R197, R134, PT ;  /* 0x00000086c5c57217 */ /* 0x000fe40003800200 */
.L_x_1364:
        /* <DEDUP_REMOVED lines=19> */
.L_x_1370:
[----:B------:R-:W-:Y:S04]  /*3460*/  MOV R133, 0x1 ;  /* 0x0000000100857802 */ /* 0x000fe80000000f00 */
[----:B------:R-:W-:Y:S11]  /*3470*/  ISETP.NE.AND P0, PT, R133, c[0x0][0x2a8], PT ;  /* 0x0000aa0085007a0c */ /* 0x000ff60003f05270 */
[----:B------:R-:W-:Y:S02]  /*3480*/  @!UPT UIADD3 URZ, URZ, URZ, URZ ;  /* 0x0000003f3f3ff290 */ /* 0x000fe4000fffe03f */
[----:B------:R-:W-:Y:S05]  /*3490*/  @P0 IMAD.HI.U32 R133, R132, c[0x0][0x2ac], RZ ;  /* 0x0000ab0084850a27 */ /* 0x000fea00078e00ff */
[----:B------:R-:W-:Y:S02]  /*34a0*/  @P0 SHF.R.U32.HI R132, RZ, c[0x0][0x2b0], R133 ;  /* 0x0000ac00ff840a19 */ /* 0x000fe40000011685 */
.L_x_1371:
[----:B------:R-:W-:Y:S05]  /*34b0*/  BSYNC B0 ;  /* 0x0000000000007941 */ /* 0x000fea0003800000 */
.L_x_1369:
[----:B------:R-:W2:Y:S01]  /*34c0*/  LDL R134, [R1+0x4] ;  /* 0x0000040001867983 */ /* 0x000ea20000100800 */
[----:B------:R-:W-:Y:S04]  /*34d0*/  IMAD.MOV.U32 R133, RZ, RZ, c[0x0][0x2a8] ;  /* 0x0000aa00ff857624 */ /* 0x000fe800078e00ff */
[----:B------:R-:W-:Y:S04]  /*34e0*/  IMAD R132, R132, R133, -UR13 ;  /* 0x8000000d84847e24 */ /* 0x000fe8000f8e0285 */
[----:B--2---:R-:W-:Y:S05]  /*34f0*/  IMAD.IADD R132, R132, 0x1, -R134 ;  /* 0x0000000184847824 */ /* 0x004fea00078e0a86 */
[----:B------:R-:W-:Y:S02]  /*3500*/  IADD3 R133, R132, c[0x0][0x2a8], RZ ;  /* 0x0000aa0084857a10 */ /* 0x000fe40007ffe0ff */
[----:B------:R-:W-:Y:S02]  /*3510*/  IMNMX R193, R193, R132, !PT ;  /* 0x00000084c1c17217 */ /* 0x000fe40007800200 */
[----:B------:R-:W-:Y:S02]  /*3520*/  IMNMX R196, R196, R133, PT ;  /* 0x00000085c4c47217 */ /* 0x000fe40003800200 */
.L_x_1368:
        /* <DEDUP_REMOVED lines=70> */
.L_x_1372:
        /* <DEDUP_REMOVED lines=836> */
.L_x_1373:
        /* <DEDUP_REMOVED lines=280> */
.L_x_1353:
        /* <DEDUP_REMOVED lines=119> */
.L_x_1376:
        /* <DEDUP_REMOVED lines=54> */
.L_x_1378:
[----:B------:R-:W-:Y:S05]  /*8a20*/  BSYNC B0 ;  /* 0x0000000000007941 */ /* 0x000fea0003800000 */
.L_x_1377:
        /* <DEDUP_REMOVED lines=16> */
.L_x_1380:
[----:B------:R-:W-:Y:S05]  /*8b30*/  BSYNC B0 ;  /* 0x0000000000007941 */ /* 0x000fea0003800000 */
.L_x_1379:
        /* <DEDUP_REMOVED lines=16> */
.L_x_1382:
[----:B------:R-:W-:Y:S05]  /*8c40*/  BSYNC B0 ;  /* 0x0000000000007941 */ /* 0x000fea0003800000 */
.L_x_1381:
        /* <DEDUP_REMOVED lines=16> */
.L_x_1384:
[----:B------:R-:W-:Y:S05]  /*8d50*/  BSYNC B0 ;  /* 0x0000000000007941 */ /* 0x000fea0003800000 */
.L_x_1383:
        /* <DEDUP_REMOVED lines=19> */
.L_x_1386:
[----:B------:R-:W-:Y:S05]  /*8e90*/  BSYNC B0 ;  /* 0x0000000000007941 */ /* 0x000fea0003800000 */
.L_x_1385:
        /* <DEDUP_REMOVED lines=14> */
.L_x_1388:
[----:B------:R-:W-:Y:S05]  /*8f80*/  BSYNC B0 ;  /* 0x0000000000007941 */ /* 0x000fea0003800000 */
.L_x_1387:
        /* <DEDUP_REMOVED lines=14> */
.L_x_1390:
[----:B------:R-:W-:Y:S05]  /*9070*/  BSYNC B0 ;  /* 0x0000000000007941 */ /* 0x000fea0003800000 */
.L_x_1389:
        /* <DEDUP_REMOVED lines=14> */
.L_x_1375:
        /* <DEDUP_REMOVED lines=19> */
.L_x_1391:
        /* <DEDUP_REMOVED lines=38> */
.L_x_1393:
[----:B------:R-:W-:Y:S05]  /*94f0*/  BSYNC B0 ;  /* 0x0000000000007941 */ /* 0x000fea0003800000 */
.L_x_1392:
        /* <DEDUP_REMOVED lines=16> */
.L_x_1395:
[----:B------:R-:W-:Y:S05]  /*9600*/  BSYNC B0 ;  /* 0x0000000000007941 */ /* 0x000fea0003800000 */
.L_x_1394:
        /* <DEDUP_REMOVED lines=16> */
.L_x_1397:
[----:B------:R-:W-:Y:S05]  /*9710*/  BSYNC B0 ;  /* 0x0000000000007941 */ /* 0x000fea0003800000 */
.L_x_1396:
        /* <DEDUP_REMOVED lines=15> */
.L_x_1399:
[----:B------:R-:W-:Y:S05]  /*9810*/  BSYNC B0 ;  /* 0x0000000000007941 */ /* 0x000fea0003800000 */
.L_x_1398:
        /* <DEDUP_REMOVED lines=19> */
.L_x_1401:
[----:B------:R-:W-:Y:S05]  /*9950*/  BSYNC B0 ;  /* 0x0000000000007941 */ /* 0x000fea0003800000 */
.L_x_1400:
        /* <DEDUP_REMOVED lines=14> */
.L_x_1403:
[----:B------:R-:W-:Y:S05]  /*9a40*/  BSYNC B0 ;  /* 0x0000000000007941 */ /* 0x000fea0003800000 */
.L_x_1402:
        /* <DEDUP_REMOVED lines=14> */
.L_x_1405:
[----:B------:R-:W-:Y:S05]  /*9b30*/  BSYNC B0 ;  /* 0x0000000000007941 */ /* 0x000fea0003800000 */
.L_x_1404:
        /* <DEDUP_REMOVED lines=13> */
.L_x_1406:
        /* <DEDUP_REMOVED lines=15> */
.L_x_1841:


//--------------------- .text._ZN7cutlass13device_kernelIN5flash19enable_sm80_to_sm89INS1_16FlashAttnBwdSm80INS1_25CollectiveMainloopBwdSm80ILi2ELi2EN4cute5tupleIJNS5_1CILi128EEES8_NS7_ILi64EEEEEENS_6half_tEfNS_4arch4Sm80ELb0ELb1ELb0ELb1ELb0ELb0ELb0ELb0ELi2ELi4ELi4ELi4ELb0EEENS1_24CollectiveEpilogueBwdGQAISA_fSD_Li256ELb1ELb0EEENS1_19SingleTileSchedulerILb1ELb0ELb0ELi128EEEEEEEEEvNT_6ParamsE --------------------------
	.section	.text._ZN7cutlass13device_kernelIN5flash19enable_sm80_to_sm89INS1_16FlashAttnBwdSm80INS1_25CollectiveMainloopBwdSm80ILi2ELi2EN4cute5tupleIJNS5_1CILi128EEES8_NS7_ILi64EEEEEENS_6half_tEfNS_4arch4Sm80ELb0ELb1ELb0ELb1ELb0ELb0ELb0ELb0ELi2ELi4ELi4ELi4ELb0EEENS1_24CollectiveEpilogueBwdGQAISA_fSD_Li256ELb1ELb0EEENS1_19SingleTileSchedulerILb1ELb0ELb0ELi128EEEEEEEEEvNT_6ParamsE,"ax",@progbits
	.sectioninfo	@"SHI_REGISTERS=255"
	.align	128
.text._ZN7cutlass13device_kernelIN5flash19enable_sm80_to_sm89INS1_16FlashAttnBwdSm80INS1_25CollectiveMainloopBwdSm80ILi2ELi2EN4cute5tupleIJNS5_1CILi128EEES8_NS7_ILi64EEEEEENS_6half_tEfNS_4arch4Sm80ELb0ELb1ELb0ELb1ELb0ELb0ELb0ELb0ELi2ELi4ELi4ELi4ELb0EEENS1_24CollectiveEpilogueBwdGQAISA_fSD_Li256ELb1ELb0EEENS1_19SingleTileSchedulerILb1ELb0ELb0ELi128EEEEEEEEEvNT_6ParamsE:
        .type           _ZN7cutlass13device_kernelIN5flash19enable_sm80_to_sm89INS1_16FlashAttnBwdSm80INS1_25CollectiveMainloopBwdSm80ILi2ELi2EN4cute5tupleIJNS5_1CILi128EEES8_NS7_ILi64EEEEEENS_6half_tEfNS_4arch4Sm80ELb0ELb1ELb0ELb1ELb0ELb0ELb0ELb0ELi2ELi4ELi4ELi4ELb0EEENS1_24CollectiveEpilogueBwdGQAISA_fSD_Li256ELb1ELb0EEENS1_19SingleTileSchedulerILb1ELb0ELb0ELi128EEEEEEEEEvNT_6ParamsE,@function
        .size           _ZN7cutlass13device_kernelIN5flash19enable_sm80_to_sm89INS1_16FlashAttnBwdSm80INS1_25CollectiveMainloopBwdSm80ILi2ELi2EN4cute5tupleIJNS5_1CILi128EEES8_NS7_ILi64EEEEEENS_6half_tEfNS_4arch4Sm80ELb0ELb1ELb0ELb1ELb0ELb0ELb0ELb0ELi2ELi4ELi4ELi4ELb0EEENS1_24CollectiveEpilogueBwdGQAISA_fSD_Li256ELb1ELb0EEENS1_19SingleTileSchedulerILb1ELb0ELb0ELi128EEEEEEEEEvNT_6ParamsE,(.L_x_1842 - _ZN7cutlass13device_kernelIN5flash19enable_sm80_to_sm89INS1_16FlashAttnBwdSm80INS1_25CollectiveMainloopBwdSm80ILi2ELi2EN4cute5tupleIJNS5_1CILi128EEES8_NS7_ILi64EEEEEENS_6half_tEfNS_4arch4Sm80ELb0ELb1ELb0ELb1ELb0ELb0ELb0ELb0ELi2ELi4ELi4ELi4ELb0EEENS1_24CollectiveEpilogueBwdGQAISA_fSD_Li256ELb1ELb0EEENS1_19SingleTileSchedulerILb1ELb0ELb0ELi128EEEEEEEEEvNT_6ParamsE)
        .other          _ZN7cutlass13device_kernelIN5flash19enable_sm80_to_sm89INS1_16FlashAttnBwdSm80INS1_25CollectiveMainloopBwdSm80ILi2ELi2EN4cute5tupleIJNS5_1CILi128EEES8_NS7_ILi64EEEEEENS_6half_tEfNS_4arch4Sm80ELb0ELb1ELb0ELb1ELb0ELb0ELb0ELb0ELi2ELi4ELi4ELi4ELb0EEENS1_24CollectiveEpilogueBwdGQAISA_fSD_Li256ELb1ELb0EEENS1_19SingleTileSchedulerILb1ELb0ELb0ELi128EEEEEEEEEvNT_6ParamsE,@"STO_CUDA_ENTRY STV_DEFAULT"
_ZN7cutlass13device_kernelIN5flash19enable_sm80_to_sm89INS1_16FlashAttnBwdSm80INS1_25CollectiveMainloopBwdSm80ILi2ELi2EN4cute5tupleIJNS5_1CILi128EEES8_NS7_ILi64EEEEEENS_6half_tEfNS_4arch4Sm80ELb0ELb1ELb0ELb1ELb0ELb0ELb0ELb0ELi2ELi4ELi4ELi4ELb0EEENS1_24CollectiveEpilogueBwdGQAISA_fSD_Li256ELb1ELb0EEENS1_19SingleTileSchedulerILb1ELb0ELb0ELi128EEEEEEEEEvNT_6ParamsE:
        /* <DEDUP_REMOVED lines=18> */
.L_x_1408:
        /* <DEDUP_REMOVED lines=8> */
.L_x_1410:
[----:B------:R-:W-:Y:S02]  /*01a0*/  MOV R0, c[0x0][0x3ac] ;  /* 0x0000eb0000007a02 */ /* 0x000fe40000000f00 */
.L_x_1409:
[----:B------:R-:W-:-:S06]  /*01b0*/  USHF.L.U32 UR13, UR8, 0x7, URZ ;  /* 0x00000007080d7899 */ /* 0x000fcc000800063f */
[----:B-----5:R-:W-:-:S04]  /*01c0*/  ISETP.LE.AND P0, PT, R0, UR13, PT ;  /* 0x0000000d00007c0c */ /* 0x020fc8000bf03270 */
[----:B------:R-:W-:-:S05]  /*01d0*/  SEL R0, R5, 0xffffffff, !P0 ;  /* 0xffffffff05007807 */ /* 0x000fca0004000000 */
[----:B------:R2:W-:Y:S01]  /*01e0*/  STL [R1+0x60], R0 ;  /* 0x0000600001007387 */ /* 0x0005e20000100800 */
[----:B------:R-:W-:Y:S05]  /*01f0*/  BRA `(.L_x_1411) ;  /* 0x0000012000007947 */ /* 0x000fea0003800000 */
.L_x_1407:
[----:B--2-4-:R-:W-:-:S04]  /*0200*/  ISETP.NE.U32.AND P0, PT, RZ, c[0x0][0x3c8], PT ;  /* 0x0000f200ff007a0c */ /* 0x014fc80003f05070 */
[----:B------:R-:W-:-:S13]  /*0210*/  ISETP.NE.AND.EX P0, PT, RZ, c[0x0][0x3cc], PT, P0 ;  /* 0x0000f300ff007a0c */ /* 0x000fda0003f05300 */
[----:B------:R-:W-:Y:S05]  /*0220*/  @!P0 BRA `(.L_x_1412) ;  /* 0x0000002000008947 */ /* 0x000fea0003800000 */
[----:B------:R1:W5:Y:S01]  /*0230*/  LDG.E R0, [R2.64] ;  /* 0x0000000e02007981 */ /* 0x000362000c1e1900 */
[----:B------:R-:W-:Y:S05]  /*0240*/  BRA `(.L_x_1413) ;  /* 0x0000009000007947 */ /* 0x000fea0003800000 */
.L_x_1412:
        /* <DEDUP_REMOVED lines=8> */
.L_x_1414:
[----:B------:R-:W-:Y:S02]  /*02d0*/  MOV R0, c[0x0][0x3ac] ;  /* 0x0000eb0000007a02 */ /* 0x000fe40000000f00 */
.L_x_1413:
[----:B------:R-:W-:-:S06]  /*02e0*/  USHF.L.U32 UR13, UR8, 0x7, URZ ;  /* 0x00000007080d7899 */ /* 0x000fcc000800063f */
[----:B-----5:R-:W-:-:S04]  /*02f0*/  ISETP.LE.AND P0, PT, R0, UR13, PT ;  /* 0x0000000d00007c0c */ /* 0x020fc8000bf03270 */
[----:B------:R-:W-:-:S05]  /*0300*/  SEL R0, R5, 0xffffffff, !P0 ;  /* 0xffffffff05007807 */ /* 0x000fca0004000000 */
[----:B------:R2:W-:Y:S04]  /*0310*/  STL [R1+0x60], R0 ;  /* 0x0000600001007387 */ /* 0x0005e80000100800 */
.L_x_1411:
        /* <DEDUP_REMOVED lines=10> */
[CC--:B-1----:R-:W-:Y:S02]  /*03c0*/  @P1 IMAD.WIDE R2, R39.reuse, R10.reuse, c[0x0][0x2d8] ;  /* 0x0000b60027021625 */ /* 0x0c2fe400078e020a */
[----:B--2---:R-:W2:Y:S04]  /*03d0*/  @P0 LDG.E R0, [R4.64] ;  /* 0x0000000e04000981 */ /* 0x004ea8000c1e1900 */
[----:B------:R1:W3:Y:S04]  /*03e0*/  @P1 LDG.E R8, [R2.64] ;  /* 0x0000000e02081981 */ /* 0x0002e8000c1e1900 */
[----:B------:R-:W4:Y:S01]  /*03f0*/  @P0 LDG.E R7, [R4.64] ;  /* 0x0000000e04070981 */ /* 0x000f22000c1e1900 */
[----:B-1----:R-:W-:-:S05]  /*0400*/  IMAD.WIDE R2, R39, R10, c[0x0][0x2d0] ;  /* 0x0000b40027027625 */ /* 0x002fca00078e020a */
[----:B------:R-:W5:Y:S01]  /*0410*/  @P5 LDG.E R6, [R2.64] ;  /* 0x0000000e02065981 */ /* 0x000f62000c1e1900 */
[----:B------:R-:W-:Y:S01]  /*0420*/  ULDC UR12, c[0x0][0x168] ;  /* 0x00005a00000c7ab9 */ /* 0x000fe20000000800 */
[----:B------:R-:W-:Y:S01]  /*0430*/  CS2R R12, SRZ ;  /* 0x00000000000c7805 */ /* 0x000fe2000001ff00 */
[----:B------:R-:W-:Y:S01]  /*0440*/  ULDC UR11, c[0x0][0x198] ;  /* 0x00006600000b7ab9 */ /* 0x000fe20000000800 */
[----:B------:R-:W-:Y:S02]  /*0450*/  IMAD.MOV.U32 R35, RZ, RZ, RZ ;  /* 0x000000ffff237224 */ /* 0x000fe400078e00ff */
        /* <DEDUP_REMOVED lines=17> */
.L_x_1415:
[----:B--2---:R-:W-:-:S04]  /*0570*/  ISETP.NE.U32.AND P1, PT, RZ, c[0x0][0x2e0], PT ;  /* 0x0000b800ff007a0c */ /* 0x004fc80003f25070 */
[----:B------:R-:W-:-:S13]  /*0580*/  ISETP.NE.AND.EX P1, PT, RZ, c[0x0][0x2e4], PT, P1 ;  /* 0x0000b900ff007a0c */ /* 0x000fda0003f25310 */
[----:B------:R-:W-:Y:S05]  /*0590*/  @!P1 BRA `(.L_x_1416) ;  /* 0x0000004000009947 */ /* 0x000fea0003800000 */
[----:B------:R-:W-:-:S05]  /*05a0*/  IMAD.WIDE R2, R39, R10, c[0x0][0x2e0] ;  /* 0x0000b80027027625 */ /* 0x000fca00078e020a */
[----:B------:R-:W2:Y:S02]  /*05b0*/  LDG.E R0, [R2.64] ;  /* 0x0000000e02007981 */ /* 0x000ea4000c1e1900 */
[----:B--2---:R1:W2:Y:S01]  /*05c0*/  R2UR UR11, R0 ;  /* 0x00000000000b73c2 */ /* 0x0042a200000e0000 */
[----:B------:R-:W-:Y:S05]  /*05d0*/  BRA `(.L_x_1417) ;  /* 0x0000006000007947 */ /* 0x000fea0003800000 */
.L_x_1416:
[----:B------:R-:W-:Y:S05]  /*05e0*/  @!P5 BRA `(.L_x_1417) ;  /* 0x000000500000d947 */ /* 0x000fea0003800000 */
[----:B------:R1:W2:Y:S04]  /*05f0*/  LDG.E R0, [R2.64] ;  /* 0x0000000e02007981 */ /* 0x0002a8000c1e1900 */
[----:B-1----:R-:W3:Y:S01]  /*0600*/  LDG.E R2, [R2.64+0x4] ;  /* 0x0000040e02027981 */ /* 0x002ee2000c1e1900 */
[----:B--2---:R-:W1:Y:S08]  /*0610*/  R2UR UR11, R0 ;  /* 0x00000000000b73c2 */ /* 0x004e7000000e0000 */
[----:B---3--:R-:W1:Y:S02]  /*0620*/  R2UR UR4, R2 ;  /* 0x00000000020473c2 */ /* 0x008e6400000e0000 */
[----:B-1----:R-:W-:-:S06]  /*0630*/  UIADD3 UR11, -UR11, UR4, URZ ;  /* 0x000000040b0b7290 */ /* 0x002fcc000fffe13f */
.L_x_1417:
        /* <DEDUP_REMOVED lines=15> */
.L_x_1418:
        /* <DEDUP_REMOVED lines=44> */
[----:B-1----:R-:W-:Y:S01]  /*09f0*/  IMAD.MOV.U32 R0, RZ, RZ, c[0x0][0x248] ;  /* 0x00009200ff007624 */ /* 0x002fe200078e00ff */
[--C-:B------:R-:W-:Y:S01]  /*0a00*/  SHF.R.S32.HI R33, RZ, 0x1f, R22.reuse ;  /* 0x0000001fff217819 */ /* 0x100fe20000011416 */
[----:B------:R-:W-:Y:S01]  /*0a10*/  UIADD3 UR16, -UR13, UR11, URZ ;  /* 0x0000000b0d107290 */ /* 0x000fe2000fffe13f */
[----:B------:R-:W-:Y:S01]  /*0a20*/  SHF.R.S32.HI R23, RZ, 0x1f, R22 ;  /* 0x0000001fff177819 */ /* 0x000fe20000011416 */
[----:B------:R-:W-:Y:S01]  /*0a30*/  IMAD.SHL.U32 R14, R22, 0x4, RZ ;  /* 0x00000004160e7824 */ /* 0x000fe200078e00ff */
[----:B------:R-:W-:Y:S01]  /*0a40*/  ISETP.NE.AND P3, PT, R0, 0x1, PT ;  /* 0x000000010000780c */ /* 0x000fe20003f65270 */
[----:B------:R-:W-:Y:S01]  /*0a50*/  IMAD.MOV.U32 R10, RZ, RZ, R16 ;  /* 0x000000ffff0a7224 */ /* 0x000fe200078e0010 */
[----:B------:R-:W-:Y:S01]  /*0a60*/  LEA.HI R4, R33, R22, RZ, 0x3 ;  /* 0x0000001621047211 */ /* 0x000fe200078f18ff */
[----:B------:R-:W-:Y:S01]  /*0a70*/  IMAD.WIDE.U32 R2, R16, c[0x0][0x238], R22 ;  /* 0x00008e0010027a25 */ /* 0x000fe200078e0016 */
[----:B------:R-:W-:Y:S01]  /*0a80*/  SHF.R.S32.HI R11, RZ, 0x1f, R16 ;  /* 0x0000001fff0b7819 */ /* 0x000fe20000011410 */
[----:B------:R-:W-:Y:S01]  /*0a90*/  ULDC.64 UR4, c[0x0][0x1d8] ;  /* 0x0000760000047ab9 */ /* 0x000fe20000000a00 */
[----:B------:R-:W-:Y:S01]  /*0aa0*/  SHF.R.S32.HI R38, RZ, 0x3, R4 ;  /* 0x00000003ff267819 */ /* 0x000fe20000011404 */
[----:B------:R-:W-:Y:S01]  /*0ab0*/  IMAD.MOV.U32 R24, RZ, RZ, R2 ;  /* 0x000000ffff187224 */ /* 0x000fe200078e0002 */
[----:B------:R-:W-:Y:S01]  /*0ac0*/  LOP3.LUT R2, R4, 0xfffffff8, RZ, 0xc0, !PT ;  /* 0xfffffff804027812 */ /* 0x000fe200078ec0ff */
[C---:B------:R-:W-:Y:S01]  /*0ad0*/  IMAD R5, R11.reuse, c[0x0][0x238], RZ ;  /* 0x00008e000b057a24 */ /* 0x040fe200078e02ff */
[----:B------:R-:W-:Y:S01]  /*0ae0*/  SHF.R.S32.HI R0, RZ, 0x1f, R38 ;  /* 0x0000001fff007819 */ /* 0x000fe20000011426 */
[----:B------:R-:W-:Y:S01]  /*0af0*/  IMAD R29, R11, c[0x0][0x180], RZ ;  /* 0x000060000b1d7a24 */ /* 0x000fe200078e02ff */
[----:B------:R-:W-:Y:S01]  /*0b00*/  IADD3 R32, P2, R38, R8, RZ ;  /* 0x0000000826207210 */ /* 0x000fe20007f5e0ff */
[----:B------:R-:W-:Y:S01]  /*0b10*/  IMAD R5, R16, c[0x0][0x23c], R5 ;  /* 0x00008f0010057a24 */ /* 0x000fe200078e0205 */
[----:B------:R-:W-:Y:S01]  /*0b20*/  IADD3 R12, P1, R38, R12, RZ ;  /* 0x0000000c260c7210 */ /* 0x000fe20007f3e0ff */
[----:B------:R-:W-:Y:S01]  /*0b30*/  @P3 IMAD.HI.U32 R6, R16, c[0x0][0x24c], RZ ;  /* 0x0000930010063a27 */ /* 0x000fe200078e00ff */
[----:B------:R-:W-:Y:S01]  /*0b40*/  SHF.R.S32.HI R15, RZ, 0x1f, R14 ;  /* 0x0000001fff0f7819 */ /* 0x000fe2000001140e */
[----:B------:R-:W-:Y:S01]  /*0b50*/  STL [R1+0x10], R38 ;  /* 0x0000102601007387 */ /* 0x000fe20000100800 */
[----:B------:R-:W-:Y:S01]  /*0b60*/  SHF.R.S32.HI R21, RZ, 0x1f, R39 ;  /* 0x0000001fff157819 */ /* 0x000fe20000011427 */
[C---:B------:R-:W-:Y:S01]  /*0b70*/  IMAD.X R37, R0.reuse, 0x1, R9, P2 ;  /* 0x0000000100257824 */ /* 0x040fe200010e0609 */
[----:B------:R-:W-:Y:S01]  /*0b80*/  @P3 SHF.R.U32.HI R10, RZ, c[0x0][0x250], R6 ;  /* 0x00009400ff0a3a19 */ /* 0x000fe20000011606 */
[----:B------:R-:W-:Y:S01]  /*0b90*/  IMAD.X R13, R0, 0x1, R13, P1 ;  /* 0x00000001000d7824 */ /* 0x000fe200008e060d */
[----:B------:R-:W-:Y:S01]  /*0ba0*/  IADD3 R0, -R38, UR16, RZ ;  /* 0x0000001026007c10 */ /* 0x000fe2000fffe1ff */
[----:B------:R-:W-:Y:S01]  /*0bb0*/  IMAD.IADD R36, R22, 0x1, -R2 ;  /* 0x0000000116247824 */ /* 0x000fe200078e0a02 */
[----:B------:R-:W-:Y:S01]  /*0bc0*/  SEL R27, R39, RZ, !P0 ;  /* 0x000000ff271b7207 */ /* 0x000fe20004000000 */
[----:B------:R-:W-:Y:S01]  /*0bd0*/  IMAD.SHL.U32 R2, R38, 0x40, RZ ;  /* 0x0000004026027824 */ /* 0x000fe200078e00ff */
[C---:B------:R-:W-:Y:S01]  /*0be0*/  ISETP.GE.AND P4, PT, R0.reuse, 0x1, PT ;  /* 0x000000010000780c */ /* 0x040fe20003f86270 */
[----:B------:R-:W-:Y:S01]  /*0bf0*/  IMAD.IADD R25, R3, 0x1, R5 ;  /* 0x0000000103197824 */ /* 0x000fe200078e0205 */
[C---:B------:R-:W-:Y:S01]  /*0c00*/  ISETP.GE.AND P3, PT, R0.reuse, 0x21, PT ;  /* 0x000000210000780c */ /* 0x040fe20003f66270 */
[C---:B------:R-:W-:Y:S01]  /*0c10*/  IMAD R3, R11.reuse, c[0x0][0x270], RZ ;  /* 0x00009c000b037a24 */ /* 0x040fe200078e02ff */
[C---:B------:R-:W-:Y:S01]  /*0c20*/  ISETP.GE.AND P2, PT, R0.reuse, 0x41, PT ;  /* 0x000000410000780c */ /* 0x040fe20003f46270 */
[----:B------:R-:W-:Y:S01]  /*0c30*/  IMAD R8, R11, c[0x0][0x288], RZ ;  /* 0x0000a2000b087a24 */ /* 0x000fe200078e02ff */
[----:B------:R-:W-:Y:S01]  /*0c40*/  ISETP.GE.AND P1, PT, R0, 0x61, PT ;  /* 0x000000610000780c */ /* 0x000fe20003f26270 */
[----:B------:R-:W-:Y:S01]  /*0c50*/  IMAD R3, R16, c[0x0][0x274], R3 ;  /* 0x00009d0010037a24 */ /* 0x000fe200078e0203 */
[----:B------:R-:W-:Y:S01]  /*0c60*/  LOP3.LUT R0, R2, 0x1c0, RZ, 0xc0, !PT ;  /* 0x000001c002007812 */ /* 0x000fe200078ec0ff */
[----:B------:R-:W-:Y:S01]  /*0c70*/  IMAD.WIDE.U32 R4, R16, c[0x0][0x270], R14 ;  /* 0x00009c0010047a25 */ /* 0x000fe200078e000e */
[----:B------:R-:W-:Y:S01]  /*0c80*/  SEL R20, R21, RZ, !P0 ;  /* 0x000000ff15147207 */ /* 0x000fe20004000000 */
[----:B------:R1:W-:Y:S01]  /*0c90*/  STL.64 [R1+0x18], R14 ;  /* 0x0000180e01007387 */ /* 0x0003e20000100a00 */
[----:B------:R-:W-:Y:S01]  /*0ca0*/  USHF.L.U32 UR18, UR4, 0x6, URZ ;  /* 0x0000000604127899 */ /* 0x000fe2000800063f */
[----:B------:R-:W-:Y:S01]  /*0cb0*/  IMAD.SHL.U32 R2, R36, 0x8, RZ ;  /* 0x0000000824027824 */ /* 0x000fe200078e00ff */
[----:B------:R-:W-:Y:S01]  /*0cc0*/  UMOV UR17, 0x6 ;  /* 0x0000000600117882 */ /* 0x000fe20000000000 */
[C---:B------:R-:W-:Y:S01]  /*0cd0*/  IMAD R8, R16.reuse, c[0x0][0x28c], R8 ;  /* 0x0000a30010087a24 */ /* 0x040fe200078e0208 */
[----:B------:R-:W-:Y:S01]  /*0ce0*/  USHF.L.U64.HI UR19, UR4, UR17, UR5 ;  /* 0x0000001104137299 */ /* 0x000fe20008010205 */
[----:B------:R-:W-:Y:S01]  /*0cf0*/  IMAD.WIDE.U32 R6, R16, c[0x0][0x288], R14 ;  /* 0x0000a20010067a25 */ /* 0x000fe200078e000e */
[C---:B------:R-:W-:Y:S01]  /*0d00*/  ISETP.GE.OR P6, PT, R2.reuse, c[0x0][0x1cc], !P4 ;  /* 0x0000730002007a0c */ /* 0x040fe200067c6670 */
[----:B------:R-:W-:Y:S01]  /*0d10*/  ULDC.64 UR6, c[0x0][0x1a8] ;  /* 0x00006a0000067ab9 */ /* 0x000fe20000000a00 */
[----:B------:R-:W-:Y:S01]  /*0d20*/  ISETP.GE.OR P4, PT, R2, c[0x0][0x19c], !P4 ;  /* 0x0000670002007a0c */ /* 0x000fe20006786670 */
[----:B------:R-:W-:Y:S01]  /*0d30*/  IMAD.IADD R5, R5, 0x1, R3 ;  /* 0x0000000105057824 */ /* 0x000fe200078e0203 */
[----:B------:R-:W-:Y:S01]  /*0d40*/  LOP3.LUT R3, R0, 0x38, R2, 0xf8, !PT ;  /* 0x0000003800037812 */ /* 0x000fe200078ef802 */
[----:B------:R-:W-:Y:S01]  /*0d50*/  IMAD.IADD R7, R7, 0x1, R8 ;  /* 0x0000000107077824 */ /* 0x000fe200078e0208 */
[----:B------:R-:W-:Y:S01]  /*0d60*/  SHF.R.U32.HI R0, RZ, 0x3, R0 ;  /* 0x00000003ff007819 */ /* 0x000fe20000011600 */
[----:B------:R-:W-:Y:S01]  /*0d70*/  IMAD.U32 R8, RZ, RZ, UR8 ;  /* 0x00000008ff087e24 */ /* 0x000fe2000f8e00ff */
[----:B------:R-:W-:Y:S01]  /*0d80*/  USHF.L.U64.HI UR20, UR6, UR17, UR7 ;  /* 0x0000001106147299 */ /* 0x000fe20008010207 */
[----:B------:R-:W-:Y:S01]  /*0d90*/  IMAD R31, R11, c[0x0][0x210], RZ ;  /* 0x000084000b1f7a24 */ /* 0x000fe200078e02ff */
[----:B------:R-:W-:Y:S01]  /*0da0*/  LOP3.LUT R28, R3, R0, RZ, 0x3c, !PT ;  /* 0x00000000031c7212 */ /* 0x000fe200078e3cff */
[----:B------:R-:W-:Y:S01]  /*0db0*/  IMAD.WIDE R12, R8, 0x80, R12 ;  /* 0x00000080080c7825 */ /* 0x000fe200078e020c */
[----:B------:R-:W-:Y:S01]  /*0dc0*/  SHF.R.S32.HI R0, RZ, 0x1f, R10 ;  /* 0x0000001fff007819 */ /* 0x000fe2000001140a */
[----:B------:R-:W-:Y:S01]  /*0dd0*/  ULDC.64 UR4, c[0x0][0x178] ;  /* 0x00005e0000047ab9 */ /* 0x000fe20000000a00 */
[----:B------:R-:W-:Y:S01]  /*0de0*/  SHF.R.S32.HI R3, RZ, 0x1f, R2 ;  /* 0x0000001fff037819 */ /* 0x000fe20000011402 */
[----:B------:R-:W-:Y:S01]  /*0df0*/  IMAD.WIDE.U32 R8, R27, c[0x0][0x278], R4 ;  /* 0x00009e001b087a25 */ /* 0x000fe200078e0004 */
[----:B------:R-:W-:-:S02]  /*0e00*/  USHF.R.S32.HI UR7, URZ, 0x1f, UR9 ;  /* 0x0000001f3f077899 */ /* 0x000fc40008011409 */
[----:B------:R-:W-:Y:S01]  /*0e10*/  UIMAD.WIDE.U32 UR22, UR9, UR4, URZ ;  /* 0x00000004091672a5 */ /* 0x000fe2000f8e003f */
[C---:B------:R-:W-:Y:S01]  /*0e20*/  IMAD R11, R0.reuse, c[0x0][0x1e0], RZ ;  /* 0x00007800000b7a24 */ /* 0x040fe200078e02ff */
[----:B------:R-:W-:Y:S01]  /*0e30*/  IADD3 R42, P0, R35, R8, RZ ;  /* 0x00000008232a7210 */ /* 0x000fe20007f1e0ff */
[----:B------:R-:W-:Y:S01]  /*0e40*/  IMAD R0, R0, c[0x0][0x1b0], RZ ;  /* 0x00006c0000007a24 */ /* 0x000fe200078e02ff */
[----:B------:R-:W-:Y:S01]  /*0e50*/  LEA.HI R8, R33, R22, RZ, 0x6 ;  /* 0x0000001621087211 */ /* 0x000fe200078f30ff */
[----:B------:R-:W-:Y:S01]  /*0e60*/  IMAD R26, R20, c[0x0][0x278], RZ ;  /* 0x00009e00141a7a24 */ /* 0x000fe200078e02ff */
[----:B------:R-:W-:Y:S01]  /*0e70*/  UMOV UR21, 0x7 ;  /* 0x0000000700157882 */ /* 0x000fe20000000000 */
[C---:B------:R-:W-:Y:S01]  /*0e80*/  IMAD R29, R16.reuse, c[0x0][0x184], R29 ;  /* 0x00006100101d7a24 */ /* 0x040fe200078e021d */
[----:B------:R-:W-:Y:S01]  /*0e90*/  STL [R1+0x58], R42 ;  /* 0x0000582a01007387 */ /* 0x000fe20000100800 */
[C---:B------:R-:W-:Y:S02]  /*0ea0*/  IMAD R31, R16.reuse, c[0x0][0x214], R31 ;  /* 0x00008500101f7a24 */ /* 0x040fe400078e021f */
[----:B-1----:R-:W-:-:S04]  /*0eb0*/  IMAD.WIDE.U32 R14, R16, c[0x0][0x180], R2 ;  /* 0x00006000100e7a25 */ /* 0x002fc800078e0002 */
[----:B------:R-:W-:-:S04]  /*0ec0*/  IMAD.WIDE.U32 R18, R16, c[0x0][0x210], R2 ;  /* 0x0000840010127a25 */ /* 0x000fc800078e0002 */
        /* <DEDUP_REMOVED lines=38> */
[----:B------:R-:W-:Y:S01]  /*1130*/  IMAD R20, R20, c[0x0][0x240], RZ ;  /* 0x0000900014147a24 */ /* 0x000fe200078e02ff */
[C---:B------:R-:W-:Y:S01]  /*1140*/  LEA R4, P0, R8.reuse, c[0x0][0x1c0], 0x1 ;  /* 0x0000700008047a11 */ /* 0x040fe200078008ff */
[----:B------:R-:W-:Y:S02]  /*1150*/  IMAD.IADD R0, R9, 0x1, R0 ;  /* 0x0000000109007824 */ /* 0x000fe400078e0200 */
[----:B------:R-:W-:Y:S02]  /*1160*/  IMAD.IADD R15, R15, 0x1, R29 ;  /* 0x000000010f0f7824 */ /* 0x000fe400078e021d */
[----:B------:R-:W-:Y:S01]  /*1170*/  IMAD R29, R27, c[0x0][0x244], R20 ;  /* 0x000091001b1d7a24 */ /* 0x000fe200078e0214 */
[----:B------:R-:W-:Y:S01]  /*1180*/  LEA.HI.X R5, R8, c[0x0][0x1c4], R0, 0x1, P0 ;  /* 0x0000710008057a11 */ /* 0x000fe200000f0c00 */
[----:B------:R-:W-:Y:S01]  /*1190*/  IMAD.SHL.U32 R20, R34, 0x2, RZ ;  /* 0x0000000222147824 */ /* 0x000fe200078e00ff */
[----:B------:R-:W-:Y:S01]  /*11a0*/  IADD3 R8, P0, R4, UR18, RZ ;  /* 0x0000001204087c10 */ /* 0x000fe2000ff1e0ff */
[----:B------:R-:W-:-:S02]  /*11b0*/  IMAD R0, R13, c[0x0][0x1a8], RZ ;  /* 0x00006a000d007a24 */ /* 0x000fc400078e02ff */
[----:B------:R-:W-:Y:S01]  /*11c0*/  IMAD.IADD R7, R17, 0x1, R21 ;  /* 0x0000000111077824 */ /* 0x000fe200078e0215 */
[----:B------:R-:W-:Y:S01]  /*11d0*/  IADD3.X R9, R5, UR19, RZ, P0, !PT ;  /* 0x0000001305097c10 */ /* 0x000fe200087fe4ff */
[----:B------:R-:W-:Y:S01]  /*11e0*/  @!PT LDS RZ, [RZ] ;  /* 0x00000000fffff984 */ /* 0x000fe20000000800 */
[----:B------:R-:W-:Y:S01]  /*11f0*/  @!PT LDS RZ, [RZ] ;  /* 0x00000000fffff984 */ /* 0x000fe20000000800 */
[----:B------:R-:W-:Y:S01]  /*1200*/  @!PT LDS RZ, [RZ] ;  /* 0x00000000fffff984 */ /* 0x000fe20000000800 */
[----:B------:R1:W-:Y:S01]  /*1210*/  LDGSTS.E.BYPASS.LTC128B.128 [R20+0x4080], [R4.64], !P6 ;  /* 0x0408000004147fae */ /* 0x0003e2000f101d4e */
[----:B------:R-:W-:Y:S01]  /*1220*/  IMAD.MOV.U32 R6, RZ, RZ, R16 ;  /* 0x000000ffff067224 */ /* 0x000fe200078e0010 */
[C---:B------:R-:W-:Y:S01]  /*1230*/  ISETP.GE.OR P6, PT, R2.reuse, c[0x0][0x1cc], !P2 ;  /* 0x0000730002007a0c */ /* 0x040fe200057c6670 */
[----:B------:R-:W-:Y:S01]  /*1240*/  IMAD.WIDE.U32 R14, R27, c[0x0][0x188], R14 ;  /* 0x000062001b0e7a25 */ /* 0x000fe200078e000e */
[----:B------:R2:W-:Y:S01]  /*1250*/  LDGSTS.E.BYPASS.LTC128B.128 [R20+0x5080], [R8.64], !P5 ;  /* 0x0508000008147fae */ /* 0x0005e2000e901d4e */
[----:B------:R-:W-:Y:S02]  /*1260*/  ISETP.GE.OR P5, PT, R2, c[0x0][0x1cc], !P1 ;  /* 0x0000730002007a0c */ /* 0x000fe40004fa6670 */
[----:B------:R-:W-:Y:S01]  /*1270*/  IMAD R0, R12, c[0x0][0x1ac], R0 ;  /* 0x00006b000c007a24 */ /* 0x000fe200078e0200 */
[C---:B------:R-:W-:Y:S01]  /*1280*/  ISETP.GE.OR P2, PT, R2.reuse, c[0x0][0x19c], !P2 ;  /* 0x0000670002007a0c */ /* 0x040fe20005746670 */
[----:B------:R-:W-:Y:S01]  /*1290*/  IMAD.IADD R11, R19, 0x1, R31 ;  /* 0x00000001130b7824 */ /* 0x000fe200078e021f */
[----:B------:R-:W-:Y:S01]  /*12a0*/  ISETP.GE.OR P1, PT, R2, c[0x0][0x19c], !P1 ;  /* 0x0000670002007a0c */ /* 0x000fe20004f26670 */
[----:B------:R-:W-:-:S02]  /*12b0*/  IMAD.MOV.U32 R10, RZ, RZ, R18 ;  /* 0x000000ffff0a7224 */ /* 0x000fc400078e0012 */
[----:B------:R-:W-:-:S04]  /*12c0*/  IMAD.WIDE.U32 R12, R12, c[0x0][0x1a8], R6 ;  /* 0x00006a000c0c7a25 */ /* 0x000fc800078e0006 */
[----:B------:R-:W-:Y:S01]  /*12d0*/  IMAD.MOV.U32 R6, RZ, RZ, R14 ;  /* 0x000000ffff067224 */ /* 0x000fe200078e000e */
[----:B------:R-:W-:Y:S01]  /*12e0*/  LEA.HI R14, R33, R22, RZ, 0x4 ;  /* 0x00000016210e7211 */ /* 0x000fe200078f20ff */
[----:B------:R-:W-:-:S03]  /*12f0*/  IMAD.WIDE.U32 R18, R27, c[0x0][0x218], R10 ;  /* 0x000086001b127a25 */ /* 0x000fc600078e000a */
[----:B------:R-:W-:Y:S01]  /*1300*/  SHF.R.S32.HI R3, RZ, 0x4, R14 ;  /* 0x00000004ff037819 */ /* 0x000fe2000001140e */
[----:B------:R-:W-:Y:S02]  /*1310*/  IMAD.IADD R0, R13, 0x1, R0 ;  /* 0x000000010d007824 */ /* 0x000fe400078e0200 */
[----:B------:R-:W-:Y:S01]  /*1320*/  IMAD.IADD R7, R15, 0x1, R26 ;  /* 0x000000010f077824 */ /* 0x000fe200078e021a */
[----:B------:R-:W-:Y:S01]  /*1330*/  LEA.HI R15, R33, R22, RZ, 0x5 ;  /* 0x00000016210f7211 */ /* 0x000fe200078f28ff */
[----:B------:R-:W-:Y:S01]  /*1340*/  IMAD.WIDE.U32 R24, R27, c[0x0][0x240], R24 ;  /* 0x000090001b187a25 */ /* 0x000fe200078e0018 */
[----:B-1----:R-:W-:-:S03]  /*1350*/  IADD3 R4, P0, R8, UR18, RZ ;  /* 0x0000001208047c10 */ /* 0x002fc6000ff1e0ff */
[----:B------:R-:W-:Y:S01]  /*1360*/  IMAD.WIDE.U32 R44, R32, c[0x0][0x178], R6 ;  /* 0x00005e00202c7a25 */ /* 0x000fe200078e0006 */
[----:B------:R-:W-:Y:S02]  /*1370*/  IADD3.X R5, R9, UR19, RZ, P0, !PT ;  /* 0x0000001309057c10 */ /* 0x000fe400087fe4ff */
[----:B--2---:R-:W-:Y:S01]  /*1380*/  IADD3 R8, P0, R4, UR18, RZ ;  /* 0x0000001204087c10 */ /* 0x004fe2000ff1e0ff */
[----:B------:R-:W-:Y:S01]  /*1390*/  UIMAD UR18, UR7, UR4, URZ ;  /* 0x00000004071272a4 */ /* 0x000fe2000f8e023f */
[----:B------:R-:W-:Y:S02]  /*13a0*/  STL.64 [R1+0x30], R44 ;  /* 0x0000302c01007387 */ /* 0x000fe40000100a00 */
[----:B------:R-:W-:Y:S01]  /*13b0*/  IADD3.X R9, R5, UR19, RZ, P0, !PT ;  /* 0x0000001305097c10 */ /* 0x000fe200087fe4ff */
[----:B------:R-:W-:Y:S01]  /*13c0*/  UIMAD UR18, UR9, UR5, UR18 ;  /* 0x00000005091272a4 */ /* 0x000fe2000f8e0212 */
[----:B------:R-:W-:Y:S01]  /*13d0*/  LEA R10, P0, R12, c[0x0][0x190], 0x1 ;  /* 0x000064000c0a7a11 */ /* 0x000fe200078008ff */
[----:B------:R1:W-:Y:S01]  /*13e0*/  LDGSTS.E.BYPASS.LTC128B.128 [R20+0x6080], [R4.64], !P6 ;  /* 0x0608000004147fae */ /* 0x0003e2000f101d4e */
[----:B------:R-:W-:Y:S01]  /*13f0*/  USHF.L.U32 UR19, UR6, 0x6, URZ ;  /* 0x0000000606137899 */ /* 0x000fe2000800063f */
[----:B------:R-:W-:Y:S01]  /*1400*/  ISETP.GE.AND P6, PT, R2, c[0x0][0x16c], PT ;  /* 0x00005b0002007a0c */ /* 0x000fe20003fc6270 */
[----:B------:R-:W-:Y:S01]  /*1410*/  UIADD3 UR18, UR23, UR18, URZ ;  /* 0x0000001217127290 */ /* 0x000fe2000fffe03f */
[----:B------:R-:W-:Y:S01]  /*1420*/  LEA.HI.X R11, R12, c[0x0][0x194], R0, 0x1, P0 ;  /* 0x000065000c0b7a11 */ /* 0x000fe200000f0c00 */
[----:B------:R2:W-:Y:S01]  /*1430*/  LDGSTS.E.BYPASS.LTC128B.128 [R20+0x7080], [R8.64], !P5 ;  /* 0x0708000008147fae */ /* 0x0005e2000e901d4e */
[----:B------:R-:W-:Y:S01]  /*1440*/  LEA.HI R0, R14, R3, RZ, 0x1 ;  /* 0x000000030e007211 */ /* 0x000fe200078f08ff */
[----:B------:R-:W-:-:S02]  /*1450*/  USHF.L.U32 UR6, UR9, 0x7, URZ ;  /* 0x0000000709067899 */ /* 0x000fc4000800063f */
[----:B------:R-:W-:Y:S01]  /*1460*/  IMAD.U32 R6, RZ, RZ, UR18 ;  /* 0x00000012ff067e24 */ /* 0x000fe2000f8e00ff */
[----:B------:R3:W-:Y:S01]  /*1470*/  LDGSTS.E.BYPASS.LTC128B.128 [R20+0x80], [R10.64], !P4 ;  /* 0x000800000a147fae */ /* 0x0007e2000e101d4e */
[----:B------:R-:W-:Y:S02]  /*1480*/  USHF.L.U64.HI UR18, UR4, UR17, UR5 ;  /* 0x0000001104127299 */ /* 0x000fe40008010205 */
[----:B------:R-:W-:-:S05]  /*1490*/  IMAD.U32 R12, RZ, RZ, UR6 ;  /* 0x00000006ff0c7e24 */ /* 0x000fca000f8e00ff */
[----:B------:R-:W-:-:S04]  /*14a0*/  IADD3 R12, -R38, UR12, -R12 ;  /* 0x0000000c260c7c10 */ /* 0x000fc8000fffe90c */
[----:B------:R-:W-:Y:S01]  /*14b0*/  ISETP.LT.OR P4, PT, R12, 0x41, P6 ;  /* 0x000000410c00780c */ /* 0x000fe20003781670 */
[----:B-1----:R-:W-:Y:S01]  /*14c0*/  IMAD.U32 R5, RZ, RZ, UR23 ;  /* 0x00000017ff057e24 */ /* 0x002fe2000f8e00ff */
[----:B------:R-:W-:Y:S01]  /*14d0*/  LOP3.LUT R5, R0, 0xfffffffe, RZ, 0xc0, !PT ;  /* 0xfffffffe00057812 */ /* 0x000fe200078ec0ff */
[----:B------:R-:W-:Y:S02]  /*14e0*/  IMAD R0, R37, c[0x0][0x178], RZ ;  /* 0x00005e0025007a24 */ /* 0x000fe400078e02ff */
[----:B------:R-:W-:Y:S01]  /*14f0*/  IMAD.U32 R4, RZ, RZ, UR22 ;  /* 0x00000016ff047e24 */ /* 0x000fe2000f8e00ff */
[----:B--2---:R-:W-:Y:S01]  /*1500*/  IADD3 R8, P5, R10, UR19, RZ ;  /* 0x000000130a087c10 */ /* 0x004fe2000ffbe0ff */
[----:B------:R-:W-:Y:S02]  /*1510*/  IMAD R0, R32, c[0x0][0x17c], R0 ;  /* 0x00005f0020007a24 */ /* 0x000fe400078e0200 */
        /* <DEDUP_REMOVED lines=25> */
[----:B------:R-:W-:Y:S01]  /*16b0*/  USHF.R.S32.HI UR20, URZ, 0x1f, UR6 ;  /* 0x0000001f3f147899 */ /* 0x000fe20008011406 */
[C---:B------:R-:W-:Y:S01]  /*16c0*/  ISETP.LT.OR P0, PT, R12.reuse, 0x21, P6 ;  /* 0x000000210c00780c */ /* 0x040fe20003701670 */
[----:B------:R-:W-:Y:S01]  /*16d0*/  ULDC.64 UR4, c[0x0][0x208] ;  /* 0x0000820000047ab9 */ /* 0x000fe20000000a00 */
[----:B------:R-:W-:Y:S01]  /*16e0*/  ISETP.LT.OR P2, PT, R12, 0x61, P6 ;  /* 0x000000610c00780c */ /* 0x000fe20003741670 */
[----:B------:R4:W-:Y:S01]  /*16f0*/  LDGSTS.E.BYPASS.LTC128B.128 [R20+0x3080], [R6.64], !P1 ;  /* 0x0308000006147fae */ /* 0x0009e2000c901d4e */
[----:B------:R-:W-:Y:S01]  /*1700*/  USHF.L.U32 UR22, UR4, 0x7, URZ ;  /* 0x0000000704167899 */ /* 0x000fe2000800063f */
[----:B------:R-:W-:Y:S01]  /*1710*/  IMAD.IADD R13, R25, 0x1, R29 ;  /* 0x00000001190d7824 */ /* 0x000fe200078e021d */
[----:B------:R-:W-:Y:S01]  /*1720*/  USHF.L.U64.HI UR21, UR4, UR21, UR5 ;  /* 0x0000001504157299 */ /* 0x000fe20008010205 */
[----:B------:R-:W0:Y:S03]  /*1730*/  LDGDEPBAR ;  /* 0x00000000000079af */ /* 0x000e260000000000 */
[----:B------:R-:W-:Y:S01]  /*1740*/  UIMAD UR5, UR21, UR9, URZ ;  /* 0x00000009150572a4 */ /* 0x000fe2000f8e023f */
[----:B------:R5:W-:Y:S01]  /*1750*/  LDGSTS.E.BYPASS.LTC128B.128 [R20+0x8080], [R4.64], !P3 ;  /* 0x0808000004147fae */ /* 0x000be2000d901d4e */
[----:B------:R-:W-:Y:S01]  /*1760*/  ISETP.GT.AND P3, PT, R22, 0x1f, PT ;  /* 0x0000001f1600780c */ /* 0x000fe20003f64270 */
[----:B------:R-:W-:Y:S01]  /*1770*/  IMAD.U32 R18, RZ, RZ, UR22 ;  /* 0x00000016ff127e24 */ /* 0x000fe2000f8e00ff */
[----:B------:R-:W-:Y:S01]  /*1780*/  UIMAD UR5, UR7, UR22, UR5 ;  /* 0x00000016070572a4 */ /* 0x000fe2000f8e0205 */
[----:B------:R-:W-:Y:S02]  /*1790*/  STL.64 [R1+0x28], R30 ;  /* 0x0000281e01007387 */ /* 0x000fe40000100a00 */
[----:B------:R-:W-:-:S02]  /*17a0*/  ULDC UR7, c[0x0][0x20c] ;  /* 0x0000830000077ab9 */ /* 0x000fc40000000800 */
[----:B------:R-:W-:Y:S01]  /*17b0*/  USHF.L.U64.HI UR17, UR4, UR17, UR7 ;  /* 0x0000001104117299 */ /* 0x000fe20008010207 */
[----:B------:R-:W-:Y:S01]  /*17c0*/  STL.64 [R1+0x20], R26 ;  /* 0x0000201a01007387 */ /* 0x000fe20000100a00 */
[----:B--2---:R-:W-:-:S04]  /*17d0*/  IADD3 R2, P1, R4, UR19, RZ ;  /* 0x0000001304027c10 */ /* 0x004fc8000ff3e0ff */
[----:B------:R-:W-:Y:S01]  /*17e0*/  IADD3.X R3, R5, UR18, RZ, P1, !PT ;  /* 0x0000001205037c10 */ /* 0x000fe20008ffe4ff */
[----:B----4-:R-:W-:-:S04]  /*17f0*/  IMAD.WIDE.U32 R6, R18, UR9, R26 ;  /* 0x0000000912067c25 */ /* 0x010fc8000f8e001a */
[----:B------:R2:W-:Y:S01]  /*1800*/  LDGSTS.E.BYPASS.LTC128B.128 [R20+0x9080], [R2.64], !P0 ;  /* 0x0908000002147fae */ /* 0x0005e2000c101d4e */
[----:B------:R-:W-:Y:S01]  /*1810*/  IADD3 R7, R7, UR5, RZ ;  /* 0x0000000507077c10 */ /* 0x000fe2000fffe0ff */
[----:B------:R-:W-:Y:S01]  /*1820*/  USHF.L.U32 UR5, UR4, 0x6, URZ ;  /* 0x0000000604057899 */ /* 0x000fe2000800063f */
[----:B-----5:R-:W-:Y:S01]  /*1830*/  SHF.R.S32.HI R5, RZ, 0x5, R15 ;  /* 0x00000005ff057819 */ /* 0x020fe2000001140f */
[----:B------:R-:W-:-:S03]  /*1840*/  UIADD3 UR4, UR9, 0x1, URZ ;  /* 0x0000000109047890 */ /* 0x000fc6000fffe03f */
[----:B------:R-:W-:Y:S01]  /*1850*/  LEA.HI R0, R0, R5, RZ, 0x2 ;  /* 0x0000000500007211 */ /* 0x000fe200078f10ff */
[----:B------:R-:W-:-:S03]  /*1860*/  UISETP.GE.AND UP0, UPT, UR4, UR10, UPT ;  /* 0x0000000a0400728c */ /* 0x000fc6000bf06270 */
[----:B-1----:R-:W-:Y:S02]  /*1870*/  LOP3.LUT R9, R0, 0xfffffffc, RZ, 0xc0, !PT ;  /* 0xfffffffc00097812 */ /* 0x002fe400078ec0ff */
        /* <DEDUP_REMOVED lines=8> */
[----:B------:R-:W-:Y:S02]  /*1900*/  IADD3 R8, P1, R2, UR19, RZ ;  /* 0x0000001302087c10 */ /* 0x000fe4000ff3e0ff */
[C---:B------:R-:W-:Y:S01]  /*1910*/  LEA R4, P0, R6.reuse, c[0x0][0x1f0], 0x1 ;  /* 0x00007c0006047a11 */ /* 0x040fe200078008ff */
[----:B------:R1:W-:Y:S01]  /*1920*/  LDGSTS.E.BYPASS.LTC128B.128 [R20+0xa080], [R2.64], !P4 ;  /* 0x0a08000002147fae */ /* 0x0003e2000e101d4e */
[----:B------:R-:W-:Y:S02]  /*1930*/  IADD3.X R9, R3, UR18, RZ, P1, !PT ;  /* 0x0000001203097c10 */ /* 0x000fe40008ffe4ff */
[----:B------:R-:W-:Y:S02]  /*1940*/  LEA.HI.X R5, R6, c[0x0][0x1f4], R7, 0x1, P0 ;  /* 0x00007d0006057a11 */ /* 0x000fe400000f0c07 */
[C---:B------:R-:W-:Y:S01]  /*1950*/  ISETP.LT.OR P1, PT, R12.reuse, 0x1, P5 ;  /* 0x000000010c00780c */ /* 0x040fe20002f21670 */
[----:B------:R2:W-:Y:S01]  /*1960*/  LDGSTS.E.BYPASS.LTC128B.128 [R20+0xb080], [R8.64], !P2 ;  /* 0x0b08000008147fae */ /* 0x0005e2000d101d4e */
[----:B------:R-:W-:-:S02]  /*1970*/  ISETP.LT.OR P0, PT, R12, 0x21, P5 ;  /* 0x000000210c00780c */ /* 0x000fc40002f01670 */
        /* <DEDUP_REMOVED lines=89> */
.L_x_1421:
[----:B---3--:R-:W-:Y:S05]  /*1f10*/  BSYNC B0 ;  /* 0x0000000000007941 */ /* 0x008fea0003800000 */
.L_x_1420:
        /* <DEDUP_REMOVED lines=27> */
[----:B------:R-:W-:Y:S01]  /*20d0*/  IMAD.SHL.U32 R180, R188, 0x2, RZ ;  /* 0x00000002bcb47824 */ /* 0x000fe200078e00ff */
        /* <DEDUP_REMOVED lines=16> */
[----:B------:R-:W-:Y:S01]  /*21e0*/  LEA.HI.SX32 R5, R0, R8, 0x1e ;  /* 0x0000000800057211 */ /* 0x000fe200078ff2ff */
[----:B------:R-:W-:Y:S01]  /*21f0*/  IMAD R182, R184, 0x2, R182 ;  /* 0x00000002b8b67824 */ /* 0x000fe200078e02b6 */
[----:B------:R-:W-:Y:S01]  /*2200*/  LOP3.LUT P0, RZ, R12, 0x4, RZ, 0xc0, !PT ;  /* 0x000000040cff7812 */ /* 0x000fe2000780c0ff */
[----:B------:R-:W-:Y:S01]  /*2210*/  IMAD.SHL.U32 R185, R184, 0x2, RZ ;  /* 0x00000002b8b97824 */ /* 0x000fe200078e00ff */
[----:B------:R-:W-:Y:S01]  /*2220*/  LOP3.LUT R2, R2, 0x1c0, RZ, 0xc0, !PT ;  /* 0x000001c002027812 */ /* 0x000fe200078ec0ff */
[----:B------:R1:W-:Y:S01]  /*2230*/  STL [R1+0x14], R5 ;  /* 0x0000140501007387 */ /* 0x0003e20000100800 */
[C---:B------:R-:W-:Y:S01]  /*2240*/  SEL R183, R189.reuse, 0xffffffe0, !P2 ;  /* 0xffffffe0bdb77807 */ /* 0x040fe20005000000 */
[----:B------:R-:W-:Y:S01]  /*2250*/  CS2R R130, SRZ ;  /* 0x0000000000827805 */ /* 0x000fe2000001ff00 */
[----:B------:R-:W-:Y:S01]  /*2260*/  LOP3.LUT R0, R0, 0x7ffffffc, RZ, 0xc0, !PT ;  /* 0x7ffffffc00007812 */ /* 0x000fe200078ec0ff */
[----:B------:R-:W-:Y:S01]  /*2270*/  CS2R R128, SRZ ;  /* 0x0000000000807805 */ /* 0x000fe2000001ff00 */
[----:B------:R-:W-:Y:S01]  /*2280*/  SEL R186, R189, 0xffffffe0, !P1 ;  /* 0xffffffe0bdba7807 */ /* 0x000fe20004800000 */
[----:B------:R-:W-:Y:S01]  /*2290*/  IMAD R184, R184, 0x2, R183 ;  /* 0x00000002b8b87824 */ /* 0x000fe200078e02b7 */
[----:B------:R-:W-:Y:S01]  /*22a0*/  R2P PR, R4, 0x6 ;  /* 0x0000000604007804 */ /* 0x000fe20000000000 */
[----:B------:R-:W-:Y:S01]  /*22b0*/  IMAD.MOV.U32 R4, RZ, RZ, 0x40 ;  /* 0x00000040ff047424 */ /* 0x000fe200078e00ff */
[----:B------:R-:W-:Y:S01]  /*22c0*/  SEL R168, R227, 0xffffffc0, !P0 ;  /* 0xffffffc0e3a87807 */ /* 0x000fe20004000000 */
[----:B------:R-:W-:Y:S01]  /*22d0*/  IMAD.IADD R0, R11, 0x1, -R0 ;  /* 0x000000010b007824 */ /* 0x000fe200078e0a00 */
[----:B------:R-:W-:Y:S01]  /*22e0*/  SEL R189, R189, 0xffffffe0, !P0 ;  /* 0xffffffe0bdbd7807 */ /* 0x000fe20004000000 */
[----:B------:R-:W-:Y:S01]  /*22f0*/  CS2R R122, SRZ ;  /* 0x00000000007a7805 */ /* 0x000fe2000001ff00 */
[----:B------:R-:W-:Y:S01]  /*2300*/  SEL R227, R227, 0xffffffc0, !P2 ;  /* 0xffffffc0e3e37807 */ /* 0x000fe20005000000 */
[----:B------:R-:W-:Y:S01]  /*2310*/  IMAD R0, R9, 0x4, R0 ;  /* 0x0000000409007824 */ /* 0x000fe200078e0200 */
        /* <DEDUP_REMOVED lines=15> */
[----:B------:R-:W-:Y:S01]  /*2410*/  CS2R R98, SRZ ;  /* 0x0000000000627805 */ /* 0x000fe2000001ff00 */
[----:B------:R-:W-:Y:S01]  /*2420*/  SEL R5, R4, 0xffffffc0, !P0 ;  /* 0xffffffc004057807 */ /* 0x000fe20004000000 */
[----:B------:R-:W-:Y:S01]  /*2430*/  IMAD.U32 R4, RZ, RZ, UR6 ;  /* 0x00000006ff047e24 */ /* 0x000fe2000f8e00ff */
[----:B------:R-:W-:Y:S01]  /*2440*/  CS2R R96, SRZ ;  /* 0x0000000000607805 */ /* 0x000fe2000001ff00 */
[----:B------:R-:W-:Y:S01]  /*2450*/  IMAD.IADD R2, R2, 0x1, R22 ;  /* 0x0000000102027824 */ /* 0x000fe200078e0216 */
[----:B------:R-:W-:Y:S01]  /*2460*/  CS2R R90, SRZ ;  /* 0x00000000005a7805 */ /* 0x000fe2000001ff00 */
[----:B------:R1:W-:Y:S01]  /*2470*/  STL [R1+0x40], R5 ;  /* 0x0000400501007387 */ /* 0x0003e20000100800 */
[----:B------:R-:W-:Y:S01]  /*2480*/  CS2R R88, SRZ ;  /* 0x0000000000587805 */ /* 0x000fe2000001ff00 */
[----:B------:R-:W-:Y:S01]  /*2490*/  CS2R R86, SRZ ;  /* 0x0000000000567805 */ /* 0x000fe2000001ff00 */
[----:B------:R-:W-:Y:S01]  /*24a0*/  LEA R224, R2, 0x18880, 0x1 ;  /* 0x0001888002e07811 */ /* 0x000fe200078e08ff */
[----:B------:R-:W-:Y:S01]  /*24b0*/  CS2R R84, SRZ ;  /* 0x0000000000547805 */ /* 0x000fe2000001ff00 */
        /* <DEDUP_REMOVED lines=17> */
[----:B------:R-:W-:-:S02]  /*25d0*/  IMAD.IADD R190, R188, 0x1, R189 ;  /* 0x00000001bcbe7824 */ /* 0x000fc400078e02bd */
[----:B-1----:R-:W-:-:S05]  /*25e0*/  IMAD.SHL.U32 R5, R0, 0x2, RZ ;  /* 0x0000000200057824 */ /* 0x002fca00078e00ff */
[----:B------:R-:W-:Y:S01]  /*25f0*/  IADD3 R0, R4, -UR12, -R5 ;  /* 0x8000000c04007c10 */ /* 0x000fe2000fffe805 */
[----:B------:R1:W-:Y:S01]  /*2600*/  STL [R1+0x4], R5 ;  /* 0x0000040501007387 */ /* 0x0003e20000100800 */
[----:B------:R-:W-:Y:S02]  /*2610*/  IADD3 R4, -R5, UR16, RZ ;  /* 0x0000001005047c10 */ /* 0x000fe4000fffe1ff */
[C---:B------:R-:W-:Y:S02]  /*2620*/  IADD3 R2, R0.reuse, c[0x0][0x2a4], RZ ;  /* 0x0000a90000027a10 */ /* 0x040fe40007ffe0ff */
[----:B------:R-:W-:Y:S01]  /*2630*/  IADD3 R0, R0, UR4, RZ ;  /* 0x0000000400007c10 */ /* 0x000fe2000fffe0ff */
[----:B------:R1:W-:Y:S01]  /*2640*/  STL [R1+0xc], R4 ;  /* 0x00000c0401007387 */ /* 0x0003e20000100800 */
[----:B------:R-:W-:-:S03]  /*2650*/  UMOV UR4, URZ ;  /* 0x0000003f00047c82 */ /* 0x000fc60008000000 */
[----:B------:R1:W-:Y:S04]  /*2660*/  STL [R1], R2 ;  /* 0x0000000201007387 */ /* 0x0003e80000100800 */
[----:B------:R1:W-:Y:S02]  /*2670*/  STL [R1+0x8], R0 ;  /* 0x0000080001007387 */ /* 0x0003e40000100800 */
.L_x_1440:
[----:B------:R-:W-:Y:S04]  /*2680*/  DEPBAR.LE SB0, 0x1 ;  /* 0x000080400000791a */ /* 0x000fe80000000000 */
[----:B------:R-:W-:Y:S01]  /*2690*/  BAR.SYNC.DEFER_BLOCKING 0x0 ;  /* 0x0000000000007b1d */ /* 0x000fe20000010000 */
[----:B-1----:R-:W-:Y:S01]  /*26a0*/  IMAD.U32 R0, RZ, RZ, UR4 ;  /* 0x00000004ff007e24 */ /* 0x002fe2000f8e00ff */
[----:B------:R-:W-:Y:S03]  /*26b0*/  MOV R210, UR4 ;  /* 0x0000000400d27c02 */ /* 0x000fe60008000f00 */
[----:B------:R-:W-:Y:S05]  /*26c0*/  IMAD.U32 R181, R0, 0x2000, R187 ;  /* 0x0000200000b57824 */ /* 0x000fea00078e00bb */
[----:B------:R-:W-:Y:S04]  /*26d0*/  SHF.L.U32 R0, R181, 0x1, RZ ;  /* 0x00000001b5007819 */ /* 0x000fe800000006ff */
[C---:B------:R-:W-:Y:S01]  /*26e0*/  IADD3 R160, R0.reuse, R168, RZ ;  /* 0x000000a800a07210 */ /* 0x040fe20007ffe0ff */
[----:B------:R-:W-:Y:S04]  /*26f0*/  IMAD.IADD R2, R0, 0x1, R186 ;  /* 0x0000000100027824 */ /* 0x000fe800078e02ba */
        /* <DEDUP_REMOVED lines=86> */
[C---:B----4-:R-:W-:Y:S02]  /*2c60*/  IADD3 R196, R132.reuse, R178, RZ ;  /* 0x000000b284c47210 */ /* 0x050fe40007ffe0ff */
[----:B------:R-:W-:Y:S02]  /*2c70*/  IADD3 R192, R132, R177, RZ ;  /* 0x000000b184c07210 */ /* 0x000fe40007ffe0ff */
        /* <DEDUP_REMOVED lines=30> */
.L_x_1424:
[----:B------:R-:W-:Y:S04]  /*2e60*/  MOV R134, 0x1 ;  /* 0x0000000100867802 */ /* 0x000fe80000000f00 */
[----:B------:R-:W-:Y:S11]  /*2e70*/  ISETP.NE.AND P0, PT, R134, c[0x0][0x2a8], PT ;  /* 0x0000aa0086007a0c */ /* 0x000ff60003f05270 */
[----:B------:R-:W-:Y:S02]  /*2e80*/  @!UPT UIADD3 URZ, URZ, URZ, URZ ;  /* 0x0000003f3f3ff290 */ /* 0x000fe4000fffe03f */
[----:B------:R-:W-:Y:S05]  /*2e90*/  @P0 IMAD.HI.U32 R134, R133, c[0x0][0x2ac], RZ ;  /* 0x0000ab0085860a27 */ /* 0x000fea00078e00ff */
[----:B------:R-:W-:Y:S02]  /*2ea0*/  @P0 SHF.R.U32.HI R133, RZ, c[0x0][0x2b0], R134 ;  /* 0x0000ac00ff850a19 */ /* 0x000fe40000011686 */
.L_x_1425:
[----:B------:R-:W-:Y:S05]  /*2eb0*/  BSYNC B0 ;  /* 0x0000000000007941 */ /* 0x000fea0003800000 */
.L_x_1423:
[----:B------:R-:W2:Y:S01]  /*2ec0*/  LDL R135, [R1+0x4] ;  /* 0x0000040001877983 */ /* 0x000ea20000100800 */
[----:B------:R-:W-:Y:S04]  /*2ed0*/  IMAD.MOV.U32 R134, RZ, RZ, c[0x0][0x2a8] ;  /* 0x0000aa00ff867624 */ /* 0x000fe800078e00ff */
[----:B------:R-:W-:Y:S04]  /*2ee0*/  IMAD R133, R133, R134, -UR13 ;  /* 0x8000000d85857e24 */ /* 0x000fe8000f8e0286 */
[----:B--2---:R-:W-:Y:S05]  /*2ef0*/  IMAD.IADD R133, R133, 0x1, -R135 ;  /* 0x0000000185857824 */ /* 0x004fea00078e0a87 */
[----:B------:R-:W-:Y:S02]  /*2f00*/  IADD3 R134, R133, c[0x0][0x2a8], RZ ;  /* 0x0000aa0085867a10 */ /* 0x000fe40007ffe0ff */
[----:B------:R-:W-:Y:S02]  /*2f10*/  IMNMX R192, R192, R133, !PT ;  /* 0x00000085c0c07217 */ /* 0x000fe40007800200 */
[----:B------:R-:W-:Y:S02]  /*2f20*/  IMNMX R196, R196, R134, PT ;  /* 0x00000086c4c47217 */ /* 0x000fe40003800200 */
.L_x_1422:
        /* <DEDUP_REMOVED lines=19> */
.L_x_1428:
[----:B------:R-:W-:Y:S04]  /*3060*/  MOV R134, 0x1 ;  /* 0x0000000100867802 */ /* 0x000fe80000000f00 */
[----:B------:R-:W-:Y:S11]  /*3070*/  ISETP.NE.AND P0, PT, R134, c[0x0][0x2a8], PT ;  /* 0x0000aa0086007a0c */ /* 0x000ff60003f05270 */
[----:B------:R-:W-:Y:S02]  /*3080*/  @!UPT UIADD3 URZ, URZ, URZ, URZ ;  /* 0x0000003f3f3ff290 */ /* 0x000fe4000fffe03f */
[----:B------:R-:W-:Y:S05]  /*3090*/  @P0 IMAD.HI.U32 R134, R133, c[0x0][0x2ac], RZ ;  /* 0x0000ab0085860a27 */ /* 0x000fea00078e00ff */
[----:B------:R-:W-:Y:S02]  /*30a0*/  @P0 SHF.R.U32.HI R133, RZ, c[0x0][0x2b0], R134 ;  /* 0x0000ac00ff850a19 */ /* 0x000fe40000011686 */
.L_x_1429:
[----:B------:R-:W-:Y:S05]  /*30b0*/  BSYNC B0 ;  /* 0x0000000000007941 */ /* 0x000fea0003800000 */
.L_x_1427:
[----:B------:R-:W2:Y:S01]  /*30c0*/  LDL R135, [R1+0x4] ;  /* 0x0000040001877983 */ /* 0x000ea20000100800 */
[----:B------:R-:W-:Y:S04]  /*30d0*/  IMAD.MOV.U32 R134, RZ, RZ, c[0x0][0x2a8] ;  /* 0x0000aa00ff867624 */ /* 0x000fe800078e00ff */
[----:B------:R-:W-:Y:S04]  /*30e0*/  IMAD R133, R133, R134, -UR13 ;  /* 0x8000000d85857e24 */ /* 0x000fe8000f8e0286 */
[----:B--2---:R-:W-:Y:S05]  /*30f0*/  IMAD.IADD R133, R133, 0x1, -R135 ;  /* 0x0000000185857824 */ /* 0x004fea00078e0a87 */
[----:B------:R-:W-:Y:S02]  /*3100*/  IADD3 R134, R133, c[0x0][0x2a8], RZ ;  /* 0x0000aa0085867a10 */ /* 0x000fe40007ffe0ff */
[----:B------:R-:W-:Y:S02]  /*3110*/  IMNMX R191, R191, R133, !PT ;  /* 0x00000085bfbf7217 */ /* 0x000fe40007800200 */
[----:B------:R-:W-:Y:S02]  /*3120*/  IMNMX R195, R195, R134, PT ;  /* 0x00000086c3c37217 */ /* 0x000fe40003800200 */
.L_x_1426:
        /* <DEDUP_REMOVED lines=19> */
.L_x_1432:
[----:B------:R-:W-:Y:S04]  /*3260*/  MOV R134, 0x1 ;  /* 0x0000000100867802 */ /* 0x000fe80000000f00 */
[----:B------:R-:W-:Y:S11]  /*3270*/  ISETP.NE.AND P0, PT, R134, c[0x0][0x2a8], PT ;  /* 0x0000aa0086007a0c */ /* 0x000ff60003f05270 */
[----:B------:R-:W-:Y:S02]  /*3280*/  @!UPT UIADD3 URZ, URZ, URZ, URZ ;  /* 0x0000003f3f3ff290 */ /* 0x000fe4000fffe03f */
[----:B------:R-:W-:Y:S05]  /*3290*/  @P0 IMAD.HI.U32 R134, R133, c[0x0][0x2ac], RZ ;  /* 0x0000ab0085860a27 */ /* 0x000fea00078e00ff */
[----:B------:R-:W-:Y:S02]  /*32a0*/  @P0 SHF.R.U32.HI R133, RZ, c[0x0][0x2b0], R134 ;  /* 0x0000ac00ff850a19 */ /* 0x000fe40000011686 */
.L_x_1433:
[----:B------:R-:W-:Y:S05]  /*32b0*/  BSYNC B0 ;  /* 0x0000000000007941 */ /* 0x000fea0003800000 */
.L_x_1431:
[----:B------:R-:W2:Y:S01]  /*32c0*/  LDL R135, [R1+0x4] ;  /* 0x0000040001877983 */ /* 0x000ea20000100800 */
[----:B------:R-:W-:Y:S04]  /*32d0*/  IMAD.MOV.U32 R134, RZ, RZ, c[0x0][0x2a8] ;  /* 0x0000aa00ff867624 */ /* 0x000fe800078e00ff */
[----:B------:R-:W-:Y:S04]  /*32e0*/  IMAD R133, R133, R134, -UR13 ;  /* 0x8000000d85857e24 */ /* 0x000fe8000f8e0286 */
[----:B--2---:R-:W-:Y:S05]  /*32f0*/  IMAD.IADD R133, R133, 0x1, -R135 ;  /* 0x0000000185857824 */ /* 0x004fea00078e0a87 */
[----:B------:R-:W-:Y:S02]  /*3300*/  IADD3 R134, R133, c[0x0][0x2a8], RZ ;  /* 0x0000aa0085867a10 */ /* 0x000fe40007ffe0ff */
[----:B------:R-:W-:Y:S02]  /*3310*/  IMNMX R193, R193, R133, !PT ;  /* 0x00000085c1c17217 */ /* 0x000fe40007800200 */
[----:B------:R-:W-:Y:S02]  /*3320*/  IMNMX R198, R198, R134, PT ;  /* 0x00000086c6c67217 */ /* 0x000fe40003800200 */
.L_x_1430:
        /* <DEDUP_REMOVED lines=19> */
.L_x_1436:
[----:B------:R-:W-:Y:S04]  /*3460*/  MOV R133, 0x1 ;  /* 0x0000000100857802 */ /* 0x000fe80000000f00 */
[----:B------:R-:W-:Y:S11]  /*3470*/  ISETP.NE.AND P0, PT, R133, c[0x0][0x2a8], PT ;  /* 0x0000aa0085007a0c */ /* 0x000ff60003f05270 */
[----:B------:R-:W-:Y:S02]  /*3480*/  @!UPT UIADD3 URZ, URZ, URZ, URZ ;  /* 0x0000003f3f3ff290 */ /* 0x000fe4000fffe03f */
[----:B------:R-:W-:Y:S05]  /*3490*/  @P0 IMAD.HI.U32 R133, R132, c[0x0][0x2ac], RZ ;  /* 0x0000ab0084850a27 */ /* 0x000fea00078e00ff */
[----:B------:R-:W-:Y:S02]  /*34a0*/  @P0 SHF.R.U32.HI R132, RZ, c[0x0][0x2b0], R133 ;  /* 0x0000ac00ff840a19 */ /* 0x000fe40000011685 */
.L_x_1437:
[----:B------:R-:W-:Y:S05]  /*34b0*/  BSYNC B0 ;  /* 0x0000000000007941 */ /* 0x000fea0003800000 */
.L_x_1435:
[----:B------:R-:W2:Y:S01]  /*34c0*/  LDL R134, [R1+0x4] ;  /* 0x0000040001867983 */ /* 0x000ea20000100800 */
[----:B------:R-:W-:Y:S04]  /*34d0*/  IMAD.MOV.U32 R133, RZ, RZ, c[0x0][0x2a8] ;  /* 0x0000aa00ff857624 */ /* 0x000fe800078e00ff */
[----:B------:R-:W-:Y:S04]  /*34e0*/  IMAD R132, R132, R133, -UR13 ;  /* 0x8000000d84847e24 */ /* 0x000fe8000f8e0285 */
[----:B--2---:R-:W-:Y:S05]  /*34f0*/  IMAD.IADD R132, R132, 0x1, -R134 ;  /* 0x0000000184847824 */ /* 0x004fea00078e0a86 */
[----:B------:R-:W-:Y:S02]  /*3500*/  IADD3 R133, R132, c[0x0][0x2a8], RZ ;  /* 0x0000aa0084857a10 */ /* 0x000fe40007ffe0ff */
[----:B------:R-:W-:Y:S02]  /*3510*/  IMNMX R194, R194, R132, !PT ;  /* 0x00000084c2c27217 */ /* 0x000fe40007800200 */
[----:B------:R-:W-:Y:S02]  /*3520*/  IMNMX R197, R197, R133, PT ;  /* 0x00000085c5c57217 */ /* 0x000fe40003800200 */
.L_x_1434:
        /* <DEDUP_REMOVED lines=27> */
[----:B-1----:R-:W-:Y:S02]  /*36e0*/  IMAD.U32 R0, RZ, RZ, UR24 ;  /* 0x00000018ff007e24 */ /* 0x002fe4000f8e00ff */
        /* <DEDUP_REMOVED lines=9> */
[----:B--2---:R-:W-:Y:S02]  /*3780*/  LEA R0, P1, R0, R214, 0x7 ;  /* 0x000000d600007211 */ /* 0x004fe400078238ff */
[----:B---3--:R-:W-:Y:S02]  /*3790*/  IADD3 R2, -R209, UR22, RZ ;  /* 0x00000016d1027c10 */ /* 0x008fe4000fffe1ff */
[----:B-----5:R-:W-:Y:S02]  /*37a0*/  @!P3 IADD3 R209, P0, R203, R207, RZ ;  /* 0x000000cfcbd1b210 */ /* 0x020fe40007f1e0ff */
[----:B------:R-:W-:Y:S02]  /*37b0*/  ISETP.LT.OR P2, PT, R2, 0x1, P6 ;  /* 0x000000010200780c */ /* 0x000fe40003741670 */
[----:B----4-:R-:W-:Y:S02]  /*37c0*/  LEA.HI.X R204, R205, R206, R204, 0x7, P1 ;  /* 0x000000cecdcc7211 */ /* 0x010fe400008f3ccc */
[C---:B------:R-:W-:Y:S02]  /*37d0*/  LEA R206, P1, R0.reuse, c[0x0][0x160], 0x1 ;  /* 0x0000580000ce7a11 */ /* 0x040fe400078208ff */
[----:B------:R-:W-:Y:S02]  /*37e0*/  @!P3 LEA.HI.X.SX32 R203, R203, R208, 0x1, P0 ;  /* 0x000000d0cbcbb211 */ /* 0x000fe400000f0eff */
[----:B------:R-:W-:Y:S01]  /*37f0*/  LEA.HI.X R207, R0, c[0x0][0x164], R204, 0x1, P1 ;  /* 0x0000590000cf7a11 */ /* 0x000fe200008f0ccc */
[----:B------:R-:W-:Y:S01]  /*3800*/  IMAD.U32 R0, RZ, RZ, UR20 ;  /* 0x00000014ff007e24 */ /* 0x000fe2000f8e00ff */
        /* <DEDUP_REMOVED lines=8> */
[C---:B------:R-:W-:Y:S02]  /*3890*/  @!P3 LEA R208, P1, R209.reuse, c[0x0][0x258], 0x2 ;  /* 0x00009600d1d0ba11 */ /* 0x040fe400078210ff */
[C---:B------:R-:W-:Y:S02]  /*38a0*/  ISETP.LT.OR P2, PT, R2.reuse, 0x41, P6 ;  /* 0x000000410200780c */ /* 0x040fe40003741670 */
[----:B------:R2:W-:Y:S01]  /*38b0*/  LDGSTS.E.BYPASS.LTC128B.128 [R0+0x1000], [R204.64], !P0 ;  /* 0x01000000cc007fae */ /* 0x0005e2000c101d4e */
[----:B------:R-:W-:Y:S02]  /*38c0*/  @!P3 LEA.HI.X R209, R209, c[0x0][0x25c], R203, 0x2, P1 ;  /* 0x00009700d1d1ba11 */ /* 0x000fe400008f14cb */
        /* <DEDUP_REMOVED lines=11> */
.L_x_1438:
[----:B--23--:R-:W-:Y:S01]  /*3980*/  PLOP3.LUT P0, PT, PT, PT, UP4, 0x80, 0x0 ;  /* 0x000000000000781c */ /* 0x00cfe20003f0f048 */
[----:B------:R-:W0:Y:S01]  /*3990*/  LDGDEPBAR ;  /* 0x00000000000079af */ /* 0x000e220000000000 */
[----:B------:R-:W-:Y:S02]  /*39a0*/  UIADD3 UR16, UR9, 0x2, URZ ;  /* 0x0000000209107890 */ /* 0x000fe4000fffe03f */
[C---:B------:R-:W-:Y:S02]  /*39b0*/  ISETP.GT.AND P1, PT, R192.reuse, RZ, P0 ;  /* 0x000000ffc000720c */ /* 0x040fe40000724270 */
[----:B------:R-:W-:Y:S01]  /*39c0*/  ISETP.GT.AND P2, PT, R192, 0x1, P0 ;  /* 0x00000001c000780c */ /* 0x000fe20000744270 */
[----:B------:R-:W-:Y:S01]  /*39d0*/  UISETP.GE.AND UP0, UPT, UR16, UR10, UPT ;  /* 0x0000000a1000728c */ /* 0x000fe2000bf06270 */
[C---:B------:R-:W-:Y:S02]  /*39e0*/  ISETP.LT.OR P1, PT, R196.reuse, 0x1, P1 ;  /* 0x00000001c400780c */ /* 0x040fe40000f21670 */
        /* <DEDUP_REMOVED lines=184> */
[C---:B------:R-:W-:Y:S02]  /*4570*/  HMMA.16816.F32 R16, R132.reuse, R138, RZ ;  /* 0x0000008a8410723c */ /* 0x040fe400000018ff */
        /* <DEDUP_REMOVED lines=81> */
[----:B------:R-:W-:Y:S01]  /*4a90*/  ISETP.GT.AND P0, PT, R194, 0x71, P0 ;  /* 0x00000071c200780c */ /* 0x000fe20000704270 */
[--C-:B------:R-:W-:Y:S01]  /*4aa0*/  FFMA.FTZ R194, R20, c[0x0][0x29c], -R199.reuse ;  /* 0x0000a70014c27a23 */ /* 0x100fe200000108c7 */
[----:B------:R-:W-:Y:S01]  /*4ab0*/  LEA R0, R181, 0x10080, 0x1 ;  /* 0x00010080b5007811 */ /* 0x000fe200078e08ff */
[-C--:B------:R-:W-:Y:S01]  /*4ac0*/  HMMA.16816.F32 R20, R132, R144.reuse, RZ ;  /* 0x000000908414723c */ /* 0x080fe200000018ff */
[----:B------:R-:W-:Y:S01]  /*4ad0*/  ISETP.LT.OR P2, PT, R198, 0x72, P2 ;  /* 0x00000072c600780c */ /* 0x000fe20001741670 */
[--C-:B------:R-:W-:Y:S01]  /*4ae0*/  FFMA.FTZ R198, R33, c[0x0][0x29c], -R199.reuse ;  /* 0x0000a70021c67a23 */ /* 0x100fe200000108c7 */
[----:B------:R-:W-:Y:S02]  /*4af0*/  ISETP.LT.OR P1, PT, R197, 0x71, P1 ;  /* 0x00000071c500780c */ /* 0x000fe40000f21670 */
[----:B------:R-:W-:Y:S02]  /*4b00*/  FSEL R61, R61, -INF , !P2 ;  /* 0xff8000003d3d7808 */ /* 0x000fe40005000000 */
[----:B------:R-:W-:Y:S01]  /*4b10*/  FSEL R62, R62, -INF , !P1 ;  /* 0xff8000003e3e7808 */ /* 0x000fe20004800000 */
[C---:B------:R-:W-:Y:S02]  /*4b20*/  HMMA.16816.F32 R24, R140.reuse, R144, RZ ;  /* 0x000000908c18723c */ /* 0x040fe400000018ff */
[----:B------:R-:W-:Y:S02]  /*4b30*/  ISETP.LT.OR P0, PT, R197, 0x72, P0 ;  /* 0x00000072c500780c */ /* 0x000fe40000701670 */
[--C-:B------:R-:W-:Y:S02]  /*4b40*/  FFMA.FTZ R136, R62, c[0x0][0x29c], -R202.reuse ;  /* 0x0000a7003e887a23 */ /* 0x100fe400000108ca */
[----:B------:R-:W-:Y:S01]  /*4b50*/  FFMA.FTZ R197, R32, c[0x0][0x29c], -R199 ;  /* 0x0000a70020c57a23 */ /* 0x000fe200000108c7 */
[----:B------:R-:W-:Y:S01]  /*4b60*/  FSEL R63, R63, -INF , !P0 ;  /* 0xff8000003f3f7808 */ /* 0x000fe20004000000 */
[-C--:B------:R-:W-:Y:S01]  /*4b70*/  HMMA.16816.F32 R28, R140, R146.reuse, RZ ;  /* 0x000000928c1c723c */ /* 0x080fe200000018ff */
[--C-:B------:R-:W-:Y:S01]  /*4b80*/  FFMA.FTZ R144, R53, c[0x0][0x29c], -R202.reuse ;  /* 0x0000a70035907a23 */ /* 0x100fe200000108ca */
[----:B------:R-:W-:Y:S02]  /*4b90*/  PLOP3.LUT P0, PT, PT, PT, UP0, 0x80, 0x0 ;  /* 0x000000000000781c */ /* 0x000fe40003f0f008 */
[----:B------:R-:W-:Y:S02]  /*4ba0*/  FFMA.FTZ R145, R58, c[0x0][0x29c], -R202 ;  /* 0x0000a7003a917a23 */ /* 0x000fe400000108ca */
[----:B------:R-:W-:Y:S02]  /*4bb0*/  IMAD.MOV.U32 R181, RZ, RZ, R136 ;  /* 0x000000ffffb57224 */ /* 0x000fe400078e0088 */
[C---:B------:R-:W-:Y:S04]  /*4bc0*/  HMMA.16816.F32 R32, R132.reuse, R146, RZ ;  /* 0x000000928420723c */ /* 0x040fe800000018ff */
[----:B------:R-:W-:Y:S02]  /*4bd0*/  FFMA.FTZ R201, R61, c[0x0][0x29c], -R201 ;  /* 0x0000a7003dc97a23 */ /* 0x000fe400000108c9 */
[----:B------:R-:W-:Y:S02]  /*4be0*/  FFMA.FTZ R199, R65, c[0x0][0x29c], -R199 ;  /* 0x0000a70041c77a23 */ /* 0x000fe400000108c7 */
[-C--:B------:R-:W-:Y:S01]  /*4bf0*/  HMMA.16816.F32 R36, R132, R148.reuse, RZ ;  /* 0x000000948424723c */ /* 0x080fe200000018ff */
[--C-:B------:R-:W-:Y:S01]  /*4c00*/  FFMA.FTZ R146, R52, c[0x0][0x29c], -R202.reuse ;  /* 0x0000a70034927a23 */ /* 0x100fe200000108ca */
[----:B------:R-:W-:Y:S02]  /*4c10*/  MUFU.EX2 R201, R201 ;  /* 0x000000c900c97308 */ /* 0x000fe40000000800 */
[--C-:B------:R-:W-:Y:S02]  /*4c20*/  FFMA.FTZ R147, R59, c[0x0][0x29c], -R202.reuse ;  /* 0x0000a7003b937a23 */ /* 0x100fe400000108ca */
[----:B------:R-:W-:Y:S02]  /*4c30*/  FFMA.FTZ R202, R63, c[0x0][0x29c], -R202 ;  /* 0x0000a7003fca7a23 */ /* 0x000fe400000108ca */
[C---:B------:R-:W-:Y:S04]  /*4c40*/  HMMA.16816.F32 R40, R140.reuse, R148, RZ ;  /* 0x000000948c28723c */ /* 0x040fe800000018ff */
[----:B------:R-:W-:Y:S04]  /*4c50*/  MUFU.EX2 R199, R199 ;  /* 0x000000c700c77308 */ /* 0x000fe80000000800 */
[-C--:B------:R-:W-:Y:S06]  /*4c60*/  HMMA.16816.F32 R44, R140, R150.reuse, RZ ;  /* 0x000000968c2c723c */ /* 0x080fec00000018ff */
[----:B------:R-:W-:Y:S02]  /*4c70*/  MUFU.EX2 R202, R202 ;  /* 0x000000ca00ca7308 */ /* 0x000fe40000000800 */
[C---:B------:R-:W-:Y:S01]  /*4c80*/  HMMA.16816.F32 R48, R132.reuse, R150, RZ ;  /* 0x000000968430723c */ /* 0x040fe200000018ff */
[----:B------:R-:W-:Y:S07]  /*4c90*/  LDSM.16.M88.4 R148, [R182+0x6080] ;  /* 0x00608000b694783b */ /* 0x000fee0000000200 */
[-C--:B------:R-:W-:Y:S08]  /*4ca0*/  HMMA.16816.F32 R52, R132, R152.reuse, RZ ;  /* 0x000000988434723c */ /* 0x080ff000000018ff */
[C---:B------:R-:W-:Y:S08]  /*4cb0*/  HMMA.16816.F32 R56, R140.reuse, R152, RZ ;  /* 0x000000988c38723c */ /* 0x040ff000000018ff */
[-C--:B------:R-:W-:Y:S08]  /*4cc0*/  HMMA.16816.F32 R60, R140, R154.reuse, RZ ;  /* 0x0000009a8c3c723c */ /* 0x080ff000000018ff */
[----:B------:R-:W-:Y:S01]  /*4cd0*/  HMMA.16816.F32 R64, R132, R154, RZ ;  /* 0x0000009a8440723c */ /* 0x000fe200000018ff */
[----:B------:R-:W-:Y:S07]  /*4ce0*/  LDSM.16.M88.4 R152, [R182+0x7080] ;  /* 0x00708000b698783b */ /* 0x000fee0000000200 */
[-C--:B----4-:R-:W-:Y:S08]  /*4cf0*/  HMMA.16816.F32 R4, R156, R160.reuse, R4 ;  /* 0x000000a09c04723c */ /* 0x090ff00000001804 */
[C---:B------:R-:W-:Y:S01]  /*4d00*/  HMMA.16816.F32 R8, R164.reuse, R160, R8 ;  /* 0x000000a0a408723c */ /* 0x040fe20000001808 */
[----:B------:R4:W-:Y:S06]  /*4d10*/  MUFU.EX2 R161, R193 ;  /* 0x000000c100a17308 */ /* 0x0009ec0000000800 */
[----:B------:R-:W-:Y:S01]  /*4d20*/  IMAD.SHL.U32 R160, R189, 0x2, RZ ;  /* 0x00000002bda07824 */ /* 0x000fe200078e00ff */
[-C--:B------:R-:W-:Y:S04]  /*4d30*/  HMMA.16816.F32 R12, R164, R162.reuse, R12 ;  /* 0x000000a2a40c723c */ /* 0x080fe8000000180c */
[C---:B------:R-:W-:Y:S04]  /*4d40*/  IMAD.IADD R140, R160.reuse, 0x1, R0 ;  /* 0x00000001a08c7824 */ /* 0x040fe800078e0200 */
[C---:B------:R-:W-:Y:S01]  /*4d50*/  HMMA.16816.F32 R16, R156.reuse, R162, R16 ;  /* 0x000000a29c10723c */ /* 0x040fe20000001810 */
[----:B------:R-:W-:Y:S01]  /*4d60*/  LDSM.16.M88.4 R132, [R140] ;  /* 0x000000008c84783b */ /* 0x000fe20000000200 */
[----:B------:R-:W-:Y:S05]  /*4d70*/  MUFU.EX2 R162, R205 ;  /* 0x000000cd00a27308 */ /* 0x000fea0000000800 */
[----:B------:R-:W-:Y:S01]  /*4d80*/  IMAD.MOV.U32 R163, RZ, RZ, R137 ;  /* 0x000000ffffa37224 */ /* 0x000fe200078e0089 */
[-C--:B------:R-:W-:Y:S01]  /*4d90*/  HMMA.16816.F32 R20, R156, R168.reuse, R20 ;  /* 0x000000a89c14723c */ /* 0x080fe20000001814 */
[----:B------:R-:W1:Y:S03]  /*4da0*/  LDSM.16.M88.4 R136, [R182+0x4080] ;  /* 0x00408000b688783b */ /* 0x000e660000000200 */
[----:B----4-:R-:W-:Y:S02]  /*4db0*/  IMAD.MOV.U32 R193, RZ, RZ, R163 ;  /* 0x000000ffffc17224 */ /* 0x010fe400078e00a3 */
[----:B------:R-:W-:Y:S02]  /*4dc0*/  MUFU.EX2 R163, R204 ;  /* 0x000000cc00a37308 */ /* 0x000fe40000000800 */
[C---:B------:R-:W-:Y:S01]  /*4dd0*/  HMMA.16816.F32 R24, R164.reuse, R168, R24 ;  /* 0x000000a8a418723c */ /* 0x040fe20000001818 */
[----:B------:R-:W4:Y:S07]  /*4de0*/  LDSM.16.M88.4 R140, [R140+0x2000] ;  /* 0x002000008c8c783b */ /* 0x000f2e0000000200 */
[-C--:B------:R-:W-:Y:S01]  /*4df0*/  HMMA.16816.F32 R28, R164, R170.reuse, R28 ;  /* 0x000000aaa41c723c */ /* 0x080fe2000000181c */
[----:B------:R-:W-:Y:S07]  /*4e00*/  MUFU.EX2 R169, R242 ;  /* 0x000000f200a97308 */ /* 0x000fee0000000800 */
[C---:B------:R-:W-:Y:S03]  /*4e10*/  HMMA.16816.F32 R32, R156.reuse, R170, R32 ;  /* 0x000000aa9c20723c */ /* 0x040fe60000001820 */
[----:B------:R-:W-:Y:S05]  /*4e20*/  MUFU.EX2 R170, R241 ;  /* 0x000000f100aa7308 */ /* 0x000fea0000000800 */
[-C--:B------:R-:W-:Y:S05]  /*4e30*/  HMMA.16816.F32 R36, R156, R172.reuse, R36 ;  /* 0x000000ac9c24723c */ /* 0x080fea0000001824 */
[----:B------:R-:W-:Y:S03]  /*4e40*/  MUFU.EX2 R171, R240 ;  /* 0x000000f000ab7308 */ /* 0x000fe60000000800 */
[C---:B------:R-:W-:Y:S07]  /*4e50*/  HMMA.16816.F32 R40, R164.reuse, R172, R40 ;  /* 0x000000aca428723c */ /* 0x040fee0000001828 */
[----:B------:R-:W-:Y:S01]  /*4e60*/  MUFU.EX2 R173, R245 ;  /* 0x000000f500ad7308 */ /* 0x000fe20000000800 */
[-C--:B------:R-:W-:Y:S08]  /*4e70*/  HMMA.16816.F32 R44, R164, R174.reuse, R44 ;  /* 0x000000aea42c723c */ /* 0x080ff0000000182c */
[C---:B------:R-:W-:Y:S01]  /*4e80*/  HMMA.16816.F32 R48, R156.reuse, R174, R48 ;  /* 0x000000ae9c30723c */ /* 0x040fe20000001830 */
[----:B------:R1:W-:Y:S07]  /*4e90*/  MUFU.EX2 R175, R2 ;  /* 0x0000000200af7308 */ /* 0x0003ee0000000800 */
[-C--:B------:R-:W-:Y:S03]  /*4ea0*/  HMMA.16816.F32 R52, R156, R176.reuse, R52 ;  /* 0x000000b09c34723c */ /* 0x080fe60000001834 */
[----:B------:R-:W-:Y:S05]  /*4eb0*/  MUFU.EX2 R174, R244 ;  /* 0x000000f400ae7308 */ /* 0x000fea0000000800 */
[C---:B------:R-:W-:Y:S05]  /*4ec0*/  HMMA.16816.F32 R56, R164.reuse, R176, R56 ;  /* 0x000000b0a438723c */ /* 0x040fea0000001838 */
[----:B------:R-:W-:Y:S02]  /*4ed0*/  MUFU.EX2 R172, R246 ;  /* 0x000000f600ac7308 */ /* 0x000fe40000000800 */
[----:B------:R-:W-:Y:S01]  /*4ee0*/  IMAD.MOV.U32 R177, RZ, RZ, R147 ;  /* 0x000000ffffb17224 */ /* 0x000fe200078e0093 */
[-C--:B------:R-:W-:Y:S01]  /*4ef0*/  HMMA.16816.F32 R60, R164, R178.reuse, R60 ;  /* 0x000000b2a43c723c */ /* 0x080fe2000000183c */
[----:B-1----:R-:W-:Y:S03]  /*4f00*/  LDS R2, [R210.X4+0x184a0] ;  /* 0x0184a000d2027984 */ /* 0x002fe60000004800 */
[----:B------:R-:W-:Y:S03]  /*4f10*/  IMAD.MOV.U32 R176, RZ, RZ, R145 ;  /* 0x000000ffffb07224 */ /* 0x000fe600078e0091 */
[----:B------:R-:W-:Y:S01]  /*4f20*/  MUFU.EX2 R164, R203 ;  /* 0x000000cb00a47308 */ /* 0x000fe20000000800 */
[----:B------:R-:W-:Y:S07]  /*4f30*/  HMMA.16816.F32 R64, R156, R178, R64 ;  /* 0x000000b29c40723c */ /* 0x000fee0000001840 */
[----:B------:R-:W-:Y:S01]  /*4f40*/  IMAD.MOV.U32 R179, RZ, RZ, R146 ;  /* 0x000000ffffb37224 */ /* 0x000fe200078e0092 */
[-C--:B------:R-:W-:Y:S01]  /*4f50*/  HMMA.16816.F32 R4, R132, R136.reuse, R4 ;  /* 0x000000888404723c */ /* 0x080fe20000001804 */
[----:B------:R-:W1:Y:S04]  /*4f60*/  MUFU.EX2 R165, R198 ;  /* 0x000000c600a57308 */ /* 0x000e680000000800 */
[----:B------:R-:W-:Y:S02]  /*4f70*/  IMAD.MOV.U32 R178, RZ, RZ, R144 ;  /* 0x000000ffffb27224 */ /* 0x000fe400078e0090 */
[----:B------:R-:W1:Y:S01]  /*4f80*/  LDSM.16.M88.4 R144, [R182+0x5080] ;  /* 0x00508000b690783b */ /* 0x000e620000000200 */
[C---:B----4-:R-:W-:Y:S03]  /*4f90*/  HMMA.16816.F32 R8, R140.reuse, R136, R8 ;  /* 0x000000888c08723c */ /* 0x050fe60000001808 */
[----:B------:R-:W4:Y:S05]  /*4fa0*/  MUFU.EX2 R167, R197 ;  /* 0x000000c500a77308 */ /* 0x000f2a0000000800 */
[-C--:B------:R-:W-:Y:S05]  /*4fb0*/  HMMA.16816.F32 R12, R140, R138.reuse, R12 ;  /* 0x0000008a8c0c723c */ /* 0x080fea000000180c */
[----:B------:R-:W-:Y:S03]  /*4fc0*/  MUFU.EX2 R159, R194 ;  /* 0x000000c2009f7308 */ /* 0x000fe60000000800 */
[C---:B------:R-:W-:Y:S07]  /*4fd0*/  HMMA.16816.F32 R16, R132.reuse, R138, R16 ;  /* 0x0000008a8410723c */ /* 0x040fee0000001810 */
[----:B------:R-:W-:Y:S10]  /*4fe0*/  MUFU.EX2 R156, R212 ;  /* 0x000000d4009c7308 */ /* 0x000ff40000000800 */
[----:B------:R-:W-:Y:S01]  /*4ff0*/  MUFU.EX2 R168, R247 ;  /* 0x000000f700a87308 */ /* 0x000fe20000000800 */
[-C--:B-1----:R-:W-:Y:S09]  /*5000*/  HMMA.16816.F32 R20, R132, R144.reuse, R20 ;  /* 0x000000908414723c */ /* 0x082ff20000001814 */
[----:B------:R-:W-:Y:S01]  /*5010*/  MUFU.EX2 R166, R248 ;  /* 0x000000f800a67308 */ /* 0x000fe20000000800 */
[C---:B------:R-:W-:Y:S09]  /*5020*/  HMMA.16816.F32 R24, R140.reuse, R144, R24 ;  /* 0x000000908c18723c */ /* 0x040ff20000001818 */
[----:B------:R-:W-:Y:S01]  /*5030*/  MUFU.EX2 R157, R233 ;  /* 0x000000e9009d7308 */ /* 0x000fe20000000800 */
[-C--:B------:R-:W-:Y:S08]  /*5040*/  HMMA.16816.F32 R28, R140, R146.reuse, R28 ;  /* 0x000000928c1c723c */ /* 0x080ff0000000181c */
[C---:B------:R-:W-:Y:S01]  /*5050*/  HMMA.16816.F32 R32, R132.reuse, R146, R32 ;  /* 0x000000928420723c */ /* 0x040fe20000001820 */
[----:B------:R-:W-:Y:S01]  /*5060*/  LDSM.16.M88.4 R144, [R183+0x4080] ;  /* 0x00408000b790783b */ /* 0x000fe20000000200 */
[----:B------:R-:W1:Y:S06]  /*5070*/  MUFU.EX2 R158, R232 ;  /* 0x000000e8009e7308 */ /* 0x000e6c0000000800 */
        /* <DEDUP_REMOVED lines=162> */
[----:B------:R-:W-:Y:S02]  /*5aa0*/  FMUL.FTZ R8, R238, R8 ;  /* 0x00000008ee087220 */ /* 0x000fe40000410000 */
[----:B------:R-:W-:Y:S01]  /*5ab0*/  FMUL.FTZ R9, R236, R9 ;  /* 0x00000009ec097220 */ /* 0x000fe20000410000 */
[----:B------:R-:W-:Y:S01]  /*5ac0*/  F2FP.PACK_AB R24, R13, R12 ;  /* 0x0000000c0d18723e */ /* 0x000fe200000000ff */
[----:B------:R-:W-:Y:S01]  /*5ad0*/  FMUL.FTZ R13, R243, R41 ;  /* 0x00000029f30d7220 */ /* 0x000fe20000410000 */
[----:B--2---:R-:W-:Y:S01]  /*5ae0*/  F2FP.PACK_AB R4, R154, R155 ;  /* 0x0000009b9a04723e */ /* 0x004fe200000000ff */
[----:B------:R-:W2:Y:S01]  /*5af0*/  MUFU.EX2 R41, R179 ;  /* 0x000000b300297308 */ /* 0x000ea20000000800 */
[----:B------:R-:W-:Y:S01]  /*5b00*/  F2FP.PACK_AB R23, R9, R8 ;  /* 0x000000080917723e */ /* 0x000fe200000000ff */
[----:B------:R-:W-:Y:S01]  /*5b10*/  FMUL.FTZ R53, R218, R35 ;  /* 0x00000023da357220 */ /* 0x000fe20000410000 */
[C---:B------:R-:W-:Y:S01]  /*5b20*/  F2FP.PACK_AB R9, R175.reuse, R207 ;  /* 0x000000cfaf09723e */ /* 0x040fe200000000ff */
[----:B------:R4:W-:Y:S01]  /*5b30*/  STS [R224+0x2400], R4 ;  /* 0x00240004e0007388 */ /* 0x0009e20000000800 */
[----:B------:R-:W-:Y:S01]  /*5b40*/  F2FP.PACK_AB R35, R214, R215 ;  /* 0x000000d7d623723e */ /* 0x000fe200000000ff */
[----:B------:R-:W-:Y:S01]  /*5b50*/  FMUL.FTZ R12, R175, R29 ;  /* 0x0000001daf0c7220 */ /* 0x000fe20000410000 */
[----:B------:R-:W-:Y:S01]  /*5b60*/  F2FP.PACK_AB R53, R53, R34 ;  /* 0x000000223535723e */ /* 0x000fe200000000ff */
[----:B------:R5:W-:Y:S01]  /*5b70*/  STS [R225+0x2400], R2 ;  /* 0x00240002e1007388 */ /* 0x000be20000000800 */
[----:B------:R-:W-:Y:S01]  /*5b80*/  F2FP.PACK_AB R34, R169, R211 ;  /* 0x000000d3a922723e */ /* 0x000fe200000000ff */
[----:B------:R-:W2:Y:S01]  /*5b90*/  MUFU.EX2 R29, R176 ;  /* 0x000000b0001d7308 */ /* 0x000ea20000000800 */
[----:B------:R-:W-:Y:S01]  /*5ba0*/  F2FP.PACK_AB R8, R243, R237 ;  /* 0x000000edf308723e */ /* 0x000fe200000000ff */
[----:B------:R-:W-:Y:S01]  /*5bb0*/  STS [R225+0x2000], R17 ;  /* 0x00200011e1007388 */ /* 0x000fe20000000800 */
[--C-:B---3--:R-:W-:Y:S01]  /*5bc0*/  FADD.FTZ R11, R11, -R0.reuse ;  /* 0x800000000b0b7221 */ /* 0x108fe20000010000 */
[----:B------:R-:W-:Y:S01]  /*5bd0*/  F2FP.PACK_AB R12, R12, R28 ;  /* 0x0000001c0c0c723e */ /* 0x000fe200000000ff */
[--C-:B------:R-:W-:Y:S01]  /*5be0*/  FADD.FTZ R15, R15, -R0.reuse ;  /* 0x800000000f0f7221 */ /* 0x100fe20000010000 */
[----:B------:R-:W-:Y:S01]  /*5bf0*/  STS [R228], R137 ;  /* 0x00000089e4007388 */ /* 0x000fe20000000800 */
[--C-:B------:R-:W-:Y:S01]  /*5c00*/  FADD.FTZ R27, R27, -R0.reuse ;  /* 0x800000001b1b7221 */ /* 0x100fe20000010000 */
[----:B------:R-:W-:Y:S01]  /*5c10*/  F2FP.PACK_AB R13, R13, R40 ;  /* 0x000000280d0d723e */ /* 0x000fe200000000ff */
[--C-:B------:R-:W-:Y:S01]  /*5c20*/  FADD.FTZ R31, R31, -R0.reuse ;  /* 0x800000001f1f7221 */ /* 0x100fe20000010000 */
[----:B------:R-:W-:Y:S01]  /*5c30*/  STS [R228+0x400], R48 ;  /* 0x00040030e4007388 */ /* 0x000fe20000000800 */
[----:B-1----:R-:W1:Y:S01]  /*5c40*/  MUFU.EX2 R18, R181 ;  /* 0x000000b500127308 */ /* 0x002e620000000800 */
[--C-:B------:R-:W-:Y:S02]  /*5c50*/  FADD.FTZ R43, R43, -R0.reuse ;  /* 0x800000002b2b7221 */ /* 0x100fe40000010000 */
[----:B------:R-:W-:Y:S01]  /*5c60*/  STS [R227], R136 ;  /* 0x00000088e3007388 */ /* 0x000fe20000000800 */
[--C-:B------:R-:W-:Y:S02]  /*5c70*/  FADD.FTZ R47, R47, -R0.reuse ;  /* 0x800000002f2f7221 */ /* 0x100fe40000010000 */
[--C-:B------:R-:W-:Y:S01]  /*5c80*/  FADD.FTZ R59, R59, -R0.reuse ;  /* 0x800000003b3b7221 */ /* 0x100fe20000010000 */
[----:B------:R-:W-:Y:S01]  /*5c90*/  STS [R227+0x400], R36 ;  /* 0x00040024e3007388 */ /* 0x000fe20000000800 */
[----:B----4-:R-:W-:Y:S01]  /*5ca0*/  F2FP.PACK_AB R4, R150, R151 ;  /* 0x000000979604723e */ /* 0x010fe200000000ff */
[----:B------:R-:W-:Y:S02]  /*5cb0*/  FMUL.FTZ R32, R159, R32 ;  /* 0x000000209f207220 */ /* 0x000fe40000410000 */
[----:B------:R-:W-:Y:S01]  /*5cc0*/  STS [R228+0x2000], R16 ;  /* 0x00200010e4007388 */ /* 0x000fe20000000800 */
[----:B-----5:R-:W-:Y:S01]  /*5cd0*/  F2FP.PACK_AB R2, R148, R149 ;  /* 0x000000959402723e */ /* 0x020fe200000000ff */
[----:B------:R-:W-:Y:S02]  /*5ce0*/  FMUL.FTZ R33, R156, R33 ;  /* 0x000000219c217220 */ /* 0x000fe40000410000 */
[----:B------:R3:W-:Y:S01]  /*5cf0*/  STS [R228+0x2400], R4 ;  /* 0x00240004e4007388 */ /* 0x0007e20000000800 */
[--C-:B------:R-:W-:Y:S02]  /*5d00*/  FADD.FTZ R10, R10, -R0.reuse ;  /* 0x800000000a0a7221 */ /* 0x100fe40000010000 */
[----:B------:R-:W-:Y:S01]  /*5d10*/  F2FP.PACK_AB R146, R33, R32 ;  /* 0x000000202192723e */ /* 0x000fe200000000ff */
[----:B------:R2:W-:Y:S01]  /*5d20*/  STS [R227+0x2400], R2 ;  /* 0x00240002e3007388 */ /* 0x0005e20000000800 */
[----:B------:R-:W-:Y:S01]  /*5d30*/  F2FP.PACK_AB R33, R171, R170 ;  /* 0x000000aaab21723e */ /* 0x000fe200000000ff */
[----:B------:R-:W-:Y:S01]  /*5d40*/  FMUL.FTZ R10, R155, R10 ;  /* 0x0000000a9b0a7220 */ /* 0x000fe20000410000 */
[----:B------:R-:W-:Y:S01]  /*5d50*/  F2FP.PACK_AB R32, R200, R239 ;  /* 0x000000efc820723e */ /* 0x000fe200000000ff */
[----:B------:R-:W-:Y:S01]  /*5d60*/  STS [R227+0x2000], R9 ;  /* 0x00200009e3007388 */ /* 0x000fe20000000800 */
[--C-:B------:R-:W-:Y:S02]  /*5d70*/  FADD.FTZ R14, R14, -R0.reuse ;  /* 0x800000000e0e7221 */ /* 0x100fe40000010000 */
[----:B------:R-:W-:Y:S01]  /*5d80*/  FMUL.FTZ R20, R213, R20 ;  /* 0x00000014d5147220 */ /* 0x000fe20000410000 */
[----:B------:R-:W-:Y:S01]  /*5d90*/  STS [R224+0x4000], R135 ;  /* 0x00400087e0007388 */ /* 0x000fe20000000800 */
[----:B------:R-:W-:Y:S02]  /*5da0*/  FMUL.FTZ R14, R153, R14 ;  /* 0x0000000e990e7220 */ /* 0x000fe40000410000 */
[----:B------:R-:W-:Y:S01]  /*5db0*/  FMUL.FTZ R21, R161, R21 ;  /* 0x00000015a1157220 */ /* 0x000fe20000410000 */
[----:B------:R-:W-:Y:S01]  /*5dc0*/  STS [R224+0x4400], R35 ;  /* 0x00440023e0007388 */ /* 0x000fe20000000800 */
[--C-:B------:R-:W-:Y:S02]  /*5dd0*/  FADD.FTZ R26, R26, -R0.reuse ;  /* 0x800000001a1a7221 */ /* 0x100fe40000010000 */
[--C-:B------:R-:W-:Y:S01]  /*5de0*/  FADD.FTZ R30, R30, -R0.reuse ;  /* 0x800000001e1e7221 */ /* 0x100fe20000010000 */
[----:B------:R-:W-:Y:S01]  /*5df0*/  STS [R225+0x4000], R134 ;  /* 0x00400086e1007388 */ /* 0x000fe20000000800 */
[----:B------:R-:W-:Y:S01]  /*5e00*/  F2FP.PACK_AB R143, R21, R20 ;  /* 0x00000014158f723e */ /* 0x000fe200000000ff */
[----:B------:R-:W-:Y:S02]  /*5e10*/  FMUL.FTZ R26, R151, R26 ;  /* 0x0000001a971a7220 */ /* 0x000fe40000410000 */
[----:B------:R-:W-:Y:S01]  /*5e20*/  STS [R225+0x4400], R34 ;  /* 0x00440022e1007388 */ /* 0x000fe20000000800 */
[----:B---3--:R-:W-:Y:S01]  /*5e30*/  F2FP.PACK_AB R4, R54, R55 ;  /* 0x000000373604723e */ /* 0x008fe200000000ff */
[----:B------:R-:W-:Y:S02]  /*5e40*/  FMUL.FTZ R30, R149, R30 ;  /* 0x0000001e951e7220 */ /* 0x000fe40000410000 */
[----:B------:R-:W-:Y:S01]  /*5e50*/  STS [R224+0x6000], R8 ;  /* 0x00600008e0007388 */ /* 0x000fe20000000800 */
[----:B--2---:R-:W-:Y:S01]  /*5e60*/  F2FP.PACK_AB R2, R41, R51 ;  /* 0x000000332902723e */ /* 0x004fe200000000ff */
[----:B------:R-:W-:Y:S02]  /*5e70*/  FMUL.FTZ R38, R215, R38 ;  /* 0x00000026d7267220 */ /* 0x000fe40000410000 */
[----:B------:R2:W-:Y:S01]  /*5e80*/  STS [R224+0x6400], R4 ;  /* 0x00640004e0007388 */ /* 0x0005e20000000800 */
[----:B------:R-:W-:Y:S02]  /*5e90*/  FMUL.FTZ R39, R214, R39 ;  /* 0x00000027d6277220 */ /* 0x000fe40000410000 */
[--C-:B------:R-:W-:Y:S01]  /*5ea0*/  FADD.FTZ R42, R42, -R0.reuse ;  /* 0x800000002a2a7221 */ /* 0x100fe20000010000 */
[----:B------:R3:W-:Y:S01]  /*5eb0*/  STS [R225+0x6400], R2 ;  /* 0x00640002e1007388 */ /* 0x0007e20000000800 */
[--C-:B------:R-:W-:Y:S01]  /*5ec0*/  FADD.FTZ R46, R46, -R0.reuse ;  /* 0x800000002e2e7221 */ /* 0x100fe20000010000 */
[----:B------:R-:W-:Y:S01]  /*5ed0*/  F2FP.PACK_AB R39, R39, R38 ;  /* 0x000000262727723e */ /* 0x000fe200000000ff */
[----:B------:R-:W-:Y:S01]  /*5ee0*/  FMUL.FTZ R42, R55, R42 ;  /* 0x0000002a372a7220 */ /* 0x000fe20000410000 */
[----:B------:R-:W-:Y:S01]  /*5ef0*/  STS [R225+0x6000], R7 ;  /* 0x00600007e1007388 */ /* 0x000fe20000000800 */
[----:B------:R-:W-:Y:S02]  /*5f00*/  FMUL.FTZ R46, R51, R46 ;  /* 0x0000002e332e7220 */ /* 0x000fe40000410000 */
[--C-:B------:R-:W-:Y:S01]  /*5f10*/  FADD.FTZ R58, R58, -R0.reuse ;  /* 0x800000003a3a7221 */ /* 0x100fe20000010000 */
[----:B------:R-:W-:Y:S01]  /*5f20*/  STS [R228+0x4000], R133 ;  /* 0x00400085e4007388 */ /* 0x000fe20000000800 */
[----:B------:R-:W-:Y:S02]  /*5f30*/  FMUL.FTZ R66, R239, R66 ;  /* 0x00000042ef427220 */ /* 0x000fe40000410000 */
[----:B------:R-:W-:Y:S01]  /*5f40*/  FMUL.FTZ R38, R200, R67 ;  /* 0x00000043c8267220 */ /* 0x000fe20000410000 */
[----:B------:R-:W-:Y:S01]  /*5f50*/  STS [R228+0x4400], R33 ;  /* 0x00440021e4007388 */ /* 0x000fe20000000800 */
[----:B------:R-:W-:Y:S02]  /*5f60*/  FMUL.FTZ R20, R168, R57 ;  /* 0x00000039a8147220 */ /* 0x000fe40000410000 */
[----:B------:R-:W-:Y:S01]  /*5f70*/  FMUL.FTZ R58, R29, R58 ;  /* 0x0000003a1d3a7220 */ /* 0x000fe20000410000 */
[----:B------:R-:W-:Y:S01]  /*5f80*/  STS [R227+0x4000], R132 ;  /* 0x00400084e3007388 */ /* 0x000fe20000000800 */
[--C-:B------:R-:W-:Y:S01]  /*5f90*/  FADD.FTZ R62, R62, -R0.reuse ;  /* 0x800000003e3e7221 */ /* 0x100fe20000010000 */
[----:B------:R-:W-:Y:S01]  /*5fa0*/  F2FP.PACK_AB R38, R38, R66 ;  /* 0x000000422626723e */ /* 0x000fe200000000ff */
[----:B------:R-:W-:Y:S01]  /*5fb0*/  FADD.FTZ R63, R63, -R0 ;  /* 0x800000003f3f7221 */ /* 0x000fe20000010000 */
[----:B------:R-:W-:Y:S01]  /*5fc0*/  STS [R227+0x4400], R32 ;  /* 0x00440020e3007388 */ /* 0x000fe20000000800 */
[----:B--2---:R-:W-:Y:S01]  /*5fd0*/  FMUL.FTZ R4, R152, R15 ;  /* 0x0000000f98047220 */ /* 0x004fe20000410000 */
[----:B------:R-:W-:Y:S01]  /*5fe0*/  F2FP.PACK_AB R20, R20, R56 ;  /* 0x000000381414723e */ /* 0x000fe200000000ff */
[----:B------:R-:W-:Y:S01]  /*5ff0*/  FMUL.FTZ R21, R201, R61 ;  /* 0x0000003dc9157220 */ /* 0x000fe20000410000 */
[----:B------:R2:W-:Y:S01]  /*6000*/  STS [R228+0x6000], R5 ;  /* 0x00600005e4007388 */ /* 0x0005e20000000800 */
[----:B---3--:R-:W-:Y:S01]  /*6010*/  F2FP.PACK_AB R2, R25, R29 ;  /* 0x0000001d1902723e */ /* 0x008fe200000000ff */
[----:B-1----:R-:W-:Y:S01]  /*6020*/  FMUL.FTZ R62, R18, R62 ;  /* 0x0000003e123e7220 */ /* 0x002fe20000410000 */
[----:B------:R-:W-:Y:S01]  /*6030*/  F2FP.PACK_AB R4, R4, R14 ;  /* 0x0000000e0404723e */ /* 0x000fe200000000ff */
[----:B------:R-:W-:Y:S02]  /*6040*/  FMUL.FTZ R63, R202, R63 ;  /* 0x0000003fca3f7220 */ /* 0x000fe40000410000 */
[----:B------:R1:W-:Y:S01]  /*6050*/  STS [R228+0x6400], R2 ;  /* 0x00640002e4007388 */ /* 0x0003e20000000800 */
[----:B------:R-:W-:Y:S02]  /*6060*/  FMUL.FTZ R60, R166, R60 ;  /* 0x0000003ca63c7220 */ /* 0x000fe40000410000 */
[----:B------:R-:W-:Y:S01]  /*6070*/  IMAD.U32 R0, RZ, RZ, UR4 ;  /* 0x00000004ff007e24 */ /* 0x000fe2000f8e00ff */
[----:B------:R3:W-:Y:S02]  /*6080*/  STS [R227+0x6000], R6 ;  /* 0x00600006e3007388 */ /* 0x0007e40000000800 */
[----:B------:R-:W-:Y:S01]  /*6090*/  F2FP.PACK_AB R21, R21, R60 ;  /* 0x0000003c1515723e */ /* 0x000fe200000000ff */
[----:B------:R-:W-:Y:S02]  /*60a0*/  IMAD R0, R0, 0x2000, R188 ;  /* 0x0000200000007824 */ /* 0x000fe400078e02bc */
[----:B------:R-:W-:Y:S02]  /*60b0*/  IMAD.IADD R60, R180, 0x1, R160 ;  /* 0x00000001b43c7824 */ /* 0x000fe400078e02a0 */
[----:B------:R-:W-:Y:S04]  /*60c0*/  IMAD.SHL.U32 R140, R0, 0x2, RZ ;  /* 0x00000002008c7824 */ /* 0x000fe800078e00ff */
[----:B------:R-:W-:Y:S02]  /*60d0*/  IMAD.IADD R0, R160, 0x1, R140 ;  /* 0x00000001a0007824 */ /* 0x000fe400078e028c */
        /* <DEDUP_REMOVED lines=50> */
[C---:B-1----:R-:W-:Y:S07]  /*6400*/  IMAD.SHL.U32 R2, R187.reuse, 0x2, RZ ;  /* 0x00000002bb027824 */ /* 0x042fee00078e00ff */
        /* <DEDUP_REMOVED lines=83> */
[----:B-1----:R-:W-:Y:S04]  /*6940*/  IMAD.SHL.U32 R0, R187, 0x2, RZ ;  /* 0x00000002bb007824 */ /* 0x002fe800078e00ff */
[-C--:B--2---:R-:W-:Y:S01]  /*6950*/  HMMA.16816.F32 R84, R4, R16.reuse, R84 ;  /* 0x000000100454723c */ /* 0x084fe20000001854 */
[----:B------:R1:W2:Y:S03]  /*6960*/  LDSM.16.MT88.4 R44, [R60+0x80] ;  /* 0x000080003c2c783b */ /* 0x0002a60000004200 */
[----:B------:R-:W-:Y:S04]  /*6970*/  IMAD.IADD R0, R186, 0x1, R0 ;  /* 0x00000001ba007824 */ /* 0x000fe800078e0200 */
        /* <DEDUP_REMOVED lines=19> */
[----:B--23--:R-:W2:Y:S01]  /*6ab0*/  LDL R181, [R1+0x10] ;  /* 0x0000100001b57983 */ /* 0x00cea20000100800 */
[----:B------:R-:W-:Y:S01]  /*6ac0*/  ULDC.64 UR6, c[0x0][0x208] ;  /* 0x0000820000067ab9 */ /* 0x000fe20000000a00 */
[----:B------:R-:W-:Y:S01]  /*6ad0*/  IMAD.U32 R8, RZ, RZ, UR21 ;  /* 0x00000015ff087e24 */ /* 0x000fe2000f8e00ff */
[----:B------:R-:W-:Y:S01]  /*6ae0*/  UIMAD.WIDE.U32 UR24, UR16, UR6, URZ ;  /* 0x00000006101872a5 */ /* 0x000fe2000f8e003f */
[----:B------:R-:W3:Y:S01]  /*6af0*/  LDL.64 R158, [R1+0x28] ;  /* 0x00002800019e7983 */ /* 0x000ee20000100a00 */
[----:B------:R-:W-:Y:S03]  /*6b00*/  USHF.R.S32.HI UR22, URZ, 0x1f, UR16 ;  /* 0x0000001f3f167899 */ /* 0x000fe60008011410 */
[----:B------:R-:W4:Y:S01]  /*6b10*/  LDL.64 R156, [R1+0x20] ;  /* 0x00002000019c7983 */ /* 0x000f220000100a00 */
[----:B------:R-:W-:Y:S01]  /*6b20*/  UIMAD UR22, UR22, UR6, URZ ;  /* 0x00000006161672a4 */ /* 0x000fe2000f8e023f */
[----:B------:R-:W-:Y:S02]  /*6b30*/  IMAD.U32 R6, RZ, RZ, UR24 ;  /* 0x00000018ff067e24 */ /* 0x000fe4000f8e00ff */
[----:B------:R-:W5:Y:S01]  /*6b40*/  LDL R139, [R1+0x3c] ;  /* 0x00003c00018b7983 */ /* 0x000f620000100800 */
[----:B------:R-:W-:Y:S01]  /*6b50*/  UIMAD UR22, UR16, UR7, UR22 ;  /* 0x00000007101672a4 */ /* 0x000fe2000f8e0216 */
[----:B------:R-:W-:Y:S01]  /*6b60*/  IMAD.U32 R7, RZ, RZ, UR25 ;  /* 0x00000019ff077e24 */ /* 0x000fe2000f8e00ff */
[----:B------:R-:W-:Y:S01]  /*6b70*/  USHF.L.U32 UR16, UR16, 0x7, URZ ;  /* 0x0000000710107899 */ /* 0x000fe2000800063f */
[----:B------:R-:W5:Y:S01]  /*6b80*/  LDL R67, [R1+0x38] ;  /* 0x0000380001437983 */ /* 0x000f620000100800 */
[----:B------:R-:W-:Y:S03]  /*6b90*/  UIADD3 UR22, UR25, UR22, URZ ;  /* 0x0000001619167290 */ /* 0x000fe6000fffe03f */
[----:B------:R-:W5:Y:S01]  /*6ba0*/  LDL R66, [R1+0x48] ;  /* 0x0000480001427983 */ /* 0x000f620000100800 */
[----:B------:R-:W-:Y:S02]  /*6bb0*/  IMAD.U32 R12, RZ, RZ, UR16 ;  /* 0x00000010ff0c7e24 */ /* 0x000fe4000f8e00ff */
[----:B------:R-:W-:Y:S01]  /*6bc0*/  IMAD.U32 R5, RZ, RZ, UR22 ;  /* 0x00000016ff057e24 */ /* 0x000fe2000f8e00ff */
[----:B------:R-:W5:Y:S02]  /*6bd0*/  LDL.64 R176, [R1+0x18] ;  /* 0x0000180001b07983 */ /* 0x000f640000100a00 */
[----:B--2---:R-:W-:Y:S02]  /*6be0*/  IADD3 R9, -R181, UR12, -R12 ;  /* 0x0000000cb5097c10 */ /* 0x004fe4000fffe90c */
[C---:B---3--:R-:W-:Y:S02]  /*6bf0*/  LEA R4, P0, R6.reuse, R158, 0x7 ;  /* 0x0000009e06047211 */ /* 0x048fe400078038ff */
[----:B------:R-:W-:Y:S02]  /*6c00*/  ISETP.LT.OR P2, PT, R9, 0x1, P5 ;  /* 0x000000010900780c */ /* 0x000fe40002f41670 */
[----:B----4-:R-:W-:Y:S02]  /*6c10*/  LEA.HI.X R5, R6, R157, R5, 0x7, P0 ;  /* 0x0000009d06057211 */ /* 0x010fe400000f3c05 */
[C---:B------:R-:W-:Y:S02]  /*6c20*/  LEA R6, P0, R4.reuse, c[0x0][0x1f0], 0x1 ;  /* 0x00007c0004067a11 */ /* 0x040fe400078008ff */
[----:B-----5:R-:W-:Y:S02]  /*6c30*/  IADD3 R11, P1, R139, UR16, RZ ;  /* 0x000000108b0b7c10 */ /* 0x020fe4000ff3e0ff */
[----:B------:R-:W-:Y:S02]  /*6c40*/  LEA.HI.X R7, R4, c[0x0][0x1f4], R5, 0x1, P0 ;  /* 0x00007d0004077a11 */ /* 0x000fe400000f0c05 */
[----:B------:R-:W-:Y:S02]  /*6c50*/  ISETP.LT.OR P0, PT, R9, 0x21, P5 ;  /* 0x000000210900780c */ /* 0x000fe40002f01670 */
[----:B------:R-:W-:Y:S02]  /*6c60*/  LEA.HI.X.SX32 R12, R12, R67, 0x1, P1 ;  /* 0x000000430c0c7211 */ /* 0x000fe400008f0eff */
        /* <DEDUP_REMOVED lines=8> */
[----:B------:R-:W-:Y:S01]  /*6cf0*/  ISETP.LT.OR P2, PT, R9, 0x41, P5 ;  /* 0x000000410900780c */ /* 0x000fe20002f41670 */
        /* <DEDUP_REMOVED lines=13> */
.L_x_1439:
[-C--:B-123--:R-:W-:Y:S01]  /*6dd0*/  HMMA.16816.F32 R4, R36, R16.reuse, RZ ;  /* 0x000000102404723c */ /* 0x08efe200000018ff */
[----:B------:R-:W2:Y:S01]  /*6de0*/  LDL R168, [R1+0x40] ;  /* 0x0000400001a87983 */ /* 0x000ea20000100800 */
[----:B------:R-:W-:Y:S02]  /*6df0*/  USHF.L.U32 UR6, UR9, 0xd, URZ ;  /* 0x0000000d09067899 */ /* 0x000fe4000800063f */
[----:B------:R-:W-:Y:S02]  /*6e00*/  UIADD3 UR9, UR9, 0x1, URZ ;  /* 0x0000000109097890 */ /* 0x000fe4000fffe03f */
[----:B------:R-:W-:Y:S01]  /*6e10*/  LDSM.16.MT88.4 R64, [R180+0x1080] ;  /* 0x00108000b440783b */ /* 0x000fe20000004200 */
[----:B------:R-:W-:Y:S01]  /*6e20*/  UIADD3 UR16, UR4, 0x1, URZ ;  /* 0x0000000104107890 */ /* 0x000fe2000fffe03f */
[C---:B------:R-:W-:Y:S01]  /*6e30*/  HMMA.16816.F32 R8, R40.reuse, R16, RZ ;  /* 0x000000102808723c */ /* 0x040fe200000018ff */
[----:B------:R-:W-:Y:S02]  /*6e40*/  UISETP.GE.AND UP0, UPT, UR9, UR10, UPT ;  /* 0x0000000a0900728c */ /* 0x000fe4000bf06270 */
[----:B------:R-:W3:Y:S01]  /*6e50*/  LDL R144, [R1+0x5c] ;  /* 0x00005c0001907983 */ /* 0x000ee20000100800 */
[----:B------:R-:W-:Y:S02]  /*6e60*/  UISETP.GE.AND UP3, UPT, UR4, 0x1, UPT ;  /* 0x000000010400788c */ /* 0x000fe4000bf66270 */
[----:B------:R-:W-:Y:S02]  /*6e70*/  UIADD3 UR7, UR20, 0x1, URZ ;  /* 0x0000000114077890 */ /* 0x000fe4000fffe03f */
[-C--:B------:R-:W-:Y:S01]  /*6e80*/  HMMA.16816.F32 R12, R40, R18.reuse, RZ ;  /* 0x00000012280c723c */ /* 0x080fe200000018ff */
[----:B------:R-:W4:Y:S01]  /*6e90*/  LDL R143, [R1+0x50] ;  /* 0x00005000018f7983 */ /* 0x000f220000100800 */
        /* <DEDUP_REMOVED lines=9> */
[----:B------:R-:W-:Y:S07]  /*6f30*/  LDSM.16.MT88.4 R44, [R180+0x1880] ;  /* 0x00188000b42c783b */ /* 0x000fee0000004200 */
[-C--:B------:R-:W-:Y:S08]  /*6f40*/  HMMA.16816.F32 R4, R48, R52.reuse, R4 ;  /* 0x000000343004723c */ /* 0x080ff00000001804 */
[C---:B------:R-:W-:Y:S07]  /*6f50*/  HMMA.16816.F32 R8, R56.reuse, R52, R8 ;  /* 0x000000343808723c */ /* 0x040fee0000001808 */
[----:B------:R-:W-:Y:S01]  /*6f60*/  IMAD.IADD R52, R160, 0x1, R0 ;  /* 0x00000001a0347824 */ /* 0x000fe200078e0200 */
[-C--:B------:R-:W-:Y:S04]  /*6f70*/  HMMA.16816.F32 R12, R56, R54.reuse, R12 ;  /* 0x00000036380c723c */ /* 0x080fe8000000180c */
[----:B------:R-:W-:Y:S04]  /*6f80*/  LDSM.16.M88.4 R36, [R52+0x20880] ;  /* 0x020880003424783b */ /* 0x000fe80000000200 */
[C---:B------:R-:W-:Y:S01]  /*6f90*/  HMMA.16816.F32 R16, R48.reuse, R54, R16 ;  /* 0x000000363010723c */ /* 0x040fe20000001810 */
[----:B------:R-:W-:Y:S07]  /*6fa0*/  LDSM.16.M88.4 R52, [R52+0x22880] ;  /* 0x022880003434783b */ /* 0x000fee0000000200 */
[-C--:B------:R-:W-:Y:S08]  /*6fb0*/  HMMA.16816.F32 R20, R48, R60.reuse, R20 ;  /* 0x0000003c3014723c */ /* 0x080ff00000001814 */
[C---:B------:R-:W-:Y:S08]  /*6fc0*/  HMMA.16816.F32 R24, R56.reuse, R60, R24 ;  /* 0x0000003c3818723c */ /* 0x040ff00000001818 */
[-C--:B------:R-:W-:Y:S08]  /*6fd0*/  HMMA.16816.F32 R28, R56, R62.reuse, R28 ;  /* 0x0000003e381c723c */ /* 0x080ff0000000181c */
[----:B------:R-:W-:Y:S01]  /*6fe0*/  HMMA.16816.F32 R32, R48, R62, R32 ;  /* 0x0000003e3020723c */ /* 0x000fe20000001820 */
[----:B------:R-:W-:Y:S05]  /*6ff0*/  LDSM.16.M88.4 R48, [R2+0x24880] ;  /* 0x024880000230783b */ /* 0x000fea0000000200 */
[----:B------:R-:W-:Y:S01]  /*7000*/  LDSM.16.MT88.4 R60, [R180+0x2080] ;  /* 0x00208000b43c783b */ /* 0x000fe20000004200 */
[----:B--2---:R-:W-:Y:S02]  /*7010*/  IMAD.IADD R142, R168, 0x1, R2 ;  /* 0x00000001a88e7824 */ /* 0x004fe400078e0202 */
[----:B------:R-:W-:Y:S03]  /*7020*/  IMAD.IADD R141, R180, 0x1, R168 ;  /* 0x00000001b48d7824 */ /* 0x000fe600078e02a8 */
[----:B------:R-:W1:Y:S05]  /*7030*/  LDSM.16.M88.4 R40, [R142+0x20880] ;  /* 0x020880008e28783b */ /* 0x000e6a0000000200 */
[----:B------:R-:W2:Y:S05]  /*7040*/  LDSM.16.M88.4 R132, [R142+0x22880] ;  /* 0x022880008e84783b */ /* 0x000eaa0000000200 */
[----:B------:R-:W5:Y:S05]  /*7050*/  LDSM.16.MT88.4 R136, [R141+0x1080] ;  /* 0x001080008d88783b */ /* 0x000f6a0000004200 */
[----:B------:R-:W3:Y:S01]  /*7060*/  LDSM.16.MT88.4 R56, [R141+0x1880] ;  /* 0x001880008d38783b */ /* 0x000ee20000004200 */
[-C--:B-1----:R-:W-:Y:S08]  /*7070*/  HMMA.16816.F32 R4, R40, R64.reuse, R4 ;  /* 0x000000402804723c */ /* 0x082ff00000001804 */
[C---:B--2---:R-:W-:Y:S08]  /*7080*/  HMMA.16816.F32 R8, R132.reuse, R64, R8 ;  /* 0x000000408408723c */ /* 0x044ff00000001808 */
[-C--:B------:R-:W-:Y:S08]  /*7090*/  HMMA.16816.F32 R12, R132, R66.reuse, R12 ;  /* 0x00000042840c723c */ /* 0x080ff0000000180c */
[C---:B------:R-:W-:Y:S01]  /*70a0*/  HMMA.16816.F32 R16, R40.reuse, R66, R16 ;  /* 0x000000422810723c */ /* 0x040fe20000001810 */
[----:B------:R1:W2:Y:S07]  /*70b0*/  LDSM.16.M88.4 R64, [R2+0x26880] ;  /* 0x026880000240783b */ /* 0x0002ae0000000200 */
[-C--:B-----5:R-:W-:Y:S08]  /*70c0*/  HMMA.16816.F32 R20, R40, R136.reuse, R20 ;  /* 0x000000882814723c */ /* 0x0a0ff00000001814 */
[C---:B------:R-:W-:Y:S08]  /*70d0*/  HMMA.16816.F32 R24, R132.reuse, R136, R24 ;  /* 0x000000888418723c */ /* 0x040ff00000001818 */
[-C--:B------:R-:W-:Y:S01]  /*70e0*/  HMMA.16816.F32 R28, R132, R138.reuse, R28 ;  /* 0x0000008a841c723c */ /* 0x080fe2000000181c */
[----:B------:R-:W-:Y:S03]  /*70f0*/  LDSM.16.M88.4 R132, [R0+0x26880] ;  /* 0x026880000084783b */ /* 0x000fe60000000200 */
[----:B-1----:R-:W-:Y:S04]  /*7100*/  IMAD.U32 R2, RZ, RZ, UR6 ;  /* 0x00000006ff027e24 */ /* 0x002fe8000f8e00ff */
[----:B------:R-:W-:Y:S01]  /*7110*/  HMMA.16816.F32 R32, R40, R138, R32 ;  /* 0x0000008a2820723c */ /* 0x000fe20000001820 */
[----:B------:R-:W1:Y:S05]  /*7120*/  LDSM.16.MT88.4 R40, [R141+0x2080] ;  /* 0x002080008d28783b */ /* 0x000e6a0000004200 */
[----:B------:R-:W-:Y:S02]  /*7130*/  LDSM.16.M88.4 R136, [R142+0x26880] ;  /* 0x026880008e88783b */ /* 0x000fe40000000200 */
[-C--:B------:R-:W-:Y:S08]  /*7140*/  HMMA.16816.F32 R4, R36, R44.reuse, R4 ;  /* 0x0000002c2404723c */ /* 0x080ff00000001804 */
[C---:B------:R-:W-:Y:S08]  /*7150*/  HMMA.16816.F32 R8, R52.reuse, R44, R8 ;  /* 0x0000002c3408723c */ /* 0x040ff00000001808 */
[-C--:B------:R-:W-:Y:S08]  /*7160*/  HMMA.16816.F32 R12, R52, R46.reuse, R12 ;  /* 0x0000002e340c723c */ /* 0x080ff0000000180c */
[C---:B------:R-:W-:Y:S01]  /*7170*/  HMMA.16816.F32 R16, R36.reuse, R46, R16 ;  /* 0x0000002e2410723c */ /* 0x040fe20000001810 */
[----:B------:R-:W-:Y:S07]  /*7180*/  LDSM.16.M88.4 R44, [R0+0x24880] ;  /* 0x02488000002c783b */ /* 0x000fee0000000200 */
[-C--:B---3--:R-:W-:Y:S08]  /*7190*/  HMMA.16816.F32 R20, R36, R56.reuse, R20 ;  /* 0x000000382414723c */ /* 0x088ff00000001814 */
[C---:B------:R-:W-:Y:S08]  /*71a0*/  HMMA.16816.F32 R24, R52.reuse, R56, R24 ;  /* 0x000000383418723c */ /* 0x040ff00000001818 */
[-C--:B------:R-:W-:Y:S01]  /*71b0*/  HMMA.16816.F32 R28, R52, R58.reuse, R28 ;  /* 0x0000003a341c723c */ /* 0x080fe2000000181c */
[----:B------:R-:W3:Y:S07]  /*71c0*/  LDSM.16.MT88.4 R52, [R180+0x2880] ;  /* 0x00288000b434783b */ /* 0x000eee0000004200 */
[----:B------:R-:W-:Y:S01]  /*71d0*/  HMMA.16816.F32 R32, R36, R58, R32 ;  /* 0x0000003a2420723c */ /* 0x000fe20000001820 */
[----:B------:R-:W5:Y:S05]  /*71e0*/  LDSM.16.MT88.4 R36, [R141+0x2880] ;  /* 0x002880008d24783b */ /* 0x000f6a0000004200 */
[----:B------:R-:W-:Y:S02]  /*71f0*/  LDSM.16.M88.4 R56, [R142+0x24880] ;  /* 0x024880008e38783b */ /* 0x000fe40000000200 */
[-C--:B------:R-:W-:Y:S08]  /*7200*/  HMMA.16816.F32 R4, R48, R60.reuse, R4 ;  /* 0x0000003c3004723c */ /* 0x080ff00000001804 */
[C---:B--2---:R-:W-:Y:S08]  /*7210*/  HMMA.16816.F32 R8, R64.reuse, R60, R8 ;  /* 0x0000003c4008723c */ /* 0x044ff00000001808 */
[-C--:B------:R-:W-:Y:S08]  /*7220*/  HMMA.16816.F32 R12, R64, R62.reuse, R12 ;  /* 0x0000003e400c723c */ /* 0x080ff0000000180c */
[C---:B------:R-:W-:Y:S01]  /*7230*/  HMMA.16816.F32 R16, R48.reuse, R62, R16 ;  /* 0x0000003e3010723c */ /* 0x040fe20000001810 */
[----:B------:R-:W2:Y:S07]  /*7240*/  LDSM.16.MT88.4 R60, [R180+0x3080] ;  /* 0x00308000b43c783b */ /* 0x000eae0000004200 */
[-C--:B-1----:R-:W-:Y:S08]  /*7250*/  HMMA.16816.F32 R20, R48, R40.reuse, R20 ;  /* 0x000000283014723c */ /* 0x082ff00000001814 */
[C---:B------:R-:W-:Y:S08]  /*7260*/  HMMA.16816.F32 R24, R64.reuse, R40, R24 ;  /* 0x000000284018723c */ /* 0x040ff00000001818 */
[-C--:B------:R-:W-:Y:S07]  /*7270*/  HMMA.16816.F32 R28, R64, R42.reuse, R28 ;  /* 0x0000002a401c723c */ /* 0x080fee000000181c */
[----:B------:R-:W-:Y:S01]  /*7280*/  IMAD.IADD R64, R186, 0x1, R142 ;  /* 0x00000001ba407824 */ /* 0x000fe200078e028e */
[----:B------:R-:W-:Y:S01]  /*7290*/  HMMA.16816.F32 R32, R48, R42, R32 ;  /* 0x0000002a3020723c */ /* 0x000fe20000001820 */
[----:B------:R-:W1:Y:S05]  /*72a0*/  LDSM.16.MT88.4 R40, [R141+0x3080] ;  /* 0x003080008d28783b */ /* 0x000e6a0000004200 */
[----:B------:R-:W-:Y:S01]  /*72b0*/  LDSM.16.M88.4 R64, [R64+0x26880] ;  /* 0x026880004040783b */ /* 0x000fe20000000200 */
[----:B------:R-:W-:Y:S01]  /*72c0*/  IADD3 R48, R168, R0, RZ ;  /* 0x00000000a8307210 */ /* 0x000fe20007ffe0ff */
[-C--:B---3--:R-:W-:Y:S05]  /*72d0*/  HMMA.16816.F32 R4, R44, R52.reuse, R4 ;  /* 0x000000342c04723c */ /* 0x088fea0000001804 */
[----:B------:R-:W-:Y:S01]  /*72e0*/  LDSM.16.M88.4 R48, [R48+0x24880] ;  /* 0x024880003030783b */ /* 0x000fe20000000200 */
[----:B------:R-:W-:Y:S01]  /*72f0*/  IADD3 R0, P0, R144, UR6, RZ ;  /* 0x0000000690007c10 */ /* 0x000fe2000ff1e0ff */
[----:B------:R-:W-:Y:S01]  /*7300*/  UIADD3 UR6, UR21, 0x1, URZ ;  /* 0x0000000115067890 */ /* 0x000fe2000fffe03f */
[C---:B------:R-:W-:Y:S03]  /*7310*/  HMMA.16816.F32 R8, R132.reuse, R52, R8 ;  /* 0x000000348408723c */ /* 0x040fe60000001808 */
[----:B------:R-:W-:Y:S01]  /*7320*/  USEL UR21, UR6, URZ, !UP1 ;  /* 0x0000003f06157287 */ /* 0x000fe2000c800000 */
[----:B----4-:R-:W-:Y:S04]  /*7330*/  LEA.HI.X.SX32 R2, R2, R143, 0x1, P0 ;  /* 0x0000008f02027211 */ /* 0x010fe800000f0eff */
[-C--:B------:R-:W-:Y:S08]  /*7340*/  HMMA.16816.F32 R12, R132, R54.reuse, R12 ;  /* 0x00000036840c723c */ /* 0x080ff0000000180c */
[C---:B------:R-:W-:Y:S01]  /*7350*/  HMMA.16816.F32 R16, R44.reuse, R54, R16 ;  /* 0x000000362c10723c */ /* 0x040fe20000001810 */
[----:B------:R-:W3:Y:S07]  /*7360*/  LDSM.16.MT88.4 R52, [R180+0x3880] ;  /* 0x00388000b434783b */ /* 0x000eee0000004200 */
[-C--:B-----5:R-:W-:Y:S08]  /*7370*/  HMMA.16816.F32 R20, R44, R36.reuse, R20 ;  /* 0x000000242c14723c */ /* 0x0a0ff00000001814 */
[C---:B------:R-:W-:Y:S08]  /*7380*/  HMMA.16816.F32 R24, R132.reuse, R36, R24 ;  /* 0x000000248418723c */ /* 0x040ff00000001818 */
[-C--:B------:R-:W-:Y:S08]  /*7390*/  HMMA.16816.F32 R28, R132, R38.reuse, R28 ;  /* 0x00000026841c723c */ /* 0x080ff0000000181c */
[----:B------:R-:W-:Y:S01]  /*73a0*/  HMMA.16816.F32 R32, R44, R38, R32 ;  /* 0x000000262c20723c */ /* 0x000fe20000001820 */
[----:B------:R-:W4:Y:S07]  /*73b0*/  LDSM.16.MT88.4 R36, [R141+0x3880] ;  /* 0x003880008d24783b */ /* 0x000f2e0000004200 */
[-C--:B--2---:R-:W-:Y:S08]  /*73c0*/  HMMA.16816.F32 R4, R56, R60.reuse, R4 ;  /* 0x0000003c3804723c */ /* 0x084ff00000001804 */
[C---:B------:R-:W-:Y:S08]  /*73d0*/  HMMA.16816.F32 R8, R136.reuse, R60, R8 ;  /* 0x0000003c8808723c */ /* 0x040ff00000001808 */
[-C--:B------:R-:W-:Y:S08]  /*73e0*/  HMMA.16816.F32 R12, R136, R62.reuse, R12 ;  /* 0x0000003e880c723c */ /* 0x080ff0000000180c */
[C---:B------:R-:W-:Y:S08]  /*73f0*/  HMMA.16816.F32 R16, R56.reuse, R62, R16 ;  /* 0x0000003e3810723c */ /* 0x040ff00000001810 */
[-C--:B-1----:R-:W-:Y:S08]  /*7400*/  HMMA.16816.F32 R20, R56, R40.reuse, R20 ;  /* 0x000000283814723c */ /* 0x082ff00000001814 */
[C---:B------:R-:W-:Y:S07]  /*7410*/  HMMA.16816.F32 R24, R136.reuse, R40, R24 ;  /* 0x000000288818723c */ /* 0x040fee0000001818 */
[C---:B------:R-:W-:Y:S01]  /*7420*/  LEA R40, P0, R0.reuse, c[0x0][0x220], 0x2 ;  /* 0x0000880000287a11 */ /* 0x040fe200078010ff */
[-C--:B------:R-:W-:Y:S04]  /*7430*/  HMMA.16816.F32 R28, R136, R42.reuse, R28 ;  /* 0x0000002a881c723c */ /* 0x080fe8000000181c */
[----:B------:R-:W-:Y:S02]  /*7440*/  LEA.HI.X R41, R0, c[0x0][0x224], R2, 0x2, P0 ;  /* 0x0000890000297a11 */ /* 0x000fe400000f1402 */
[----:B------:R-:W-:Y:S01]  /*7450*/  MOV R0, UR4 ;  /* 0x0000000400007c02 */ /* 0x000fe20008000f00 */
[----:B------:R-:W-:Y:S01]  /*7460*/  USEL UR4, UR16, URZ, !UP3 ;  /* 0x0000003f10047287 */ /* 0x000fe2000d800000 */
[----:B------:R-:W-:Y:S01]  /*7470*/  HMMA.16816.F32 R32, R56, R42, R32 ;  /* 0x0000002a3820723c */ /* 0x000fe20000001820 */
[----:B------:R-:W-:Y:S03]  /*7480*/  PLOP3.LUT P0, PT, PT, PT, UP0, 0x80, 0x0 ;  /* 0x000000000000781c */ /* 0x000fe60003f0f008 */
[----:B------:R-:W-:Y:S04]  /*7490*/  IMAD R0, R0, 0x2000, R190 ;  /* 0x0000200000007824 */ /* 0x000fe800078e02be */
[-C--:B---3--:R-:W-:Y:S05]  /*74a0*/  HMMA.16816.F32 R4, R48, R52.reuse, R4 ;  /* 0x000000343004723c */ /* 0x088fea0000001804 */
[----:B------:R-:W-:Y:S03]  /*74b0*/  SHF.L.U32 R0, R0, 0x1, RZ ;  /* 0x0000000100007819 */ /* 0x000fe600000006ff */
        /* <DEDUP_REMOVED lines=169> */
.L_x_1419:
[----:B------:R-:W-:Y:S05]  /*7f50*/  @P2 EXIT ;  /* 0x000000000000294d */ /* 0x000fea0003800000 */
[----:B------:R-:W2:Y:S01]  /*7f60*/  LDL.LU R9, [R1+0x60] ;  /* 0x0000600001097983 */ /* 0x000ea20000300800 */
[----:B------:R-:W-:-:S04]  /*7f70*/  ISETP.NE.U32.AND P2, PT, RZ, c[0x0][0x360], PT ;  /* 0x0000d800ff007a0c */ /* 0x000fc80003f45070 */
[----:B------:R-:W-:-:S13]  /*7f80*/  ISETP.NE.AND.EX P2, PT, RZ, c[0x0][0x364], PT, P2 ;  /* 0x0000d900ff007a0c */ /* 0x000fda0003f45320 */
[----:B------:R-:W-:-:S04]  /*7f90*/  @P2 IMAD.MOV.U32 R2, RZ, RZ, 0x4 ;  /* 0x00000004ff022424 */ /* 0x000fc800078e00ff */
[----:B--2---:R-:W-:-:S05]  /*7fa0*/  @P2 IMAD.WIDE R2, R9, R2, c[0x0][0x360] ;  /* 0x0000d80009022625 */ /* 0x004fca00078e0202 */
[----:B-1----:R1:W2:Y:S01]  /*7fb0*/  @P2 LDG.E R0, [R2.64] ;  /* 0x0000000e02002981 */ /* 0x0022a2000c1e1900 */
[----:B------:R-:W-:-:S03]  /*7fc0*/  USHF.L.U32 UR5, UR8, 0xd, URZ ;  /* 0x0000000d08057899 */ /* 0x000fc6000800063f */
[----:B------:R-:W3:Y:S01]  /*7fd0*/  S2R R5, SR_TID.X ;  /* 0x0000000000057919 */ /* 0x000ee20000002100 */
[----:B------:R-:W-:-:S03]  /*7fe0*/  USHF.R.S32.HI UR4, URZ, 0x1f, UR5 ;  /* 0x0000001f3f047899 */ /* 0x000fc60008011405 */
[----:B-1----:R-:W1:Y:S01]  /*7ff0*/  S2R R3, SR_CTAID.Y ;  /* 0x0000000000037919 */ /* 0x002e620000002600 */
[----:B------:R-:W-:Y:S01]  /*8000*/  IMAD.MOV.U32 R2, RZ, RZ, 0x1 ;  /* 0x00000001ff027424 */ /* 0x000fe200078e00ff */
[----:B---3--:R-:W-:Y:S02]  /*8010*/  SHF.R.S32.HI R6, RZ, 0x1f, R5 ;  /* 0x0000001fff067819 */ /* 0x008fe40000011405 */
[----:B------:R-:W-:Y:S02]  /*8020*/  BAR.SYNC.DEFER_BLOCKING 0x1, 0x100 ;  /* 0x0044000000007b1d */ /* 0x000fe40000010000 */
[----:B------:R-:W-:-:S13]  /*8030*/  ISETP.NE.AND P0, PT, R2, c[0x0][0x338], PT ;  /* 0x0000ce0002007a0c */ /* 0x000fda0003f05270 */
        /* <DEDUP_REMOVED lines=101> */
.L_x_1441:
        /* <DEDUP_REMOVED lines=15> */
.L_x_1842:


//--------------------- .text._ZN7cutlass13device_kernelIN5flash19enable_sm80_to_sm89INS1_16FlashAttnBwdSm80INS1_25CollectiveMainloopBwdSm80ILi2ELi2EN4cute5tupleIJNS5_1CILi128EEES8_NS7_ILi64EEEEEENS_6half_tEfNS_4arch4Sm80ELb0ELb1ELb0ELb1ELb1ELb0ELb0ELb0ELi2ELi4ELi4ELi4ELb0EEENS1_24CollectiveEpilogueBwdGQAISA_fSD_Li256ELb1ELb1EEENS1_19SingleTileSchedulerILb1ELb0ELb0ELi128EEEEEEEEEvNT_6ParamsE --------------------------
	.section	.text._ZN7cutlass13device_kernelIN5flash19enable_sm80_to_sm89INS1_16FlashAttnBwdSm80INS1_25CollectiveMainloopBwdSm80ILi2ELi2EN4cute5tupleIJNS5_1CILi128EEES8_NS7_ILi64EEEEEENS_6half_tEfNS_4arch4Sm80ELb0ELb1ELb0ELb1ELb1ELb0ELb0ELb0ELi2ELi4ELi4ELi4ELb0EEENS1_24CollectiveEpilogueBwdGQAISA_fSD_Li256ELb1ELb1EEENS1_19SingleTileSchedulerILb1ELb0ELb0ELi128EEEEEEEEEvNT_6ParamsE,"ax",@progbits
	.sectioninfo	@"SHI_REGISTERS=255"
	.align	128
.text._ZN7cutlass13device_kernelIN5flash19enable_sm80_to_sm89INS1_16FlashAttnBwdSm80INS1_25CollectiveMainloopBwdSm80ILi2ELi2EN4cute5tupleIJNS5_1CILi128EEES8_NS7_ILi64EEEEEENS_6half_tEfNS_4arch4Sm80ELb0ELb1ELb0ELb1ELb1ELb0ELb0ELb0ELi2ELi4ELi4ELi4ELb0EEENS1_24CollectiveEpilogueBwdGQAISA_fSD_Li256ELb1ELb1EEENS1_19SingleTileSchedulerILb1ELb0ELb0ELi128EEEEEEEEEvNT_6ParamsE:
        .type           _ZN7cutlass13device_kernelIN5flash19enable_sm80_to_sm89INS1_16FlashAttnBwdSm80INS1_25CollectiveMainloopBwdSm80ILi2ELi2EN4cute5tupleIJNS5_1CILi128EEES8_NS7_ILi64EEEEEENS_6half_tEfNS_4arch4Sm80ELb0ELb1ELb0ELb1ELb1ELb0ELb0ELb0ELi2ELi4ELi4ELi4ELb0EEENS1_24CollectiveEpilogueBwdGQAISA_fSD_Li256ELb1ELb1EEENS1_19SingleTileSchedulerILb1ELb0ELb0ELi128EEEEEEEEEvNT_6ParamsE,@function
        .size           _ZN7cutlass13device_kernelIN5flash19enable_sm80_to_sm89INS1_16FlashAttnBwdSm80INS1_25CollectiveMainloopBwdSm80ILi2ELi2EN4cute5tupleIJNS5_1CILi128EEES8_NS7_ILi64EEEEEENS_6half_tEfNS_4arch4Sm80ELb0ELb1ELb0ELb1ELb1ELb0ELb0ELb0ELi2ELi4ELi4ELi4ELb0EEENS1_24CollectiveEpilogueBwdGQAISA_fSD_Li256ELb1ELb1EEENS1_19SingleTileSchedulerILb1ELb0ELb0ELi128EEEEEEEEEvNT_6ParamsE,(.L_x_1843 - _ZN7cutlass13device_kernelIN5flash19enable_sm80_to_sm89INS1_16FlashAttnBwdSm80INS1_25CollectiveMainloopBwdSm80ILi2ELi2EN4cute5tupleIJNS5_1CILi128EEES8_NS7_ILi64EEEEEENS_6half_tEfNS_4arch4Sm80ELb0ELb1ELb0ELb1ELb1ELb0ELb0ELb0ELi2ELi4ELi4ELi4ELb0EEENS1_24CollectiveEpilogueBwdGQAISA_fSD_Li256ELb1ELb1EEENS1_19SingleTileSchedulerILb1ELb0ELb0ELi128EEEEEEEEEvNT_6ParamsE)
        .other          _ZN7cutlass13device_kernelIN5flash19enable_sm80_to_sm89INS1_16FlashAttnBwdSm80INS1_25CollectiveMainloopBwdSm80ILi2ELi2EN4cute5tupleIJNS5_1CILi128EEES8_NS7_ILi64EEEEEENS_6half_tEfNS_4arch4Sm80ELb0ELb1ELb0ELb1ELb1ELb0ELb0ELb0ELi2ELi4ELi4ELi4ELb0EEENS1_24CollectiveEpilogueBwdGQAISA_fSD_Li256ELb1ELb1EEENS1_19SingleTileSchedulerILb1ELb0ELb0ELi128EEEEEEEEEvNT_6ParamsE,@"STO_CUDA_ENTRY STV_DEFAULT"
_ZN7cutlass13device_kernelIN5flash19enable_sm80_to_sm89INS1_16FlashAttnBwdSm80INS1_25CollectiveMainloopBwdSm80ILi2ELi2EN4cute5tupleIJNS5_1CILi128EEES8_NS7_ILi64EEEEEENS_6half_tEfNS_4arch4Sm80ELb0ELb1ELb0ELb1ELb1ELb0ELb0ELb0ELi2ELi4ELi4ELi4ELb0EEENS1_24CollectiveEpilogueBwdGQAISA_fSD_Li256ELb1ELb1EEENS1_19SingleTileSchedulerILb1ELb0ELb0ELi128EEEEEEEEEvNT_6ParamsE:
        /* <DEDUP_REMOVED lines=18> */
.L_x_1443:
        /* <DEDUP_REMOVED lines=8> */
.L_x_1445:
[----:B------:R-:W-:Y:S02]  /*01a0*/  MOV R0, c[0x0][0x3ac] ;  /* 0x0000eb0000007a02 */ /* 0x000fe40000000f00 */
.L_x_1444:
[----:B------:R-:W-:-:S06]  /*01b0*/  USHF.L.U32 UR13, UR8, 0x7, URZ ;  /* 0x00000007080d7899 */ /* 0x000fcc000800063f */
[----:B-----5:R-:W-:-:S04]  /*01c0*/  ISETP.LE.AND P0, PT, R0, UR13, PT ;  /* 0x0000000d00007c0c */ /* 0x020fc8000bf03270 */
[----:B------:R-:W-:-:S05]  /*01d0*/  SEL R0, R5, 0xffffffff, !P0 ;  /* 0xffffffff05007807 */ /* 0x000fca0004000000 */
[----:B------:R2:W-:Y:S01]  /*01e0*/  STL [R1+0x64], R0 ;  /* 0x0000640001007387 */ /* 0x0005e20000100800 */
[----:B------:R-:W-:Y:S05]  /*01f0*/  BRA `(.L_x_1446) ;  /* 0x0000012000007947 */ /* 0x000fea0003800000 */
.L_x_1442:
[----:B--2-4-:R-:W-:-:S04]  /*0200*/  ISETP.NE.U32.AND P0, PT, RZ, c[0x0][0x3c8], PT ;  /* 0x0000f200ff007a0c */ /* 0x014fc80003f05070 */
[----:B------:R-:W-:-:S13]  /*0210*/  ISETP.NE.AND.EX P0, PT, RZ, c[0x0][0x3cc], PT, P0 ;  /* 0x0000f300ff007a0c */ /* 0x000fda0003f05300 */
[----:B------:R-:W-:Y:S05]  /*0220*/  @!P0 BRA `(.L_x_1447) ;  /* 0x0000002000008947 */ /* 0x000fea0003800000 */
[----:B------:R1:W5:Y:S01]  /*0230*/  LDG.E R0, [R2.64] ;  /* 0x0000000e02007981 */ /* 0x000362000c1e1900 */
[----:B------:R-:W-:Y:S05]  /*0240*/  BRA `(.L_x_1448) ;  /* 0x0000009000007947 */ /* 0x000fea0003800000 */
.L_x_1447:
        /* <DEDUP_REMOVED lines=8> */
.L_x_1449:
[----:B------:R-:W-:Y:S02]  /*02d0*/  MOV R0, c[0x0][0x3ac] ;  /* 0x0000eb0000007a02 */ /* 0x000fe40000000f00 */
.L_x_1448:
[----:B------:R-:W-:-:S06]  /*02e0*/  USHF.L.U32 UR13, UR8, 0x7, URZ ;  /* 0x00000007080d7899 */ /* 0x000fcc000800063f */
[----:B-----5:R-:W-:-:S04]  /*02f0*/  ISETP.LE.AND P0, PT, R0, UR13, PT ;  /* 0x0000000d00007c0c */ /* 0x020fc8000bf03270 */
[----:B------:R-:W-:-:S05]  /*0300*/  SEL R0, R5, 0xffffffff, !P0 ;  /* 0xffffffff05007807 */ /* 0x000fca0004000000 */
[----:B------:R2:W-:Y:S04]  /*0310*/  STL [R1+0x64], R0 ;  /* 0x0000640001007387 */ /* 0x0005e80000100800 */
.L_x_1446:
        /* <DEDUP_REMOVED lines=37> */
.L_x_1450:
[----:B--2---:R-:W-:-:S04]  /*0570*/  ISETP.NE.U32.AND P1, PT, RZ, c[0x0][0x2e0], PT ;  /* 0x0000b800ff007a0c */ /* 0x004fc80003f25070 */
[----:B------:R-:W-:-:S13]  /*0580*/  ISETP.NE.AND.EX P1, PT, RZ, c[0x0][0x2e4], PT, P1 ;  /* 0x0000b900ff007a0c */ /* 0x000fda0003f25310 */
[----:B------:R-:W-:Y:S05]  /*0590*/  @!P1 BRA `(.L_x_1451) ;  /* 0x0000004000009947 */ /* 0x000fea0003800000 */
[----:B------:R-:W-:-:S05]  /*05a0*/  IMAD.WIDE R2, R39, R10, c[0x0][0x2e0] ;  /* 0x0000b80027027625 */ /* 0x000fca00078e020a */
[----:B------:R-:W2:Y:S02]  /*05b0*/  LDG.E R0, [R2.64] ;  /* 0x0000000e02007981 */ /* 0x000ea4000c1e1900 */
[----:B--2---:R1:W2:Y:S01]  /*05c0*/  R2UR UR11, R0 ;  /* 0x00000000000b73c2 */ /* 0x0042a200000e0000 */
[----:B------:R-:W-:Y:S05]  /*05d0*/  BRA `(.L_x_1452) ;  /* 0x0000006000007947 */ /* 0x000fea0003800000 */
.L_x_1451:
[----:B------:R-:W-:Y:S05]  /*05e0*/  @!P5 BRA `(.L_x_1452) ;  /* 0x000000500000d947 */ /* 0x000fea0003800000 */
[----:B------:R1:W2:Y:S04]  /*05f0*/  LDG.E R0, [R2.64] ;  /* 0x0000000e02007981 */ /* 0x0002a8000c1e1900 */
[----:B-1----:R-:W3:Y:S01]  /*0600*/  LDG.E R2, [R2.64+0x4] ;  /* 0x0000040e02027981 */ /* 0x002ee2000c1e1900 */
[----:B--2---:R-:W1:Y:S08]  /*0610*/  R2UR UR11, R0 ;  /* 0x00000000000b73c2 */ /* 0x004e7000000e0000 */
[----:B---3--:R-:W1:Y:S02]  /*0620*/  R2UR UR4, R2 ;  /* 0x00000000020473c2 */ /* 0x008e6400000e0000 */
[----:B-1----:R-:W-:-:S06]  /*0630*/  UIADD3 UR11, -UR11, UR4, URZ ;  /* 0x000000040b0b7290 */ /* 0x002fcc000fffe13f */
.L_x_1452:
        /* <DEDUP_REMOVED lines=15> */
.L_x_1453:
        /* <DEDUP_REMOVED lines=101> */
[----:B------:R-:W-:Y:S01]  /*0d80*/  ULDC.64 UR4, c[0x0][0x178] ;  /* 0x00005e0000047ab9 */ /* 0x000fe20000000a00 */
[----:B------:R-:W-:Y:S01]  /*0d90*/  IMAD R31, R11, c[0x0][0x210], RZ ;  /* 0x000084000b1f7a24 */ /* 0x000fe200078e02ff */
[----:B------:R-:W-:Y:S01]  /*0da0*/  LOP3.LUT R28, R3, R0, RZ, 0x3c, !PT ;  /* 0x00000000031c7212 */ /* 0x000fe200078e3cff */
[----:B------:R-:W-:Y:S01]  /*0db0*/  IMAD.WIDE R12, R8, 0x80, R12 ;  /* 0x00000080080c7825 */ /* 0x000fe200078e020c */
[----:B------:R-:W-:Y:S01]  /*0dc0*/  SHF.R.S32.HI R0, RZ, 0x1f, R10 ;  /* 0x0000001fff007819 */ /* 0x000fe2000001140a */
[----:B------:R-:W-:Y:S01]  /*0dd0*/  UIMAD.WIDE.U32 UR22, UR9, UR4, URZ ;  /* 0x00000004091672a5 */ /* 0x000fe2000f8e003f */
[----:B------:R-:W-:Y:S01]  /*0de0*/  SHF.R.S32.HI R3, RZ, 0x1f, R2 ;  /* 0x0000001fff037819 */ /* 0x000fe20000011402 */
[----:B------:R-:W-:Y:S01]  /*0df0*/  IMAD.WIDE.U32 R8, R27, c[0x0][0x278], R4 ;  /* 0x00009e001b087a25 */ /* 0x000fe200078e0004 */
[----:B------:R-:W-:-:S03]  /*0e00*/  USHF.L.U32 UR21, UR4, 0x6, URZ ;  /* 0x0000000604157899 */ /* 0x000fc6000800063f */
[C---:B------:R-:W-:Y:S01]  /*0e10*/  IMAD R11, R0.reuse, c[0x0][0x1e0], RZ ;  /* 0x00007800000b7a24 */ /* 0x040fe200078e02ff */
[----:B------:R-:W-:Y:S01]  /*0e20*/  IADD3 R42, P0, R35, R8, RZ ;  /* 0x00000008232a7210 */ /* 0x000fe20007f1e0ff */
[----:B------:R-:W-:Y:S01]  /*0e30*/  IMAD R0, R0, c[0x0][0x1b0], RZ ;  /* 0x00006c0000007a24 */ /* 0x000fe200078e02ff */
[----:B------:R-:W-:Y:S01]  /*0e40*/  LEA.HI R8, R33, R22, RZ, 0x6 ;  /* 0x0000001621087211 */ /* 0x000fe200078f30ff */
[----:B------:R-:W-:Y:S02]  /*0e50*/  IMAD R26, R20, c[0x0][0x278], RZ ;  /* 0x00009e00141a7a24 */ /* 0x000fe400078e02ff */
        /* <DEDUP_REMOVED lines=79> */
[----:B------:R-:W-:Y:S01]  /*1350*/  USHF.L.U64.HI UR16, UR6, UR18, UR7 ;  /* 0x0000001206107299 */ /* 0x000fe20008010207 */
[----:B------:R-:W-:Y:S01]  /*1360*/  IMAD R20, R27, c[0x0][0x244], R20 ;  /* 0x000091001b147a24 */ /* 0x000fe200078e0214 */
[----:B------:R-:W-:Y:S01]  /*1370*/  USHF.R.S32.HI UR7, URZ, 0x1f, UR9 ;  /* 0x0000001f3f077899 */ /* 0x000fe20008011409 */
[----:B------:R-:W-:Y:S01]  /*1380*/  IADD3.X R9, R5, UR17, RZ, P0, !PT ;  /* 0x0000001105097c10 */ /* 0x000fe200087fe4ff */
[----:B------:R1:W-:Y:S01]  /*1390*/  LDGSTS.E.BYPASS.LTC128B.128 [R17+0x6080], [R4.64], !P6 ;  /* 0x0608000004117fae */ /* 0x0003e2000f101d4e */
[----:B------:R-:W-:Y:S01]  /*13a0*/  LEA R10, P0, R12, c[0x0][0x190], 0x1 ;  /* 0x000064000c0a7a11 */ /* 0x000fe200078008ff */
[----:B------:R-:W-:Y:S01]  /*13b0*/  UIMAD UR20, UR7, UR4, URZ ;  /* 0x00000004071472a4 */ /* 0x000fe2000f8e023f */
[----:B------:R-:W-:Y:S01]  /*13c0*/  ISETP.GE.AND P6, PT, R2, c[0x0][0x16c], PT ;  /* 0x00005b0002007a0c */ /* 0x000fe20003fc6270 */
[----:B------:R-:W-:Y:S01]  /*13d0*/  USHF.L.U32 UR17, UR6, 0x6, URZ ;  /* 0x0000000606117899 */ /* 0x000fe2000800063f */
[----:B------:R-:W-:Y:S01]  /*13e0*/  LEA.HI.X R11, R12, c[0x0][0x194], R0, 0x1, P0 ;  /* 0x000065000c0b7a11 */ /* 0x000fe200000f0c00 */
[----:B------:R-:W-:Y:S01]  /*13f0*/  UIMAD UR20, UR9, UR5, UR20 ;  /* 0x00000005091472a4 */ /* 0x000fe2000f8e0214 */
[----:B------:R-:W-:Y:S01]  /*1400*/  LEA.HI R0, R14, R3, RZ, 0x1 ;  /* 0x000000030e007211 */ /* 0x000fe200078f08ff */
[----:B------:R2:W-:Y:S01]  /*1410*/  LDGSTS.E.BYPASS.LTC128B.128 [R17+0x7080], [R8.64], !P5 ;  /* 0x0708000008117fae */ /* 0x0005e2000e901d4e */
[----:B------:R-:W-:Y:S01]  /*1420*/  USHF.L.U32 UR6, UR9, 0x7, URZ ;  /* 0x0000000709067899 */ /* 0x000fe2000800063f */
[----:B------:R-:W-:Y:S01]  /*1430*/  IMAD.WIDE.U32 R24, R27, c[0x0][0x240], R24 ;  /* 0x000090001b187a25 */ /* 0x000fe200078e0018 */
[----:B------:R-:W-:Y:S01]  /*1440*/  UIADD3 UR20, UR23, UR20, URZ ;  /* 0x0000001417147290 */ /* 0x000fe2000fffe03f */
[----:B------:R3:W-:Y:S01]  /*1450*/  LDGSTS.E.BYPASS.LTC128B.128 [R17+0x80], [R10.64], !P4 ;  /* 0x000800000a117fae */ /* 0x0007e2000e101d4e */
[----:B------:R-:W-:-:S02]  /*1460*/  USHF.L.U64.HI UR5, UR4, UR18, UR5 ;  /* 0x0000001204057299 */ /* 0x000fc40008010205 */
[----:B------:R-:W-:Y:S01]  /*1470*/  IMAD.U32 R12, RZ, RZ, UR6 ;  /* 0x00000006ff0c7e24 */ /* 0x000fe2000f8e00ff */
[----:B------:R-:W-:Y:S01]  /*1480*/  UMOV UR4, 0x7 ;  /* 0x0000000700047882 */ /* 0x000fe20000000000 */
[----:B------:R-:W-:Y:S01]  /*1490*/  IMAD.U32 R6, RZ, RZ, UR20 ;  /* 0x00000014ff067e24 */ /* 0x000fe2000f8e00ff */
[----:B------:R-:W-:Y:S02]  /*14a0*/  STL.64 [R1+0x38], R44 ;  /* 0x0000382c01007387 */ /* 0x000fe40000100a00 */
[----:B------:R-:W-:-:S04]  /*14b0*/  IADD3 R12, -R38, UR12, -R12 ;  /* 0x0000000c260c7c10 */ /* 0x000fc8000fffe90c */
[----:B------:R-:W-:Y:S01]  /*14c0*/  ISETP.LT.OR P4, PT, R12, 0x41, P6 ;  /* 0x000000410c00780c */ /* 0x000fe20003781670 */
[----:B-1----:R-:W-:Y:S01]  /*14d0*/  IMAD.U32 R5, RZ, RZ, UR23 ;  /* 0x00000017ff057e24 */ /* 0x002fe2000f8e00ff */
[----:B------:R-:W-:Y:S01]  /*14e0*/  LOP3.LUT R5, R0, 0xfffffffe, RZ, 0xc0, !PT ;  /* 0xfffffffe00057812 */ /* 0x000fe200078ec0ff */
[----:B------:R-:W-:Y:S02]  /*14f0*/  IMAD R0, R37, c[0x0][0x178], RZ ;  /* 0x00005e0025007a24 */ /* 0x000fe400078e02ff */
[----:B------:R-:W-:Y:S02]  /*1500*/  IMAD.U32 R4, RZ, RZ, UR22 ;  /* 0x00000016ff047e24 */ /* 0x000fe4000f8e00ff */
[----:B------:R-:W-:Y:S01]  /*1510*/  IMAD R0, R32, c[0x0][0x17c], R0 ;  /* 0x00005f0020007a24 */ /* 0x000fe200078e0200 */
[----:B--2---:R-:W-:Y:S01]  /*1520*/  IADD3 R8, P5, R10, UR17, RZ ;  /* 0x000000110a087c10 */ /* 0x004fe2000ffbe0ff */
[----:B------:R-:W-:Y:S02]  /*1530*/  IMAD.IADD R180, R3, 0x1, -R5 ;  /* 0x0000000103b47824 */ /* 0x000fe400078e0a05 */
[----:B------:R-:W-:Y:S01]  /*1540*/  IMAD.IADD R43, R45, 0x1, R0 ;  /* 0x000000012d2b7824 */ /* 0x000fe200078e0200 */
[----:B------:R-:W-:Y:S01]  /*1550*/  LEA R0, P0, R4, R44, 0x7 ;  /* 0x0000002c04007211 */ /* 0x000fe200078038ff */
[----:B------:R-:W-:Y:S01]  /*1560*/  IMAD R5, R37, c[0x0][0x208], RZ ;  /* 0x0000820025057a24 */ /* 0x000fe200078e02ff */
[----:B------:R-:W-:Y:S01]  /*1570*/  IADD3.X R9, R11, UR16, RZ, P5, !PT ;  /* 0x000000100b097c10 */ /* 0x000fe2000affe4ff */
[----:B------:R-:W-:Y:S01]  /*1580*/  IMAD.IADD R3, R19, 0x1, R28 ;  /* 0x0000000113037824 */ /* 0x000fe200078e021c */
[----:B------:R-:W-:Y:S01]  /*1590*/  ISETP.GE.AND P5, PT, R2, c[0x0][0x1fc], PT ;  /* 0x00007f0002007a0c */ /* 0x000fe20003fa6270 */
[----:B------:R-:W-:Y:S01]  /*15a0*/  IMAD.MOV.U32 R2, RZ, RZ, R18 ;  /* 0x000000ffff027224 */ /* 0x000fe200078e0012 */
[----:B------:R-:W-:Y:S01]  /*15b0*/  LEA.HI.X R6, R4, R43, R6, 0x7, P0 ;  /* 0x0000002b04067211 */ /* 0x000fe200000f3c06 */
[----:B------:R-:W-:Y:S01]  /*15c0*/  IMAD R13, R32, c[0x0][0x20c], R5 ;  /* 0x00008300200d7a24 */ /* 0x000fe200078e0205 */
[----:B------:R-:W-:Y:S01]  /*15d0*/  LEA R4, P0, R0, c[0x0][0x160], 0x1 ;  /* 0x0000580000047a11 */ /* 0x000fe200078008ff */
[----:B------:R-:W-:Y:S01]  /*15e0*/  IMAD.WIDE.U32 R28, R32, c[0x0][0x208], R2 ;  /* 0x00008200201c7a25 */ /* 0x000fe200078e0002 */
[----:B------:R1:W-:Y:S01]  /*15f0*/  LDGSTS.E.BYPASS.LTC128B.128 [R17+0x1080], [R8.64], !P3 ;  /* 0x0108000008117fae */ /* 0x0003e2000d901d4e */
[----:B------:R-:W-:-:S02]  /*1600*/  ISETP.LT.OR P3, PT, R12, 0x1, P6 ;  /* 0x000000010c00780c */ /* 0x000fc40003761670 */
[----:B------:R-:W-:Y:S01]  /*1610*/  LEA.HI.X R5, R0, c[0x0][0x164], R6, 0x1, P0 ;  /* 0x0000590000057a11 */ /* 0x000fe200000f0c06 */
[----:B------:R-:W-:Y:S01]  /*1620*/  IMAD.IADD R27, R29, 0x1, R13 ;  /* 0x000000011d1b7824 */ /* 0x000fe200078e020d */
[----:B------:R-:W-:Y:S01]  /*1630*/  IADD3 R2, P0, R8, UR17, RZ ;  /* 0x0000001108027c10 */ /* 0x000fe2000ff1e0ff */
[----:B------:R-:W-:Y:S01]  /*1640*/  IMAD.MOV.U32 R26, RZ, RZ, R28 ;  /* 0x000000ffff1a7224 */ /* 0x000fe200078e001c */
[----:B------:R-:W-:Y:S01]  /*1650*/  SHF.R.S32.HI R0, RZ, 0x1f, R15 ;  /* 0x0000001fff007819 */ /* 0x000fe2000001140f */
[----:B------:R-:W-:Y:S01]  /*1660*/  STL [R1+0x48], R43 ;  /* 0x0000482b01007387 */ /* 0x000fe20000100800 */
[----:B------:R-:W-:Y:S01]  /*1670*/  IADD3.X R3, R9, UR16, RZ, P0, !PT ;  /* 0x0000001009037c10 */ /* 0x000fe200087fe4ff */
[----:B------:R-:W-:Y:S01]  /*1680*/  IMAD.IADD R13, R25, 0x1, R20 ;  /* 0x00000001190d7824 */ /* 0x000fe200078e0214 */
[----:B------:R-:W-:Y:S01]  /*1690*/  IADD3 R6, P0, R2, UR17, RZ ;  /* 0x0000001102067c10 */ /* 0x000fe2000ff1e0ff */
[----:B------:R-:W-:Y:S03]  /*16a0*/  STL.64 [R1+0x30], R28 ;  /* 0x0000301c01007387 */ /* 0x000fe60000100a00 */
[----:B------:R-:W-:Y:S01]  /*16b0*/  IADD3.X R7, R3, UR16, RZ, P0, !PT ;  /* 0x0000001003077c10 */ /* 0x000fe200087fe4ff */
[----:B------:R2:W-:Y:S01]  /*16c0*/  LDGSTS.E.BYPASS.LTC128B.128 [R17+0x2080], [R2.64], !P2 ;  /* 0x0208000002117fae */ /* 0x0005e2000d101d4e */
[C---:B------:R-:W-:Y:S01]  /*16d0*/  ISETP.LT.OR P0, PT, R12.reuse, 0x21, P6 ;  /* 0x000000210c00780c */ /* 0x040fe20003701670 */
[----:B------:R-:W-:Y:S01]  /*16e0*/  ULDC.64 UR16, c[0x0][0x208] ;  /* 0x0000820000107ab9 */ /* 0x000fe20000000a00 */
[----:B------:R-:W-:Y:S01]  /*16f0*/  ISETP.LT.OR P2, PT, R12, 0x61, P6 ;  /* 0x000000610c00780c */ /* 0x000fe20003741670 */
[----:B------:R4:W-:Y:S01]  /*1700*/  LDGSTS.E.BYPASS.LTC128B.128 [R17+0x3080], [R6.64], !P1 ;  /* 0x0308000006117fae */ /* 0x0009e2000c901d4e */
[----:B------:R-:W-:-:S02]  /*1710*/  USHF.L.U64.HI UR17, UR16, UR4, UR17 ;  /* 0x0000000410117299 */ /* 0x000fc40008010211 */
[----:B------:R-:W-:Y:S01]  /*1720*/  USHF.R.S32.HI UR4, URZ, 0x1f, UR6 ;  /* 0x0000001f3f047899 */ /* 0x000fe20008011406 */
[----:B------:R-:W0:Y:S01]  /*1730*/  LDGDEPBAR ;  /* 0x00000000000079af */ /* 0x000e220000000000 */
[----:B------:R-:W-:Y:S02]  /*1740*/  USHF.L.U32 UR20, UR16, 0x7, URZ ;  /* 0x0000000710147899 */ /* 0x000fe4000800063f */
[----:B------:R-:W-:Y:S01]  /*1750*/  UIMAD UR22, UR17, UR9, URZ ;  /* 0x00000009111672a4 */ /* 0x000fe2000f8e023f */
[----:B------:R5:W-:Y:S01]  /*1760*/  LDGSTS.E.BYPASS.LTC128B.128 [R17+0x8080], [R4.64], !P3 ;  /* 0x0808000004117fae */ /* 0x000be2000d901d4e */
[----:B------:R-:W-:Y:S02]  /*1770*/  ISETP.GT.AND P3, PT, R22, 0x1f, PT ;  /* 0x0000001f1600780c */ /* 0x000fe40003f64270 */
[----:B------:R-:W-:Y:S01]  /*1780*/  IMAD.U32 R18, RZ, RZ, UR20 ;  /* 0x00000014ff127e24 */ /* 0x000fe2000f8e00ff */
[----:B------:R-:W-:Y:S01]  /*1790*/  UIMAD UR22, UR7, UR20, UR22 ;  /* 0x00000014071672a4 */ /* 0x000fe2000f8e0216 */
[----:B------:R-:W-:Y:S01]  /*17a0*/  STL.64 [R1+0x28], R26 ;  /* 0x0000281a01007387 */ /* 0x000fe20000100a00 */
[----:B------:R-:W-:Y:S01]  /*17b0*/  USHF.L.U32 UR7, UR16, 0x6, URZ ;  /* 0x0000000610077899 */ /* 0x000fe2000800063f */
[----:B--2---:R-:W-:-:S04]  /*17c0*/  IADD3 R2, P1, R4, UR21, RZ ;  /* 0x0000001504027c10 */ /* 0x004fc8000ff3e0ff */
[----:B------:R-:W-:Y:S01]  /*17d0*/  IADD3.X R3, R5, UR5, RZ, P1, !PT ;  /* 0x0000000505037c10 */ /* 0x000fe20008ffe4ff */
[----:B----4-:R-:W-:-:S04]  /*17e0*/  IMAD.WIDE.U32 R6, R18, UR9, R26 ;  /* 0x0000000912067c25 */ /* 0x010fc8000f8e001a */
[----:B------:R2:W-:Y:S01]  /*17f0*/  LDGSTS.E.BYPASS.LTC128B.128 [R17+0x9080], [R2.64], !P0 ;  /* 0x0908000002117fae */ /* 0x0005e2000c101d4e */
[----:B------:R-:W-:Y:S02]  /*1800*/  IADD3 R7, R7, UR22, RZ ;  /* 0x0000001607077c10 */ /* 0x000fe4000fffe0ff */
[----:B-----5:R-:W-:-:S04]  /*1810*/  SHF.R.S32.HI R5, RZ, 0x5, R15 ;  /* 0x00000005ff057819 */ /* 0x020fc8000001140f */
[----:B------:R-:W-:-:S04]  /*1820*/  LEA.HI R0, R0, R5, RZ, 0x2 ;  /* 0x0000000500007211 */ /* 0x000fc800078f10ff */
        /* <DEDUP_REMOVED lines=34> */
[----:B------:R-:W-:Y:S01]  /*1a50*/  IADD3.X R9, R39, UR4, RZ, P0, !PT ;  /* 0x0000000427097c10 */ /* 0x000fe200087fe4ff */
[----:B------:R-:W-:Y:S01]  /*1a60*/  UIADD3 UR4, UR9, 0x1, URZ ;  /* 0x0000000109047890 */ /* 0x000fe2000fffe03f */
[----:B------:R-:W-:Y:S01]  /*1a70*/  IADD3 R14, P0, R11, R24, RZ ;  /* 0x000000180b0e7210 */ /* 0x000fe20007f1e0ff */
[----:B------:R-:W-:Y:S01]  /*1a80*/  IMAD.IADD R12, R8, 0x1, -R5 ;  /* 0x00000001080c7824 */ /* 0x000fe200078e0a05 */
[----:B------:R-:W-:Y:S01]  /*1a90*/  LEA.HI R8, R33, R22, RZ, 0x7 ;  /* 0x0000001621087211 */ /* 0x000fe200078f38ff */
[----:B------:R-:W-:-:S02]  /*1aa0*/  UISETP.GE.AND UP0, UPT, UR4, UR10, UPT ;  /* 0x0000000a0400728c */ /* 0x000fc4000bf06270 */
        /* <DEDUP_REMOVED lines=70> */
.L_x_1456:
[----:B---3--:R-:W-:Y:S05]  /*1f10*/  BSYNC B0 ;  /* 0x0000000000007941 */ /* 0x008fea0003800000 */
.L_x_1455:
[----:B-1-3--:R-:W-:Y:S01]  /*1f20*/  IMAD.MOV.U32 R3, RZ, RZ, 0x1 ;  /* 0x00000001ff037424 */ /* 0x00afe200078e00ff */
[----:B------:R-:W-:Y:S01]  /*1f30*/  LEA.HI R2, R33, R22, RZ, 0x2 ;  /* 0x0000001621027211 */ /* 0x000fe200078f10ff */
[----:B------:R-:W-:Y:S01]  /*1f40*/  IMAD.SHL.U32 R8, R16, 0x10, RZ ;  /* 0x0000001010087824 */ /* 0x000fe200078e00ff */
[----:B------:R-:W-:Y:S01]  /*1f50*/  LOP3.LUT R4, R15, 0xffffffe0, RZ, 0xc0, !PT ;  /* 0xffffffe00f047812 */ /* 0x000fe200078ec0ff */
[----:B------:R-:W-:Y:S01]  /*1f60*/  IMAD.MOV.U32 R226, RZ, RZ, 0x40 ;  /* 0x00000040ffe27424 */ /* 0x000fe200078e00ff */
[----:B------:R-:W-:Y:S01]  /*1f70*/  ISETP.LE.AND P4, PT, R3, c[0x0][0x2a8], PT ;  /* 0x0000aa0003007a0c */ /* 0x000fe20003f83270 */
[----:B------:R-:W-:Y:S01]  /*1f80*/  IMAD.MOV.U32 R188, RZ, RZ, 0x20 ;  /* 0x00000020ffbc7424 */ /* 0x000fe200078e00ff */
[----:B------:R-:W-:Y:S01]  /*1f90*/  LOP3.LUT R3, R2, 0x3ffffffc, RZ, 0xc0, !PT ;  /* 0x3ffffffc02037812 */ /* 0x000fe200078ec0ff */
[----:B------:R-:W-:Y:S01]  /*1fa0*/  IMAD.IADD R10, R22, 0x1, -R4 ;  /* 0x00000001160a7824 */ /* 0x000fe200078e0a04 */
[----:B------:R-:W-:Y:S01]  /*1fb0*/  LEA.HI R5, R183, R183, RZ, 0x1 ;  /* 0x000000b7b7057211 */ /* 0x000fe200078f08ff */
[----:B------:R-:W-:Y:S01]  /*1fc0*/  IMAD.SHL.U32 R4, R36, 0x40, RZ ;  /* 0x0000004024047824 */ /* 0x000fe200078e00ff */
[--C-:B------:R-:W-:Y:S01]  /*1fd0*/  SHF.R.S32.HI R7, RZ, 0x2, R2.reuse ;  /* 0x00000002ff077819 */ /* 0x100fe20000011402 */
[----:B------:R-:W-:Y:S01]  /*1fe0*/  IMAD.IADD R22, R22, 0x1, -R3 ;  /* 0x0000000116167824 */ /* 0x000fe200078e0a03 */
[----:B------:R-:W-:Y:S01]  /*1ff0*/  SHF.R.S32.HI R6, RZ, 0x1f, R2 ;  /* 0x0000001fff067819 */ /* 0x000fe20000011402 */
[----:B------:R-:W-:Y:S01]  /*2000*/  IMAD.SHL.U32 R3, R38, 0x8, RZ ;  /* 0x0000000826037824 */ /* 0x000fe200078e00ff */
[----:B------:R-:W-:Y:S01]  /*2010*/  LOP3.LUT R9, R4, 0x1c0, RZ, 0xc0, !PT ;  /* 0x000001c004097812 */ /* 0x000fe200078ec0ff */
[----:B------:R-:W-:Y:S01]  /*2020*/  IMAD R22, R22, 0x2, R0 ;  /* 0x0000000216167824 */ /* 0x000fe200078e0200 */
[----:B------:R-:W-:Y:S01]  /*2030*/  LOP3.LUT P2, RZ, R36, 0x4, RZ, 0xc0, !PT ;  /* 0x0000000424ff7812 */ /* 0x000fe2000784c0ff */
[----:B------:R-:W-:Y:S01]  /*2040*/  UIADD3 UR7, UR11, 0x1, -UR13 ;  /* 0x000000010b077890 */ /* 0x000fe2000fffe80d */
[----:B------:R-:W-:Y:S01]  /*2050*/  LOP3.LUT R2, R3, 0x8, RZ, 0xc0, !PT ;  /* 0x0000000803027812 */ /* 0x000fe200078ec0ff */
[----:B------:R-:W-:Y:S01]  /*2060*/  ULDC UR6, c[0x0][0x2a0] ;  /* 0x0000a80000067ab9 */ /* 0x000fe20000000800 */
[----:B------:R-:W-:Y:S01]  /*2070*/  LOP3.LUT R3, R5, 0x1ffffffe, RZ, 0xc0, !PT ;  /* 0x1ffffffe05037812 */ /* 0x000fe200078ec0ff */
[----:B------:R-:W-:Y:S01]  /*2080*/  ULOP3.LUT UR6, URZ, UR6, URZ, 0x33, !UPT ;  /* 0x000000063f067292 */ /* 0x000fe2000f8e333f */
[----:B------:R-:W-:Y:S01]  /*2090*/  LEA.HI R5, R6, R7, RZ, 0x3 ;  /* 0x0000000706057211 */ /* 0x000fe200078f18ff */
[----:B------:R-:W0:Y:S01]  /*20a0*/  LDGDEPBAR ;  /* 0x00000000000079af */ /* 0x000e220000000000 */
[----:B------:R-:W-:Y:S01]  /*20b0*/  SHF.R.U32.HI R6, RZ, 0x3, R9 ;  /* 0x00000003ff067819 */ /* 0x000fe20000011609 */
[----:B------:R-:W-:Y:S01]  /*20c0*/  IMAD.IADD R11, R183, 0x1, -R3 ;  /* 0x00000001b70b7824 */ /* 0x000fe200078e0a03 */
[----:B------:R-:W-:Y:S01]  /*20d0*/  LOP3.LUT R4, R9, 0x30, R8, 0xf8, !PT ;  /* 0x0000003009047812 */ /* 0x000fe200078ef808 */
[----:B------:R-:W-:Y:S01]  /*20e0*/  IMAD R183, R180, 0x2, R183 ;  /* 0x00000002b4b77824 */ /* 0x000fe200078e02b7 */
[C---:B------:R-:W-:Y:S01]  /*20f0*/  LOP3.LUT R3, R6.reuse, R2, R9, 0x1e, !PT ;  /* 0x0000000206037212 */ /* 0x040fe200078e1e09 */
[----:B------:R-:W-:Y:S01]  /*2100*/  CS2R R126, SRZ ;  /* 0x00000000007e7805 */ /* 0x000fe2000001ff00 */
[----:B------:R-:W-:Y:S01]  /*2110*/  LOP3.LUT R4, R6, R4, R2, 0x1e, !PT ;  /* 0x0000000406047212 */ /* 0x000fe200078e1e02 */
[----:B------:R-:W-:Y:S01]  /*2120*/  CS2R R124, SRZ ;  /* 0x00000000007c7805 */ /* 0x000fe2000001ff00 */
[----:B------:R-:W-:Y:S01]  /*2130*/  LOP3.LUT R2, R5, 0xfffffff8, RZ, 0xc0, !PT ;  /* 0xfffffff805027812 */ /* 0x000fe200078ec0ff */
[----:B------:R-:W-:Y:S01]  /*2140*/  IMAD.U32 R183, R183, 0x200, R3 ;  /* 0x00000200b7b77824 */ /* 0x000fe200078e0003 */
[----:B------:R-:W-:Y:S01]  /*2150*/  SEL R181, R226, 0xffffffc0, !P2 ;  /* 0xffffffc0e2b57807 */ /* 0x000fe20005000000 */
[----:B------:R-:W-:Y:S01]  /*2160*/  IMAD R180, R180, 0x200, R4 ;  /* 0x00000200b4b47824 */ /* 0x000fe200078e0204 */
[----:B------:R-:W-:Y:S01]  /*2170*/  LOP3.LUT P1, RZ, R12, 0x2, RZ, 0xc0, !PT ;  /* 0x000000020cff7812 */ /* 0x000fe2000782c0ff */
[----:B------:R-:W-:Y:S01]  /*2180*/  IMAD.IADD R0, R7, 0x1, -R2 ;  /* 0x0000000107007824 */ /* 0x000fe200078e0a02 */
[----:B------:R-:W-:Y:S01]  /*2190*/  SHF.R.S32.HI R2, RZ, 0x1f, R10 ;  /* 0x0000001fff027819 */ /* 0x000fe2000001140a */
[C---:B------:R-:W-:Y:S01]  /*21a0*/  IMAD R181, R183.reuse, 0x2, R181 ;  /* 0x00000002b7b57824 */ /* 0x040fe200078e02b5 */
[----:B------:R-:W-:Y:S01]  /*21b0*/  LOP3.LUT P2, RZ, R36, 0x2, RZ, 0xc0, !PT ;  /* 0x0000000224ff7812 */ /* 0x000fe2000784c0ff */
[----:B------:R-:W-:Y:S01]  /*21c0*/  IMAD.SHL.U32 R3, R0, 0x40, RZ ;  /* 0x0000004000037824 */ /* 0x000fe200078e00ff */
[----:B------:R-:W-:Y:S01]  /*21d0*/  LOP3.LUT P0, RZ, R12, 0x4, RZ, 0xc0, !PT ;  /* 0x000000040cff7812 */ /* 0x000fe2000780c0ff */
[C---:B------:R-:W-:Y:S01]  /*21e0*/  IMAD.SHL.U32 R184, R183.reuse, 0x2, RZ ;  /* 0x00000002b7b87824 */ /* 0x040fe200078e00ff */
[----:B------:R-:W-:Y:S01]  /*21f0*/  LEA.HI R2, R2, R10, RZ, 0x2 ;  /* 0x0000000a02027211 */ /* 0x000fe200078f10ff */
[----:B------:R-:W-:Y:S01]  /*2200*/  CS2R R130, SRZ ;  /* 0x0000000000827805 */ /* 0x000fe2000001ff00 */
[C---:B------:R-:W-:Y:S01]  /*2210*/  SEL R182, R188.reuse, 0xffffffe0, !P2 ;  /* 0xffffffe0bcb67807 */ /* 0x040fe20005000000 */
[----:B------:R-:W-:Y:S01]  /*2220*/  CS2R R128, SRZ ;  /* 0x0000000000807805 */ /* 0x000fe2000001ff00 */
[----:B------:R-:W-:Y:S01]  /*2230*/  SEL R185, R188, 0xffffffe0, !P1 ;  /* 0xffffffe0bcb97807 */ /* 0x000fe20004800000 */
[----:B------:R-:W-:Y:S01]  /*2240*/  CS2R R122, SRZ ;  /* 0x00000000007a7805 */ /* 0x000fe2000001ff00 */
[----:B------:R-:W-:Y:S01]  /*2250*/  R2P PR, R0, 0x6 ;  /* 0x0000000600007804 */ /* 0x000fe20000000000 */
[----:B------:R-:W-:Y:S01]  /*2260*/  IMAD R183, R183, 0x2, R182 ;  /* 0x00000002b7b77824 */ /* 0x000fe200078e02b6 */
[----:B------:R-:W-:Y:S01]  /*2270*/  LOP3.LUT R0, R3, 0x1c0, RZ, 0xc0, !PT ;  /* 0x000001c003007812 */ /* 0x000fe200078ec0ff */
[----:B------:R-:W-:Y:S01]  /*2280*/  CS2R R120, SRZ ;  /* 0x0000000000787805 */ /* 0x000fe2000001ff00 */
[C---:B------:R-:W-:Y:S01]  /*2290*/  LEA.HI.SX32 R3, R2.reuse, R8, 0x1e ;  /* 0x0000000802037211 */ /* 0x040fe200078ff2ff */
[----:B------:R-:W-:Y:S01]  /*22a0*/  CS2R R118, SRZ ;  /* 0x0000000000767805 */ /* 0x000fe2000001ff00 */
[----:B------:R-:W-:Y:S01]  /*22b0*/  LOP3.LUT R2, R2, 0x7ffffffc, RZ, 0xc0, !PT ;  /* 0x7ffffffc02027812 */ /* 0x000fe200078ec0ff */
[----:B------:R-:W-:Y:S01]  /*22c0*/  CS2R R116, SRZ ;  /* 0x0000000000747805 */ /* 0x000fe2000001ff00 */
[C---:B------:R-:W-:Y:S01]  /*22d0*/  SEL R168, R226.reuse, 0xffffffc0, !P0 ;  /* 0xffffffc0e2a87807 */ /* 0x040fe20004000000 */
[----:B------:R1:W-:Y:S01]  /*22e0*/  STL [R1+0x20], R3 ;  /* 0x0000200301007387 */ /* 0x0003e20000100800 */
[----:B------:R-:W-:Y:S01]  /*22f0*/  SEL R226, R226, 0xffffffc0, !P2 ;  /* 0xffffffc0e2e27807 */ /* 0x000fe20005000000 */
[----:B------:R-:W-:Y:S01]  /*2300*/  IMAD.IADD R2, R10, 0x1, -R2 ;  /* 0x000000010a027824 */ /* 0x000fe200078e0a02 */
[----:B------:R-:W-:Y:S01]  /*2310*/  SEL R188, R188, 0xffffffe0, !P0 ;  /* 0xffffffe0bcbc7807 */ /* 0x000fe20004000000 */
[----:B------:R-:W-:Y:S01]  /*2320*/  CS2R R110, SRZ ;  /* 0x00000000006e7805 */ /* 0x000fe2000001ff00 */
[----:B------:R-:W-:Y:S01]  /*2330*/  CS2R R108, SRZ ;  /* 0x00000000006c7805 */ /* 0x000fe2000001ff00 */
[----:B------:R-:W-:Y:S01]  /*2340*/  IMAD R2, R11, 0x4, R2 ;  /* 0x000000040b027824 */ /* 0x000fe200078e0202 */
[----:B------:R-:W-:Y:S01]  /*2350*/  CS2R R114, SRZ ;  /* 0x0000000000727805 */ /* 0x000fe2000001ff00 */
[----:B------:R-:W-:Y:S01]  /*2360*/  CS2R R112, SRZ ;  /* 0x0000000000707805 */ /* 0x000fe2000001ff00 */
[----:B------:R-:W-:Y:S01]  /*2370*/  CS2R R106, SRZ ;  /* 0x00000000006a7805 */ /* 0x000fe2000001ff00 */
        /* <DEDUP_REMOVED lines=23> */
[----:B------:R-:W-:Y:S01]  /*24f0*/  IMAD.SHL.U32 R180, R180, 0x2, RZ ;  /* 0x00000002b4b47824 */ /* 0x000fe200078e00ff */
[----:B------:R-:W-:Y:S01]  /*2500*/  UMOV UR18, URZ ;  /* 0x0000003f00127c82 */ /* 0x000fe20008000000 */
[----:B------:R-:W-:Y:S01]  /*2510*/  IMAD.IADD R0, R0, 0x1, R22 ;  /* 0x0000000100007824 */ /* 0x000fe200078e0216 */
[----:B------:R-:W-:Y:S01]  /*2520*/  SEL R4, R3, 0xffffffc0, !P0 ;  /* 0xffffffc003047807 */ /* 0x000fe20004000000 */
[----:B------:R-:W-:Y:S01]  /*2530*/  IMAD.U32 R3, RZ, RZ, UR7 ;  /* 0x00000007ff037e24 */ /* 0x000fe2000f8e00ff */
[----:B------:R-:W-:Y:S01]  /*2540*/  UMOV UR17, 0x1 ;  /* 0x0000000100117882 */ /* 0x000fe20000000000 */
[----:B------:R-:W-:Y:S01]  /*2550*/  IMAD.IADD R182, R182, 0x1, R181 ;  /* 0x00000001b6b67824 */ /* 0x000fe200078e02b5 */
[----:B------:R-:W-:Y:S01]  /*2560*/  LEA R224, R0, 0x18880, 0x1 ;  /* 0x0001888000e07811 */ /* 0x000fe200078e08ff */
[----:B------:R-:W-:Y:S01]  /*2570*/  STL [R1+0x44], R4 ;  /* 0x0000440401007387 */ /* 0x000fe20000100800 */
[----:B------:R-:W-:Y:S01]  /*2580*/  IADD3 R0, R3, -UR12, -R2 ;  /* 0x8000000c03007c10 */ /* 0x000fe2000fffe802 */
[----:B------:R-:W-:Y:S01]  /*2590*/  IMAD.IADD R189, R186, 0x1, R188 ;  /* 0x00000001babd7824 */ /* 0x000fe200078e02bc */
[----:B------:R-:W-:Y:S01]  /*25a0*/  IADD3 R3, -R2, UR19, RZ ;  /* 0x0000001302037c10 */ /* 0x000fe2000fffe1ff */
[----:B------:R1:W-:Y:S01]  /*25b0*/  STL [R1+0x4], R2 ;  /* 0x0000040201007387 */ /* 0x0003e20000100800 */
[C---:B------:R-:W-:Y:S01]  /*25c0*/  IADD3 R225, R224.reuse, 0x20, RZ ;  /* 0x00000020e0e17810 */ /* 0x040fe20007ffe0ff */
[C---:B------:R-:W-:Y:S01]  /*25d0*/  IMAD.IADD R227, R224.reuse, 0x1, R226 ;  /* 0x00000001e0e37824 */ /* 0x040fe200078e02e2 */
[----:B------:R-:W-:Y:S01]  /*25e0*/  @P1 IADD3 R225, R224, -0x20, RZ ;  /* 0xffffffe0e0e11810 */ /* 0x000fe20007ffe0ff */
[----:B------:R2:W-:Y:S01]  /*25f0*/  STL [R1+0xc], R3 ;  /* 0x00000c0301007387 */ /* 0x0005e20000100800 */
[----:B------:R-:W-:-:S02]  /*2600*/  UMOV UR4, URZ ;  /* 0x0000003f00047c82 */ /* 0x000fc40008000000 */
[----:B------:R-:W-:Y:S01]  /*2610*/  ULDC.64 UR24, c[0x0][0x118] ;  /* 0x0000460000187ab9 */ /* 0x000fe20000000a00 */
[----:B------:R-:W-:Y:S01]  /*2620*/  IMAD.IADD R226, R226, 0x1, R225 ;  /* 0x00000001e2e27824 */ /* 0x000fe200078e02e1 */
[----:B------:R-:W-:Y:S02]  /*2630*/  UISETP.GT.AND UP4, UPT, UR8, -0x1, UPT ;  /* 0xffffffff0800788c */ /* 0x000fe4000bf84270 */
[----:B------:R-:W-:Y:S01]  /*2640*/  ULDC.64 UR20, c[0x0][0x118] ;  /* 0x0000460000147ab9 */ /* 0x000fe20000000a00 */
[C---:B-1----:R-:W-:Y:S02]  /*2650*/  IADD3 R2, R0.reuse, c[0x0][0x2a4], RZ ;  /* 0x0000a90000027a10 */ /* 0x042fe40007ffe0ff */
[----:B------:R-:W-:-:S03]  /*2660*/  IADD3 R0, R0, UR6, RZ ;  /* 0x0000000600007c10 */ /* 0x000fc6000fffe0ff */
[----:B------:R2:W-:Y:S04]  /*2670*/  STL [R1], R2 ;  /* 0x0000000201007387 */ /* 0x0005e80000100800 */
[----:B------:R2:W-:Y:S02]  /*2680*/  STL [R1+0x8], R0 ;  /* 0x0000080001007387 */ /* 0x0005e40000100800 */
.L_x_1475:
[----:B------:R-:W-:Y:S04]  /*2690*/  DEPBAR.LE SB0, 0x1 ;  /* 0x000080400000791a */ /* 0x000fe80000000000 */
[----:B------:R-:W-:Y:S01]  /*26a0*/  BAR.SYNC.DEFER_BLOCKING 0x0 ;  /* 0x0000000000007b1d */ /* 0x000fe20000010000 */
[----:B--2---:R-:W-:Y:S01]  /*26b0*/  IMAD.U32 R0, RZ, RZ, UR4 ;  /* 0x00000004ff007e24 */ /* 0x004fe2000f8e00ff */
        /* <DEDUP_REMOVED lines=123> */
.L_x_1459:
[----:B------:R-:W-:Y:S04]  /*2e70*/  MOV R134, 0x1 ;  /* 0x0000000100867802 */ /* 0x000fe80000000f00 */
[----:B------:R-:W-:Y:S11]  /*2e80*/  ISETP.NE.AND P0, PT, R134, c[0x0][0x2a8], PT ;  /* 0x0000aa0086007a0c */ /* 0x000ff60003f05270 */
[----:B------:R-:W-:Y:S02]  /*2e90*/  @!UPT UIADD3 URZ, URZ, URZ, URZ ;  /* 0x0000003f3f3ff290 */ /* 0x000fe4000fffe03f */
[----:B------:R-:W-:Y:S05]  /*2ea0*/  @P0 IMAD.HI.U32 R134, R133, c[0x0][0x2ac], RZ ;  /* 0x0000ab0085860a27 */ /* 0x000fea00078e00ff */
[----:B------:R-:W-:Y:S02]  /*2eb0*/  @P0 SHF.R.U32.HI R133, RZ, c[0x0][0x2b0], R134 ;  /* 0x0000ac00ff850a19 */ /* 0x000fe40000011686 */
.L_x_1460:
[----:B------:R-:W-:Y:S05]  /*2ec0*/  BSYNC B0 ;  /* 0x0000000000007941 */ /* 0x000fea0003800000 */
.L_x_1458:
[----:B------:R-:W2:Y:S01]  /*2ed0*/  LDL R135, [R1+0x4] ;  /* 0x0000040001877983 */ /* 0x000ea20000100800 */
[----:B------:R-:W-:Y:S04]  /*2ee0*/  IMAD.MOV.U32 R134, RZ, RZ, c[0x0][0x2a8] ;  /* 0x0000aa00ff867624 */ /* 0x000fe800078e00ff */
[----:B------:R-:W-:Y:S04]  /*2ef0*/  IMAD R133, R133, R134, -UR13 ;  /* 0x8000000d85857e24 */ /* 0x000fe8000f8e0286 */
[----:B--2---:R-:W-:Y:S05]  /*2f00*/  IMAD.IADD R133, R133, 0x1, -R135 ;  /* 0x0000000185857824 */ /* 0x004fea00078e0a87 */
[----:B------:R-:W-:Y:S02]  /*2f10*/  IADD3 R134, R133, c[0x0][0x2a8], RZ ;  /* 0x0000aa0085867a10 */ /* 0x000fe40007ffe0ff */
[----:B------:R-:W-:Y:S02]  /*2f20*/  IMNMX R191, R191, R133, !PT ;  /* 0x00000085bfbf7217 */ /* 0x000fe40007800200 */
[----:B------:R-:W-:Y:S02]  /*2f30*/  IMNMX R195, R195, R134, PT ;  /* 0x00000086c3c37217 */ /* 0x000fe40003800200 */
.L_x_1457:
        /* <DEDUP_REMOVED lines=19> */
.L_x_1463:
[----:B------:R-:W-:Y:S04]  /*3070*/  MOV R134, 0x1 ;  /* 0x0000000100867802 */ /* 0x000fe80000000f00 */
[----:B------:R-:W-:Y:S11]  /*3080*/  ISETP.NE.AND P0, PT, R134, c[0x0][0x2a8], PT ;  /* 0x0000aa0086007a0c */ /* 0x000ff60003f05270 */
[----:B------:R-:W-:Y:S02]  /*3090*/  @!UPT UIADD3 URZ, URZ, URZ, URZ ;  /* 0x0000003f3f3ff290 */ /* 0x000fe4000fffe03f */
[----:B------:R-:W-:Y:S05]  /*30a0*/  @P0 IMAD.HI.U32 R134, R133, c[0x0][0x2ac], RZ ;  /* 0x0000ab0085860a27 */ /* 0x000fea00078e00ff */
[----:B------:R-:W-:Y:S02]  /*30b0*/  @P0 SHF.R.U32.HI R133, RZ, c[0x0][0x2b0], R134 ;  /* 0x0000ac00ff850a19 */ /* 0x000fe40000011686 */
.L_x_1464:
[----:B------:R-:W-:Y:S05]  /*30c0*/  BSYNC B0 ;  /* 0x0000000000007941 */ /* 0x000fea0003800000 */
.L_x_1462:
[----:B------:R-:W2:Y:S01]  /*30d0*/  LDL R135, [R1+0x4] ;  /* 0x0000040001877983 */ /* 0x000ea20000100800 */
[----:B------:R-:W-:Y:S04]  /*30e0*/  IMAD.MOV.U32 R134, RZ, RZ, c[0x0][0x2a8] ;  /* 0x0000aa00ff867624 */ /* 0x000fe800078e00ff */
[----:B------:R-:W-:Y:S04]  /*30f0*/  IMAD R133, R133, R134, -UR13 ;  /* 0x8000000d85857e24 */ /* 0x000fe8000f8e0286 */
[----:B--2---:R-:W-:Y:S05]  /*3100*/  IMAD.IADD R133, R133, 0x1, -R135 ;  /* 0x0000000185857824 */ /* 0x004fea00078e0a87 */
[----:B------:R-:W-:Y:S02]  /*3110*/  IADD3 R134, R133, c[0x0][0x2a8], RZ ;  /* 0x0000aa0085867a10 */ /* 0x000fe40007ffe0ff */
[----:B------:R-:W-:Y:S02]  /*3120*/  IMNMX R190, R190, R133, !PT ;  /* 0x00000085bebe7217 */ /* 0x000fe40007800200 */
[----:B------:R-:W-:Y:S02]  /*3130*/  IMNMX R194, R194, R134, PT ;  /* 0x00000086c2c27217 */ /* 0x000fe40003800200 */
.L_x_1461:
        /* <DEDUP_REMOVED lines=19> */
.L_x_1467:
[----:B------:R-:W-:Y:S04]  /*3270*/  MOV R134, 0x1 ;  /* 0x0000000100867802 */ /* 0x000fe80000000f00 */
[----:B------:R-:W-:Y:S11]  /*3280*/  ISETP.NE.AND P0, PT, R134, c[0x0][0x2a8], PT ;  /* 0x0000aa0086007a0c */ /* 0x000ff60003f05270 */
[----:B------:R-:W-:Y:S02]  /*3290*/  @!UPT UIADD3 URZ, URZ, URZ, URZ ;  /* 0x0000003f3f3ff290 */ /* 0x000fe4000fffe03f */
[----:B------:R-:W-:Y:S05]  /*32a0*/  @P0 IMAD.HI.U32 R134, R133, c[0x0][0x2ac], RZ ;  /* 0x0000ab0085860a27 */ /* 0x000fea00078e00ff */
[----:B------:R-:W-:Y:S02]  /*32b0*/  @P0 SHF.R.U32.HI R133, RZ, c[0x0][0x2b0], R134 ;  /* 0x0000ac00ff850a19 */ /* 0x000fe40000011686 */
.L_x_1468:
[----:B------:R-:W-:Y:S05]  /*32c0*/  BSYNC B0 ;  /* 0x0000000000007941 */ /* 0x000fea0003800000 */
.L_x_1466:
[----:B------:R-:W2:Y:S01]  /*32d0*/  LDL R135, [R1+0x4] ;  /* 0x0000040001877983 */ /* 0x000ea20000100800 */
[----:B------:R-:W-:Y:S04]  /*32e0*/  IMAD.MOV.U32 R134, RZ, RZ, c[0x0][0x2a8] ;  /* 0x0000aa00ff867624 */ /* 0x000fe800078e00ff */
[----:B------:R-:W-:Y:S04]  /*32f0*/  IMAD R133, R133, R134, -UR13 ;  /* 0x8000000d85857e24 */ /* 0x000fe8000f8e0286 */
[----:B--2---:R-:W-:Y:S05]  /*3300*/  IMAD.IADD R133, R133, 0x1, -R135 ;  /* 0x0000000185857824 */ /* 0x004fea00078e0a87 */
[----:B------:R-:W-:Y:S02]  /*3310*/  IADD3 R134, R133, c[0x0][0x2a8], RZ ;  /* 0x0000aa0085867a10 */ /* 0x000fe40007ffe0ff */
[----:B------:R-:W-:Y:S02]  /*3320*/  IMNMX R192, R192, R133, !PT ;  /* 0x00000085c0c07217 */ /* 0x000fe40007800200 */
[----:B------:R-:W-:Y:S02]  /*3330*/  IMNMX R197, R197, R134, PT ;  /* 0x00000086c5c57217 */ /* 0x000fe40003800200 */
.L_x_1465:
        /* <DEDUP_REMOVED lines=19> */
.L_x_1471:
[----:B------:R-:W-:Y:S04]  /*3470*/  MOV R133, 0x1 ;  /* 0x0000000100857802 */ /* 0x000fe80000000f00 */
[----:B------:R-:W-:Y:S11]  /*3480*/  ISETP.NE.AND P0, PT, R133, c[0x0][0x2a8], PT ;  /* 0x0000aa0085007a0c */ /* 0x000ff60003f05270 */
[----:B------:R-:W-:Y:S02]  /*3490*/  @!UPT UIADD3 URZ, URZ, URZ, URZ ;  /* 0x0000003f3f3ff290 */ /* 0x000fe4000fffe03f */
[----:B------:R-:W-:Y:S05]  /*34a0*/  @P0 IMAD.HI.U32 R133, R132, c[0x0][0x2ac], RZ ;  /* 0x0000ab0084850a27 */ /* 0x000fea00078e00ff */
[----:B------:R-:W-:Y:S02]  /*34b0*/  @P0 SHF.R.U32.HI R132, RZ, c[0x0][0x2b0], R133 ;  /* 0x0000ac00ff840a19 */ /* 0x000fe40000011685 */
.L_x_1472:
[----:B------:R-:W-:Y:S05]  /*34c0*/  BSYNC B0 ;  /* 0x0000000000007941 */ /* 0x000fea0003800000 */
.L_x_1470:
[----:B------:R-:W2:Y:S01]  /*34d0*/  LDL R134, [R1+0x4] ;  /* 0x0000040001867983 */ /* 0x000ea20000100800 */
[----:B------:R-:W-:Y:S04]  /*34e0*/  IMAD.MOV.U32 R133, RZ, RZ, c[0x0][0x2a8] ;  /* 0x0000aa00ff857624 */ /* 0x000fe800078e00ff */
[----:B------:R-:W-:Y:S04]  /*34f0*/  IMAD R132, R132, R133, -UR13 ;  /* 0x8000000d84847e24 */ /* 0x000fe8000f8e0285 */
[----:B--2---:R-:W-:Y:S05]  /*3500*/  IMAD.IADD R132, R132, 0x1, -R134 ;  /* 0x0000000184847824 */ /* 0x004fea00078e0a86 */
[----:B------:R-:W-:Y:S02]  /*3510*/  IADD3 R133, R132, c[0x0][0x2a8], RZ ;  /* 0x0000aa0084857a10 */ /* 0x000fe40007ffe0ff */
[----:B------:R-:W-:Y:S02]  /*3520*/  IMNMX R193, R193, R132, !PT ;  /* 0x00000084c1c17217 */ /* 0x000fe40007800200 */
[----:B------:R-:W-:Y:S02]  /*3530*/  IMNMX R196, R196, R133, PT ;  /* 0x00000085c4c47217 */ /* 0x000fe40003800200 */
.L_x_1469:
        /* <DEDUP_REMOVED lines=70> */
.L_x_1473:
        /* <DEDUP_REMOVED lines=320> */
[----:B------:R-:W1:Y:S02]  /*4da0*/  MUFU.EX2 R162, R203 ;  /* 0x000000cb00a27308 */ /* 0x000e640000000800 */
        /* <DEDUP_REMOVED lines=11> */
[----:B------:R1:W-:Y:S07]  /*4e60*/  MUFU.EX2 R173, R2 ;  /* 0x0000000200ad7308 */ /* 0x0003ee0000000800 */
[C---:B------:R-:W-:Y:S03]  /*4e70*/  HMMA.16816.F32 R48, R156.reuse, R174, R48 ;  /* 0x000000ae9c30723c */ /* 0x040fe60000001830 */
[----:B------:R-:W-:Y:S04]  /*4e80*/  MUFU.EX2 R172, R243 ;  /* 0x000000f300ac7308 */ /* 0x000fe80000000800 */
[----:B------:R-:W-:Y:S01]  /*4e90*/  IMAD.MOV.U32 R175, RZ, RZ, R146 ;  /* 0x000000ffffaf7224 */ /* 0x000fe200078e0092 */
[-C--:B------:R-:W-:Y:S04]  /*4ea0*/  HMMA.16816.F32 R52, R156, R176.reuse, R52 ;  /* 0x000000b09c34723c */ /* 0x080fe80000001834 */
[----:B------:R-:W-:Y:S01]  /*4eb0*/  IMAD.MOV.U32 R174, RZ, RZ, R144 ;  /* 0x000000ffffae7224 */ /* 0x000fe200078e0090 */
[----:B------:R-:W-:Y:S03]  /*4ec0*/  MUFU.EX2 R170, R245 ;  /* 0x000000f500aa7308 */ /* 0x000fe60000000800 */
[C---:B------:R-:W-:Y:S01]  /*4ed0*/  HMMA.16816.F32 R56, R164.reuse, R176, R56 ;  /* 0x000000b0a438723c */ /* 0x040fe20000001838 */
[----:B-1----:R-:W-:Y:S06]  /*4ee0*/  LDS R2, [R208.X4+0x184a0] ;  /* 0x0184a000d0027984 */ /* 0x002fec0000004800 */
[----:B------:R-:W-:Y:S01]  /*4ef0*/  IMAD.MOV.U32 R176, RZ, RZ, R147 ;  /* 0x000000ffffb07224 */ /* 0x000fe200078e0093 */
[-C--:B------:R-:W-:Y:S01]  /*4f00*/  HMMA.16816.F32 R60, R164, R178.reuse, R60 ;  /* 0x000000b2a43c723c */ /* 0x080fe2000000183c */
[----:B------:R-:W1:Y:S03]  /*4f10*/  MUFU.EX2 R164, R197 ;  /* 0x000000c500a47308 */ /* 0x000e660000000800 */
[----:B------:R-:W-:Y:S02]  /*4f20*/  IMAD.MOV.U32 R177, RZ, RZ, R149 ;  /* 0x000000ffffb17224 */ /* 0x000fe400078e0095 */
[----:B------:R-:W-:Y:S02]  /*4f30*/  LDSM.16.M88.4 R148, [R181+0x6080] ;  /* 0x00608000b594783b */ /* 0x000fe40000000200 */
[----:B------:R-:W-:Y:S03]  /*4f40*/  HMMA.16816.F32 R64, R156, R178, R64 ;  /* 0x000000b29c40723c */ /* 0x000fe60000001840 */
[----:B------:R-:W-:Y:S04]  /*4f50*/  MUFU.EX2 R157, R232 ;  /* 0x000000e8009d7308 */ /* 0x000fe80000000800 */
[----:B------:R-:W-:Y:S01]  /*4f60*/  IMAD.MOV.U32 R179, RZ, RZ, R145 ;  /* 0x000000ffffb37224 */ /* 0x000fe200078e0091 */
[-C--:B----4-:R-:W-:Y:S01]  /*4f70*/  HMMA.16816.F32 R4, R132, R136.reuse, R4 ;  /* 0x000000888404723c */ /* 0x090fe20000001804 */
[----:B------:R-:W4:Y:S04]  /*4f80*/  LDSM.16.M88.4 R144, [R181+0x5080] ;  /* 0x00508000b590783b */ /* 0x000f280000000200 */
[----:B------:R-:W-:Y:S03]  /*4f90*/  MUFU.EX2 R158, R231 ;  /* 0x000000e7009e7308 */ /* 0x000fe60000000800 */
[C---:B------:R-:W-:Y:S07]  /*4fa0*/  HMMA.16816.F32 R8, R140.reuse, R136, R8 ;  /* 0x000000888c08723c */ /* 0x040fee0000001808 */
[----:B------:R-:W-:Y:S01]  /*4fb0*/  MUFU.EX2 R159, R193 ;  /* 0x000000c1009f7308 */ /* 0x000fe20000000800 */
[-C--:B------:R-:W-:Y:S08]  /*4fc0*/  HMMA.16816.F32 R12, R140, R138.reuse, R12 ;  /* 0x0000008a8c0c723c */ /* 0x080ff0000000180c */
[C---:B------:R-:W-:Y:S01]  /*4fd0*/  HMMA.16816.F32 R16, R132.reuse, R138, R16 ;  /* 0x0000008a8410723c */ /* 0x040fe20000001810 */
[----:B------:R-:W1:Y:S10]  /*4fe0*/  MUFU.EX2 R156, R211 ;  /* 0x000000d3009c7308 */ /* 0x000e740000000800 */
[----:B------:R-:W1:Y:S01]  /*4ff0*/  MUFU.EX2 R167, R241 ;  /* 0x000000f100a77308 */ /* 0x000e620000000800 */
[-C--:B----4-:R-:W-:Y:S09]  /*5000*/  HMMA.16816.F32 R20, R132, R144.reuse, R20 ;  /* 0x000000908414723c */ /* 0x090ff20000001814 */
[----:B------:R-:W-:Y:S01]  /*5010*/  MUFU.EX2 R165, R196 ;  /* 0x000000c400a57308 */ /* 0x000fe20000000800 */
[C---:B------:R-:W-:Y:S09]  /*5020*/  HMMA.16816.F32 R24, R140.reuse, R144, R24 ;  /* 0x000000908c18723c */ /* 0x040ff20000001818 */
[----:B------:R-:W4:Y:S01]  /*5030*/  MUFU.EX2 R166, R246 ;  /* 0x000000f600a67308 */ /* 0x000f220000000800 */
[-C--:B------:R-:W-:Y:S08]  /*5040*/  HMMA.16816.F32 R28, R140, R146.reuse, R28 ;  /* 0x000000928c1c723c */ /* 0x080ff0000000181c */
        /* <DEDUP_REMOVED lines=20> */
[C---:B------:R-:W-:Y:S01]  /*5190*/  HMMA.16816.F32 R16, R136.reuse, R146, R16 ;  /* 0x000000928810723c */ /* 0x040fe20000001810 */
[----:B------:R-:W-:Y:S03]  /*51a0*/  MUFU.EX2 R147, R250 ;  /* 0x000000fa00937308 */ /* 0x000fe60000000800 */
        /* <DEDUP_REMOVED lines=25> */
[----:B------:R-:W-:Y:S02]  /*5340*/  FADD.FTZ R23, R23, -R2 ;  /* 0x8000000217177221 */ /* 0x000fe40000010000 */
        /* <DEDUP_REMOVED lines=14> */
[----:B------:R-:W-:Y:S01]  /*5430*/  MUFU.EX2 R152, R194 ;  /* 0x000000c200987308 */ /* 0x000fe20000000800 */
        /* <DEDUP_REMOVED lines=12> */
[----:B------:R-:W1:Y:S01]  /*5500*/  MUFU.EX2 R151, R191 ;  /* 0x000000bf00977308 */ /* 0x000e620000000800 */
        /* <DEDUP_REMOVED lines=10> */
[----:B------:R-:W2:Y:S01]  /*55b0*/  LDS R0, [R208.X4+0x18580] ;  /* 0x01858000d0007984 */ /* 0x000ea20000004800 */
        /* <DEDUP_REMOVED lines=12> */
[----:B------:R-:W-:Y:S01]  /*5680*/  FMUL.FTZ R18, R228, R18 ;  /* 0x00000012e4127220 */ /* 0x000fe20000410000 */
[----:B------:R-:W-:Y:S01]  /*5690*/  F2FP.PACK_AB R48, R222, R219 ;  /* 0x000000dbde30723e */ /* 0x000fe200000000ff */
[----:B------:R-:W-:Y:S01]  /*56a0*/  FMUL.FTZ R19, R223, R19 ;  /* 0x00000013df137220 */ /* 0x000fe20000410000 */
[----:B------:R-:W-:Y:S01]  /*56b0*/  F2FP.PACK_AB R143, R53, R52 ;  /* 0x00000034358f723e */ /* 0x000fe200000000ff */
[----:B------:R-:W-:Y:S02]  /*56c0*/  FMUL.FTZ R16, R216, R16 ;  /* 0x00000010d8107220 */ /* 0x000fe40000410000 */
        /* <DEDUP_REMOVED lines=13> */
[----:B------:R-:W1:Y:S01]  /*57a0*/  MUFU.EX2 R155, R247 ;  /* 0x000000f7009b7308 */ /* 0x000e620000000800 */
[----:B------:R-:W-:Y:S01]  /*57b0*/  FMUL.FTZ R51, R169, R55 ;  /* 0x00000037a9337220 */ /* 0x000fe20000410000 */
[----:B------:R-:W-:Y:S01]  /*57c0*/  F2FP.PACK_AB R50, R50, R5 ;  /* 0x000000053232723e */ /* 0x000fe200000000ff */
[----:B------:R-:W-:Y:S01]  /*57d0*/  FMUL.FTZ R38, R199, R67 ;  /* 0x00000043c7267220 */ /* 0x000fe20000410000 */
[----:B----4-:R-:W-:Y:S01]  /*57e0*/  F2FP.PACK_AB R5, R166, R170 ;  /* 0x000000aaa605723e */ /* 0x010fe200000000ff */
[----:B------:R-:W-:Y:S01]  /*57f0*/  FMUL.FTZ R34, R218, R34 ;  /* 0x00000022da227220 */ /* 0x000fe20000410000 */
[----:B------:R-:W-:Y:S01]  /*5800*/  F2FP.PACK_AB R51, R51, R54 ;  /* 0x000000363333723e */ /* 0x000fe200000000ff */
[--C-:B--2---:R-:W-:Y:S02]  /*5810*/  FADD.FTZ R8, R8, -R0.reuse ;  /* 0x8000000008087221 */ /* 0x104fe40000010000 */
[--C-:B------:R-:W-:Y:S01]  /*5820*/  FADD.FTZ R9, R9, -R0.reuse ;  /* 0x8000000009097221 */ /* 0x100fe20000010000 */
[----:B------:R-:W-:Y:S01]  /*5830*/  MUFU.EX2 R55, R252 ;  /* 0x000000fc00377308 */ /* 0x000fe20000000800 */
[--C-:B------:R-:W-:Y:S02]  /*5840*/  FADD.FTZ R12, R12, -R0.reuse ;  /* 0x800000000c0c7221 */ /* 0x100fe40000010000 */
[--C-:B------:R-:W-:Y:S02]  /*5850*/  FADD.FTZ R13, R13, -R0.reuse ;  /* 0x800000000d0d7221 */ /* 0x100fe40000010000 */
[--C-:B------:R-:W-:Y:S02]  /*5860*/  FADD.FTZ R2, R24, -R0.reuse ;  /* 0x8000000018027221 */ /* 0x100fe40000010000 */
[--C-:B------:R-:W-:Y:S02]  /*5870*/  FADD.FTZ R25, R25, -R0.reuse ;  /* 0x8000000019197221 */ /* 0x100fe40000010000 */
[--C-:B------:R-:W-:Y:S01]  /*5880*/  FADD.FTZ R28, R28, -R0.reuse ;  /* 0x800000001c1c7221 */ /* 0x100fe20000010000 */
[----:B------:R-:W2:Y:S01]  /*5890*/  MUFU.EX2 R67, R251 ;  /* 0x000000fb00437308 */ /* 0x000ea20000000800 */
        /* <DEDUP_REMOVED lines=10> */
[----:B------:R-:W4:Y:S01]  /*5940*/  LDS R0, [R208.X4+0x185a0] ;  /* 0x0185a000d0007984 */ /* 0x000f220000004800 */
        /* <DEDUP_REMOVED lines=20> */
[----:B------:R-:W3:Y:S01]  /*5a90*/  MUFU.EX2 R41, R176 ;  /* 0x000000b000297308 */ /* 0x000ee20000000800 */
[----:B------:R-:W-:Y:S01]  /*5aa0*/  FMUL.FTZ R9, R235, R9 ;  /* 0x00000009eb097220 */ /* 0x000fe20000410000 */
[----:B--2---:R-:W-:Y:S01]  /*5ab0*/  F2FP.PACK_AB R4, R153, R154 ;  /* 0x0000009a9904723e */ /* 0x004fe200000000ff */
[----:B------:R-:W-:Y:S01]  /*5ac0*/  FMUL.FTZ R52, R217, R35 ;  /* 0x00000023d9347220 */ /* 0x000fe20000410000 */
[----:B------:R-:W-:Y:S01]  /*5ad0*/  F2FP.PACK_AB R35, R213, R214 ;  /* 0x000000d6d523723e */ /* 0x000fe200000000ff */
[----:B------:R-:W-:Y:S01]  /*5ae0*/  FMUL.FTZ R12, R173, R29 ;  /* 0x0000001dad0c7220 */ /* 0x000fe20000410000 */
[----:B------:R-:W-:Y:S01]  /*5af0*/  F2FP.PACK_AB R23, R9, R8 ;  /* 0x000000080917723e */ /* 0x000fe200000000ff */
[----:B------:R3:W-:Y:S01]  /*5b00*/  STS [R224+0x2400], R4 ;  /* 0x00240004e0007388 */ /* 0x0007e20000000800 */
[----:B------:R-:W-:Y:S02]  /*5b10*/  F2FP.PACK_AB R9, R173, R206 ;  /* 0x000000cead09723e */ /* 0x000fe400000000ff */
[----:B------:R-:W2:Y:S01]  /*5b20*/  MUFU.EX2 R29, R177 ;  /* 0x000000b1001d7308 */ /* 0x000ea20000000800 */
[----:B------:R-:W-:Y:S01]  /*5b30*/  F2FP.PACK_AB R52, R52, R34 ;  /* 0x000000223434723e */ /* 0x000fe200000000ff */
[----:B------:R5:W-:Y:S01]  /*5b40*/  STS [R225+0x2400], R2 ;  /* 0x00240002e1007388 */ /* 0x000be20000000800 */
[----:B------:R-:W-:Y:S01]  /*5b50*/  F2FP.PACK_AB R34, R167, R210 ;  /* 0x000000d2a722723e */ /* 0x000fe200000000ff */
[--C-:B----4-:R-:W-:Y:S01]  /*5b60*/  FADD.FTZ R11, R11, -R0.reuse ;  /* 0x800000000b0b7221 */ /* 0x110fe20000010000 */
        /* <DEDUP_REMOVED lines=13> */
[----:B------:R-:W-:Y:S01]  /*5c40*/  FMUL.FTZ R144, R165, R64 ;  /* 0x00000040a5907220 */ /* 0x000fe20000410000 */
[C---:B------:R-:W-:Y:S01]  /*5c50*/  F2FP.PACK_AB R64, R198.reuse, R165 ;  /* 0x000000a5c640723e */ /* 0x040fe200000000ff */
[----:B------:R-:W-:Y:S01]  /*5c60*/  FMUL.FTZ R65, R198, R65 ;  /* 0x00000041c6417220 */ /* 0x000fe20000410000 */
[----:B------:R-:W-:Y:S01]  /*5c70*/  STS [R226+0x400], R36 ;  /* 0x00040024e2007388 */ /* 0x000fe20000000800 */
[----:B---3--:R-:W-:Y:S01]  /*5c80*/  F2FP.PACK_AB R4, R149, R150 ;  /* 0x000000969504723e */ /* 0x008fe200000000ff */
[----:B------:R-:W-:Y:S02]  /*5c90*/  FMUL.FTZ R32, R159, R32 ;  /* 0x000000209f207220 */ /* 0x000fe40000410000 */
        /* <DEDUP_REMOVED lines=9> */
[----:B------:R-:W-:Y:S01]  /*5d30*/  F2FP.PACK_AB R145, R33, R32 ;  /* 0x000000202191723e */ /* 0x000fe200000000ff */
[----:B------:R-:W-:Y:S01]  /*5d40*/  FMUL.FTZ R10, R154, R10 ;  /* 0x0000000a9a0a7220 */ /* 0x000fe20000410000 */
[----:B------:R-:W-:Y:S01]  /*5d50*/  F2FP.PACK_AB R33, R169, R168 ;  /* 0x000000a8a921723e */ /* 0x000fe200000000ff */
[----:B------:R-:W-:Y:S01]  /*5d60*/  STS [R226+0x2000], R9 ;  /* 0x00200009e2007388 */ /* 0x000fe20000000800 */
[----:B------:R-:W-:Y:S01]  /*5d70*/  F2FP.PACK_AB R32, R199, R238 ;  /* 0x000000eec720723e */ /* 0x000fe200000000ff */
[--C-:B------:R-:W-:Y:S01]  /*5d80*/  FADD.FTZ R14, R14, -R0.reuse ;  /* 0x800000000e0e7221 */ /* 0x100fe20000010000 */
[----:B------:R-:W-:Y:S01]  /*5d90*/  F2FP.PACK_AB R6, R200, R155 ;  /* 0x0000009bc806723e */ /* 0x000fe200000000ff */
[----:B------:R-:W-:Y:S01]  /*5da0*/  STS [R224+0x4000], R134 ;  /* 0x00400086e0007388 */ /* 0x000fe20000000800 */
        /* <DEDUP_REMOVED lines=10> */
[----:B---3--:R-:W-:Y:S01]  /*5e50*/  F2FP.PACK_AB R4, R55, R67 ;  /* 0x000000433704723e */ /* 0x008fe200000000ff */
[----:B------:R-:W-:Y:S02]  /*5e60*/  FMUL.FTZ R30, R148, R30 ;  /* 0x0000001e941e7220 */ /* 0x000fe40000410000 */
[----:B------:R-:W-:Y:S01]  /*5e70*/  STS [R224+0x6000], R8 ;  /* 0x00600008e0007388 */ /* 0x000fe20000000800 */
[----:B----4-:R-:W-:Y:S01]  /*5e80*/  F2FP.PACK_AB R2, R41, R54 ;  /* 0x000000362902723e */ /* 0x010fe200000000ff */
[--C-:B------:R-:W-:Y:S02]  /*5e90*/  FADD.FTZ R42, R42, -R0.reuse ;  /* 0x800000002a2a7221 */ /* 0x100fe40000010000 */
[----:B------:R3:W-:Y:S01]  /*5ea0*/  STS [R224+0x6400], R4 ;  /* 0x00640004e0007388 */ /* 0x0007e20000000800 */
[--C-:B------:R-:W-:Y:S02]  /*5eb0*/  FADD.FTZ R46, R46, -R0.reuse ;  /* 0x800000002e2e7221 */ /* 0x100fe40000010000 */
[----:B------:R-:W-:Y:S01]  /*5ec0*/  FMUL.FTZ R42, R67, R42 ;  /* 0x0000002a432a7220 */ /* 0x000fe20000410000 */
[----:B------:R4:W-:Y:S01]  /*5ed0*/  STS [R225+0x6400], R2 ;  /* 0x00640002e1007388 */ /* 0x0009e20000000800 */
[----:B------:R-:W-:Y:S02]  /*5ee0*/  FMUL.FTZ R46, R54, R46 ;  /* 0x0000002e362e7220 */ /* 0x000fe40000410000 */
[----:B------:R-:W-:Y:S01]  /*5ef0*/  FMUL.FTZ R66, R238, R66 ;  /* 0x00000042ee427220 */ /* 0x000fe20000410000 */
[----:B------:R-:W-:Y:S01]  /*5f00*/  STS [R225+0x6000], R7 ;  /* 0x00600007e1007388 */ /* 0x000fe20000000800 */
[--C-:B------:R-:W-:Y:S02]  /*5f10*/  FADD.FTZ R58, R58, -R0.reuse ;  /* 0x800000003a3a7221 */ /* 0x100fe40000010000 */
[--C-:B------:R-:W-:Y:S01]  /*5f20*/  FADD.FTZ R59, R59, -R0.reuse ;  /* 0x800000003b3b7221 */ /* 0x100fe20000010000 */
[----:B------:R-:W-:Y:S01]  /*5f30*/  STS [R227+0x4000], R132 ;  /* 0x00400084e3007388 */ /* 0x000fe20000000800 */
[----:B--2---:R-:W-:Y:S01]  /*5f40*/  FMUL.FTZ R58, R29, R58 ;  /* 0x0000003a1d3a7220 */ /* 0x004fe20000410000 */
[----:B------:R-:W-:Y:S01]  /*5f50*/  F2FP.PACK_AB R38, R38, R66 ;  /* 0x000000422626723e */ /* 0x000fe200000000ff */
[----:B------:R-:W-:Y:S01]  /*5f60*/  FMUL.FTZ R56, R170, R56 ;  /* 0x00000038aa387220 */ /* 0x000fe20000410000 */
[----:B------:R-:W-:Y:S01]  /*5f70*/  STS [R227+0x4400], R33 ;  /* 0x00440021e3007388 */ /* 0x000fe20000000800 */
[----:B------:R-:W-:Y:S02]  /*5f80*/  FMUL.FTZ R20, R166, R57 ;  /* 0x00000039a6147220 */ /* 0x000fe40000410000 */
[--C-:B------:R-:W-:Y:S01]  /*5f90*/  FADD.FTZ R62, R62, -R0.reuse ;  /* 0x800000003e3e7221 */ /* 0x100fe20000010000 */
[----:B------:R-:W-:Y:S01]  /*5fa0*/  STS [R226+0x4000], R64 ;  /* 0x00400040e2007388 */ /* 0x000fe20000000800 */
[----:B------:R-:W-:Y:S01]  /*5fb0*/  FADD.FTZ R63, R63, -R0 ;  /* 0x800000003f3f7221 */ /* 0x000fe20000010000 */
[----:B------:R-:W-:Y:S01]  /*5fc0*/  F2FP.PACK_AB R20, R20, R56 ;  /* 0x000000381414723e */ /* 0x000fe200000000ff */
[----:B-1----:R-:W-:Y:S01]  /*5fd0*/  FMUL.FTZ R62, R19, R62 ;  /* 0x0000003e133e7220 */ /* 0x002fe20000410000 */
[----:B------:R-:W-:Y:S01]  /*5fe0*/  STS [R226+0x4400], R32 ;  /* 0x00440020e2007388 */ /* 0x000fe20000000800 */
[----:B---3--:R-:W-:Y:S02]  /*5ff0*/  FMUL.FTZ R4, R149, R27 ;  /* 0x0000001b95047220 */ /* 0x008fe40000410000 */
[----:B------:R-:W-:Y:S01]  /*6000*/  FMUL.FTZ R60, R155, R60 ;  /* 0x0000003c9b3c7220 */ /* 0x000fe20000410000 */
[----:B------:R1:W-:Y:S01]  /*6010*/  STS [R227+0x6000], R5 ;  /* 0x00600005e3007388 */ /* 0x0003e20000000800 */
[----:B----4-:R-:W-:Y:S01]  /*6020*/  F2FP.PACK_AB R2, R25, R29 ;  /* 0x0000001d1902723e */ /* 0x010fe200000000ff */
[----:B------:R-:W-:Y:S01]  /*6030*/  FMUL.FTZ R21, R200, R61 ;  /* 0x0000003dc8157220 */ /* 0x000fe20000410000 */
[----:B------:R-:W-:Y:S01]  /*6040*/  F2FP.PACK_AB R4, R4, R26 ;  /* 0x0000001a0404723e */ /* 0x000fe200000000ff */
[----:B------:R-:W-:Y:S02]  /*6050*/  FMUL.FTZ R63, R201, R63 ;  /* 0x0000003fc93f7220 */ /* 0x000fe40000410000 */
[----:B------:R2:W-:Y:S01]  /*6060*/  STS [R227+0x6400], R2 ;  /* 0x00640002e3007388 */ /* 0x0005e20000000800 */
[----:B------:R-:W-:Y:S01]  /*6070*/  IMAD.U32 R0, RZ, RZ, UR4 ;  /* 0x00000004ff007e24 */ /* 0x000fe2000f8e00ff */
[----:B------:R-:W-:Y:S02]  /*6080*/  F2FP.PACK_AB R21, R21, R60 ;  /* 0x0000003c1515723e */ /* 0x000fe400000000ff */
[----:B------:R3:W-:Y:S01]  /*6090*/  STS [R226+0x6000], R6 ;  /* 0x00600006e2007388 */ /* 0x0007e20000000800 */
[----:B------:R-:W-:Y:S02]  /*60a0*/  IMAD R0, R0, 0x2000, R186 ;  /* 0x0000200000007824 */ /* 0x000fe400078e02ba */
        /* <DEDUP_REMOVED lines=31> */
[----:B------:R2:W-:Y:S04]  /*62a0*/  STS [R225+0xc000], R141 ;  /* 0x00c0008de1007388 */ /* 0x0005e80000000800 */
[----:B------:R-:W-:Y:S01]  /*62b0*/  STS [R225+0xc400], R50 ;  /* 0x00c40032e1007388 */ /* 0x000fe20000000800 */
[----:B-1----:R-:W-:Y:S03]  /*62c0*/  FMUL.FTZ R4, R25, R59 ;  /* 0x0000003b19047220 */ /* 0x002fe60000410000 */
[----:B------:R1:W-:Y:S02]  /*62d0*/  STS [R224+0xe400], R2 ;  /* 0x00e40002e0007388 */ /* 0x0003e40000000800 */
[----:B------:R-:W-:Y:S02]  /*62e0*/  F2FP.PACK_AB R4, R4, R58 ;  /* 0x0000003a0404723e */ /* 0x000fe400000000ff */
[----:B------:R-:W-:Y:S04]  /*62f0*/  STS [R224+0xe000], R13 ;  /* 0x00e0000de0007388 */ /* 0x000fe80000000800 */
[----:B------:R-:W-:Y:S04]  /*6300*/  STS [R225+0xe000], R18 ;  /* 0x00e00012e1007388 */ /* 0x000fe80000000800 */
[----:B------:R-:W-:Y:S04]  /*6310*/  STS [R225+0xe400], R5 ;  /* 0x00e40005e1007388 */ /* 0x000fe80000000800 */
[----:B------:R-:W-:Y:S01]  /*6320*/  STS [R227+0xc000], R143 ;  /* 0x00c0008fe3007388 */ /* 0x000fe20000000800 */
[----:B--2---:R-:W-:Y:S03]  /*6330*/  IMAD.SHL.U32 R141, R0, 0x2, RZ ;  /* 0x00000002008d7824 */ /* 0x004fe600078e00ff */
[----:B------:R-:W-:Y:S01]  /*6340*/  STS [R227+0xc400], R51 ;  /* 0x00c40033e3007388 */ /* 0x000fe20000000800 */
[----:B------:R-:W-:Y:S03]  /*6350*/  IMAD.IADD R0, R3, 0x1, R141 ;  /* 0x0000000103007824 */ /* 0x000fe600078e028d */
        /* <DEDUP_REMOVED lines=168> */
.L_x_1474:
        /* <DEDUP_REMOVED lines=280> */
.L_x_1454:
[----:B------:R-:W-:Y:S05]  /*7f60*/  @P2 EXIT ;  /* 0x000000000000294d */ /* 0x000fea0003800000 */
[----:B------:R-:W2:Y:S01]  /*7f70*/  LDL.LU R8, [R1+0x64] ;  /* 0x0000640001087983 */ /* 0x000ea20000300800 */
[----:B------:R-:W-:Y:S01]  /*7f80*/  ISETP.NE.U32.AND P1, PT, RZ, c[0x0][0x360], PT ;  /* 0x0000d800ff007a0c */ /* 0x000fe20003f25070 */
[----:B------:R-:W-:-:S03]  /*7f90*/  ULDC.64 UR6, c[0x0][0x118] ;  /* 0x0000460000067ab9 */ /* 0x000fc60000000a00 */
[----:B------:R-:W-:-:S13]  /*7fa0*/  ISETP.NE.AND.EX P1, PT, RZ, c[0x0][0x364], PT, P1 ;  /* 0x0000d900ff007a0c */ /* 0x000fda0003f25310 */
[----:B------:R-:W-:Y:S01]  /*7fb0*/  @P1 IMAD.MOV.U32 R2, RZ, RZ, 0x4 ;  /* 0x00000004ff021424 */ /* 0x000fe200078e00ff */
[----:B------:R-:W3:Y:S03]  /*7fc0*/  S2R R5, SR_CTAID.Y ;  /* 0x0000000000057919 */ /* 0x000ee60000002600 */
[----:B--2---:R-:W-:-:S06]  /*7fd0*/  @P1 IMAD.WIDE R2, R8, R2, c[0x0][0x360] ;  /* 0x0000d80008021625 */ /* 0x004fcc00078e0202 */
[----:B------:R2:W4:Y:S01]  /*7fe0*/  @P1 LDG.E R2, [R2.64] ;  /* 0x0000000602021981 */ /* 0x000522000c1e1900 */
[----:B-1----:R-:W-:Y:S01]  /*7ff0*/  IMAD.MOV.U32 R0, RZ, RZ, 0x1 ;  /* 0x00000001ff007424 */ /* 0x002fe200078e00ff */
[----:B------:R-:W-:Y:S01]  /*8000*/  ULDC UR5, c[0x0][0x358] ;  /* 0x0000d60000057ab9 */ /* 0x000fe20000000800 */
[----:B---3--:R-:W-:Y:S01]  /*8010*/  IMAD.MOV.U32 R7, RZ, RZ, R5 ;  /* 0x000000ffff077224 */ /* 0x008fe200078e0005 */
[----:B------:R-:W1:Y:S01]  /*8020*/  S2R R10, SR_TID.X ;  /* 0x00000000000a7919 */ /* 0x000e620000002100 */
[----:B------:R-:W-:-:S03]  /*8030*/  UIMAD UR5, UR8, UR5, URZ ;  /* 0x00000005080572a4 */ /* 0x000fc6000f8e023f */
[----:B------:R-:W-:Y:S01]  /*8040*/  BAR.SYNC.DEFER_BLOCKING 0x1, 0x100 ;  /* 0x0044000000007b1d */ /* 0x000fe20000010000 */
[----:B------:R-:W-:Y:S01]  /*8050*/  ISETP.NE.AND P0, PT, R0, c[0x0][0x338], PT ;  /* 0x0000ce0000007a0c */ /* 0x000fe20003f05270 */
[C---:B------:R-:W-:Y:S01]  /*8060*/  IMAD R0, R8.reuse, c[0x0][0x2f4], RZ ;  /* 0x0000bd0008007a24 */ /* 0x040fe200078e02ff */
[----:B------:R-:W-:Y:S02]  /*8070*/  SHF.R.S32.HI R16, RZ, 0x1f, R8 ;  /* 0x0000001fff107819 */ /* 0x000fe40000011408 */
[----:B------:R-:W-:Y:S01]  /*8080*/  SEL R12, R8, RZ, !P1 ;  /* 0x000000ff080c7207 */ /* 0x000fe20004800000 */
        /* <DEDUP_REMOVED lines=17> */
[----:B-1----:R-:W-:Y:S01]  /*81a0*/  ISETP.NE.AND P2, PT, R10, RZ, PT ;  /* 0x000000ff0a00720c */ /* 0x002fe20003f45270 */
        /* <DEDUP_REMOVED lines=8> */
.L_x_1478:
[----:B------:R-:W2:Y:S01]  /*8230*/  LDG.E.STRONG.GPU R0, [R4.64] ;  /* 0x0000000604007981 */ /* 0x000ea2000c1ef900 */
[----:B------:R-:W-:Y:S01]  /*8240*/  YIELD ;  /* 0x0000000000007946 */ /* 0x000fe20003800000 */
[----:B--2---:R-:W-:Y:S01]  /*8250*/  ISETP.NE.AND P0, PT, R0, R6, PT ;  /* 0x000000060000720c */ /* 0x004fe20003f05270 */
[----:B------:R-:W-:-:S12]  /*8260*/  CCTL.IVALL ;  /* 0x00000000ff00798f */ /* 0x000fd80002000000 */
[----:B------:R-:W-:Y:S05]  /*8270*/  @P0 BRA `(.L_x_1478) ;  /* 0xffffffb000000947 */ /* 0x000fea000383ffff */
.L_x_1477:
[----:B------:R-:W-:Y:S05]  /*8280*/  BSYNC B0 ;  /* 0x0000000000007941 */ /* 0x000fea0003800000 */
.L_x_1476:
[----:B------:R-:W-:Y:S01]  /*8290*/  MOV R17, 0xffffffff ;  /* 0xffffffff00117802 */ /* 0x000fe20000000f00 */
[----:B------:R-:W-:Y:S05]  /*82a0*/  BRA.CONV ~URZ, `(.L_x_1479) ;  /* 0x000000237f007947 */ /* 0x000fea000b800000 */
[----:B------:R-:W-:Y:S02]  /*82b0*/  MOV R8, 0x82d0 ;  /* 0x000082d000087802 */ /* 0x000fe40000000f00 */
[----:B------:R-:W-:Y:S05]  /*82c0*/  CALL.REL.NOINC `($__internal_9_$__cuda_sm70_warpsync) ;  /* 0x0000089000007944 */ /* 0x000fea0003c00000 */
.L_x_1479:
        /* <DEDUP_REMOVED lines=50> */
[----:B-1----:R-:W-:Y:S05]  /*85f0*/  CALL.REL.NOINC `($__internal_9_$__cuda_sm70_warpsync) ;  /* 0x0000056000007944 */ /* 0x002fea0003c00000 */
.L_x_1480:
        /* <DEDUP_REMOVED lines=12> */
.L_x_1482:
[----:B------:R-:W-:Y:S05]  /*86c0*/  BSYNC B0 ;  /* 0x0000000000007941 */ /* 0x000fea0003800000 */
.L_x_1481:
[----:B--2---:R-:W-:Y:S01]  /*86d0*/  IADD3 R4, P0, R14, c[0x0][0x348], RZ ;  /* 0x0000d2000e047a10 */ /* 0x004fe20007f1e0ff */
[----:B------:R-:W-:Y:S03]  /*86e0*/  BSSY B0, `(.L_x_1483) ;  /* 0x0000008000007945 */ /* 0x000fe60003800000 */
[----:B------:R-:W-:Y:S01]  /*86f0*/  IADD3.X R5, R15, c[0x0][0x34c], RZ, P0, !PT ;  /* 0x0000d3000f057a10 */ /* 0x000fe200007fe4ff */
[----:B------:R-:W-:Y:S05]  /*8700*/  @P2 BRA `(.L_x_1484) ;  /* 0x0000005000002947 */ /* 0x000fea0003800000 */
.L_x_1485:
[----:B------:R-:W2:Y:S01]  /*8710*/  LDG.E.STRONG.GPU R0, [R4.64] ;  /* 0x0000000604007981 */ /* 0x000ea2000c1ef900 */
[----:B------:R-:W-:Y:S01]  /*8720*/  YIELD ;  /* 0x0000000000007946 */ /* 0x000fe20003800000 */
[----:B--2---:R-:W-:Y:S01]  /*8730*/  ISETP.NE.AND P0, PT, R0, R6, PT ;  /* 0x000000060000720c */ /* 0x004fe20003f05270 */
[----:B------:R-:W-:-:S12]  /*8740*/  CCTL.IVALL ;  /* 0x00000000ff00798f */ /* 0x000fd80002000000 */
[----:B------:R-:W-:Y:S05]  /*8750*/  @P0 BRA `(.L_x_1485) ;  /* 0xffffffb000000947 */ /* 0x000fea000383ffff */
.L_x_1484:
[----:B------:R-:W-:Y:S05]  /*8760*/  BSYNC B0 ;  /* 0x0000000000007941 */ /* 0x000fea0003800000 */
.L_x_1483:
[----:B------:R-:W-:Y:S05]  /*8770*/  BRA.CONV ~URZ, `(.L_x_1486) ;  /* 0x000000237f007947 */ /* 0x000fea000b800000 */
[----:B------:R-:W-:Y:S02]  /*8780*/  MOV R8, 0x87a0 ;  /* 0x000087a000087802 */ /* 0x000fe40000000f00 */
[----:B-1----:R-:W-:Y:S05]  /*8790*/  CALL.REL.NOINC `($__internal_9_$__cuda_sm70_warpsync) ;  /* 0x000003c000007944 */ /* 0x002fea0003c00000 */
.L_x_1486:
        /* <DEDUP_REMOVED lines=48> */
.L_x_1487:
        /* <DEDUP_REMOVED lines=12> */
        .weak           $__internal_9_$__cuda_sm70_warpsync
        .type           $__internal_9_$__cuda_sm70_warpsync,@function
        .size           $__internal_9_$__cuda_sm70_warpsync,(.L_x_1843 - $__internal_9_$__cuda_sm70_warpsync)
$__internal_9_$__cuda_sm70_warpsync:
[----:B------:R-:W-:Y:S01]  /*8b60*/  MOV R9, 0x0 ;  /* 0x0000000000097802 */ /* 0x000fe20000000f00 */
[----:B------:R-:W-:Y:S04]  /*8b70*/  WARPSYNC R17 ;  /* 0x0000001100007348 */ /* 0x000fe80003800000 */
[----:B------:R-:W-:Y:S05]  /*8b80*/  RET.REL.NODEC R8 `(_ZN7cutlass13device_kernelIN5flash19enable_sm80_to_sm89INS1_16FlashAttnBwdSm80INS1_25CollectiveMainloopBwdSm80ILi2ELi2EN4cute5tupleIJNS5_1CILi128EEES8_NS7_ILi64EEEEEENS_6half_tEfNS_4arch4Sm80ELb0ELb1ELb0ELb1ELb1ELb0ELb0ELb0ELi2ELi4ELi4ELi4ELb0EEENS1_24CollectiveEpilogueBwdGQAISA_fSD_Li256ELb1ELb1EEENS1_19SingleTileSchedulerILb1ELb0ELb0ELi128EEEEEEEEEvNT_6ParamsE) ;  /* 0xffff747008007950 */ /* 0x000fea0003c3ffff */
.L_x_1488:
        /* <DEDUP_REMOVED lines=15> */
.L_x_1843:


//--------------------- .text._ZN7cutlass13device_kernelIN5flash19enable_sm80_to_sm89INS1_16FlashAttnBwdSm80INS1_25CollectiveMainloopBwdSm80ILi2ELi2EN4cute5tupleIJNS5_1CILi128EEES8_NS7_ILi64EEEEEENS_6half_tEfNS_4arch4Sm80ELb1ELb0ELb0ELb0ELb0ELb0ELb0ELb0ELi2ELi4ELi4ELi4ELb0EEENS1_21CollectiveEpilogueBwdISA_SB_SD_Li256ELb0ELb0ELi2EEENS1_25SingleTileBwdLPTSchedulerILb0ELi128ELb0EEEEEEEEEvNT_6ParamsE --------------------------
	.section	.text._ZN7cutlass13device_kernelIN5flash19enable_sm80_to_sm89INS1_16FlashAttnBwdSm80INS1_25CollectiveMainloopBwdSm80ILi2ELi2EN4cute5tupleIJNS5_1CILi128EEES8_NS7_ILi64EEEEEENS_6half_tEfNS_4arch4Sm80ELb1ELb0ELb0ELb0ELb0ELb0ELb0ELb0ELi2ELi4ELi4ELi4ELb0EEENS1_21CollectiveEpilogueBwdISA_SB_SD_Li256ELb0ELb0ELi2EEENS1_25SingleTileBwdLPTSchedulerILb0ELi128ELb0EEEEEEEEEvNT_6ParamsE,"ax",@progbits
	.sectioninfo	@"SHI_REGISTERS=255"
	.align	128
.text._ZN7cutlass13device_kernelIN5flash19enable_sm80_to_sm89INS1_16FlashAttnBwdSm80INS1_25CollectiveMainloopBwdSm80ILi2ELi2EN4cute5tupleIJNS5_1CILi128EEES8_NS7_ILi64EEEEEENS_6half_tEfNS_4arch4Sm80ELb1ELb0ELb0ELb0ELb0ELb0ELb0ELb0ELi2ELi4ELi4ELi4ELb0EEENS1_21CollectiveEpilogueBwdISA_SB_SD_Li256ELb0ELb0ELi2EEENS1_25SingleTileBwdLPTSchedulerILb0ELi128ELb0EEEEEEEEEvNT_6ParamsE:
        .type           _ZN7cutlass13device_kernelIN5flash19enable_sm80_to_sm89INS1_16FlashAttnBwdSm80INS1_25CollectiveMainloopBwdSm80ILi2ELi2EN4cute5tupleIJNS5_1CILi128EEES8_NS7_ILi64EEEEEENS_6half_tEfNS_4arch4Sm80ELb1ELb0ELb0ELb0ELb0ELb0ELb0ELb0ELi2ELi4ELi4ELi4ELb0EEENS1_21CollectiveEpilogueBwdISA_SB_SD_Li256ELb0ELb0ELi2EEENS1_25SingleTileBwdLPTSchedulerILb0ELi128ELb0EEEEEEEEEvNT_6ParamsE,@function
        .size           _ZN7cutlass13device_kernelIN5flash19enable_sm80_to_sm89INS1_16FlashAttnBwdSm80INS1_25CollectiveMainloopBwdSm80ILi2ELi2EN4cute5tupleIJNS5_1CILi128EEES8_NS7_ILi64EEEEEENS_6half_tEfNS_4arch4Sm80ELb1ELb0ELb0ELb0ELb0ELb0ELb0ELb0ELi2ELi4ELi4ELi4ELb0EEENS1_21CollectiveEpilogueBwdISA_SB_SD_Li256ELb0ELb0ELi2EEENS1_25SingleTileBwdLPTSchedulerILb0ELi128ELb0EEEEEEEEEvNT_6ParamsE,(.L_x_1845 - _ZN7cutlass13device_kernelIN5flash19enable_sm80_to_sm89INS1_16FlashAttnBwdSm80INS1_25CollectiveMainloopBwdSm80ILi2ELi2EN4cute5tupleIJNS5_1CILi128EEES8_NS7_ILi64EEEEEENS_6half_tEfNS_4arch4Sm80ELb1ELb0ELb0ELb0ELb0ELb0ELb0ELb0ELi2ELi4ELi4ELi4ELb0EEENS1_21CollectiveEpilogueBwdISA_SB_SD_Li256ELb0ELb0ELi2EEENS1_25SingleTileBwdLPTSchedulerILb0ELi128ELb0EEEEEEEEEvNT_6ParamsE)
        .other          _ZN7cutlass13device_kernelIN5flash19enable_sm80_to_sm89INS1_16FlashAttnBwdSm80INS1_25CollectiveMainloopBwdSm80ILi2ELi2EN4cute5tupleIJNS5_1CILi128EEES8_NS7_ILi64EEEEEENS_6half_tEfNS_4arch4Sm80ELb1ELb0ELb0ELb0ELb0ELb0ELb0ELb0ELi2ELi4ELi4ELi4ELb0EEENS1_21CollectiveEpilogueBwdISA_SB_SD_Li256ELb0ELb0ELi2EEENS1_25SingleTileBwdLPTSchedulerILb0ELi128ELb0EEEEEEEEEvNT_6ParamsE,@"STO_CUDA_ENTRY STV_DEFAULT"
_ZN7cutlass13device_kernelIN5flash19enable_sm80_to_sm89INS1_16FlashAttnBwdSm80INS1_25CollectiveMainloopBwdSm80ILi2ELi2EN4cute5tupleIJNS5_1CILi128EEES8_NS7_ILi64EEEEEENS_6half_tEfNS_4arch4Sm80ELb1ELb0ELb0ELb0ELb0ELb0ELb0ELb0ELi2ELi4ELi4ELi4ELb0EEENS1_21CollectiveEpilogueBwdISA_SB_SD_Li256ELb0ELb0ELi2EEENS1_25SingleTileBwdLPTSchedulerILb0ELi128ELb0EEEEEEEEEvNT_6ParamsE:
[----:B------:R-:W-:-:S03]  /*0000*/  MOV R1, c[0x0][0x28] ;  /* 0x00000a0000017a02 */ /* 0x000fc60000000f00 */
[----:B------:R-:W1:Y:S01]  /*0010*/  S2R R2, SR_TID.X ;  /* 0x0000000000027919 */ /* 0x000e620000002100 */
[----:B------:R-:W-:Y:S01]  /*0020*/  IADD3 R1, R1, -0x60, RZ ;  /* 0xffffffa001017810 */ /* 0x000fe20007ffe0ff */
[----:B------:R-:W2:Y:S01]  /*0030*/  S2UR UR4, SR_CTAID.X ;  /* 0x00000000000479c3 */ /* 0x000ea20000002500 */
[----:B------:R-:W-:Y:S02]  /*0040*/  IMAD.MOV.U32 R27, RZ, RZ, R3 ;  /* 0x000000ffff1b7224 */ /* 0x000fe400078e0003 */
[--C-:B-1----:R-:W-:Y:S01]  /*0050*/  IMAD.MOV.U32 R26, RZ, RZ, R2.reuse ;  /* 0x000000ffff1a7224 */ /* 0x102fe200078e0002 */
[----:B------:R-:W-:Y:S01]  /*0060*/  STL [R1+0x8], R2 ;  /* 0x0000080201007387 */ /* 0x000fe20000100800 */
[----:B------:R-:W-:-:S05]  /*0070*/  IMAD.MOV.U32 R26, RZ, RZ, R2 ;  /* 0x000000ffff1a7224 */ /* 0x000fca00078e0002 */
[----:B------:R-:W-:-:S06]  /*0080*/  SHF.R.U32.HI R0, RZ, 0x5, R26 ;  /* 0x00000005ff007819 */ /* 0x000fcc000001161a */
[----:B------:R-:W1:Y:S02]  /*0090*/  SHFL.IDX PT, R0, R0, RZ, 0x1f ;  /* 0x00001fff00007589 */ /* 0x000e6400000e0000 */
[----:B-1----:R-:W-:-:S13]  /*00a0*/  ISETP.NE.AND P0, PT, R0, RZ, PT ;  /* 0x000000ff0000720c */ /* 0x002fda0003f05270 */
[----:B--2---:R-:W-:Y:S05]  /*00b0*/  @!P0 BRA `(.L_x_1489) ;  /* 0x0000026000008947 */ /* 0x004fea0003800000 */
[----:B------:R-:W-:Y:S02]  /*00c0*/  ULDC.64 UR6, c[0x0][0x3b8] ;  /* 0x0000ee0000067ab9 */ /* 0x000fe40000000a00 */
[----:B------:R-:W-:Y:S02]  /*00d0*/  UISETP.NE.AND UP0, UPT, UR6, 0x1, UPT ;  /* 0x000000010600788c */ /* 0x000fe4000bf05270 */
[----:B------:R-:W-:Y:S02]  /*00e0*/  UIMAD.WIDE.U32 UR10, UR4, UR7, URZ ;  /* 0x00000007040a72a5 */ /* 0x000fe4000f8e003f */
[----:B------:R-:W-:Y:S02]  /*00f0*/  ULDC UR5, c[0x0][0x3c0] ;  /* 0x0000f00000057ab9 */ /* 0x000fe40000000800 */
[----:B------:R-:W-:-:S05]  /*0100*/  UMOV UR8, UR4 ;  /* 0x0000000400087c82 */ /* 0x000fca0008000000 */
[----:B------:R-:W-:-:S03]  /*0110*/  @UP0 USHF.R.U32.HI UR8, URZ, UR5, UR11 ;  /* 0x000000053f080299 */ /* 0x000fc6000801160b */
[----:B------:R-:W-:Y:S02]  /*0120*/  ULDC UR5, c[0x0][0x3d0] ;  /* 0x0000f40000057ab9 */ /* 0x000fe40000000800 */
[----:B------:R-:W-:Y:S02]  /*0130*/  UISETP.GE.AND UP0, UPT, UR8, UR5, UPT ;  /* 0x000000050800728c */ /* 0x000fe4000bf06270 */
[----:B------:R-:W-:-:S04]  /*0140*/  UIADD3 UR5, -UR8, URZ, URZ ;  /* 0x0000003f08057290 */ /* 0x000fc8000fffe13f */
[----:B------:R-:W-:Y:S01]  /*0150*/  PLOP3.LUT P0, PT, PT, PT, UP0, 0x80, 0x0 ;  /* 0x000000000000781c */ /* 0x000fe20003f0f008 */
[----:B------:R-:W-:-:S12]  /*0160*/  UIMAD UR6, UR5, UR6, UR4 ;  /* 0x00000006050672a4 */ /* 0x000fd8000f8e0204 */
[----:B------:R-:W-:Y:S05]  /*0170*/  @!P0 BRA `(.L_x_1490) ;  /* 0x0000008000008947 */ /* 0x000fea0003800000 */
[----:B------:R-:W-:Y:S02]  /*0180*/  ULDC UR7, c[0x0][0x3c4] ;  /* 0x0000f10000077ab9 */ /* 0x000fe40000000800 */
[----:B------:R-:W-:Y:S02]  /*0190*/  UISETP.NE.AND UP0, UPT, UR7, 0x1, UPT ;  /* 0x000000010700788c */ /* 0x000fe4000bf05270 */
[----:B------:R-:W-:Y:S02]  /*01a0*/  ULDC.64 UR4, c[0x0][0x3c8] ;  /* 0x0000f20000047ab9 */ /* 0x000fe40000000a00 */
[----:B------:R-:W-:Y:S02]  /*01b0*/  UIMAD.WIDE.U32 UR10, UR6, UR4, URZ ;  /* 0x00000004060a72a5 */ /* 0x000fe4000f8e003f */
[----:B------:R-:W-:-:S05]  /*01c0*/  UMOV UR15, UR6 ;  /* 0x00000006000f7c82 */ /* 0x000fca0008000000 */
[----:B------:R-:W-:-:S04]  /*01d0*/  @UP0 USHF.R.U32.HI UR15, URZ, UR5, UR11 ;  /* 0x000000053f0f0299 */ /* 0x000fc8000801160b */
[----:B------:R-:W-:Y:S01]  /*01e0*/  UIMAD UR7, UR15, UR7, URZ ;  /* 0x000000070f0772a4 */ /* 0x000fe2000f8e023f */
[----:B------:R-:W-:Y:S05]  /*01f0*/  BRA `(.L_x_1491) ;  /* 0x0000007000007947 */ /* 0x000fea0003800000 */
.L_x_1490:
[----:B------:R-:W-:Y:S02]  /*0200*/  ULDC UR7, c[0x0][0x3ac] ;  /* 0x0000eb0000077ab9 */ /* 0x000fe40000000800 */
[----:B------:R-:W-:Y:S02]  /*0210*/  UISETP.NE.AND UP0, UPT, UR7, 0x1, UPT ;  /* 0x000000010700788c */ /* 0x000fe4000bf05270 */
[----:B------:R-:W-:Y:S02]  /*0220*/  ULDC.64 UR4, c[0x0][0x3b0] ;  /* 0x0000ec0000047ab9 */ /* 0x000fe40000000a00 */
[----:B------:R-:W-:Y:S02]  /*0230*/  UIMAD.WIDE.U32 UR10, UR6, UR4, URZ ;  /* 0x00000004060a72a5 */ /* 0x000fe4000f8e003f */
[----:B------:R-:W-:-:S05]  /*0240*/  UMOV UR15, UR6 ;  /* 0x00000006000f7c82 */ /* 0x000fca0008000000 */
[----:B------:R-:W-:-:S04]  /*0250*/  @UP0 USHF.R.U32.HI UR15, URZ, UR5, UR11 ;  /* 0x000000053f0f0299 */ /* 0x000fc8000801160b */
[----:B------:R-:W-:-:S04]  /*0260*/  UIMAD UR7, UR15, UR7, URZ ;  /* 0x000000070f0772a4 */ /* 0x000fc8000f8e023f */
.L_x_1491:
[----:B------:R-:W-:Y:S02]  /*0270*/  UIADD3 UR9, UR6, -UR7, URZ ;  /* 0x8000000706097290 */ /* 0x000fe4000fffe03f */
[----:B------:R-:W-:Y:S02]  /*0280*/  ULDC.64 UR4, c[0x0][0x3a8] ;  /* 0x0000ea0000047ab9 */ /* 0x000fe40000000a00 */
[----:B------:R-:W-:Y:S02]  /*0290*/  ULDC.64 UR6, c[0x0][0x3a0] ;  /* 0x0000e80000067ab9 */ /* 0x000fe40000000a00 */
[----:B------:R-:W-:Y:S02]  /*02a0*/  UISETP.NE.AND UP0, UPT, UR6, 0x1, UPT ;  /* 0x000000010600788c */ /* 0x000fe4000bf05270 */
[----:B------:R-:W-:-:S04]  /*02b0*/  UIMAD UR5, UR8, UR5, UR9 ;  /* 0x00000005080572a4 */ /* 0x000fc8000f8e0209 */
[----:B------:R-:W-:-:S03]  /*02c0*/  UIMAD.WIDE.U32 UR8, UR5, UR7, URZ ;  /* 0x00000007050872a5 */ /* 0x000fc6000f8e003f */
[----:B------:R-:W-:Y:S02]  /*02d0*/  UMOV UR14, UR5 ;  /* 0x00000005000e7c82 */ /* 0x000fe40008000000 */
[----:B------:R-:W-:-:S04]  /*02e0*/  @UP0 USHF.R.U32.HI UR14, URZ, UR4, UR9 ;  /* 0x000000043f0e0299 */ /* 0x000fc80008011609 */
[----:B------:R-:W-:-:S04]  /*02f0*/  UIADD3 UR13, -UR14, URZ, URZ ;  /* 0x0000003f0e0d7290 */ /* 0x000fc8000fffe13f */
[----:B------:R-:W-:Y:S01]  /*0300*/  UIMAD UR13, UR13, UR6, UR5 ;  /* 0x000000060d0d72a4 */ /* 0x000fe2000f8e0205 */
[----:B------:R-:W-:Y:S05]  /*0310*/  BRA `(.L_x_1492) ;  /* 0x0000025000007947 */ /* 0x000fea0003800000 */
.L_x_1489:
        /* <DEDUP_REMOVED lines=20> */
.L_x_1493:
[----:B------:R-:W-:Y:S02]  /*0460*/  ULDC UR7, c[0x0][0x3ac] ;  /* 0x0000eb0000077ab9 */ /* 0x000fe40000000800 */
[----:B------:R-:W-:Y:S02]  /*0470*/  UISETP.NE.AND UP0, UPT, UR7, 0x1, UPT ;  /* 0x000000010700788c */ /* 0x000fe4000bf05270 */
[----:B------:R-:W-:Y:S02]  /*0480*/  ULDC.64 UR4, c[0x0][0x3b0] ;  /* 0x0000ec0000047ab9 */ /* 0x000fe40000000a00 */
[----:B------:R-:W-:Y:S02]  /*0490*/  UIMAD.WIDE.U32 UR10, UR6, UR4, URZ ;  /* 0x00000004060a72a5 */ /* 0x000fe4000f8e003f */
[----:B------:R-:W-:-:S05]  /*04a0*/  UMOV UR15, UR6 ;  /* 0x00000006000f7c82 */ /* 0x000fca0008000000 */
[----:B------:R-:W-:-:S04]  /*04b0*/  @UP0 USHF.R.U32.HI UR15, URZ, UR5, UR11 ;  /* 0x000000053f0f0299 */ /* 0x000fc8000801160b */
[----:B------:R-:W-:-:S04]  /*04c0*/  UIMAD UR7, UR15, UR7, URZ ;  /* 0x000000070f0772a4 */ /* 0x000fc8000f8e023f */
.L_x_1494:
        /* <DEDUP_REMOVED lines=9> */
[----:B------:R-:W-:Y:S02]  /*0560*/  UIMAD UR13, UR13, UR6, UR5 ;  /* 0x000000060d0d72a4 */ /* 0x000fe4000f8e0205 */
.L_x_1492:
[----:B------:R-:W-:-:S13]  /*0570*/  ISETP.LE.AND P0, PT, RZ, UR14, PT ;  /* 0x0000000eff007c0c */ /* 0x000fda000bf03270 */
[----:B------:R-:W-:Y:S05]  /*0580*/  @!P0 EXIT ;  /* 0x000000000000894d */ /* 0x000fea0003800000 */
[----:B------:R-:W-:Y:S01]  /*0590*/  USHF.L.U32 UR11, UR15, 0x7, URZ ;  /* 0x000000070f0b7899 */ /* 0x000fe2000800063f */
        /* <DEDUP_REMOVED lines=8> */
[----:B------:R-:W-:Y:S01]  /*0620*/  IMAD.MOV.U32 R194, RZ, RZ, RZ ;  /* 0x000000ffffc27224 */ /* 0x000fe200078e00ff */
[----:B------:R-:W-:Y:S01]  /*0630*/  UIADD3 UR5, UR5, -UR4, URZ ;  /* 0x8000000405057290 */ /* 0x000fe2000fffe03f */
[----:B------:R-:W-:Y:S01]  /*0640*/  IMAD.MOV.U32 R192, RZ, RZ, RZ ;  /* 0x000000ffffc07224 */ /* 0x000fe200078e00ff */
[----:B------:R-:W-:Y:S01]  /*0650*/  UIADD3 UR6, UR6, 0x7f, URZ ;  /* 0x0000007f06067890 */ /* 0x000fe2000fffe03f */
[----:B------:R-:W-:Y:S01]  /*0660*/  MOV R13, RZ ;  /* 0x000000ff000d7202 */ /* 0x000fe20000000f00 */
[----:B------:R-:W-:Y:S01]  /*0670*/  USHF.R.S32.HI UR4, URZ, 0x1f, UR5 ;  /* 0x0000001f3f047899 */ /* 0x000fe20008011405 */
[----:B------:R-:W-:Y:S01]  /*0680*/  IMAD.MOV.U32 R186, RZ, RZ, RZ ;  /* 0x000000ffffba7224 */ /* 0x000fe200078e00ff */
[----:B------:R-:W-:Y:S01]  /*0690*/  ULDC.64 UR18, c[0x0][0x118] ;  /* 0x0000460000127ab9 */ /* 0x000fe20000000a00 */
[----:B------:R-:W-:Y:S01]  /*06a0*/  MOV R15, RZ ;  /* 0x000000ff000f7202 */ /* 0x000fe20000000f00 */
[----:B------:R-:W-:Y:S01]  /*06b0*/  ULEA.HI UR8, UR4, UR5, URZ, 0x7 ;  /* 0x0000000504087291 */ /* 0x000fe2000f8f383f */
[----:B------:R-:W-:Y:S01]  /*06c0*/  IMAD.MOV.U32 R184, RZ, RZ, RZ ;  /* 0x000000ffffb87224 */ /* 0x000fe200078e00ff */
[----:B------:R-:W-:Y:S01]  /*06d0*/  USHF.R.S32.HI UR4, URZ, 0x1f, UR6 ;  /* 0x0000001f3f047899 */ /* 0x000fe20008011406 */
[----:B------:R-:W-:Y:S01]  /*06e0*/  CS2R R16, SRZ ;  /* 0x0000000000107805 */ /* 0x000fe2000001ff00 */
[----:B------:R-:W-:Y:S01]  /*06f0*/  USHF.R.S32.HI UR8, URZ, 0x7, UR8 ;  /* 0x000000073f087899 */ /* 0x000fe20008011408 */
[----:B------:R-:W-:Y:S01]  /*0700*/  MOV R182, RZ ;  /* 0x000000ff00b67202 */ /* 0x000fe20000000f00 */
[----:B------:R-:W-:Y:S01]  /*0710*/  ULEA.HI UR4, UR4, UR6, URZ, 0x7 ;  /* 0x0000000604047291 */ /* 0x000fe2000f8f383f */
[----:B------:R-:W-:Y:S01]  /*0720*/  CS2R R180, SRZ ;  /* 0x0000000000b47805 */ /* 0x000fe2000001ff00 */
[----:B------:R-:W-:Y:S01]  /*0730*/  UISETP.LT.AND UP0, UPT, URZ, UR8, UPT ;  /* 0x000000083f00728c */ /* 0x000fe2000bf01270 */
[----:B------:R-:W-:Y:S01]  /*0740*/  CS2R R174, SRZ ;  /* 0x0000000000ae7805 */ /* 0x000fe2000001ff00 */
[----:B------:R-:W-:Y:S01]  /*0750*/  USHF.R.S32.HI UR12, URZ, 0x7, UR4 ;  /* 0x000000073f0c7899 */ /* 0x000fe20008011404 */
[----:B------:R-:W-:Y:S01]  /*0760*/  CS2R R172, SRZ ;  /* 0x0000000000ac7805 */ /* 0x000fe2000001ff00 */
[----:B------:R-:W-:Y:S01]  /*0770*/  USEL UR8, URZ, UR8, !UP0 ;  /* 0x000000083f087287 */ /* 0x000fe2000c000000 */
[----:B------:R-:W-:Y:S01]  /*0780*/  IMAD.MOV.U32 R178, RZ, RZ, RZ ;  /* 0x000000ffffb27224 */ /* 0x000fe200078e00ff */
[----:B------:R-:W-:Y:S01]  /*0790*/  CS2R R18, SRZ ;  /* 0x0000000000127805 */ /* 0x000fe2000001ff00 */
[----:B------:R-:W-:Y:S01]  /*07a0*/  MOV R176, RZ ;  /* 0x000000ff00b07202 */ /* 0x000fe20000000f00 */
[----:B------:R-:W-:Y:S01]  /*07b0*/  UISETP.GT.AND UP0, UPT, UR12, UR8, UPT ;  /* 0x000000080c00728c */ /* 0x000fe2000bf04270 */
[----:B------:R-:W-:Y:S01]  /*07c0*/  IMAD.MOV.U32 R170, RZ, RZ, RZ ;  /* 0x000000ffffaa7224 */ /* 0x000fe200078e00ff */
[----:B------:R-:W-:Y:S01]  /*07d0*/  CS2R R20, SRZ ;  /* 0x0000000000147805 */ /* 0x000fe2000001ff00 */
[----:B------:R-:W-:Y:S01]  /*07e0*/  MOV R168, RZ ;  /* 0x000000ff00a87202 */ /* 0x000fe20000000f00 */
[----:B------:R-:W-:Y:S01]  /*07f0*/  IMAD.MOV.U32 R166, RZ, RZ, RZ ;  /* 0x000000ffffa67224 */ /* 0x000fe200078e00ff */
[----:B------:R-:W-:Y:S01]  /*0800*/  MOV R22, RZ ;  /* 0x000000ff00167202 */ /* 0x000fe20000000f00 */
[----:B------:R-:W-:Y:S01]  /*0810*/  IMAD.MOV.U32 R164, RZ, RZ, RZ ;  /* 0x000000ffffa47224 */ /* 0x000fe200078e00ff */
        /* <DEDUP_REMOVED lines=18> */
[----:B------:R-:W-:Y:S01]  /*0940*/  SHF.R.S32.HI R22, RZ, 0x1f, R26 ;  /* 0x0000001fff167819 */ /* 0x000fe2000001141a */
[----:B------:R-:W-:Y:S01]  /*0950*/  ULDC UR10, c[0x0][0x198] ;  /* 0x00006600000a7ab9 */ /* 0x000fe20000000800 */
[----:B------:R-:W-:Y:S01]  /*0960*/  IMAD.SHL.U32 R20, R26, 0x4, RZ ;  /* 0x000000041a147824 */ /* 0x000fe200078e00ff */
[----:B------:R-:W-:Y:S01]  /*0970*/  UIADD3 UR10, -UR11, UR10, URZ ;  /* 0x0000000a0b0a7290 */ /* 0x000fe2000fffe13f */
[----:B------:R-:W-:Y:S01]  /*0980*/  LEA.HI R2, R22, R26, RZ, 0x3 ;  /* 0x0000001a16027211 */ /* 0x000fe200078f18ff */
[----:B------:R-:W-:Y:S01]  /*0990*/  ULDC.64 UR6, c[0x0][0x248] ;  /* 0x0000920000067ab9 */ /* 0x000fe20000000a00 */
[----:B------:R-:W-:Y:S01]  /*09a0*/  IMAD.U32 R3, RZ, RZ, UR15 ;  /* 0x0000000fff037e24 */ /* 0x000fe2000f8e00ff */
[----:B------:R-:W-:Y:S01]  /*09b0*/  USHF.R.S32.HI UR16, URZ, 0x1f, UR13 ;  /* 0x0000001f3f107899 */ /* 0x000fe2000801140d */
[----:B------:R-:W-:Y:S01]  /*09c0*/  SHF.R.S32.HI R28, RZ, 0x3, R2 ;  /* 0x00000003ff1c7819 */ /* 0x000fe20000011402 */
[----:B------:R-:W-:Y:S01]  /*09d0*/  UISETP.NE.AND UP0, UPT, UR6, 0x1, UPT ;  /* 0x000000010600788c */ /* 0x000fe2000bf05270 */
[----:B------:R-:W-:Y:S01]  /*09e0*/  SHF.R.S32.HI R21, RZ, 0x1f, R20 ;  /* 0x0000001fff157819 */ /* 0x000fe20000011414 */
[----:B------:R-:W-:Y:S01]  /*09f0*/  ULDC.64 UR4, c[0x0][0x270] ;  /* 0x00009c0000047ab9 */ /* 0x000fe20000000a00 */
[--C-:B------:R-:W-:Y:S01]  /*0a00*/  SHF.R.S32.HI R29, RZ, 0x1f, R28.reuse ;  /* 0x0000001fff1d7819 */ /* 0x100fe2000001141c */
[----:B------:R-:W-:Y:S01]  /*0a10*/  UIMAD UR4, UR16, UR4, URZ ;  /* 0x00000004100472a4 */ /* 0x000fe2000f8e023f */
[C---:B------:R-:W-:Y:S01]  /*0a20*/  IADD3 R0, -R28.reuse, UR10, RZ ;  /* 0x0000000a1c007c10 */ /* 0x040fe2000fffe1ff */
[----:B------:R-:W-:Y:S01]  /*0a30*/  UIMAD.WIDE.U32 UR20, UR13, UR7, URZ ;  /* 0x000000070d1472a5 */ /* 0x000fe2000f8e003f */
[----:B------:R-:W-:Y:S01]  /*0a40*/  IMAD.SHL.U32 R4, R28, 0x40, RZ ;  /* 0x000000401c047824 */ /* 0x000fe200078e00ff */
[----:B------:R-:W-:Y:S01]  /*0a50*/  UIMAD UR9, UR13, UR5, UR4 ;  /* 0x000000050d0972a4 */ /* 0x000fe2000f8e0204 */
[----:B------:R-:W-:Y:S01]  /*0a60*/  IMAD.WIDE R16, R3, 0x80, R28 ;  /* 0x0000008003107825 */ /* 0x000fe200078e021c */
[C---:B------:R-:W-:Y:S01]  /*0a70*/  ISETP.GE.AND P5, PT, R0.reuse, 0x1, PT ;  /* 0x000000010000780c */ /* 0x040fe20003fa6270 */
[----:B------:R-:W-:Y:S01]  /*0a80*/  ULDC UR6, c[0x0][0x250] ;  /* 0x0000940000067ab9 */ /* 0x000fe20000000800 */
[C---:B------:R-:W-:Y:S01]  /*0a90*/  ISETP.GE.AND P3, PT, R0.reuse, 0x21, PT ;  /* 0x000000210000780c */ /* 0x040fe20003f66270 */
[----:B------:R-:W-:Y:S01]  /*0aa0*/  IMAD.U32 R3, RZ, RZ, UR13 ;  /* 0x0000000dff037e24 */ /* 0x000fe2000f8e00ff */
[C---:B------:R-:W-:Y:S01]  /*0ab0*/  ISETP.GE.AND P2, PT, R0.reuse, 0x41, PT ;  /* 0x000000410000780c */ /* 0x040fe20003f46270 */
[----:B------:R-:W-:Y:S01]  /*0ac0*/  UMOV UR17, UR13 ;  /* 0x0000000d00117c82 */ /* 0x000fe20008000000 */
[----:B------:R-:W-:Y:S01]  /*0ad0*/  ISETP.GE.AND P1, PT, R0, 0x61, PT ;  /* 0x000000610000780c */ /* 0x000fe20003f26270 */
[----:B------:R-:W-:Y:S01]  /*0ae0*/  @UP0 USHF.R.U32.HI UR17, URZ, UR6, UR21 ;  /* 0x000000063f110299 */ /* 0x000fe20008011615 */
[----:B------:R-:W-:Y:S01]  /*0af0*/  LOP3.LUT R0, R2, 0xfffffff8, RZ, 0xc0, !PT ;  /* 0xfffffff802007812 */ /* 0x000fe200078ec0ff */
[----:B------:R-:W-:Y:S01]  /*0b00*/  IMAD.WIDE.U32 R2, R3, c[0x0][0x270], R20 ;  /* 0x00009c0003027a25 */ /* 0x000fe200078e0014 */
[----:B------:R-:W-:Y:S01]  /*0b10*/  ULDC.64 UR4, c[0x0][0x1e0] ;  /* 0x0000780000047ab9 */ /* 0x000fe20000000a00 */
[----:B------:R-:W-:Y:S01]  /*0b20*/  STL.64 [R1+0x10], R28 ;  /* 0x0000101c01007387 */ /* 0x000fe20000100a00 */
[----:B------:R-:W-:Y:S01]  /*0b30*/  ULDC.64 UR6, c[0x0][0x180] ;  /* 0x0000600000067ab9 */ /* 0x000fe20000000a00 */
[----:B------:R-:W-:Y:S01]  /*0b40*/  IMAD.IADD R24, R26, 0x1, -R0 ;  /* 0x000000011a187824 */ /* 0x000fe200078e0a00 */
[----:B------:R-:W-:Y:S01]  /*0b50*/  IADD3 R3, R3, UR9, RZ ;  /* 0x0000000903037c10 */ /* 0x000fe2000fffe0ff */
[----:B------:R-:W-:Y:S01]  /*0b60*/  USHF.R.S32.HI UR9, URZ, 0x1f, UR17 ;  /* 0x0000001f3f097899 */ /* 0x000fe20008011411 */
[----:B------:R-:W-:Y:S01]  /*0b70*/  LOP3.LUT R0, R4, 0x1c0, RZ, 0xc0, !PT ;  /* 0x000001c004007812 */ /* 0x000fe200078ec0ff */
[----:B------:R-:W-:Y:S01]  /*0b80*/  IMAD.SHL.U32 R8, R24, 0x8, RZ ;  /* 0x0000000818087824 */ /* 0x000fe200078e00ff */
[----:B------:R-:W-:Y:S01]  /*0b90*/  UIMAD UR6, UR16, UR6, URZ ;  /* 0x00000006100672a4 */ /* 0x000fe2000f8e023f */
[----:B------:R-:W-:Y:S01]  /*0ba0*/  IMAD.U32 R5, RZ, RZ, UR14 ;  /* 0x0000000eff057e24 */ /* 0x000fe2000f8e00ff */
[----:B------:R-:W-:Y:S01]  /*0bb0*/  UIMAD UR4, UR9, UR4, URZ ;  /* 0x00000004090472a4 */ /* 0x000fe2000f8e023f */
[----:B------:R-:W-:Y:S01]  /*0bc0*/  IMAD.U32 R12, RZ, RZ, UR13 ;  /* 0x0000000dff0c7e24 */ /* 0x000fe2000f8e00ff */
[----:B------:R-:W-:Y:S01]  /*0bd0*/  LOP3.LUT R4, R0, 0x38, R8, 0xf8, !PT ;  /* 0x0000003800047812 */ /* 0x000fe200078ef808 */
[----:B------:R-:W-:Y:S01]  /*0be0*/  UIMAD UR21, UR13, UR7, UR6 ;  /* 0x000000070d1572a4 */ /* 0x000fe2000f8e0206 */
[----:B------:R-:W-:Y:S01]  /*0bf0*/  SHF.R.U32.HI R0, RZ, 0x3, R0 ;  /* 0x00000003ff007819 */ /* 0x000fe20000011600 */
[----:B------:R-:W-:Y:S01]  /*0c00*/  UIMAD UR20, UR17, UR5, UR4 ;  /* 0x00000005111472a4 */ /* 0x000fe2000f8e0204 */
[----:B------:R-:W-:Y:S01]  /*0c10*/  SHF.R.S32.HI R9, RZ, 0x1f, R8 ;  /* 0x0000001fff097819 */ /* 0x000fe20000011408 */
[----:B------:R-:W-:Y:S01]  /*0c20*/  ULDC.64 UR6, c[0x0][0x210] ;  /* 0x0000840000067ab9 */ /* 0x000fe20000000a00 */
[----:B------:R-:W-:Y:S01]  /*0c30*/  LOP3.LUT R4, R4, R0, RZ, 0x3c, !PT ;  /* 0x0000000004047212 */ /* 0x000fe200078e3cff */
[----:B------:R-:W-:Y:S01]  /*0c40*/  ULDC.64 UR4, c[0x0][0x1b0] ;  /* 0x00006c0000047ab9 */ /* 0x000fe20000000a00 */
[----:B------:R-:W-:Y:S01]  /*0c50*/  IMAD.WIDE.U32 R30, R5, c[0x0][0x278], R2 ;  /* 0x00009e00051e7a25 */ /* 0x000fe200078e0002 */
[----:B------:R-:W-:Y:S01]  /*0c60*/  UIMAD UR9, UR9, UR4, URZ ;  /* 0x00000004090972a4 */ /* 0x000fe2000f8e023f */
[----:B------:R-:W-:Y:S01]  /*0c70*/  LEA.HI R0, R22, R26, RZ, 0x6 ;  /* 0x0000001a16007211 */ /* 0x000fe200078f30ff */
[----:B------:R-:W-:Y:S01]  /*0c80*/  UIMAD UR6, UR16, UR6, URZ ;  /* 0x00000006100672a4 */ /* 0x000fe2000f8e023f */
[----:B------:R-:W-:Y:S01]  /*0c90*/  IMAD.U32 R2, RZ, RZ, UR13 ;  /* 0x0000000dff027e24 */ /* 0x000fe2000f8e00ff */
[----:B------:R-:W-:Y:S01]  /*0ca0*/  UIMAD UR9, UR17, UR5, UR9 ;  /* 0x00000005110972a4 */ /* 0x000fe2000f8e0209 */
[----:B------:R-:W-:Y:S01]  /*0cb0*/  IMAD.U32 R10, RZ, RZ, UR17 ;  /* 0x00000011ff0a7e24 */ /* 0x000fe2000f8e00ff */
[----:B------:R-:W-:Y:S01]  /*0cc0*/  UIMAD UR6, UR13, UR7, UR6 ;  /* 0x000000070d0672a4 */ /* 0x000fe2000f8e0206 */
[--C-:B------:R-:W-:Y:S01]  /*0cd0*/  IMAD.WIDE.U32 R12, R12, c[0x0][0x210], R8.reuse ;  /* 0x000084000c0c7a25 */ /* 0x100fe200078e0008 */
[----:B------:R-:W-:Y:S01]  /*0ce0*/  USHF.R.S32.HI UR17, URZ, 0x1f, UR14 ;  /* 0x0000001f3f117899 */ /* 0x000fe2000801140e */
[----:B------:R-:W-:Y:S01]  /*0cf0*/  ISETP.GE.OR P6, PT, R8, c[0x0][0x1cc], !P5 ;  /* 0x0000730008007a0c */ /* 0x000fe20006fc6670 */
[----:B------:R-:W-:Y:S01]  /*0d00*/  ULDC.64 UR4, c[0x0][0x188] ;  /* 0x0000620000047ab9 */ /* 0x000fe20000000a00 */
[--C-:B------:R-:W-:Y:S01]  /*0d10*/  IMAD.WIDE.U32 R2, R2, c[0x0][0x180], R8.reuse ;  /* 0x0000600002027a25 */ /* 0x100fe200078e0008 */
[----:B------:R-:W-:Y:S01]  /*0d20*/  UIMAD UR4, UR17, UR4, URZ ;  /* 0x00000004110472a4 */ /* 0x000fe2000f8e023f */
[----:B------:R-:W-:Y:S01]  /*0d30*/  IADD3 R19, R13, UR6, RZ ;  /* 0x000000060d137c10 */ /* 0x000fe2000fffe0ff */
[----:B------:R-:W-:Y:S01]  /*0d40*/  ULDC.64 UR6, c[0x0][0x1e8] ;  /* 0x00007a0000067ab9 */ /* 0x000fe20000000a00 */
[----:B------:R-:W-:Y:S01]  /*0d50*/  IMAD.SHL.U32 R0, R0, 0x8, RZ ;  /* 0x0000000800007824 */ /* 0x000fe200078e00ff */
[----:B------:R-:W-:Y:S01]  /*0d60*/  IADD3 R5, R3, UR21, RZ ;  /* 0x0000001503057c10 */ /* 0x000fe2000fffe0ff */
[--C-:B------:R-:W-:Y:S01]  /*0d70*/  IMAD.WIDE.U32 R6, R10, c[0x0][0x1e0], R8.reuse ;  /* 0x000078000a067a25 */ /* 0x100fe200078e0008 */
[----:B------:R-:W-:Y:S01]  /*0d80*/  UIMAD UR6, UR17, UR6, URZ ;  /* 0x00000006110672a4 */ /* 0x000fe2000f8e023f */
[----:B------:R-:W-:Y:S01]  /*0d90*/  ISETP.GE.OR P4, PT, R8, c[0x0][0x1cc], !P3 ;  /* 0x0000730008007a0c */ /* 0x000fe20005f86670 */
[----:B------:R-:W-:Y:S01]  /*0da0*/  UMOV UR21, UR8 ;  /* 0x0000000800157c82 */ /* 0x000fe20008000000 */
[----:B------:R-:W-:Y:S01]  /*0db0*/  IMAD.WIDE.U32 R10, R10, c[0x0][0x1b0], R8 ;  /* 0x00006c000a0a7a25 */ /* 0x000fe200078e0008 */
[----:B------:R-:W-:Y:S01]  /*0dc0*/  LOP3.LUT R23, R4, 0xfffffe00, R0, 0xf8, !PT ;  /* 0xfffffe0004177812 */ /* 0x000fe200078ef800 */
[----:B------:R-:W-:Y:S01]  /*0dd0*/  UIMAD UR6, UR14, UR7, UR6 ;  /* 0x000000070e0672a4 */ /* 0x000fe2000f8e0206 */
[----:B------:R-:W-:Y:S01]  /*0de0*/  IADD3 R3, R7, UR20, RZ ;  /* 0x0000001407037c10 */ /* 0x000fe2000fffe0ff */
[----:B------:R-:W-:Y:S01]  /*0df0*/  IMAD.MOV.U32 R4, RZ, RZ, R2 ;  /* 0x000000ffff047224 */ /* 0x000fe200078e0002 */
[----:B------:R-:W-:Y:S01]  /*0e00*/  IADD3 R7, R11, UR9, RZ ;  /* 0x000000090b077c10 */ /* 0x000fe2000fffe0ff */
[----:B------:R-:W-:Y:S01]  /*0e10*/  IMAD.U32 R9, RZ, RZ, UR14 ;  /* 0x0000000eff097e24 */ /* 0x000fe2000f8e00ff */
[----:B------:R-:W-:Y:S01]  /*0e20*/  UIMAD UR9, UR14, UR5, UR4 ;  /* 0x000000050e0972a4 */ /* 0x000fe2000f8e0204 */
[----:B------:R-:W-:Y:S01]  /*0e30*/  IMAD.MOV.U32 R2, RZ, RZ, R6 ;  /* 0x000000ffff027224 */ /* 0x000fe200078e0006 */
[----:B------:R-:W-:Y:S01]  /*0e40*/  UMOV UR20, 0x6 ;  /* 0x0000000600147882 */ /* 0x000fe20000000000 */
[----:B------:R-:W-:Y:S01]  /*0e50*/  IMAD.U32 R0, RZ, RZ, UR14 ;  /* 0x0000000eff007e24 */ /* 0x000fe2000f8e00ff */
[----:B------:R-:W-:Y:S01]  /*0e60*/  ULDC.64 UR4, c[0x0][0x1b8] ;  /* 0x00006e0000047ab9 */ /* 0x000fe20000000a00 */
[----:B------:R-:W-:Y:S01]  /*0e70*/  IMAD.WIDE.U32 R4, R9, c[0x0][0x188], R4 ;  /* 0x0000620009047a25 */ /* 0x000fe200078e0004 */
[----:B------:R-:W-:Y:S01]  /*0e80*/  UIMAD UR4, UR17, UR4, URZ ;  /* 0x00000004110472a4 */ /* 0x000fe2000f8e023f */
[----:B------:R-:W-:Y:S01]  /*0e90*/  ISETP.GE.OR P5, PT, R8, c[0x0][0x19c], !P5 ;  /* 0x0000670008007a0c */ /* 0x000fe20006fa6670 */
[----:B------:R-:W-:Y:S01]  /*0ea0*/  USHF.R.S32.HI UR22, URZ, 0x1f, UR21 ;  /* 0x0000001f3f167899 */ /* 0x000fe20008011415 */
[----:B------:R-:W-:Y:S01]  /*0eb0*/  IMAD.MOV.U32 R6, RZ, RZ, R10 ;  /* 0x000000ffff067224 */ /* 0x000fe200078e000a */
[----:B------:R-:W-:Y:S01]  /*0ec0*/  UIMAD UR7, UR14, UR5, UR4 ;  /* 0x000000050e0772a4 */ /* 0x000fe2000f8e0204 */
[----:B------:R-:W-:Y:S01]  /*0ed0*/  IMAD.WIDE.U32 R2, R0, c[0x0][0x1e8], R2 ;  /* 0x00007a0000027a25 */ /* 0x000fe200078e0002 */
[----:B------:R-:W-:Y:S01]  /*0ee0*/  IADD3 R15, R5, UR9, RZ ;  /* 0x00000009050f7c10 */ /* 0x000fe2000fffe0ff */
[----:B------:R-:W-:Y:S01]  /*0ef0*/  ULDC.64 UR4, c[0x0][0x1d8] ;  /* 0x0000760000047ab9 */ /* 0x000fe20000000a00 */
[----:B------:R-:W-:Y:S01]  /*0f00*/  ISETP.GE.OR P3, PT, R8, c[0x0][0x19c], !P3 ;  /* 0x0000670008007a0c */ /* 0x000fe20005f66670 */
[----:B------:R-:W-:Y:S01]  /*0f10*/  IMAD.WIDE.U32 R6, R9, c[0x0][0x1b8], R6 ;  /* 0x00006e0009067a25 */ /* 0x000fe200078e0006 */
[----:B------:R-:W-:Y:S01]  /*0f20*/  IADD3 R5, R3, UR6, RZ ;  /* 0x0000000603057c10 */ /* 0x000fe2000fffe0ff */
[----:B------:R-:W-:Y:S01]  /*0f30*/  USHF.L.U32 UR24, UR4, 0x6, URZ ;  /* 0x0000000604187899 */ /* 0x000fe2000800063f */
[----:B------:R1:W-:Y:S01]  /*0f40*/  STL.64 [R1+0x48], R30 ;  /* 0x0000481e01007387 */ /* 0x0003e20000100a00 */
[----:B------:R-:W-:Y:S01]  /*0f50*/  IMAD.MOV.U32 R14, RZ, RZ, R4 ;  /* 0x000000ffff0e7224 */ /* 0x000fe200078e0004 */
[----:B------:R-:W-:Y:S01]  /*0f60*/  IADD3 R3, R7, UR7, RZ ;  /* 0x0000000707037c10 */ /* 0x000fe2000fffe0ff */
[----:B------:R-:W-:Y:S01]  /*0f70*/  IMAD R0, R17, c[0x0][0x1d8], RZ ;  /* 0x0000760011007a24 */ /* 0x000fe200078e02ff */
[----:B------:R-:W-:Y:S01]  /*0f80*/  USHF.L.U64.HI UR23, UR4, UR20, UR5 ;  /* 0x0000001404177299 */ /* 0x000fe20008010205 */
[----:B------:R-:W-:Y:S01]  /*0f90*/  IMAD.MOV.U32 R4, RZ, RZ, R2 ;  /* 0x000000ffff047224 */ /* 0x000fe200078e0002 */
[----:B------:R-:W-:Y:S01]  /*0fa0*/  ULDC.64 UR6, c[0x0][0x278] ;  /* 0x00009e0000067ab9 */ /* 0x000fe20000000a00 */
[C---:B------:R-:W-:Y:S01]  /*0fb0*/  IMAD R7, R16.reuse, c[0x0][0x1dc], R0 ;  /* 0x0000770010077a24 */ /* 0x040fe200078e0200 */
[----:B------:R-:W-:Y:S01]  /*0fc0*/  ULDC.64 UR4, c[0x0][0x178] ;  /* 0x00005e0000047ab9 */ /* 0x000fe20000000a00 */
[----:B------:R-:W-:Y:S01]  /*0fd0*/  IMAD.WIDE.U32 R10, R16, c[0x0][0x1d8], R4 ;  /* 0x00007600100a7a25 */ /* 0x000fe200078e0004 */
[----:B------:R-:W-:-:S02]  /*0fe0*/  UIMAD UR25, UR22, UR4, URZ ;  /* 0x00000004161972a4 */ /* 0x000fc4000f8e023f */
[----:B------:R-:W-:Y:S01]  /*0ff0*/  UIMAD.WIDE.U32 UR26, UR21, UR4, URZ ;  /* 0x00000004151a72a5 */ /* 0x000fe2000f8e003f */
[----:B------:R-:W-:Y:S01]  /*1000*/  IMAD.MOV.U32 R2, RZ, RZ, R6 ;  /* 0x000000ffff027224 */ /* 0x000fe200078e0006 */
[----:B------:R-:W-:Y:S01]  /*1010*/  LEA R6, P0, R10, c[0x0][0x1c0], 0x1 ;  /* 0x000070000a067a11 */ /* 0x000fe200078008ff */
[----:B------:R-:W-:Y:S01]  /*1020*/  IMAD.IADD R7, R11, 0x1, R7 ;  /* 0x000000010b077824 */ /* 0x000fe200078e0207 */
[----:B------:R-:W-:Y:S01]  /*1030*/  UIMAD UR25, UR21, UR5, UR25 ;  /* 0x00000005151972a4 */ /* 0x000fe2000f8e0219 */
[----:B------:R-:W-:Y:S01]  /*1040*/  IMAD R0, R17, c[0x0][0x1a8], RZ ;  /* 0x00006a0011007a24 */ /* 0x000fe200078e02ff */
[----:B------:R-:W-:Y:S01]  /*1050*/  UIMAD UR6, UR17, UR6, URZ ;  /* 0x00000006110672a4 */ /* 0x000fe2000f8e023f */
[----:B------:R-:W-:Y:S01]  /*1060*/  IMAD.WIDE.U32 R4, R16, c[0x0][0x1a8], R2 ;  /* 0x00006a0010047a25 */ /* 0x000fe200078e0002 */
[----:B------:R-:W-:Y:S01]  /*1070*/  LEA.HI.X R7, R10, c[0x0][0x1c4], R7, 0x1, P0 ;  /* 0x000071000a077a11 */ /* 0x000fe200000f0c07 */
[----:B------:R-:W-:Y:S01]  /*1080*/  UIADD3 UR25, UR27, UR25, URZ ;  /* 0x000000191b197290 */ /* 0x000fe2000fffe03f */
[----:B------:R-:W-:Y:S01]  /*1090*/  IADD3 R2, P0, R6, UR24, RZ ;  /* 0x0000001806027c10 */ /* 0x000fe2000ff1e0ff */
[----:B------:R-:W-:Y:S01]  /*10a0*/  IMAD R0, R16, c[0x0][0x1ac], R0 ;  /* 0x00006b0010007a24 */ /* 0x000fe200078e0200 */
[----:B------:R-:W-:Y:S01]  /*10b0*/  ULDC.64 UR8, c[0x0][0x1a8] ;  /* 0x00006a0000087ab9 */ /* 0x000fe20000000a00 */
[----:B------:R-:W-:Y:S01]  /*10c0*/  IMAD.MOV.U32 R18, RZ, RZ, R12 ;  /* 0x000000ffff127224 */ /* 0x000fe200078e000c */
[----:B------:R-:W-:Y:S01]  /*10d0*/  IADD3.X R3, R7, UR23, RZ, P0, !PT ;  /* 0x0000001707037c10 */ /* 0x000fe200087fe4ff */
[----:B------:R-:W-:Y:S01]  /*10e0*/  IMAD.IADD R0, R5, 0x1, R0 ;  /* 0x0000000105007824 */ /* 0x000fe200078e0200 */
[----:B------:R-:W-:Y:S01]  /*10f0*/  LEA R12, P0, R4, c[0x0][0x190], 0x1 ;  /* 0x00006400040c7a11 */ /* 0x000fe200078008ff */
[----:B------:R-:W-:Y:S01]  /*1100*/  IMAD.SHL.U32 R23, R23, 0x2, RZ ;  /* 0x0000000217177824 */ /* 0x000fe200078e00ff */
[----:B------:R-:W-:Y:S01]  /*1110*/  USHF.L.U64.HI UR9, UR8, UR20, UR9 ;  /* 0x0000001408097299 */ /* 0x000fe20008010209 */
[----:B------:R-:W-:Y:S01]  /*1120*/  IMAD.WIDE.U32 R34, R28, c[0x0][0x178], R14 ;  /* 0x00005e001c227a25 */ /* 0x000fe200078e000e */
[----:B------:R-:W-:-:S02]  /*1130*/  LEA.HI.X R13, R4, c[0x0][0x194], R0, 0x1, P0 ;  /* 0x00006500040d7a11 */ /* 0x000fc400000f0c00 */
[----:B------:R-:W-:Y:S01]  /*1140*/  @!PT LDS RZ, [RZ] ;  /* 0x00000000fffff984 */ /* 0x000fe20000000800 */
[----:B------:R-:W-:Y:S01]  /*1150*/  @!PT LDS RZ, [RZ] ;  /* 0x00000000fffff984 */ /* 0x000fe20000000800 */
[----:B------:R-:W-:Y:S01]  /*1160*/  @!PT LDS RZ, [RZ] ;  /* 0x00000000fffff984 */ /* 0x000fe20000000800 */
[----:B------:R2:W-:Y:S01]  /*1170*/  LDGSTS.E.BYPASS.LTC128B.128 [R23+0x4080], [R6.64], !P6 ;  /* 0x0408000006177fae */ /* 0x0005e2000f101d52 */
[----:B------:R-:W-:Y:S01]  /*1180*/  IMAD R0, R29, c[0x0][0x178], RZ ;  /* 0x00005e001d007a24 */ /* 0x000fe200078e02ff */
[----:B------:R-:W-:Y:S01]  /*1190*/  ISETP.GE.OR P0, PT, R8, c[0x0][0x1cc], !P2 ;  /* 0x0000730008007a0c */ /* 0x000fe20005706670 */
[----:B------:R-:W-:Y:S01]  /*11a0*/  IMAD.U32 R4, RZ, RZ, UR26 ;  /* 0x0000001aff047e24 */ /* 0x000fe2000f8e00ff */
[----:B------:R3:W-:Y:S01]  /*11b0*/  LDGSTS.E.BYPASS.LTC128B.128 [R23+0x5080], [R2.64], !P4 ;  /* 0x0508000002177fae */ /* 0x0007e2000e101d52 */
[----:B------:R-:W-:Y:S01]  /*11c0*/  IMAD R0, R28, c[0x0][0x17c], R0 ;  /* 0x00005f001c007a24 */ /* 0x000fe200078e0200 */
[----:B------:R-:W-:Y:S01]  /*11d0*/  UIMAD UR26, UR14, UR7, UR6 ;  /* 0x000000070e1a72a4 */ /* 0x000fe2000f8e0206 */
[----:B------:R-:W-:Y:S01]  /*11e0*/  IMAD.U32 R5, RZ, RZ, UR27 ;  /* 0x0000001bff057e24 */ /* 0x000fe2000f8e00ff */
[----:B------:R-:W-:Y:S01]  /*11f0*/  STL.64 [R1+0x38], R34 ;  /* 0x0000382201007387 */ /* 0x000fe20000100a00 */
[----:B------:R-:W-:Y:S01]  /*1200*/  IMAD.U32 R5, RZ, RZ, UR25 ;  /* 0x00000019ff057e24 */ /* 0x000fe2000f8e00ff */
[----:B------:R-:W-:Y:S01]  /*1210*/  USHF.L.U32 UR25, UR8, 0x6, URZ ;  /* 0x0000000608197899 */ /* 0x000fe2000800063f */
[----:B------:R-:W-:Y:S01]  /*1220*/  IMAD.IADD R25, R35, 0x1, R0 ;  /* 0x0000000123197824 */ /* 0x000fe200078e0200 */
[C---:B------:R-:W-:Y:S01]  /*1230*/  LEA R0, P4, R4.reuse, R34, 0x7 ;  /* 0x0000002204007211 */ /* 0x040fe200078838ff */
[----:B------:R-:W-:Y:S01]  /*1240*/  USHF.L.U32 UR8, UR21, 0x7, URZ ;  /* 0x0000000715087899 */ /* 0x000fe2000800063f */
[----:B------:R-:W-:Y:S01]  /*1250*/  IMAD.U32 R10, RZ, RZ, UR14 ;  /* 0x0000000eff0a7e24 */ /* 0x000fe2000f8e00ff */
[----:B------:R-:W-:Y:S01]  /*1260*/  IADD3 R14, R31, UR26, RZ ;  /* 0x0000001a1f0e7c10 */ /* 0x000fe2000fffe0ff */
[----:B------:R-:W-:Y:S01]  /*1270*/  STL [R1+0x50], R25 ;  /* 0x0000501901007387 */ /* 0x000fe20000100800 */
[----:B------:R-:W-:Y:S01]  /*1280*/  LEA.HI.X R5, R4, R25, R5, 0x7, P4 ;  /* 0x0000001904057211 */ /* 0x000fe200020f3c05 */
[----:B------:R-:W-:Y:S01]  /*1290*/  IMAD.WIDE.U32 R10, R10, c[0x0][0x218], R18 ;  /* 0x000086000a0a7a25 */ /* 0x000fe200078e0012 */
[----:B------:R-:W-:Y:S01]  /*12a0*/  ISETP.GT.AND P4, PT, R26, 0x1f, PT ;  /* 0x0000001f1a00780c */ /* 0x000fe20003f84270 */
[----:B------:R-:W-:Y:S01]  /*12b0*/  ULDC.64 UR6, c[0x0][0x218] ;  /* 0x0000860000067ab9 */ /* 0x000fe20000000a00 */
[----:B------:R4:W-:Y:S01]  /*12c0*/  STL [R1+0x44], R14 ;  /* 0x0000440e01007387 */ /* 0x0009e20000100800 */
[----:B------:R-:W-:Y:S01]  /*12d0*/  UIMAD UR6, UR17, UR6, URZ ;  /* 0x00000006110672a4 */ /* 0x000fe2000f8e023f */
[----:B------:R-:W-:Y:S01]  /*12e0*/  ISETP.GE.OR P2, PT, R8, c[0x0][0x19c], !P2 ;  /* 0x0000670008007a0c */ /* 0x000fe20005746670 */
[----:B------:R-:W-:Y:S01]  /*12f0*/  IMAD.U32 R16, RZ, RZ, UR13 ;  /* 0x0000000dff107e24 */ /* 0x000fe2000f8e00ff */
[----:B------:R-:W-:Y:S01]  /*1300*/  LEA.HI R15, R22, R26, RZ, 0x4 ;  /* 0x0000001a160f7211 */ /* 0x000fe200078f20ff */
[----:B------:R-:W-:-:S02]  /*1310*/  UIMAD UR7, UR14, UR7, UR6 ;  /* 0x000000070e0772a4 */ /* 0x000fc4000f8e0206 */
[----:B------:R-:W-:Y:S01]  /*1320*/  IMAD.WIDE.U32 R16, R16, c[0x0][0x288], R20 ;  /* 0x0000a20010107a25 */ /* 0x000fe200078e0014 */
[----:B---3--:R-:W-:-:S03]  /*1330*/  IADD3 R2, P6, R2, UR24, RZ ;  /* 0x0000001802027c10 */ /* 0x008fc6000ffde0ff */
[----:B------:R-:W-:Y:S01]  /*1340*/  IADD3 R11, R11, UR7, RZ ;  /* 0x000000070b0b7c10 */ /* 0x000fe2000fffe0ff */
[----:B------:R-:W-:Y:S01]  /*1350*/  ULDC.64 UR6, c[0x0][0x288] ;  /* 0x0000a20000067ab9 */ /* 0x000fe20000000a00 */
[----:B------:R-:W-:Y:S01]  /*1360*/  IADD3.X R3, R3, UR23, RZ, P6, !PT ;  /* 0x0000001703037c10 */ /* 0x000fe2000b7fe4ff */
[----:B------:R-:W-:Y:S02]  /*1370*/  UIMAD UR16, UR16, UR6, URZ ;  /* 0x00000006101072a4 */ /* 0x000fe4000f8e023f */
[----:B------:R-:W-:Y:S02]  /*1380*/  USHF.L.U32 UR6, UR4, 0x6, URZ ;  /* 0x0000000604067899 */ /* 0x000fe4000800063f */
[----:B------:R3:W-:Y:S01]  /*1390*/  LDGSTS.E.BYPASS.LTC128B.128 [R23+0x6080], [R2.64], !P0 ;  /* 0x0608000002177fae */ /* 0x0007e2000c101d52 */
[----:B--2---:R-:W-:Y:S01]  /*13a0*/  LEA R6, P0, R0, c[0x0][0x160], 0x1 ;  /* 0x0000580000067a11 */ /* 0x004fe200078008ff */
[----:B------:R-:W-:-:S03]  /*13b0*/  UIMAD UR7, UR13, UR7, UR16 ;  /* 0x000000070d0772a4 */ /* 0x000fc6000f8e0210 */
[----:B------:R-:W-:Y:S01]  /*13c0*/  LEA.HI.X R7, R0, c[0x0][0x164], R5, 0x1, P0 ;  /* 0x0000590000077a11 */ /* 0x000fe200000f0c05 */
[----:B------:R-:W-:Y:S01]  /*13d0*/  UMOV UR16, 0x7 ;  /* 0x0000000700107882 */ /* 0x000fe20000000000 */
[----:B------:R-:W-:Y:S01]  /*13e0*/  @!P4 IADD3 R0, P0, R30, UR8, RZ ;  /* 0x000000081e00cc10 */ /* 0x000fe2000ff1e0ff */
[----:B-1----:R-:W-:Y:S01]  /*13f0*/  IMAD.WIDE.U32 R30, R28, c[0x0][0x208], R10 ;  /* 0x000082001c1e7a25 */ /* 0x002fe200078e000a */
[----:B------:R-:W-:-:S03]  /*1400*/  IADD3 R9, R17, UR7, RZ ;  /* 0x0000000711097c10 */ /* 0x000fc6000fffe0ff */
[----:B------:R-:W-:Y:S01]  /*1410*/  IMAD.MOV.U32 R32, RZ, RZ, R30 ;  /* 0x000000ffff207224 */ /* 0x000fe200078e001e */
[----:B------:R1:W-:Y:S01]  /*1420*/  STL.64 [R1+0x30], R30 ;  /* 0x0000301e01007387 */ /* 0x0003e20000100a00 */
[----:B---3--:R-:W-:Y:S01]  /*1430*/  IADD3 R2, P6, R2, UR24, RZ ;  /* 0x0000001802027c10 */ /* 0x008fe2000ffde0ff */
[----:B------:R-:W-:-:S03]  /*1440*/  USHF.R.S32.HI UR24, URZ, 0x1f, UR8 ;  /* 0x0000001f3f187899 */ /* 0x000fc60008011408 */
[----:B------:R-:W-:Y:S01]  /*1450*/  IADD3.X R3, R3, UR23, RZ, P6, !PT ;  /* 0x0000001703037c10 */ /* 0x000fe2000b7fe4ff */
[----:B------:R-:W-:Y:S01]  /*1460*/  USHF.L.U64.HI UR23, UR4, UR20, UR5 ;  /* 0x0000001404177299 */ /* 0x000fe20008010205 */
[----:B------:R-:W-:Y:S02]  /*1470*/  ISETP.GE.OR P6, PT, R8, c[0x0][0x1cc], !P1 ;  /* 0x0000730008007a0c */ /* 0x000fe40004fc6670 */
[----:B------:R-:W-:Y:S01]  /*1480*/  @!P4 IADD3.X R4, R14, UR24, RZ, P0, !PT ;  /* 0x000000180e04cc10 */ /* 0x000fe200087fe4ff */
[----:B----4-:R-:W-:Y:S01]  /*1490*/  IMAD.U32 R14, RZ, RZ, UR8 ;  /* 0x00000008ff0e7e24 */ /* 0x010fe2000f8e00ff */
[----:B------:R-:W-:Y:S01]  /*14a0*/  @!P4 LEA R18, P0, R0, c[0x0][0x258], 0x2 ;  /* 0x000096000012ca11 */ /* 0x000fe200078010ff */
[----:B------:R-:W-:Y:S01]  /*14b0*/  ULDC.64 UR4, c[0x0][0x208] ;  /* 0x0000820000047ab9 */ /* 0x000fe20000000a00 */
[----:B------:R-:W-:Y:S02]  /*14c0*/  ISETP.GE.OR P1, PT, R8, c[0x0][0x19c], !P1 ;  /* 0x0000670008007a0c */ /* 0x000fe40004f26670 */
[----:B------:R-:W-:Y:S01]  /*14d0*/  @!P4 LEA.HI.X R19, R0, c[0x0][0x25c], R4, 0x2, P0 ;  /* 0x000097000013ca11 */ /* 0x000fe200000f1404 */
[----:B------:R-:W-:Y:S01]  /*14e0*/  IMAD R0, R29, c[0x0][0x208], RZ ;  /* 0x000082001d007a24 */ /* 0x000fe200078e02ff */
[----:B------:R-:W-:-:S02]  /*14f0*/  IADD3 R4, P0, R12, UR25, RZ ;  /* 0x000000190c047c10 */ /* 0x000fc4000ff1e0ff */
[C---:B------:R-:W-:Y:S01]  /*1500*/  IADD3 R14, -R28.reuse, c[0x0][0x168], -R14 ;  /* 0x00005a001c0e7a10 */ /* 0x040fe20007ffe90e */
[----:B------:R2:W-:Y:S01]  /*1510*/  LDGSTS.E.BYPASS.LTC128B.128 [R23+0x7080], [R2.64], !P6 ;  /* 0x0708000002177fae */ /* 0x0005e2000f101d52 */
[----:B------:R-:W-:Y:S01]  /*1520*/  IADD3.X R5, R13, UR9, RZ, P0, !PT ;  /* 0x000000090d057c10 */ /* 0x000fe200087fe4ff */
[----:B------:R-:W-:Y:S01]  /*1530*/  IMAD R0, R28, c[0x0][0x20c], R0 ;  /* 0x000083001c007a24 */ /* 0x000fe200078e0200 */
[C---:B------:R-:W-:Y:S01]  /*1540*/  ISETP.GE.AND P6, PT, R8.reuse, c[0x0][0x16c], PT ;  /* 0x00005b0008007a0c */ /* 0x040fe20003fc6270 */
[----:B------:R3:W-:Y:S01]  /*1550*/  LDGSTS.E.BYPASS.LTC128B.128 [R23+0x80], [R12.64], !P5 ;  /* 0x000800000c177fae */ /* 0x0007e2000e901d52 */
[----:B------:R-:W-:Y:S01]  /*1560*/  ISETP.GE.AND P5, PT, R8, c[0x0][0x1fc], PT ;  /* 0x00007f0008007a0c */ /* 0x000fe20003fa6270 */
[----:B------:R-:W-:Y:S02]  /*1570*/  IMAD.IADD R33, R31, 0x1, R0 ;  /* 0x000000011f217824 */ /* 0x000fe400078e0200 */
[----:B------:R4:W-:Y:S01]  /*1580*/  LDGSTS.E.BYPASS.LTC128B.128 [R23+0x1080], [R4.64], !P3 ;  /* 0x0108000004177fae */ /* 0x0009e2000d901d52 */
[----:B------:R-:W-:Y:S01]  /*1590*/  ISETP.LT.OR P3, PT, R14, 0x1, P6 ;  /* 0x000000010e00780c */ /* 0x000fe20003761670 */
[----:B------:R-:W-:-:S02]  /*15a0*/  IMAD.MOV.U32 R8, RZ, RZ, R16 ;  /* 0x000000ffff087224 */ /* 0x000fc400078e0010 */
[----:B------:R1:W-:Y:S01]  /*15b0*/  STL.64 [R1+0x20], R32 ;  /* 0x0000202001007387 */ /* 0x0003e20000100a00 */
[----:B--2---:R-:W-:-:S04]  /*15c0*/  IADD3 R2, P0, R4, UR25, RZ ;  /* 0x0000001904027c10 */ /* 0x004fc8000ff1e0ff */
[----:B------:R-:W-:Y:S02]  /*15d0*/  IADD3.X R3, R5, UR9, RZ, P0, !PT ;  /* 0x0000000905037c10 */ /* 0x000fe400087fe4ff */
[----:B---3--:R-:W-:-:S03]  /*15e0*/  IADD3 R12, P0, R2, UR25, RZ ;  /* 0x00000019020c7c10 */ /* 0x008fc6000ff1e0ff */
[----:B------:R2:W-:Y:S01]  /*15f0*/  LDGSTS.E.BYPASS.LTC128B.128 [R23+0x2080], [R2.64], !P2 ;  /* 0x0208000002177fae */ /* 0x0005e2000d101d52 */
[----:B------:R-:W-:Y:S01]  /*1600*/  IADD3.X R13, R3, UR9, RZ, P0, !PT ;  /* 0x00000009030d7c10 */ /* 0x000fe200087fe4ff */
[----:B------:R-:W-:Y:S01]  /*1610*/  USHF.L.U64.HI UR9, UR4, UR16, UR5 ;  /* 0x0000001004097299 */ /* 0x000fe20008010205 */
[C---:B------:R-:W-:Y:S01]  /*1620*/  ISETP.LT.OR P2, PT, R14.reuse, 0x41, P6 ;  /* 0x000000410e00780c */ /* 0x040fe20003741670 */
[----:B------:R-:W-:Y:S02]  /*1630*/  USHF.L.U32 UR16, UR4, 0x7, URZ ;  /* 0x0000000704107899 */ /* 0x000fe4000800063f */
[----:B------:R3:W-:Y:S01]  /*1640*/  LDGSTS.E.BYPASS.LTC128B.128 [R23+0x3080], [R12.64], !P1 ;  /* 0x030800000c177fae */ /* 0x0007e2000c901d52 */
[----:B------:R-:W-:Y:S01]  /*1650*/  UIMAD UR5, UR9, UR21, URZ ;  /* 0x00000015090572a4 */ /* 0x000fe2000f8e023f */
[----:B------:R-:W-:Y:S02]  /*1660*/  ISETP.LT.OR P1, PT, R14, 0x61, P6 ;  /* 0x000000610e00780c */ /* 0x000fe40003721670 */
[----:B------:R-:W0:Y:S01]  /*1670*/  LDGDEPBAR ;  /* 0x00000000000079af */ /* 0x000e220000000000 */
[----:B------:R-:W-:Y:S01]  /*1680*/  IMAD.U32 R21, RZ, RZ, UR16 ;  /* 0x00000010ff157e24 */ /* 0x000fe2000f8e00ff */
[----:B------:R-:W-:-:S02]  /*1690*/  UIMAD UR5, UR22, UR16, UR5 ;  /* 0x00000010160572a4 */ /* 0x000fc4000f8e0205 */
[----:B------:R5:W-:Y:S01]  /*16a0*/  LDGSTS.E.BYPASS.LTC128B.128 [R23+0x8080], [R6.64], !P3 ;  /* 0x0808000006177fae */ /* 0x000be2000d901d52 */
[----:B------:R-:W-:Y:S01]  /*16b0*/  IMAD.WIDE.U32 R10, R21, UR21, R32 ;  /* 0x00000015150a7c25 */ /* 0x000fe2000f8e0020 */
[----:B------:R-:W-:-:S04]  /*16c0*/  ISETP.LT.OR P3, PT, R14, 0x21, P6 ;  /* 0x000000210e00780c */ /* 0x000fc80003761670 */
[----:B------:R-:W-:Y:S01]  /*16d0*/  IADD3 R0, R11, UR5, RZ ;  /* 0x000000050b007c10 */ /* 0x000fe2000fffe0ff */
[----:B------:R-:W-:Y:S02]  /*16e0*/  ULDC UR5, c[0x0][0x20c] ;  /* 0x0000830000057ab9 */ /* 0x000fe40000000800 */
[----:B------:R-:W-:Y:S01]  /*16f0*/  USHF.L.U64.HI UR20, UR4, UR20, UR5 ;  /* 0x0000001404147299 */ /* 0x000fe20008010205 */
[----:B--2---:R-:W-:-:S04]  /*1700*/  SHF.R.S32.HI R3, RZ, 0x4, R15 ;  /* 0x00000004ff037819 */ /* 0x004fc8000001140f */
[----:B------:R-:W-:-:S04]  /*1710*/  LEA.HI R2, R15, R3, RZ, 0x1 ;  /* 0x000000030f027211 */ /* 0x000fc800078f08ff */
[----:B------:R-:W-:-:S05]  /*1720*/  LOP3.LUT R20, R2, 0xfffffffe, RZ, 0xc0, !PT ;  /* 0xfffffffe02147812 */ /* 0x000fca00078ec0ff */
[----:B------:R-:W-:Y:S01]  /*1730*/  IMAD.IADD R20, R3, 0x1, -R20 ;  /* 0x0000000103147824 */ /* 0x000fe200078e0a14 */
[----:B-----5:R-:W-:-:S04]  /*1740*/  IADD3 R6, P0, R6, UR6, RZ ;  /* 0x0000000606067c10 */ /* 0x020fc8000ff1e0ff */
[----:B------:R-:W-:Y:S02]  /*1750*/  IADD3.X R7, R7, UR23, RZ, P0, !PT ;  /* 0x0000001707077c10 */ /* 0x000fe400087fe4ff */
[----:B----4-:R-:W-:-:S03]  /*1760*/  IADD3 R4, P0, R6, UR6, RZ ;  /* 0x0000000606047c10 */ /* 0x010fc6000ff1e0ff */
[----:B------:R2:W-:Y:S01]  /*1770*/  LDGSTS.E.BYPASS.LTC128B.128 [R23+0x9080], [R6.64], !P3 ;  /* 0x0908000006177fae */ /* 0x0005e2000d901d52 */
[----:B------:R-:W-:Y:S02]  /*1780*/  IADD3.X R5, R7, UR23, RZ, P0, !PT ;  /* 0x0000001707057c10 */ /* 0x000fe400087fe4ff */
[----:B---3--:R-:W-:Y:S01]  /*1790*/  IADD3 R12, P0, R4, UR6, RZ ;  /* 0x00000006040c7c10 */ /* 0x008fe2000ff1e0ff */
[----:B------:R-:W-:Y:S01]  /*17a0*/  USHF.L.U32 UR6, UR4, 0x6, URZ ;  /* 0x0000000604067899 */ /* 0x000fe2000800063f */
[----:B------:R-:W-:Y:S01]  /*17b0*/  ISETP.LT.OR P3, PT, R14, 0x41, P5 ;  /* 0x000000410e00780c */ /* 0x000fe20002f61670 */
[----:B------:R3:W-:Y:S01]  /*17c0*/  LDGSTS.E.BYPASS.LTC128B.128 [R23+0xa080], [R4.64], !P2 ;  /* 0x0a08000004177fae */ /* 0x0007e2000d101d52 */
[----:B------:R-:W-:Y:S01]  /*17d0*/  IADD3.X R13, R5, UR23, RZ, P0, !PT ;  /* 0x00000017050d7c10 */ /* 0x000fe200087fe4ff */
[----:B------:R-:W-:Y:S01]  /*17e0*/  ULDC.64 UR4, c[0x0][0x290] ;  /* 0x0000a40000047ab9 */ /* 0x000fe20000000a00 */
[----:B------:R-:W-:Y:S01]  /*17f0*/  LEA R2, P0, R10, c[0x0][0x1f0], 0x1 ;  /* 0x00007c000a027a11 */ /* 0x000fe200078008ff */
[----:B------:R-:W-:Y:S01]  /*1800*/  UIMAD UR4, UR17, UR4, URZ ;  /* 0x00000004110472a4 */ /* 0x000fe2000f8e023f */
[----:B------:R-:W-:Y:S01]  /*1810*/  ISETP.LT.OR P2, PT, R14, 0x61, P5 ;  /* 0x000000610e00780c */ /* 0x000fe20002f41670 */
[----:B------:R4:W-:Y:S01]  /*1820*/  LDGSTS.E.BYPASS.LTC128B.128 [R23+0xb080], [R12.64], !P1 ;  /* 0x0b0800000c177fae */ /* 0x0009e2000c901d52 */
[----:B------:R-:W-:Y:S01]  /*1830*/  LEA.HI.X R3, R10, c[0x0][0x1f4], R0, 0x1, P0 ;  /* 0x00007d000a037a11 */ /* 0x000fe200000f0c00 */
[----:B------:R-:W-:Y:S01]  /*1840*/  IMAD.U32 R0, RZ, RZ, UR14 ;  /* 0x0000000eff007e24 */ /* 0x000fe2000f8e00ff */
[C---:B------:R-:W-:Y:S01]  /*1850*/  ISETP.LT.OR P0, PT, R14.reuse, 0x1, P5 ;  /* 0x000000010e00780c */ /* 0x040fe20002f01670 */
[----:B------:R-:W-:Y:S01]  /*1860*/  UIMAD UR4, UR14, UR5, UR4 ;  /* 0x000000050e0472a4 */ /* 0x000fe2000f8e0204 */
[----:B------:R-:W-:Y:S01]  /*1870*/  ISETP.LT.OR P1, PT, R14, 0x21, P5 ;  /* 0x000000210e00780c */ /* 0x000fe20002f21670 */
[----:B-1----:R-:W-:Y:S01]  /*1880*/  IMAD.WIDE.U32 R30, R0, c[0x0][0x290], R8 ;  /* 0x0000a400001e7a25 */ /* 0x002fe200078e0008 */
[----:B------:R-:W-:-:S04]  /*1890*/  LOP3.LUT R0, R15, 0xfffffff0, RZ, 0xc0, !PT ;  /* 0xfffffff00f007812 */ /* 0x000fc800078ec0ff */
[----:B------:R-:W-:Y:S01]  /*18a0*/  IADD3 R25, R31, UR4, RZ ;  /* 0x000000041f197c10 */ /* 0x000fe2000fffe0ff */
[----:B------:R-:W-:Y:S01]  /*18b0*/  UIADD3 UR4, UR21, 0x1, URZ ;  /* 0x0000000115047890 */ /* 0x000fe2000fffe03f */
[----:B------:R1:W-:Y:S01]  /*18c0*/  STL.64 [R1+0x28], R30 ;  /* 0x0000281e01007387 */ /* 0x0003e20000100a00 */
[C---:B--2---:R-:W-:Y:S02]  /*18d0*/  IMAD.IADD R7, R26.reuse, 0x1, -R0 ;  /* 0x000000011a077824 */ /* 0x044fe400078e0a00 */
[----:B------:R-:W-:Y:S01]  /*18e0*/  UISETP.GE.AND UP0, UPT, UR4, UR12, UPT ;  /* 0x0000000c0400728c */ /* 0x000fe2000bf06270 */
[----:B------:R1:W-:Y:S02]  /*18f0*/  STL [R1+0x1c], R25 ;  /* 0x00001c1901007387 */ /* 0x0003e40000100800 */
[----:B------:R-:W-:Y:S01]  /*1900*/  SHF.R.S32.HI R0, RZ, 0x1f, R7 ;  /* 0x0000001fff007819 */ /* 0x000fe20000011407 */
[----:B---3--:R-:W-:-:S03]  /*1910*/  @!P4 IMAD.SHL.U32 R4, R26, 0x10, RZ ;  /* 0x000000101a04c824 */ /* 0x008fc600078e00ff */
[----:B------:R-:W-:Y:S02]  /*1920*/  LEA.HI R10, R0, R7, RZ, 0x3 ;  /* 0x00000007000a7211 */ /* 0x000fe400078f18ff */
[----:B------:R2:W-:Y:S01]  /*1930*/  @!P4 LDGSTS.E.BYPASS.LTC128B.128 [R4+0x18080], [R18.64] ;  /* 0x180800001204cfae */ /* 0x0005e2000b901d52 */
[----:B----4-:R-:W-:Y:S02]  /*1940*/  LEA.HI R13, R22, R26, RZ, 0x5 ;  /* 0x0000001a160d7211 */ /* 0x010fe400078f28ff */
[----:B------:R-:W-:Y:S01]  /*1950*/  LOP3.LUT R9, R10, 0xfffffff8, RZ, 0xc0, !PT ;  /* 0xfffffff80a097812 */ /* 0x000fe200078ec0ff */
[----:B------:R-:W0:Y:S01]  /*1960*/  LDGDEPBAR ;  /* 0x00000000000079af */ /* 0x000e220000000000 */
[----:B------:R-:W-:-:S03]  /*1970*/  SHF.R.S32.HI R5, RZ, 0x5, R13 ;  /* 0x00000005ff057819 */ /* 0x000fc6000001140d */
[----:B------:R3:W-:Y:S01]  /*1980*/  LDGSTS.E.BYPASS.LTC128B.128 [R23+0x10080], [R2.64], !P0 ;  /* 0x1008000002177fae */ /* 0x0007e2000c101d52 */
[----:B------:R-:W-:Y:S01]  /*1990*/  IMAD.IADD R11, R7, 0x1, -R9 ;  /* 0x00000001070b7824 */ /* 0x000fe200078e0a09 */
[----:B--2---:R-:W-:-:S04]  /*19a0*/  SHF.R.S32.HI R4, RZ, 0x1f, R13 ;  /* 0x0000001fff047819 */ /* 0x004fc8000001140d */
[----:B------:R-:W-:Y:S02]  /*19b0*/  LEA.HI R4, R4, R5, RZ, 0x2 ;  /* 0x0000000504047211 */ /* 0x000fe400078f10ff */
[----:B---3--:R-:W-:Y:S02]  /*19c0*/  IADD3 R2, P0, R2, UR6, RZ ;  /* 0x0000000602027c10 */ /* 0x008fe4000ff1e0ff */
[----:B------:R-:W-:Y:S02]  /*19d0*/  LOP3.LUT R6, R4, 0xfffffffc, RZ, 0xc0, !PT ;  /* 0xfffffffc04067812 */ /* 0x000fe400078ec0ff */
[----:B------:R-:W-:Y:S02]  /*19e0*/  IADD3.X R3, R3, UR20, RZ, P0, !PT ;  /* 0x0000001403037c10 */ /* 0x000fe400087fe4ff */
[----:B------:R-:W-:Y:S01]  /*19f0*/  IADD3 R0, P0, R30, UR8, RZ ;  /* 0x000000081e007c10 */ /* 0x000fe2000ff1e0ff */
[----:B------:R-:W-:Y:S02]  /*1a00*/  IMAD.IADD R12, R5, 0x1, -R6 ;  /* 0x00000001050c7824 */ /* 0x000fe400078e0a06 */
[----:B------:R2:W-:Y:S01]  /*1a10*/  LDGSTS.E.BYPASS.LTC128B.128 [R23+0x11080], [R2.64], !P1 ;  /* 0x1108000002177fae */ /* 0x0005e2000c901d52 */
[----:B------:R-:W-:-:S02]  /*1a20*/  IADD3.X R8, R25, UR24, RZ, P0, !PT ;  /* 0x0000001819087c10 */ /* 0x000fc400087fe4ff */
[----:B------:R-:W-:-:S04]  /*1a30*/  LEA R4, P0, R0, c[0x0][0x280], 0x2 ;  /* 0x0000a00000047a11 */ /* 0x000fc800078010ff */
[----:B------:R-:W-:Y:S02]  /*1a40*/  LEA.HI.X R5, R0, c[0x0][0x284], R8, 0x2, P0 ;  /* 0x0000a10000057a11 */ /* 0x000fe400000f1408 */
[----:B------:R-:W-:Y:S02]  /*1a50*/  LEA.HI R0, R22, R26, RZ, 0x7 ;  /* 0x0000001a16007211 */ /* 0x000fe400078f38ff */
[----:B------:R-:W-:Y:S02]  /*1a60*/  PLOP3.LUT P0, PT, PT, PT, UP0, 0x80, 0x0 ;  /* 0x000000000000781c */ /* 0x000fe40003f0f008 */
[----:B------:R-:W-:-:S05]  /*1a70*/  SHF.R.S32.HI R225, RZ, 0x7, R0 ;  /* 0x00000007ffe17819 */ /* 0x000fca0000011400 */
[----:B------:R-:W-:-:S05]  /*1a80*/  IMAD.SHL.U32 R0, R225, 0x8, RZ ;  /* 0x00000008e1007824 */ /* 0x000fca00078e00ff */
[----:B------:R-:W-:Y:S01]  /*1a90*/  LOP3.LUT R14, R0, 0x8, RZ, 0xc0, !PT ;  /* 0x00000008000e7812 */ /* 0x000fe200078ec0ff */
[----:B------:R-:W-:Y:S01]  /*1aa0*/  IMAD.SHL.U32 R0, R20, 0x10, RZ ;  /* 0x0000001014007824 */ /* 0x000fe200078e00ff */
[----:B--2---:R-:W-:-:S04]  /*1ab0*/  IADD3 R2, P1, R2, UR6, RZ ;  /* 0x0000000602027c10 */ /* 0x004fc8000ff3e0ff */
[----:B------:R-:W-:Y:S02]  /*1ac0*/  LOP3.LUT R0, R14, 0x10, R0, 0xf8, !PT ;  /* 0x000000100e007812 */ /* 0x000fe400078ef800 */
[----:B------:R-:W-:Y:S02]  /*1ad0*/  IADD3.X R3, R3, UR20, RZ, P1, !PT ;  /* 0x0000001403037c10 */ /* 0x000fe40008ffe4ff */
[----:B------:R-:W-:-:S03]  /*1ae0*/  IADD3 R6, P1, R2, UR6, RZ ;  /* 0x0000000602067c10 */ /* 0x000fc6000ff3e0ff */
[----:B------:R2:W-:Y:S01]  /*1af0*/  LDGSTS.E.BYPASS.LTC128B.128 [R23+0x12080], [R2.64], !P3 ;  /* 0x1208000002177fae */ /* 0x0005e2000d901d52 */
[----:B------:R-:W-:-:S05]  /*1b00*/  IADD3.X R7, R3, UR20, RZ, P1, !PT ;  /* 0x0000001403077c10 */ /* 0x000fca0008ffe4ff */
[----:B------:R1:W-:Y:S01]  /*1b10*/  LDGSTS.E.BYPASS.LTC128B.128 [R23+0x13080], [R6.64], !P2 ;  /* 0x1308000006177fae */ /* 0x0003e2000d101d52 */
[----:B--2---:R-:W-:Y:S02]  /*1b20*/  @!P4 IMAD.SHL.U32 R2, R26, 0x10, RZ ;  /* 0x000000101a02c824 */ /* 0x004fe400078e00ff */
[----:B------:R-:W-:-:S03]  /*1b30*/  IMAD.SHL.U32 R3, R11, 0x40, RZ ;  /* 0x000000400b037824 */ /* 0x000fc600078e00ff */
[----:B------:R2:W-:Y:S02]  /*1b40*/  @!P4 LDGSTS.E.BYPASS.LTC128B.128 [R2+0x18480], [R4.64] ;  /* 0x184800000402cfae */ /* 0x0005e4000b901d52 */
[----:B------:R-:W-:Y:S02]  /*1b50*/  LOP3.LUT R3, R3, 0x1c0, RZ, 0xc0, !PT ;  /* 0x000001c003037812 */ /* 0x000fe400078ec0ff */
[----:B------:R-:W0:Y:S04]  /*1b60*/  LDGDEPBAR ;  /* 0x00000000000079af */ /* 0x000e280000000000 */
[----:B------:R-:W0:Y:S01]  /*1b70*/  LDGDEPBAR ;  /* 0x00000000000079af */ /* 0x000e220000000000 */
[----:B--2---:R-:W-:Y:S01]  /*1b80*/  IMAD.SHL.U32 R2, R20, 0x8, RZ ;  /* 0x0000000814027824 */ /* 0x004fe200078e00ff */
[----:B------:R-:W-:Y:S01]  /*1b90*/  SHF.R.U32.HI R4, RZ, 0x3, R3 ;  /* 0x00000003ff047819 */ /* 0x000fe20000011603 */
[----:B------:R-:W-:-:S03]  /*1ba0*/  IMAD.SHL.U32 R5, R10, 0x40, RZ ;  /* 0x000000400a057824 */ /* 0x000fc600078e00ff */
[----:B------:R-:W-:Y:S02]  /*1bb0*/  LOP3.LUT R2, R3, 0x8, R2, 0xf8, !PT ;  /* 0x0000000803027812 */ /* 0x000fe400078ef802 */
[----:B------:R-:W-:Y:S01]  /*1bc0*/  LOP3.LUT R3, R4, R0, R3, 0x1e, !PT ;  /* 0x0000000004037212 */ /* 0x000fe200078e1e03 */
[----:B------:R-:W-:Y:S01]  /*1bd0*/  IMAD.SHL.U32 R0, R12, 0x400, RZ ;  /* 0x000004000c007824 */ /* 0x000fe200078e00ff */
[----:B------:R-:W-:Y:S02]  /*1be0*/  LOP3.LUT R4, R2, R4, RZ, 0x3c, !PT ;  /* 0x0000000402047212 */ /* 0x000fe400078e3cff */
[----:B------:R-:W-:-:S04]  /*1bf0*/  LOP3.LUT R2, R5, 0xfffffe00, RZ, 0xc0, !PT ;  /* 0xfffffe0005027812 */ /* 0x000fc800078ec0ff */
[-C--:B------:R-:W-:Y:S02]  /*1c00*/  IADD3 R230, R4, R2.reuse, R0 ;  /* 0x0000000204e67210 */ /* 0x080fe40007ffe000 */
[----:B------:R-:W-:Y:S02]  /*1c10*/  LOP3.LUT R231, R3, R2, RZ, 0xfc, !PT ;  /* 0x0000000203e77212 */ /* 0x000fe400078efcff */
[C---:B------:R-:W-:Y:S02]  /*1c20*/  IADD3 R2, R23.reuse, 0x10080, RZ ;  /* 0x0001008017027810 */ /* 0x040fe40007ffe0ff */
[----:B------:R-:W-:-:S03]  /*1c30*/  IADD3 R3, R23, 0x8080, RZ ;  /* 0x0000808017037810 */ /* 0x000fc60007ffe0ff */
[----:B------:R1:W-:Y:S04]  /*1c40*/  STL [R1+0x54], R2 ;  /* 0x0000540201007387 */ /* 0x0003e80000100800 */
[----:B------:R1:W-:Y:S01]  /*1c50*/  STL [R1+0x58], R3 ;  /* 0x0000580301007387 */ /* 0x0003e20000100800 */
[----:B------:R-:W-:Y:S05]  /*1c60*/  @P0 BRA `(.L_x_1496) ;  /* 0x0000021000000947 */ /* 0x000fea0003800000 */
[----:B------:R-:W-:Y:S01]  /*1c70*/  USHF.L.U32 UR7, UR4, 0x7, URZ ;  /* 0x0000000704077899 */ /* 0x000fe2000800063f */
[----:B------:R-:W-:Y:S01]  /*1c80*/  IMAD.WIDE.U32 R4, R21, UR4, R32 ;  /* 0x0000000415047c25 */ /* 0x000fe2000f8e0020 */
[----:B------:R-:W-:Y:S01]  /*1c90*/  USHF.R.S32.HI UR5, URZ, 0x1f, UR4 ;  /* 0x0000001f3f057899 */ /* 0x000fe20008011404 */
[----:B------:R-:W-:Y:S01]  /*1ca0*/  BSSY B0, `(.L_x_1496) ;  /* 0x000001d000007945 */ /* 0x000fe20003800000 */
[----:B------:R-:W-:Y:S02]  /*1cb0*/  UIMAD UR9, UR9, UR4, URZ ;  /* 0x00000004090972a4 */ /* 0x000fe4000f8e023f */
[----:B------:R-:W-:Y:S01]  /*1cc0*/  IMAD.U32 R8, RZ, RZ, UR7 ;  /* 0x00000007ff087e24 */ /* 0x000fe2000f8e00ff */
[----:B-1----:R-:W-:Y:S01]  /*1cd0*/  LEA R2, P1, R4, c[0x0][0x1f0], 0x1 ;  /* 0x00007c0004027a11 */ /* 0x002fe200078208ff */
        /* <DEDUP_REMOVED lines=25> */
.L_x_1497:
[----:B---3--:R-:W-:Y:S05]  /*1e70*/  BSYNC B0 ;  /* 0x0000000000007941 */ /* 0x008fea0003800000 */
.L_x_1496:
[----:B-1----:R-:W-:Y:S01]  /*1e80*/  IMAD.SHL.U32 R2, R24, 0x40, RZ ;  /* 0x0000004018027824 */ /* 0x002fe200078e00ff */
[----:B------:R-:W-:Y:S01]  /*1e90*/  LOP3.LUT R7, R13, 0xffffffe0, RZ, 0xc0, !PT ;  /* 0xffffffe00d077812 */ /* 0x000fe200078ec0ff */
[----:B------:R-:W-:Y:S01]  /*1ea0*/  IMAD.SHL.U32 R3, R28, 0x8, RZ ;  /* 0x000000081c037824 */ /* 0x000fe200078e00ff */
[----:B------:R-:W-:Y:S01]  /*1eb0*/  SHF.R.S32.HI R27, RZ, 0x1f, R26 ;  /* 0x0000001fff1b7819 */ /* 0x000fe2000001141a */
[----:B------:R-:W-:Y:S01]  /*1ec0*/  IMAD.SHL.U32 R9, R12, 0x10, RZ ;  /* 0x000000100c097824 */ /* 0x000fe200078e00ff */
[----:B------:R-:W-:Y:S01]  /*1ed0*/  LOP3.LUT R6, R2, 0x1c0, RZ, 0xc0, !PT ;  /* 0x000001c002067812 */ /* 0x000fe200078ec0ff */
[----:B------:R-:W-:Y:S01]  /*1ee0*/  IMAD.IADD R7, R26, 0x1, -R7 ;  /* 0x000000011a077824 */ /* 0x000fe200078e0a07 */
[----:B------:R-:W-:Y:S01]  /*1ef0*/  LOP3.LUT R3, R3, 0x8, RZ, 0xc0, !PT ;  /* 0x0000000803037812 */ /* 0x000fe200078ec0ff */
[----:B------:R-:W-:Y:S01]  /*1f00*/  IMAD.MOV.U32 R240, RZ, RZ, 0x40 ;  /* 0x00000040fff07424 */ /* 0x000fe200078e00ff */
[--C-:B------:R-:W-:Y:S01]  /*1f10*/  SHF.R.U32.HI R5, RZ, 0x3, R6.reuse ;  /* 0x00000003ff057819 */ /* 0x100fe20000011606 */
[----:B------:R-:W-:Y:S01]  /*1f20*/  IMAD.MOV.U32 R229, RZ, RZ, 0x20 ;  /* 0x00000020ffe57424 */ /* 0x000fe200078e00ff */
[----:B------:R-:W-:Y:S01]  /*1f30*/  LOP3.LUT R4, R6, 0x30, R9, 0xf8, !PT ;  /* 0x0000003006047812 */ /* 0x000fe200078ef809 */
[----:B------:R-:W0:Y:S01]  /*1f40*/  LDGDEPBAR ;  /* 0x00000000000079af */ /* 0x000e220000000000 */
[----:B------:R-:W-:Y:S01]  /*1f50*/  LEA.HI R2, R22, R26, RZ, 0x2 ;  /* 0x0000001a16027211 */ /* 0x000fe200078f10ff */
[----:B------:R-:W-:Y:S01]  /*1f60*/  CS2R R190, SRZ ;  /* 0x0000000000be7805 */ /* 0x000fe2000001ff00 */
[C---:B------:R-:W-:Y:S01]  /*1f70*/  LOP3.LUT R8, R5.reuse, R3, R6, 0x1e, !PT ;  /* 0x0000000305087212 */ /* 0x040fe200078e1e06 */
[----:B------:R-:W-:Y:S01]  /*1f80*/  CS2R R188, SRZ ;  /* 0x0000000000bc7805 */ /* 0x000fe2000001ff00 */
[----:B------:R-:W-:Y:S01]  /*1f90*/  LOP3.LUT R224, R5, R4, R3, 0x1e, !PT ;  /* 0x0000000405e07212 */ /* 0x000fe200078e1e03 */
[----:B------:R-:W-:Y:S01]  /*1fa0*/  CS2R R194, SRZ ;  /* 0x0000000000c27805 */ /* 0x000fe2000001ff00 */
[----:B------:R-:W-:Y:S01]  /*1fb0*/  LEA.HI R3, R225, R225, RZ, 0x1 ;  /* 0x000000e1e1037211 */ /* 0x000fe200078f08ff */
[----:B------:R-:W-:Y:S01]  /*1fc0*/  CS2R R192, SRZ ;  /* 0x0000000000c07805 */ /* 0x000fe2000001ff00 */
[----:B------:R-:W-:Y:S01]  /*1fd0*/  SHF.R.S32.HI R6, RZ, 0x2, R2 ;  /* 0x00000002ff067819 */ /* 0x000fe20000011402 */
[----:B------:R-:W-:Y:S01]  /*1fe0*/  IMAD R224, R20, 0x200, R224 ;  /* 0x0000020014e07824 */ /* 0x000fe200078e02e0 */
[----:B------:R-:W-:Y:S01]  /*1ff0*/  SHF.R.S32.HI R5, RZ, 0x1f, R2 ;  /* 0x0000001fff057819 */ /* 0x000fe20000011402 */
[----:B------:R-:W-:Y:S01]  /*2000*/  CS2R R186, SRZ ;  /* 0x0000000000ba7805 */ /* 0x000fe2000001ff00 */
[----:B------:R-:W-:Y:S01]  /*2010*/  LOP3.LUT R4, R2, 0x3ffffffc, RZ, 0xc0, !PT ;  /* 0x3ffffffc02047812 */ /* 0x000fe200078ec0ff */
[----:B------:R-:W-:Y:S01]  /*2020*/  CS2R R184, SRZ ;  /* 0x0000000000b87805 */ /* 0x000fe2000001ff00 */
[----:B------:R-:W-:Y:S01]  /*2030*/  LOP3.LUT R2, R3, 0x1ffffffe, RZ, 0xc0, !PT ;  /* 0x1ffffffe03027812 */ /* 0x000fe200078ec0ff */
[----:B------:R-:W-:Y:S01]  /*2040*/  CS2R R182, SRZ ;  /* 0x0000000000b67805 */ /* 0x000fe2000001ff00 */
[----:B------:R-:W-:Y:S01]  /*2050*/  LEA.HI R5, R5, R6, RZ, 0x3 ;  /* 0x0000000605057211 */ /* 0x000fe200078f18ff */
[----:B------:R-:W-:Y:S01]  /*2060*/  IMAD.IADD R3, R26, 0x1, -R4 ;  /* 0x000000011a037824 */ /* 0x000fe200078e0a04 */
[----:B------:R-:W-:Y:S01]  /*2070*/  LOP3.LUT P2, RZ, R24, 0x2, RZ, 0xc0, !PT ;  /* 0x0000000218ff7812 */ /* 0x000fe2000784c0ff */
[----:B------:R-:W-:Y:S01]  /*2080*/  IMAD.IADD R10, R225, 0x1, -R2 ;  /* 0x00000001e10a7824 */ /* 0x000fe200078e0a02 */
[----:B------:R-:W-:Y:S01]  /*2090*/  LOP3.LUT R2, R5, 0xfffffff8, RZ, 0xc0, !PT ;  /* 0xfffffff805027812 */ /* 0x000fe200078ec0ff */
[----:B------:R-:W-:Y:S01]  /*20a0*/  IMAD R5, R3, 0x2, R0 ;  /* 0x0000000203057824 */ /* 0x000fe200078e0200 */
[----:B------:R-:W-:Y:S01]  /*20b0*/  SHF.R.S32.HI R0, RZ, 0x1f, R7 ;  /* 0x0000001fff007819 */ /* 0x000fe20000011407 */
[----:B------:R-:W-:Y:S01]  /*20c0*/  IMAD R225, R20, 0x2, R225 ;  /* 0x0000000214e17824 */ /* 0x000fe200078e02e1 */
[----:B------:R-:W-:Y:S01]  /*20d0*/  LOP3.LUT P1, RZ, R24, 0x4, RZ, 0xc0, !PT ;  /* 0x0000000418ff7812 */ /* 0x000fe2000782c0ff */
[----:B------:R-:W-:Y:S01]  /*20e0*/  IMAD.IADD R3, R6, 0x1, -R2 ;  /* 0x0000000106037824 */ /* 0x000fe200078e0a02 */
[----:B------:R-:W-:Y:S01]  /*20f0*/  LEA.HI R0, R0, R7, RZ, 0x2 ;  /* 0x0000000700007211 */ /* 0x000fe200078f10ff */
[----:B------:R-:W-:Y:S01]  /*2100*/  IMAD.U32 R225, R225, 0x200, R8 ;  /* 0x00000200e1e17824 */ /* 0x000fe200078e0008 */
[----:B------:R-:W-:Y:S01]  /*2110*/  LOP3.LUT P3, RZ, R11, 0x4, RZ, 0xc0, !PT ;  /* 0x000000040bff7812 */ /* 0x000fe2000786c0ff */
[----:B------:R-:W-:Y:S01]  /*2120*/  IMAD.SHL.U32 R2, R3, 0x40, RZ ;  /* 0x0000004003027824 */ /* 0x000fe200078e00ff */
[C---:B------:R-:W-:Y:S01]  /*2130*/  LEA.HI.SX32 R4, R0.reuse, R9, 0x1e ;  /* 0x0000000900047211 */ /* 0x040fe200078ff2ff */
[----:B------:R-:W-:Y:S01]  /*2140*/  IMAD.SHL.U32 R225, R225, 0x2, RZ ;  /* 0x00000002e1e17824 */ /* 0x000fe200078e00ff */
[----:B------:R-:W-:Y:S01]  /*2150*/  LOP3.LUT R0, R0, 0x7ffffffc, RZ, 0xc0, !PT ;  /* 0x7ffffffc00007812 */ /* 0x000fe200078ec0ff */
[----:B------:R-:W-:Y:S01]  /*2160*/  CS2R R180, SRZ ;  /* 0x0000000000b47805 */ /* 0x000fe2000001ff00 */
[----:B------:R-:W-:Y:S01]  /*2170*/  LOP3.LUT R2, R2, 0x1c0, RZ, 0xc0, !PT ;  /* 0x000001c002027812 */ /* 0x000fe200078ec0ff */
[----:B------:R1:W-:Y:S01]  /*2180*/  STL [R1+0x18], R4 ;  /* 0x0000180401007387 */ /* 0x0003e20000100800 */
[----:B------:R-:W-:Y:S01]  /*2190*/  LOP3.LUT P0, RZ, R11, 0x2, RZ, 0xc0, !PT ;  /* 0x000000020bff7812 */ /* 0x000fe2000780c0ff */
[----:B------:R-:W-:Y:S01]  /*21a0*/  IMAD.IADD R0, R7, 0x1, -R0 ;  /* 0x0000000107007824 */ /* 0x000fe200078e0a00 */
[----:B------:R-:W-:Y:S01]  /*21b0*/  SEL R226, R240, 0xffffffc0, !P1 ;  /* 0xffffffc0f0e27807 */ /* 0x000fe20004800000 */
[----:B------:R-:W-:Y:S01]  /*21c0*/  CS2R R174, SRZ ;  /* 0x0000000000ae7805 */ /* 0x000fe2000001ff00 */
[----:B------:R-:W-:Y:S01]  /*21d0*/  SEL R227, R229, 0xffffffe0, !P2 ;  /* 0xffffffe0e5e37807 */ /* 0x000fe20005000000 */
[----:B------:R-:W-:Y:S01]  /*21e0*/  IMAD R0, R10, 0x4, R0 ;  /* 0x000000040a007824 */ /* 0x000fe200078e0200 */
[----:B------:R-:W-:Y:S01]  /*21f0*/  R2P PR, R3, 0x6 ;  /* 0x0000000603007804 */ /* 0x000fe20000000000 */
[----:B------:R-:W-:Y:S01]  /*2200*/  IMAD.IADD R226, R225, 0x1, R226 ;  /* 0x00000001e1e27824 */ /* 0x000fe200078e02e2 */
[----:B------:R-:W-:Y:S01]  /*2210*/  SEL R116, R240, 0xffffffc0, !P3 ;  /* 0xffffffc0f0747807 */ /* 0x000fe20005800000 */
[----:B------:R-:W-:Y:S01]  /*2220*/  IMAD.SHL.U32 R6, R0, 0x2, RZ ;  /* 0x0000000200067824 */ /* 0x000fe200078e00ff */
[----:B------:R-:W-:Y:S01]  /*2230*/  SEL R232, R229, 0xffffffe0, !P3 ;  /* 0xffffffe0e5e87807 */ /* 0x000fe20005800000 */
[----:B------:R-:W-:Y:S01]  /*2240*/  IMAD.IADD R228, R225, 0x1, R227 ;  /* 0x00000001e1e47824 */ /* 0x000fe200078e02e3 */
[----:B------:R-:W-:Y:S01]  /*2250*/  SEL R240, R240, 0xffffffc0, !P2 ;  /* 0xffffffc0f0f07807 */ /* 0x000fe20005000000 */
[----:B------:R-:W-:Y:S01]  /*2260*/  CS2R R172, SRZ ;  /* 0x0000000000ac7805 */ /* 0x000fe2000001ff00 */
[----:B------:R-:W-:Y:S01]  /*2270*/  IADD3 R0, -R6, UR10, RZ ;  /* 0x0000000a06007c10 */ /* 0x000fe2000fffe1ff */
[----:B------:R2:W-:Y:S01]  /*2280*/  STL [R1+0x40], R6 ;  /* 0x0000400601007387 */ /* 0x0005e20000100800 */
[----:B------:R-:W-:Y:S01]  /*2290*/  CS2R R178, SRZ ;  /* 0x0000000000b27805 */ /* 0x000fe2000001ff00 */
[----:B------:R-:W-:Y:S01]  /*22a0*/  CS2R R176, SRZ ;  /* 0x0000000000b07805 */ /* 0x000fe2000001ff00 */
[----:B------:R-:W-:Y:S01]  /*22b0*/  CS2R R170, SRZ ;  /* 0x0000000000aa7805 */ /* 0x000fe2000001ff00 */
[----:B------:R2:W-:Y:S01]  /*22c0*/  STL [R1], R0 ;  /* 0x0000000001007387 */ /* 0x0005e20000100800 */
[----:B------:R-:W-:Y:S01]  /*22d0*/  CS2R R168, SRZ ;  /* 0x0000000000a87805 */ /* 0x000fe2000001ff00 */
[----:B------:R-:W-:Y:S01]  /*22e0*/  CS2R R166, SRZ ;  /* 0x0000000000a67805 */ /* 0x000fe2000001ff00 */
[----:B------:R-:W-:Y:S01]  /*22f0*/  CS2R R164, SRZ ;  /* 0x0000000000a47805 */ /* 0x000fe2000001ff00 */
[----:B------:R2:W-:Y:S01]  /*2300*/  STL [R1+0xc], R27 ;  /* 0x00000c1b01007387 */ /* 0x0005e20000100800 */
[----:B-1----:R-:W-:Y:S01]  /*2310*/  SHF.R.U32.HI R4, RZ, 0x3, R2 ;  /* 0x00000003ff047819 */ /* 0x002fe20000011602 */
[----:B------:R-:W-:Y:S01]  /*2320*/  CS2R R158, SRZ ;  /* 0x00000000009e7805 */ /* 0x000fe2000001ff00 */
[----:B------:R-:W-:Y:S01]  /*2330*/  CS2R R156, SRZ ;  /* 0x00000000009c7805 */ /* 0x000fe2000001ff00 */
[----:B------:R-:W-:Y:S01]  /*2340*/  CS2R R162, SRZ ;  /* 0x0000000000a27805 */ /* 0x000fe2000001ff00 */
[----:B------:R-:W-:Y:S01]  /*2350*/  LOP3.LUT R2, R4, R2, R14, 0x1e, !PT ;  /* 0x0000000204027212 */ /* 0x000fe200078e1e0e */
[----:B------:R-:W-:Y:S01]  /*2360*/  CS2R R160, SRZ ;  /* 0x0000000000a07805 */ /* 0x000fe2000001ff00 */
[----:B------:R-:W-:Y:S01]  /*2370*/  CS2R R154, SRZ ;  /* 0x00000000009a7805 */ /* 0x000fe2000001ff00 */
[----:B------:R-:W-:Y:S01]  /*2380*/  CS2R R152, SRZ ;  /* 0x0000000000987805 */ /* 0x000fe2000001ff00 */
[----:B------:R-:W-:Y:S01]  /*2390*/  CS2R R150, SRZ ;  /* 0x0000000000967805 */ /* 0x000fe2000001ff00 */
[----:B------:R-:W-:Y:S01]  /*23a0*/  IMAD.IADD R2, R2, 0x1, R5 ;  /* 0x0000000102027824 */ /* 0x000fe200078e0205 */
[----:B------:R-:W-:Y:S01]  /*23b0*/  CS2R R148, SRZ ;  /* 0x0000000000947805 */ /* 0x000fe2000001ff00 */
[----:B------:R-:W-:Y:S01]  /*23c0*/  CS2R R142, SRZ ;  /* 0x00000000008e7805 */ /* 0x000fe2000001ff00 */
        /* <DEDUP_REMOVED lines=11> */
[----:B------:R-:W-:Y:S01]  /*2480*/  SEL R229, R229, 0xffffffe0, !P0 ;  /* 0xffffffe0e5e57807 */ /* 0x000fe20004000000 */
[----:B------:R-:W-:Y:S01]  /*2490*/  IMAD.SHL.U32 R224, R224, 0x2, RZ ;  /* 0x00000002e0e07824 */ /* 0x000fe200078e00ff */
[----:B------:R-:W-:Y:S01]  /*24a0*/  UMOV UR16, URZ ;  /* 0x0000003f00107c82 */ /* 0x000fe20008000000 */
[----:B------:R-:W-:Y:S01]  /*24b0*/  IMAD.IADD R227, R227, 0x1, R226 ;  /* 0x00000001e3e37824 */ /* 0x000fe200078e02e2 */
[----:B------:R-:W-:Y:S01]  /*24c0*/  UMOV UR9, 0x1 ;  /* 0x0000000100097882 */ /* 0x000fe20000000000 */
[----:B------:R-:W-:Y:S01]  /*24d0*/  IMAD.IADD R240, R240, 0x1, R239 ;  /* 0x00000001f0f07824 */ /* 0x000fe200078e02ef */
[----:B------:R-:W-:Y:S01]  /*24e0*/  UMOV UR4, URZ ;  /* 0x0000003f00047c82 */ /* 0x000fe20008000000 */
[----:B------:R-:W-:Y:S01]  /*24f0*/  IMAD.IADD R233, R231, 0x1, R232 ;  /* 0x00000001e7e97824 */ /* 0x000fe200078e02e8 */
[----:B------:R-:W-:-:S02]  /*2500*/  UMOV UR8, 0xffffff80 ;  /* 0xffffff8000087882 */ /* 0x000fc40000000000 */
[----:B------:R-:W-:Y:S02]  /*2510*/  ULDC UR5, c[0x0][0x168] ;  /* 0x00005a0000057ab9 */ /* 0x000fe40000000800 */
[----:B--2---:R-:W-:Y:S02]  /*2520*/  ULDC UR10, c[0x0][0x198] ;  /* 0x00006600000a7ab9 */ /* 0x004fe40000000800 */
.L_x_1500:
[----:B------:R-:W-:Y:S04]  /*2530*/  DEPBAR.LE SB0, 0x1 ;  /* 0x000080400000791a */ /* 0x000fe80000000000 */
[----:B------:R-:W-:Y:S01]  /*2540*/  BAR.SYNC.DEFER_BLOCKING 0x0 ;  /* 0x0000000000007b1d */ /* 0x000fe20000010000 */
[----:B------:R-:W-:Y:S01]  /*2550*/  IMAD.U32 R0, RZ, RZ, UR4 ;  /* 0x00000004ff007e24 */ /* 0x000fe2000f8e00ff */
[----:B------:R-:W-:Y:S04]  /*2560*/  UIADD3 UR24, UR21, 0x1, URZ ;  /* 0x0000000115187890 */ /* 0x000fe8000fffe03f */
[----:B------:R-:W-:Y:S01]  /*2570*/  LEA R0, R0, R230, 0xd ;  /* 0x000000e600007211 */ /* 0x000fe200078e68ff */
[----:B------:R-:W-:Y:S04]  /*2580*/  UISETP.GE.AND UP0, UPT, UR24, UR12, UPT ;  /* 0x0000000c1800728c */ /* 0x000fe8000bf06270 */
[----:B------:R-:W-:Y:S02]  /*2590*/  IMAD.SHL.U32 R2, R0, 0x2, RZ ;  /* 0x0000000200027824 */ /* 0x000fe400078e00ff */
[----:B------:R-:W-:Y:S01]  /*25a0*/  IMAD.U32 R0, RZ, RZ, UR4 ;  /* 0x00000004ff007e24 */ /* 0x000fe2000f8e00ff */
        /* <DEDUP_REMOVED lines=119> */
[----:B------:R-:W-:Y:S02]  /*2d20*/  UIMAD UR22, UR24, UR8, UR5 ;  /* 0x00000008181672a4 */ /* 0x000fe4000f8e0205 */
[----:B------:R-:W-:Y:S01]  /*2d30*/  @!P4 LEA R68, R68, 0x80, 0x7 ;  /* 0x000000804444c811 */ /* 0x000fe200078e38ff */
[----:B------:R-:W4:Y:S01]  /*2d40*/  LDL R242, [R1+0x44] ;  /* 0x0000440001f27983 */ /* 0x000f220000100800 */
[----:B------:R-:W-:Y:S01]  /*2d50*/  USHF.R.S32.HI UR17, URZ, 0x1f, UR24 ;  /* 0x0000001f3f117899 */ /* 0x000fe20008011418 */
[----:B------:R-:W-:Y:S02]  /*2d60*/  IMAD.U32 R69, RZ, RZ, UR26 ;  /* 0x0000001aff457e24 */ /* 0x000fe4000f8e00ff */
[----:B------:R-:W5:Y:S01]  /*2d70*/  LDL.64 R244, [R1+0x38] ;  /* 0x0000380001f47983 */ /* 0x000f620000100a00 */
[----:B------:R-:W-:Y:S01]  /*2d80*/  UIMAD UR17, UR17, UR6, URZ ;  /* 0x00000006111172a4 */ /* 0x000fe2000f8e023f */
[----:B------:R-:W-:Y:S01]  /*2d90*/  IMAD.U32 R71, RZ, RZ, UR26 ;  /* 0x0000001aff477e24 */ /* 0x000fe2000f8e00ff */
[----:B------:R-:W-:Y:S01]  /*2da0*/  USHF.L.U32 UR6, UR6, 0x6, URZ ;  /* 0x0000000606067899 */ /* 0x000fe2000800063f */
[----:B------:R-:W5:Y:S01]  /*2db0*/  LDL R123, [R1+0x50] ;  /* 0x00005000017b7983 */ /* 0x000f620000100800 */
[----:B------:R-:W-:Y:S03]  /*2dc0*/  UIMAD UR17, UR24, UR7, UR17 ;  /* 0x00000007181172a4 */ /* 0x000fe6000f8e0211 */
[----:B------:R-:W5:Y:S01]  /*2dd0*/  LDL R122, [R1+0x58] ;  /* 0x00005800017a7983 */ /* 0x000f620000100800 */
[----:B------:R-:W-:Y:S03]  /*2de0*/  UIADD3 UR17, UR27, UR17, URZ ;  /* 0x000000111b117290 */ /* 0x000fe6000fffe03f */
[----:B------:R-:W5:Y:S01]  /*2df0*/  LDL.64 R120, [R1+0x8] ;  /* 0x0000080001787983 */ /* 0x000f620000100a00 */
[----:B--2---:R-:W-:Y:S02]  /*2e00*/  @!P4 IADD3 R0, P0, R68, R246, RZ ;  /* 0x000000f64400c210 */ /* 0x004fe40007f1e0ff */
[----:B---3--:R-:W-:Y:S02]  /*2e10*/  IADD3 R72, -R248, UR22, RZ ;  /* 0x00000016f8487c10 */ /* 0x008fe4000fffe1ff */
[----:B------:R-:W-:Y:S02]  /*2e20*/  @!P4 LEA R74, P1, R0, c[0x0][0x258], 0x2 ;  /* 0x00009600004aca11 */ /* 0x000fe400078210ff */
[----:B----4-:R-:W-:Y:S02]  /*2e30*/  @!P4 LEA.HI.X.SX32 R70, R68, R242, 0x1, P0 ;  /* 0x000000f24446c211 */ /* 0x010fe400000f0eff */
[----:B------:R-:W-:Y:S02]  /*2e40*/  ISETP.LT.OR P2, PT, R72, 0x1, P6 ;  /* 0x000000014800780c */ /* 0x000fe40003741670 */
[----:B-----5:R-:W-:Y:S01]  /*2e50*/  LEA R68, P0, R69, R244, 0x7 ;  /* 0x000000f445447211 */ /* 0x020fe200078038ff */
[----:B------:R-:W-:Y:S01]  /*2e60*/  IMAD.U32 R69, RZ, RZ, UR17 ;  /* 0x00000011ff457e24 */ /* 0x000fe2000f8e00ff */
[----:B------:R-:W-:Y:S01]  /*2e70*/  @!P4 LEA.HI.X R75, R0, c[0x0][0x25c], R70, 0x2, P1 ;  /* 0x00009700004bca11 */ /* 0x000fe200008f1446 */
[----:B------:R-:W-:Y:S01]  /*2e80*/  IMAD.U32 R0, RZ, RZ, UR9 ;  /* 0x00000009ff007e24 */ /* 0x000fe2000f8e00ff */
[----:B------:R-:W-:Y:S02]  /*2e90*/  LEA R70, P1, R68, c[0x0][0x160], 0x1 ;  /* 0x0000580044467a11 */ /* 0x000fe400078208ff */
[----:B------:R-:W-:Y:S02]  /*2ea0*/  LEA.HI.X R69, R71, R123, R69, 0x7, P0 ;  /* 0x0000007b47457211 */ /* 0x000fe400000f3c45 */
[----:B------:R-:W-:Y:S01]  /*2eb0*/  ISETP.LT.OR P0, PT, R72, 0x21, P6 ;  /* 0x000000214800780c */ /* 0x000fe20003701670 */
[----:B------:R-:W-:Y:S01]  /*2ec0*/  IMAD R0, R0, 0x4000, R122 ;  /* 0x0000400000007824 */ /* 0x000fe200078e027a */
[----:B------:R-:W-:Y:S02]  /*2ed0*/  LEA.HI.X R71, R68, c[0x0][0x164], R69, 0x1, P1 ;  /* 0x0000590044477a11 */ /* 0x000fe400008f0c45 */
[----:B------:R-:W-:Y:S03]  /*2ee0*/  IADD3 R68, P1, R70, UR6, RZ ;  /* 0x0000000646447c10 */ /* 0x000fe6000ff3e0ff */
[----:B------:R-:W-:Y:S01]  /*2ef0*/  @!PT LDS RZ, [RZ] ;  /* 0x00000000fffff984 */ /* 0x000fe20000000800 */
[----:B------:R-:W-:Y:S01]  /*2f00*/  @!PT LDS RZ, [RZ] ;  /* 0x00000000fffff984 */ /* 0x000fe20000000800 */
[----:B------:R-:W-:Y:S01]  /*2f10*/  @!PT LDS RZ, [RZ] ;  /* 0x00000000fffff984 */ /* 0x000fe20000000800 */
[----:B------:R1:W-:Y:S01]  /*2f20*/  LDGSTS.E.BYPASS.LTC128B.128 [R0], [R70.64], !P2 ;  /* 0x0000000046007fae */ /* 0x0003e2000d101d52 */
[----:B------:R-:W-:Y:S02]  /*2f30*/  IADD3.X R69, R71, UR23, RZ, P1, !PT ;  /* 0x0000001747457c10 */ /* 0x000fe40008ffe4ff */
[C---:B------:R-:W-:Y:S02]  /*2f40*/  ISETP.LT.OR P2, PT, R72.reuse, 0x41, P6 ;  /* 0x000000414800780c */ /* 0x040fe40003741670 */
[----:B------:R-:W-:Y:S01]  /*2f50*/  ISETP.LT.OR P1, PT, R72, 0x61, P6 ;  /* 0x000000614800780c */ /* 0x000fe20003721670 */
[----:B------:R2:W-:Y:S01]  /*2f60*/  LDGSTS.E.BYPASS.LTC128B.128 [R0+0x1000], [R68.64], !P0 ;  /* 0x0100000044007fae */ /* 0x0005e2000c101d52 */
[----:B------:R-:W-:Y:S02]  /*2f70*/  IMAD.U32 R72, RZ, RZ, UR9 ;  /* 0x00000009ff487e24 */ /* 0x000fe4000f8e00ff */
[----:B-1----:R-:W-:Y:S04]  /*2f80*/  IMAD.SHL.U32 R71, R120, 0x4, RZ ;  /* 0x0000000478477824 */ /* 0x002fe800078e00ff */
[----:B------:R-:W-:Y:S01]  /*2f90*/  @!P4 IMAD R72, R72, 0x80, R71 ;  /* 0x000000804848c824 */ /* 0x000fe200078e0247 */
[----:B--2---:R-:W-:Y:S03]  /*2fa0*/  IADD3 R68, P0, R68, UR6, RZ ;  /* 0x0000000644447c10 */ /* 0x004fe6000ff1e0ff */
[----:B------:R-:W-:Y:S01]  /*2fb0*/  @!P4 IMAD.SHL.U32 R72, R72, 0x4, RZ ;  /* 0x000000044848c824 */ /* 0x000fe200078e00ff */
[----:B------:R-:W-:Y:S02]  /*2fc0*/  IADD3.X R69, R69, UR23, RZ, P0, !PT ;  /* 0x0000001745457c10 */ /* 0x000fe400087fe4ff */
[----:B------:R-:W-:Y:S03]  /*2fd0*/  IADD3 R70, P0, R68, UR6, RZ ;  /* 0x0000000644467c10 */ /* 0x000fe6000ff1e0ff */
[----:B------:R1:W-:Y:S01]  /*2fe0*/  LDGSTS.E.BYPASS.LTC128B.128 [R0+0x2000], [R68.64], !P2 ;  /* 0x0200000044007fae */ /* 0x0003e2000d101d52 */
[----:B------:R-:W-:Y:S05]  /*2ff0*/  IADD3.X R71, R69, UR23, RZ, P0, !PT ;  /* 0x0000001745477c10 */ /* 0x000fea00087fe4ff */
[----:B------:R1:W-:Y:S04]  /*3000*/  LDGSTS.E.BYPASS.LTC128B.128 [R0+0x3000], [R70.64], !P1 ;  /* 0x0300000046007fae */ /* 0x0003e8000c901d52 */
[----:B------:R1:W-:Y:S02]  /*3010*/  @!P4 LDGSTS.E.BYPASS.LTC128B.128 [R72+0x18080], [R74.64] ;  /* 0x180800004a48cfae */ /* 0x0003e4000b901d52 */
.L_x_1498:
[-C--:B-12-4-:R-:W-:Y:S01]  /*3020*/  HMMA.16816.F32 R68, R128, R80.reuse, RZ ;  /* 0x000000508044723c */ /* 0x096fe200000018ff */
[----:B------:R-:W2:Y:S01]  /*3030*/  LDL R242, [R1+0x40] ;  /* 0x0000400001f27983 */ /* 0x000ea20000100800 */
[----:B------:R-:W-:Y:S02]  /*3040*/  ULEA UR6, UR21, 0x1, 0x7 ;  /* 0x0000000115067891 */ /* 0x000fe4000f8e383f */
[----:B------:R-:W-:Y:S01]  /*3050*/  UIADD3 UR17, UR21, 0x2, URZ ;  /* 0x0000000215117890 */ /* 0x000fe2000fffe03f */
[----:B------:R-:W0:Y:S01]  /*3060*/  LDGDEPBAR ;  /* 0x00000000000079af */ /* 0x000e220000000000 */
[----:B------:R-:W-:Y:S02]  /*3070*/  UIADD3 UR6, UR6, UR10, -UR11 ;  /* 0x0000000a06067290 */ /* 0x000fe4000fffe80b */
[C---:B------:R-:W-:Y:S01]  /*3080*/  HMMA.16816.F32 R72, R124.reuse, R80, RZ ;  /* 0x000000507c48723c */ /* 0x040fe200000018ff */
[----:B------:R-:W-:Y:S03]  /*3090*/  UISETP.GE.AND UP0, UPT, UR17, UR12, UPT ;  /* 0x0000000c1100728c */ /* 0x000fe6000bf06270 */
[----:B------:R-:W-:Y:S04]  /*30a0*/  IMAD.U32 R0, RZ, RZ, UR6 ;  /* 0x00000006ff007e24 */ /* 0x000fe8000f8e00ff */
[-C--:B------:R-:W-:Y:S01]  /*30b0*/  HMMA.16816.F32 R76, R124, R82.reuse, RZ ;  /* 0x000000527c4c723c */ /* 0x080fe200000018ff */
[----:B------:R-:W-:Y:S07]  /*30c0*/  IADD3 R0, R243, -c[0x0][0x168], R0 ;  /* 0x80005a00f3007a10 */ /* 0x000fee0007ffe000 */
[C---:B------:R-:W-:Y:S08]  /*30d0*/  HMMA.16816.F32 R80, R128.reuse, R82, RZ ;  /* 0x000000528050723c */ /* 0x040ff000000018ff */
[-C--:B------:R-:W-:Y:S08]  /*30e0*/  HMMA.16816.F32 R84, R128, R96.reuse, RZ ;  /* 0x000000608054723c */ /* 0x080ff000000018ff */
        /* <DEDUP_REMOVED lines=8> */
[C---:B------:R-:W-:Y:S01]  /*3170*/  HMMA.16816.F32 R120, R124.reuse, R196, RZ ;  /* 0x000000c47c78723c */ /* 0x040fe200000018ff */
[----:B------:R-:W3:Y:S07]  /*3180*/  LDL R197, [R1] ;  /* 0x0000000001c57983 */ /* 0x000eee0000100800 */
[-C--:B------:R-:W-:Y:S08]  /*3190*/  HMMA.16816.F32 R124, R124, R198.reuse, RZ ;  /* 0x000000c67c7c723c */ /* 0x080ff000000018ff */
[----:B------:R-:W-:Y:S08]  /*31a0*/  HMMA.16816.F32 R128, R128, R198, RZ ;  /* 0x000000c68080723c */ /* 0x000ff000000018ff */
[-C--:B------:R-:W-:Y:S08]  /*31b0*/  HMMA.16816.F32 R68, R200, R204.reuse, R68 ;  /* 0x000000ccc844723c */ /* 0x080ff00000001844 */
[C---:B------:R-:W-:Y:S08]  /*31c0*/  HMMA.16816.F32 R72, R208.reuse, R204, R72 ;  /* 0x000000ccd048723c */ /* 0x040ff00000001848 */
[-C--:B------:R-:W-:Y:S08]  /*31d0*/  HMMA.16816.F32 R76, R208, R206.reuse, R76 ;  /* 0x000000ced04c723c */ /* 0x080ff0000000184c */
[C---:B------:R-:W-:Y:S01]  /*31e0*/  HMMA.16816.F32 R80, R200.reuse, R206, R80 ;  /* 0x000000cec850723c */ /* 0x040fe20000001850 */
[----:B------:R-:W-:Y:S07]  /*31f0*/  LDSM.16.M88.4 R204, [R226+0x4080] ;  /* 0x00408000e2cc783b */ /* 0x000fee0000000200 */
[-C--:B------:R-:W-:Y:S08]  /*3200*/  HMMA.16816.F32 R84, R200, R212.reuse, R84 ;  /* 0x000000d4c854723c */ /* 0x080ff00000001854 */
[C---:B------:R-:W-:Y:S07]  /*3210*/  HMMA.16816.F32 R88, R208.reuse, R212, R88 ;  /* 0x000000d4d058723c */ /* 0x040fee0000001858 */
[----:B------:R-:W-:Y:S01]  /*3220*/  IMAD.SHL.U32 R212, R232, 0x2, RZ ;  /* 0x00000002e8d47824 */ /* 0x000fe200078e00ff */
[-C--:B------:R-:W-:Y:S08]  /*3230*/  HMMA.16816.F32 R92, R208, R214.reuse, R92 ;  /* 0x000000d6d05c723c */ /* 0x080ff0000000185c */
[C---:B------:R-:W-:Y:S08]  /*3240*/  HMMA.16816.F32 R96, R200.reuse, R214, R96 ;  /* 0x000000d6c860723c */ /* 0x040ff00000001860 */
[-C--:B------:R-:W-:Y:S08]  /*3250*/  HMMA.16816.F32 R100, R200, R216.reuse, R100 ;  /* 0x000000d8c864723c */ /* 0x080ff00000001864 */
[C---:B------:R-:W-:Y:S08]  /*3260*/  HMMA.16816.F32 R104, R208.reuse, R216, R104 ;  /* 0x000000d8d068723c */ /* 0x040ff00000001868 */
[-C--:B------:R-:W-:Y:S08]  /*3270*/  HMMA.16816.F32 R108, R208, R218.reuse, R108 ;  /* 0x000000dad06c723c */ /* 0x080ff0000000186c */
[C---:B------:R-:W-:Y:S08]  /*3280*/  HMMA.16816.F32 R112, R200.reuse, R218, R112 ;  /* 0x000000dac870723c */ /* 0x040ff00000001870 */
[-C--:B------:R-:W-:Y:S08]  /*3290*/  HMMA.16816.F32 R116, R200, R220.reuse, R116 ;  /* 0x000000dcc874723c */ /* 0x080ff00000001874 */
[C---:B------:R-:W-:Y:S08]  /*32a0*/  HMMA.16816.F32 R120, R208.reuse, R220, R120 ;  /* 0x000000dcd078723c */ /* 0x040ff00000001878 */
[-C--:B------:R-:W-:Y:S08]  /*32b0*/  HMMA.16816.F32 R124, R208, R222.reuse, R124 ;  /* 0x000000ded07c723c */ /* 0x080ff0000000187c */
[----:B------:R-:W-:Y:S04]  /*32c0*/  HMMA.16816.F32 R128, R200, R222, R128 ;  /* 0x000000dec880723c */ /* 0x000fe80000001880 */
[----:B--2---:R-:W-:Y:S05]  /*32d0*/  IMAD.IADD R242, R0, 0x1, -R242 ;  /* 0x0000000100f27824 */ /* 0x004fea00078e0af2 */
[----:B---3--:R-:W-:Y:S04]  /*32e0*/  IMNMX R0, R197, R242, PT ;  /* 0x000000f2c5007217 */ /* 0x008fe80003800200 */
[----:B------:R-:W-:Y:S04]  /*32f0*/  ISETP.GT.AND P0, PT, R0, RZ, PT ;  /* 0x000000ff0000720c */ /* 0x000fe80003f04270 */
[----:B------:R-:W-:Y:S02]  /*3300*/  FSEL R4, R4, -INF , P0 ;  /* 0xff80000004047808 */ /* 0x000fe40000000000 */
[----:B------:R-:W-:Y:S03]  /*3310*/  ISETP.GT.AND P0, PT, R0, 0x1, PT ;  /* 0x000000010000780c */ /* 0x000fe60003f04270 */
[--C-:B------:R-:W-:Y:S04]  /*3320*/  FFMA.FTZ R4, R4, c[0x0][0x29c], -R3.reuse ;  /* 0x0000a70004047a23 */ /* 0x100fe80000010803 */
[----:B------:R1:W-:Y:S02]  /*3330*/  MUFU.EX2 R199, R4 ;  /* 0x0000000400c77308 */ /* 0x0003e40000000800 */
[----:B-1----:R-:W-:Y:S02]  /*3340*/  FSEL R4, R5, -INF , P0 ;  /* 0xff80000005047808 */ /* 0x002fe40000000000 */
[----:B------:R-:W-:Y:S03]  /*3350*/  ISETP.GT.AND P0, PT, R0, 0x10, PT ;  /* 0x000000100000780c */ /* 0x000fe60003f04270 */
[--C-:B------:R-:W-:Y:S04]  /*3360*/  FFMA.FTZ R4, R4, c[0x0][0x29c], -R3.reuse ;  /* 0x0000a70004047a23 */ /* 0x100fe80000010803 */
[----:B------:R1:W-:Y:S02]  /*3370*/  MUFU.EX2 R252, R4 ;  /* 0x0000000400fc7308 */ /* 0x0003e40000000800 */
[----:B-1----:R-:W-:Y:S02]  /*3380*/  FSEL R4, R16, -INF , P0 ;  /* 0xff80000010047808 */ /* 0x002fe40000000000 */
[----:B------:R-:W-:Y:S03]  /*3390*/  ISETP.GT.AND P0, PT, R0, 0x11, PT ;  /* 0x000000110000780c */ /* 0x000fe60003f04270 */
[--C-:B------:R-:W-:Y:S04]  /*33a0*/  FFMA.FTZ R4, R4, c[0x0][0x29c], -R3.reuse ;  /* 0x0000a70004047a23 */ /* 0x100fe80000010803 */
[----:B------:R1:W2:Y:S02]  /*33b0*/  MUFU.EX2 R198, R4 ;  /* 0x0000000400c67308 */ /* 0x0002a40000000800 */
[----:B-1----:R-:W-:Y:S02]  /*33c0*/  FSEL R4, R17, -INF , P0 ;  /* 0xff80000011047808 */ /* 0x002fe40000000000 */
[----:B------:R-:W-:Y:S03]  /*33d0*/  ISETP.GT.AND P0, PT, R0, 0x20, PT ;  /* 0x000000200000780c */ /* 0x000fe60003f04270 */
[--C-:B------:R-:W-:Y:S04]  /*33e0*/  FFMA.FTZ R4, R4, c[0x0][0x29c], -R3.reuse ;  /* 0x0000a70004047a23 */ /* 0x100fe80000010803 */
[----:B------:R1:W-:Y:S02]  /*33f0*/  MUFU.EX2 R251, R4 ;  /* 0x0000000400fb7308 */ /* 0x0003e40000000800 */
[----:B-1----:R-:W-:Y:S02]  /*3400*/  FSEL R4, R20, -INF , P0 ;  /* 0xff80000014047808 */ /* 0x002fe40000000000 */
[----:B------:R-:W-:Y:S03]  /*3410*/  ISETP.GT.AND P0, PT, R0, 0x21, PT ;  /* 0x000000210000780c */ /* 0x000fe60003f04270 */
[--C-:B------:R-:W-:Y:S04]  /*3420*/  FFMA.FTZ R4, R4, c[0x0][0x29c], -R3.reuse ;  /* 0x0000a70004047a23 */ /* 0x100fe80000010803 */
[----:B------:R1:W3:Y:S02]  /*3430*/  MUFU.EX2 R196, R4 ;  /* 0x0000000400c47308 */ /* 0x0002e40000000800 */
[----:B-1----:R-:W-:Y:S02]  /*3440*/  FSEL R4, R21, -INF , P0 ;  /* 0xff80000015047808 */ /* 0x002fe40000000000 */
[----:B------:R-:W-:Y:S03]  /*3450*/  ISETP.GT.AND P0, PT, R0, 0x30, PT ;  /* 0x000000300000780c */ /* 0x000fe60003f04270 */
[----:B------:R-:W-:Y:S04]  /*3460*/  FFMA.FTZ R4, R4, c[0x0][0x29c], -R3 ;  /* 0x0000a70004047a23 */ /* 0x000fe80000010803 */
[----:B------:R1:W-:Y:S02]  /*3470*/  MUFU.EX2 R250, R4 ;  /* 0x0000000400fa7308 */ /* 0x0003e40000000800 */
[----:B-1----:R-:W-:Y:S02]  /*3480*/  FSEL R4, R32, -INF , P0 ;  /* 0xff80000020047808 */ /* 0x002fe40000000000 */
[----:B------:R-:W-:Y:S02]  /*3490*/  ISETP.GT.AND P0, PT, R0, 0x31, PT ;  /* 0x000000310000780c */ /* 0x000fe40003f04270 */
[----:B------:R-:W-:Y:S01]  /*34a0*/  IADD3 R32, R212, R2, R229 ;  /* 0x00000002d4207210 */ /* 0x000fe20007ffe0e5 */
[--C-:B------:R-:W-:Y:S01]  /*34b0*/  FFMA.FTZ R4, R4, c[0x0][0x29c], -R3.reuse ;  /* 0x0000a70004047a23 */ /* 0x100fe20000010803 */
[----:B------:R-:W-:Y:S02]  /*34c0*/  FSEL R33, R33, -INF , P0 ;  /* 0xff80000021217808 */ /* 0x000fe40000000000 */
[----:B------:R-:W-:Y:S01]  /*34d0*/  ISETP.GT.AND P0, PT, R0, 0x40, PT ;  /* 0x000000400000780c */ /* 0x000fe20003f04270 */
[----:B------:R1:W-:Y:S02]  /*34e0*/  MUFU.EX2 R249, R4 ;  /* 0x0000000400f97308 */ /* 0x0003e40000000800 */
[--C-:B------:R-:W-:Y:S08]  /*34f0*/  FFMA.FTZ R5, R33, c[0x0][0x29c], -R3.reuse ;  /* 0x0000a70021057a23 */ /* 0x100ff00000010803 */
[----:B------:R-:W-:Y:S01]  /*3500*/  MUFU.EX2 R248, R5 ;  /* 0x0000000500f87308 */ /* 0x000fe20000000800 */
[----:B-1----:R-:W-:Y:S02]  /*3510*/  FSEL R4, R36, -INF , P0 ;  /* 0xff80000024047808 */ /* 0x002fe40000000000 */
[----:B------:R-:W-:Y:S02]  /*3520*/  ISETP.GT.AND P0, PT, R0, 0x41, PT ;  /* 0x000000410000780c */ /* 0x000fe40003f04270 */
[----:B------:R-:W-:Y:S01]  /*3530*/  IADD3 R36, R242, 0x8, RZ ;  /* 0x00000008f2247810 */ /* 0x000fe20007ffe0ff */
[--C-:B------:R-:W-:Y:S04]  /*3540*/  FFMA.FTZ R4, R4, c[0x0][0x29c], -R3.reuse ;  /* 0x0000a70004047a23 */ /* 0x100fe80000010803 */
[----:B------:R1:W-:Y:S02]  /*3550*/  MUFU.EX2 R247, R4 ;  /* 0x0000000400f77308 */ /* 0x0003e40000000800 */
[----:B-1----:R-:W-:Y:S02]  /*3560*/  FSEL R4, R37, -INF , P0 ;  /* 0xff80000025047808 */ /* 0x002fe40000000000 */
[----:B------:R-:W-:Y:S03]  /*3570*/  ISETP.GT.AND P0, PT, R0, 0x50, PT ;  /* 0x000000500000780c */ /* 0x000fe60003f04270 */
[--C-:B------:R-:W-:Y:S01]  /*3580*/  FFMA.FTZ R4, R4, c[0x0][0x29c], -R3.reuse ;  /* 0x0000a70004047a23 */ /* 0x100fe20000010803 */
[----:B------:R-:W-:Y:S02]  /*3590*/  FSEL R48, R48, -INF , P0 ;  /* 0xff80000030307808 */ /* 0x000fe40000000000 */
[----:B------:R-:W-:Y:S01]  /*35a0*/  ISETP.GT.AND P0, PT, R0, 0x51, PT ;  /* 0x000000510000780c */ /* 0x000fe20003f04270 */
[----:B------:R1:W-:Y:S02]  /*35b0*/  MUFU.EX2 R37, R4 ;  /* 0x0000000400257308 */ /* 0x0003e40000000800 */
[--C-:B------:R-:W-:Y:S08]  /*35c0*/  FFMA.FTZ R48, R48, c[0x0][0x29c], -R3.reuse ;  /* 0x0000a70030307a23 */ /* 0x100ff00000010803 */
[----:B------:R3:W-:Y:S01]  /*35d0*/  MUFU.EX2 R246, R48 ;  /* 0x0000003000f67308 */ /* 0x0007e20000000800 */
[----:B-1----:R-:W-:Y:S02]  /*35e0*/  FSEL R4, R49, -INF , P0 ;  /* 0xff80000031047808 */ /* 0x002fe40000000000 */
[----:B------:R-:W-:Y:S02]  /*35f0*/  ISETP.GT.AND P0, PT, R0, 0x60, PT ;  /* 0x000000600000780c */ /* 0x000fe40003f04270 */
[----:B--2---:R-:W-:Y:S01]  /*3600*/  MOV R49, R198 ;  /* 0x000000c600317202 */ /* 0x004fe20000000f00 */
[----:B------:R-:W-:Y:S04]  /*3610*/  FFMA.FTZ R4, R4, c[0x0][0x29c], -R3 ;  /* 0x0000a70004047a23 */ /* 0x000fe80000010803 */
[----:B------:R1:W-:Y:S01]  /*3620*/  MUFU.EX2 R245, R4 ;  /* 0x0000000400f57308 */ /* 0x0003e20000000800 */
[----:B---3--:R-:W-:Y:S01]  /*3630*/  IMAD.MOV.U32 R48, RZ, RZ, R196 ;  /* 0x000000ffff307224 */ /* 0x008fe200078e00c4 */
[----:B-1----:R-:W-:Y:S01]  /*3640*/  FSEL R4, R52, -INF , P0 ;  /* 0xff80000034047808 */ /* 0x002fe20000000000 */
[----:B------:R-:W-:Y:S01]  /*3650*/  IMAD.MOV.U32 R52, RZ, RZ, R199 ;  /* 0x000000ffff347224 */ /* 0x000fe200078e00c7 */
[----:B------:R-:W-:Y:S03]  /*3660*/  ISETP.GT.AND P0, PT, R0, 0x61, PT ;  /* 0x000000610000780c */ /* 0x000fe60003f04270 */
[--C-:B------:R-:W-:Y:S01]  /*3670*/  FFMA.FTZ R4, R4, c[0x0][0x29c], -R3.reuse ;  /* 0x0000a70004047a23 */ /* 0x100fe20000010803 */
[----:B------:R-:W-:Y:S01]  /*3680*/  FSEL R53, R53, -INF , P0 ;  /* 0xff80000035357808 */ /* 0x000fe20000000000 */
[----:B------:R-:W-:Y:S01]  /*3690*/  IMAD.MOV.U32 R223, RZ, RZ, R52 ;  /* 0x000000ffffdf7224 */ /* 0x000fe200078e0034 */
[----:B------:R-:W-:Y:S01]  /*36a0*/  ISETP.GT.AND P0, PT, R0, 0x70, PT ;  /* 0x000000700000780c */ /* 0x000fe20003f04270 */
[----:B------:R-:W-:Y:S02]  /*36b0*/  MUFU.EX2 R244, R4 ;  /* 0x0000000400f47308 */ /* 0x000fe40000000800 */
[--C-:B------:R-:W-:Y:S01]  /*36c0*/  FFMA.FTZ R53, R53, c[0x0][0x29c], -R3.reuse ;  /* 0x0000a70035357a23 */ /* 0x100fe20000010803 */
[----:B------:R-:W-:Y:S02]  /*36d0*/  FSEL R64, R64, -INF , P0 ;  /* 0xff80000040407808 */ /* 0x000fe40000000000 */
[----:B------:R-:W-:Y:S02]  /*36e0*/  ISETP.GT.AND P0, PT, R0, 0x71, PT ;  /* 0x000000710000780c */ /* 0x000fe40003f04270 */
[----:B------:R-:W-:Y:S01]  /*36f0*/  IADD3 R0, R2, R212, RZ ;  /* 0x000000d402007210 */ /* 0x000fe20007ffe0ff */
[--C-:B------:R-:W-:Y:S01]  /*3700*/  FFMA.FTZ R64, R64, c[0x0][0x29c], -R3.reuse ;  /* 0x0000a70040407a23 */ /* 0x100fe20000010803 */
[----:B------:R-:W-:Y:S01]  /*3710*/  FSEL R65, R65, -INF , P0 ;  /* 0xff80000041417808 */ /* 0x000fe20000000000 */
[----:B------:R1:W-:Y:S01]  /*3720*/  MUFU.EX2 R243, R53 ;  /* 0x0000003500f37308 */ /* 0x0003e20000000800 */
[----:B------:R-:W-:Y:S01]  /*3730*/  IADD3 R2, R242, 0x48, RZ ;  /* 0x00000048f2027810 */ /* 0x000fe20007ffe0ff */
[----:B------:R-:W-:Y:S02]  /*3740*/  LDSM.16.M88.4 R208, [R0+0x12080] ;  /* 0x0120800000d0783b */ /* 0x000fe40000000200 */
[----:B------:R-:W-:Y:S06]  /*3750*/  FFMA.FTZ R3, R65, c[0x0][0x29c], -R3 ;  /* 0x0000a70041037a23 */ /* 0x000fec0000010803 */
[----:B------:R2:W-:Y:S10]  /*3760*/  MUFU.EX2 R220, R3 ;  /* 0x0000000300dc7308 */ /* 0x0005f40000000800 */
[----:B------:R-:W-:Y:S01]  /*3770*/  MUFU.EX2 R221, R64 ;  /* 0x0000004000dd7308 */ /* 0x000fe20000000800 */
[----:B-1----:R-:W-:Y:S02]  /*3780*/  IMAD.MOV.U32 R53, RZ, RZ, R197 ;  /* 0x000000ffff357224 */ /* 0x002fe400078e00c5 */
[----:B------:R1:W3:Y:S03]  /*3790*/  LDSM.16.M88.4 R196, [R0+0x10080] ;  /* 0x0100800000c4783b */ /* 0x0002e60000000200 */
[C---:B------:R-:W-:Y:S02]  /*37a0*/  IMNMX R36, R53.reuse, R36, PT ;  /* 0x0000002435247217 */ /* 0x040fe40003800200 */
[C---:B------:R-:W-:Y:S02]  /*37b0*/  IMNMX R2, R53.reuse, R2, PT ;  /* 0x0000000235027217 */ /* 0x040fe40003800200 */
[----:B------:R-:W-:Y:S02]  /*37c0*/  ISETP.GT.AND P0, PT, R36, RZ, PT ;  /* 0x000000ff2400720c */ /* 0x000fe40003f04270 */
[----:B------:R-:W-:Y:S02]  /*37d0*/  ISETP.GT.AND P1, PT, R2, RZ, PT ;  /* 0x000000ff0200720c */ /* 0x000fe40003f24270 */
[----:B--2---:R-:W-:Y:S04]  /*37e0*/  IADD3 R3, R242, 0x40, RZ ;  /* 0x00000040f2037810 */ /* 0x004fe80007ffe0ff */
[----:B------:R-:W-:Y:S04]  /*37f0*/  IMNMX R3, R53, R3, PT ;  /* 0x0000000335037217 */ /* 0x000fe80003800200 */
[----:B------:R-:W-:Y:S02]  /*3800*/  ISETP.GT.AND P2, PT, R3, 0x21, PT ;  /* 0x000000210300780c */ /* 0x000fe40003f44270 */
[----:B-1----:R-:W-:Y:S02]  /*3810*/  FSEL R0, R6, -INF , P0 ;  /* 0xff80000006007808 */ /* 0x002fe40000000000 */
[----:B------:R-:W-:Y:S02]  /*3820*/  ISETP.GT.AND P0, PT, R36, 0x1, PT ;  /* 0x000000012400780c */ /* 0x000fe40003f04270 */
[----:B------:R-:W-:Y:S01]  /*3830*/  FSEL R25, R25, -INF , P2 ;  /* 0xff80000019197808 */ /* 0x000fe20001000000 */
[--C-:B------:R-:W-:Y:S01]  /*3840*/  FFMA.FTZ R0, R0, c[0x0][0x29c], -R234.reuse ;  /* 0x0000a70000007a23 */ /* 0x100fe200000108ea */
[----:B------:R-:W-:Y:S02]  /*3850*/  FSEL R7, R7, -INF , P0 ;  /* 0xff80000007077808 */ /* 0x000fe40000000000 */
[----:B------:R-:W-:Y:S01]  /*3860*/  ISETP.GT.AND P0, PT, R36, 0x10, PT ;  /* 0x000000102400780c */ /* 0x000fe20003f04270 */
[----:B------:R1:W-:Y:S01]  /*3870*/  MUFU.EX2 R219, R0 ;  /* 0x0000000000db7308 */ /* 0x0003e20000000800 */
[----:B------:R-:W-:Y:S01]  /*3880*/  ISETP.GT.AND P2, PT, R3, 0x30, PT ;  /* 0x000000300300780c */ /* 0x000fe20003f44270 */
[-C--:B---3--:R-:W-:Y:S08]  /*3890*/  HMMA.16816.F32 R68, R196, R204.reuse, R68 ;  /* 0x000000ccc444723c */ /* 0x088ff00000001844 */
[C---:B------:R-:W-:Y:S08]  /*38a0*/  HMMA.16816.F32 R72, R208.reuse, R204, R72 ;  /* 0x000000ccd048723c */ /* 0x040ff00000001848 */
[-C--:B------:R-:W-:Y:S04]  /*38b0*/  HMMA.16816.F32 R76, R208, R206.reuse, R76 ;  /* 0x000000ced04c723c */ /* 0x080fe8000000184c */
[--C-:B-1----:R-:W-:Y:S02]  /*38c0*/  FFMA.FTZ R0, R7, c[0x0][0x29c], -R234.reuse ;  /* 0x0000a70007007a23 */ /* 0x102fe400000108ea */
[----:B------:R-:W1:Y:S02]  /*38d0*/  LDSM.16.M88.4 R4, [R226+0x5080] ;  /* 0x00508000e204783b */ /* 0x000e640000000200 */
[C---:B------:R-:W-:Y:S01]  /*38e0*/  HMMA.16816.F32 R80, R196.reuse, R206, R80 ;  /* 0x000000cec450723c */ /* 0x040fe20000001850 */
[----:B------:R2:W-:Y:S03]  /*38f0*/  MUFU.EX2 R217, R0 ;  /* 0x0000000000d97308 */ /* 0x0005e60000000800 */
[----:B--2---:R-:W-:Y:S02]  /*3900*/  FSEL R0, R18, -INF , P0 ;  /* 0xff80000012007808 */ /* 0x004fe40000000000 */
[----:B------:R-:W-:Y:S03]  /*3910*/  ISETP.GT.AND P0, PT, R36, 0x11, PT ;  /* 0x000000112400780c */ /* 0x000fe60003f04270 */
[--C-:B------:R-:W-:Y:S04]  /*3920*/  FFMA.FTZ R0, R0, c[0x0][0x29c], -R234.reuse ;  /* 0x0000a70000007a23 */ /* 0x100fe800000108ea */
[----:B------:R2:W-:Y:S01]  /*3930*/  MUFU.EX2 R218, R0 ;  /* 0x0000000000da7308 */ /* 0x0005e20000000800 */
[-C--:B-1----:R-:W-:Y:S08]  /*3940*/  HMMA.16816.F32 R84, R196, R4.reuse, R84 ;  /* 0x00000004c454723c */ /* 0x082ff00000001854 */
[C---:B------:R-:W-:Y:S08]  /*3950*/  HMMA.16816.F32 R88, R208.reuse, R4, R88 ;  /* 0x00000004d058723c */ /* 0x040ff00000001858 */
[-C--:B------:R-:W-:Y:S04]  /*3960*/  HMMA.16816.F32 R92, R208, R6.reuse, R92 ;  /* 0x00000006d05c723c */ /* 0x080fe8000000185c */
[----:B--2---:R-:W-:Y:S02]  /*3970*/  FSEL R0, R19, -INF , P0 ;  /* 0xff80000013007808 */ /* 0x004fe40000000000 */
[----:B------:R-:W-:Y:S01]  /*3980*/  ISETP.GT.AND P0, PT, R36, 0x20, PT ;  /* 0x000000202400780c */ /* 0x000fe20003f04270 */
[----:B------:R-:W1:Y:S01]  /*3990*/  LDSM.16.M88.4 R16, [R226+0x6080] ;  /* 0x00608000e210783b */ /* 0x000e620000000200 */
[C---:B------:R-:W-:Y:S04]  /*39a0*/  HMMA.16816.F32 R96, R196.reuse, R6, R96 ;  /* 0x00000006c460723c */ /* 0x040fe80000001860 */
[--C-:B------:R-:W-:Y:S01]  /*39b0*/  FFMA.FTZ R0, R0, c[0x0][0x29c], -R234.reuse ;  /* 0x0000a70000007a23 */ /* 0x100fe200000108ea */
[----:B------:R-:W-:Y:S02]  /*39c0*/  FSEL R22, R22, -INF , P0 ;  /* 0xff80000016167808 */ /* 0x000fe40000000000 */
[----:B------:R-:W-:Y:S01]  /*39d0*/  ISETP.GT.AND P0, PT, R36, 0x21, PT ;  /* 0x000000212400780c */ /* 0x000fe20003f04270 */
[----:B------:R2:W-:Y:S01]  /*39e0*/  MUFU.EX2 R216, R0 ;  /* 0x0000000000d87308 */ /* 0x0005e20000000800 */
[----:B------:R-:W-:Y:S03]  /*39f0*/  LDSM.16.M88.4 R4, [R32+0x10080] ;  /* 0x010080002004783b */ /* 0x000fe60000000200 */
[--C-:B------:R-:W-:Y:S06]  /*3a00*/  FFMA.FTZ R22, R22, c[0x0][0x29c], -R234.reuse ;  /* 0x0000a70016167a23 */ /* 0x100fec00000108ea */
[----:B------:R3:W-:Y:S01]  /*3a10*/  MUFU.EX2 R215, R22 ;  /* 0x0000001600d77308 */ /* 0x0007e20000000800 */
[----:B--2---:R-:W-:Y:S02]  /*3a20*/  FSEL R0, R23, -INF , P0 ;  /* 0xff80000017007808 */ /* 0x004fe40000000000 */
[----:B------:R-:W-:Y:S03]  /*3a30*/  ISETP.GT.AND P0, PT, R36, 0x30, PT ;  /* 0x000000302400780c */ /* 0x000fe60003f04270 */
[--C-:B------:R-:W-:Y:S01]  /*3a40*/  FFMA.FTZ R0, R0, c[0x0][0x29c], -R234.reuse ;  /* 0x0000a70000007a23 */ /* 0x100fe200000108ea */
[----:B------:R-:W-:Y:S01]  /*3a50*/  FSEL R34, R34, -INF , P0 ;  /* 0xff80000022227808 */ /* 0x000fe20000000000 */
[-C--:B-1----:R-:W-:Y:S02]  /*3a60*/  HMMA.16816.F32 R100, R196, R16.reuse, R100 ;  /* 0x00000010c464723c */ /* 0x082fe40000001864 */
[----:B------:R1:W-:Y:S01]  /*3a70*/  MUFU.EX2 R214, R0 ;  /* 0x0000000000d67308 */ /* 0x0003e20000000800 */
[----:B------:R-:W-:Y:S01]  /*3a80*/  ISETP.GT.AND P0, PT, R36, 0x31, PT ;  /* 0x000000312400780c */ /* 0x000fe20003f04270 */
[----:B---3--:R-:W2:Y:S01]  /*3a90*/  LDSM.16.M88.4 R20, [R226+0x7080] ;  /* 0x00708000e214783b */ /* 0x008ea20000000200 */
[--C-:B------:R-:W-:Y:S03]  /*3aa0*/  FFMA.FTZ R34, R34, c[0x0][0x29c], -R234.reuse ;  /* 0x0000a70022227a23 */ /* 0x100fe600000108ea */
[C---:B------:R-:W-:Y:S04]  /*3ab0*/  HMMA.16816.F32 R104, R208.reuse, R16, R104 ;  /* 0x00000010d068723c */ /* 0x040fe80000001868 */
[----:B------:R3:W-:Y:S04]  /*3ac0*/  MUFU.EX2 R213, R34 ;  /* 0x0000002200d57308 */ /* 0x0007e80000000800 */
[-C--:B------:R-:W-:Y:S08]  /*3ad0*/  HMMA.16816.F32 R108, R208, R18.reuse, R108 ;  /* 0x00000012d06c723c */ /* 0x080ff0000000186c */
[C---:B------:R-:W-:Y:S01]  /*3ae0*/  HMMA.16816.F32 R112, R196.reuse, R18, R112 ;  /* 0x00000012c470723c */ /* 0x040fe20000001870 */
[----:B------:R-:W4:Y:S03]  /*3af0*/  LDSM.16.M88.4 R16, [R227+0x4080] ;  /* 0x00408000e310783b */ /* 0x000f260000000200 */
[----:B-1----:R-:W-:Y:S02]  /*3b00*/  FSEL R0, R35, -INF , P0 ;  /* 0xff80000023007808 */ /* 0x002fe40000000000 */
[----:B------:R-:W-:Y:S03]  /*3b10*/  ISETP.GT.AND P0, PT, R36, 0x40, PT ;  /* 0x000000402400780c */ /* 0x000fe60003f04270 */
[--C-:B------:R-:W-:Y:S03]  /*3b20*/  FFMA.FTZ R0, R0, c[0x0][0x29c], -R234.reuse ;  /* 0x0000a70000007a23 */ /* 0x100fe600000108ea */
[----:B------:R-:W-:Y:S01]  /*3b30*/  FSEL R38, R38, -INF , P0 ;  /* 0xff80000026267808 */ /* 0x000fe20000000000 */
[----:B------:R1:W-:Y:S01]  /*3b40*/  MUFU.EX2 R207, R0 ;  /* 0x0000000000cf7308 */ /* 0x0003e20000000800 */
[----:B------:R-:W-:Y:S01]  /*3b50*/  ISETP.GT.AND P0, PT, R36, 0x41, PT ;  /* 0x000000412400780c */ /* 0x000fe20003f04270 */
[----:B---3--:R-:W3:Y:S02]  /*3b60*/  LDSM.16.M88.4 R32, [R32+0x12080] ;  /* 0x012080002020783b */ /* 0x008ee40000000200 */
[--C-:B------:R-:W-:Y:S01]  /*3b70*/  FFMA.FTZ R38, R38, c[0x0][0x29c], -R234.reuse ;  /* 0x0000a70026267a23 */ /* 0x100fe200000108ea */
[-C--:B--2---:R-:W-:Y:S05]  /*3b80*/  HMMA.16816.F32 R116, R196, R20.reuse, R116 ;  /* 0x00000014c474723c */ /* 0x084fea0000001874 */
[----:B------:R-:W-:Y:S03]  /*3b90*/  MUFU.EX2 R206, R38 ;  /* 0x0000002600ce7308 */ /* 0x000fe60000000800 */
[C---:B------:R-:W-:Y:S08]  /*3ba0*/  HMMA.16816.F32 R120, R208.reuse, R20, R120 ;  /* 0x00000014d078723c */ /* 0x040ff00000001878 */
[-C--:B------:R-:W-:Y:S04]  /*3bb0*/  HMMA.16816.F32 R124, R208, R22.reuse, R124 ;  /* 0x00000016d07c723c */ /* 0x080fe8000000187c */
[----:B-1----:R-:W-:Y:S02]  /*3bc0*/  FSEL R0, R39, -INF , P0 ;  /* 0xff80000027007808 */ /* 0x002fe40000000000 */
[----:B------:R-:W-:Y:S02]  /*3bd0*/  ISETP.GT.AND P0, PT, R36, 0x50, PT ;  /* 0x000000502400780c */ /* 0x000fe40003f04270 */
[----:B------:R-:W-:Y:S01]  /*3be0*/  HMMA.16816.F32 R128, R196, R22, R128 ;  /* 0x00000016c480723c */ /* 0x000fe20000001880 */
[----:B------:R-:W1:Y:S03]  /*3bf0*/  LDSM.16.M88.4 R20, [R227+0x5080] ;  /* 0x00508000e314783b */ /* 0x000e660000000200 */
[--C-:B------:R-:W-:Y:S04]  /*3c00*/  FFMA.FTZ R0, R0, c[0x0][0x29c], -R234.reuse ;  /* 0x0000a70000007a23 */ /* 0x100fe800000108ea */
[-C--:B----4-:R-:W-:Y:S01]  /*3c10*/  HMMA.16816.F32 R68, R4, R16.reuse, R68 ;  /* 0x000000100444723c */ /* 0x090fe20000001844 */
[----:B------:R2:W4:Y:S07]  /*3c20*/  MUFU.EX2 R205, R0 ;  /* 0x0000000000cd7308 */ /* 0x00052e0000000800 */
[C---:B---3--:R-:W-:Y:S08]  /*3c30*/  HMMA.16816.F32 R72, R32.reuse, R16, R72 ;  /* 0x000000102048723c */ /* 0x048ff00000001848 */
[-C--:B------:R-:W-:Y:S08]  /*3c40*/  HMMA.16816.F32 R76, R32, R18.reuse, R76 ;  /* 0x00000012204c723c */ /* 0x080ff0000000184c */
[C---:B------:R-:W-:Y:S01]  /*3c50*/  HMMA.16816.F32 R80, R4.reuse, R18, R80 ;  /* 0x000000120450723c */ /* 0x040fe20000001850 */
[----:B------:R-:W3:Y:S03]  /*3c60*/  LDSM.16.M88.4 R16, [R227+0x6080] ;  /* 0x00608000e310783b */ /* 0x000ee60000000200 */
[----:B--2---:R-:W-:Y:S02]  /*3c70*/  FSEL R0, R50, -INF , P0 ;  /* 0xff80000032007808 */ /* 0x004fe40000000000 */
[----:B------:R-:W-:Y:S03]  /*3c80*/  ISETP.GT.AND P0, PT, R36, 0x51, PT ;  /* 0x000000512400780c */ /* 0x000fe60003f04270 */
[--C-:B------:R-:W-:Y:S01]  /*3c90*/  FFMA.FTZ R0, R0, c[0x0][0x29c], -R234.reuse ;  /* 0x0000a70000007a23 */ /* 0x100fe200000108ea */
[-C--:B-1----:R-:W-:Y:S03]  /*3ca0*/  HMMA.16816.F32 R84, R4, R20.reuse, R84 ;  /* 0x000000140454723c */ /* 0x082fe60000001854 */
[----:B------:R1:W-:Y:S01]  /*3cb0*/  MUFU.EX2 R204, R0 ;  /* 0x0000000000cc7308 */ /* 0x0003e20000000800 */
[----:B------:R-:W-:Y:S02]  /*3cc0*/  FSEL R51, R51, -INF , P0 ;  /* 0xff80000033337808 */ /* 0x000fe40000000000 */
[----:B------:R-:W-:Y:S02]  /*3cd0*/  ISETP.GT.AND P0, PT, R36, 0x60, PT ;  /* 0x000000602400780c */ /* 0x000fe40003f04270 */
[C---:B------:R-:W-:Y:S04]  /*3ce0*/  HMMA.16816.F32 R88, R32.reuse, R20, R88 ;  /* 0x000000142058723c */ /* 0x040fe80000001858 */
[----:B------:R-:W-:Y:S01]  /*3cf0*/  FSEL R54, R54, -INF , P0 ;  /* 0xff80000036367808 */ /* 0x000fe20000000000 */
[--C-:B------:R-:W-:Y:S01]  /*3d00*/  FFMA.FTZ R51, R51, c[0x0][0x29c], -R234.reuse ;  /* 0x0000a70033337a23 */ /* 0x100fe200000108ea */
[----:B------:R-:W-:Y:S02]  /*3d10*/  ISETP.GT.AND P0, PT, R36, 0x61, PT ;  /* 0x000000612400780c */ /* 0x000fe40003f04270 */
[-C--:B------:R-:W-:Y:S01]  /*3d20*/  HMMA.16816.F32 R92, R32, R22.reuse, R92 ;  /* 0x00000016205c723c */ /* 0x080fe2000000185c */
[----:B------:R-:W2:Y:S03]  /*3d30*/  MUFU.EX2 R203, R51 ;  /* 0x0000003300cb7308 */ /* 0x000ea60000000800 */
[--C-:B------:R-:W-:Y:S04]  /*3d40*/  FFMA.FTZ R54, R54, c[0x0][0x29c], -R234.reuse ;  /* 0x0000a70036367a23 */ /* 0x100fe800000108ea */
[C---:B------:R-:W-:Y:S03]  /*3d50*/  HMMA.16816.F32 R96, R4.reuse, R22, R96 ;  /* 0x000000160460723c */ /* 0x040fe60000001860 */
[----:B------:R-:W-:Y:S01]  /*3d60*/  MUFU.EX2 R201, R54 ;  /* 0x0000003600c97308 */ /* 0x000fe20000000800 */
[----:B-1----:R-:W-:Y:S02]  /*3d70*/  FSEL R0, R55, -INF , P0 ;  /* 0xff80000037007808 */ /* 0x002fe40000000000 */
[----:B------:R-:W-:Y:S02]  /*3d80*/  ISETP.GT.AND P0, PT, R36, 0x70, PT ;  /* 0x000000702400780c */ /* 0x000fe40003f04270 */
[-C--:B---3--:R-:W-:Y:S04]  /*3d90*/  HMMA.16816.F32 R100, R4, R16.reuse, R100 ;  /* 0x000000100464723c */ /* 0x088fe80000001864 */
[--C-:B------:R-:W-:Y:S01]  /*3da0*/  FFMA.FTZ R0, R0, c[0x0][0x29c], -R234.reuse ;  /* 0x0000a70000007a23 */ /* 0x100fe200000108ea */
[----:B----4-:R-:W-:Y:S03]  /*3db0*/  F2FP.PACK_AB R23, R205, R206 ;  /* 0x000000cecd17723e */ /* 0x010fe600000000ff */
[----:B------:R1:W-:Y:S01]  /*3dc0*/  MUFU.EX2 R200, R0 ;  /* 0x0000000000c87308 */ /* 0x0003e20000000800 */
[C---:B------:R-:W-:Y:S08]  /*3dd0*/  HMMA.16816.F32 R104, R32.reuse, R16, R104 ;  /* 0x000000102068723c */ /* 0x040ff00000001868 */
[-C--:B------:R-:W-:Y:S08]  /*3de0*/  HMMA.16816.F32 R108, R32, R18.reuse, R108 ;  /* 0x00000012206c723c */ /* 0x080ff0000000186c */
[C---:B------:R-:W-:Y:S04]  /*3df0*/  HMMA.16816.F32 R112, R4.reuse, R18, R112 ;  /* 0x000000120470723c */ /* 0x040fe80000001870 */
[----:B-1----:R-:W-:Y:S02]  /*3e00*/  FSEL R0, R66, -INF , P0 ;  /* 0xff80000042007808 */ /* 0x002fe40000000000 */
[----:B------:R-:W-:Y:S03]  /*3e10*/  ISETP.GT.AND P0, PT, R36, 0x71, PT ;  /* 0x000000712400780c */ /* 0x000fe60003f04270 */
[--C-:B------:R-:W-:Y:S03]  /*3e20*/  FFMA.FTZ R0, R0, c[0x0][0x29c], -R234.reuse ;  /* 0x0000a70000007a23 */ /* 0x100fe600000108ea */
[----:B------:R-:W-:Y:S02]  /*3e30*/  FSEL R67, R67, -INF , P0 ;  /* 0xff80000043437808 */ /* 0x000fe40000000000 */
[----:B------:R-:W-:Y:S01]  /*3e40*/  ISETP.GT.AND P0, PT, R3, RZ, PT ;  /* 0x000000ff0300720c */ /* 0x000fe20003f04270 */
[----:B------:R1:W-:Y:S01]  /*3e50*/  MUFU.EX2 R202, R0 ;  /* 0x0000000000ca7308 */ /* 0x0003e20000000800 */
[----:B------:R-:W-:Y:S01]  /*3e60*/  FSEL R36, R10, -INF , P1 ;  /* 0xff8000000a247808 */ /* 0x000fe20000800000 */
[----:B------:R-:W-:Y:S01]  /*3e70*/  FFMA.FTZ R234, R67, c[0x0][0x29c], -R234 ;  /* 0x0000a70043ea7a23 */ /* 0x000fe200000108ea */
[----:B------:R-:W-:Y:S04]  /*3e80*/  ISETP.GT.AND P1, PT, R2, 0x10, PT ;  /* 0x000000100200780c */ /* 0x000fe80003f24270 */
[----:B------:R-:W-:Y:S02]  /*3e90*/  FSEL R14, R14, -INF , P1 ;  /* 0xff8000000e0e7808 */ /* 0x000fe40000800000 */
[----:B------:R-:W-:Y:S01]  /*3ea0*/  ISETP.GT.AND P1, PT, R2, 0x20, PT ;  /* 0x000000200200780c */ /* 0x000fe20003f24270 */
[----:B------:R-:W-:Y:S03]  /*3eb0*/  MUFU.EX2 R234, R234 ;  /* 0x000000ea00ea7308 */ /* 0x000fe60000000800 */
[----:B------:R-:W-:Y:S02]  /*3ec0*/  FSEL R26, R26, -INF , P1 ;  /* 0xff8000001a1a7808 */ /* 0x000fe40000800000 */
[----:B------:R-:W-:Y:S03]  /*3ed0*/  ISETP.GT.AND P1, PT, R2, 0x31, PT ;  /* 0x000000310200780c */ /* 0x000fe60003f24270 */
[--C-:B------:R-:W-:Y:S01]  /*3ee0*/  FFMA.FTZ R38, R26, c[0x0][0x29c], -R236.reuse ;  /* 0x0000a7001a267a23 */ /* 0x100fe200000108ec */
[----:B------:R-:W-:Y:S02]  /*3ef0*/  FSEL R31, R31, -INF , P1 ;  /* 0xff8000001f1f7808 */ /* 0x000fe40000800000 */
[----:B------:R-:W-:Y:S02]  /*3f00*/  ISETP.GT.AND P1, PT, R2, 0x40, PT ;  /* 0x000000400200780c */ /* 0x000fe40003f24270 */
[----:B------:R-:W-:Y:S01]  /*3f10*/  F2FP.PACK_AB R26, R214, R215 ;  /* 0x000000d7d61a723e */ /* 0x000fe200000000ff */
[----:B------:R-:W-:Y:S01]  /*3f20*/  MUFU.EX2 R38, R38 ;  /* 0x0000002600267308 */ /* 0x000fe20000000800 */
[----:B-1----:R-:W-:Y:S02]  /*3f30*/  FSEL R0, R8, -INF , P0 ;  /* 0xff80000008007808 */ /* 0x002fe40000000000 */
[----:B------:R-:W-:Y:S03]  /*3f40*/  ISETP.GT.AND P0, PT, R3, 0x1, PT ;  /* 0x000000010300780c */ /* 0x000fe60003f04270 */
[--C-:B------:R-:W-:Y:S01]  /*3f50*/  FFMA.FTZ R0, R0, c[0x0][0x29c], -R235.reuse ;  /* 0x0000a70000007a23 */ /* 0x100fe200000108eb */
[----:B------:R-:W-:Y:S02]  /*3f60*/  FSEL R9, R9, -INF , P0 ;  /* 0xff80000009097808 */ /* 0x000fe40000000000 */
[----:B------:R-:W-:Y:S01]  /*3f70*/  ISETP.GT.AND P0, PT, R3, 0x10, PT ;  /* 0x000000100300780c */ /* 0x000fe20003f04270 */
[----:B------:R1:W-:Y:S02]  /*3f80*/  MUFU.EX2 R66, R0 ;  /* 0x0000000000427308 */ /* 0x0003e40000000800 */
[--C-:B------:R-:W-:Y:S08]  /*3f90*/  FFMA.FTZ R9, R9, c[0x0][0x29c], -R235.reuse ;  /* 0x0000a70009097a23 */ /* 0x100ff000000108eb */
        /* <DEDUP_REMOVED lines=8> */
[----:B------:R3:W4:Y:S01]  /*4020*/  MUFU.EX2 R55, R13 ;  /* 0x0000000d00377308 */ /* 0x0007220000000800 */
[----:B-1----:R-:W-:Y:S02]  /*4030*/  FSEL R0, R24, -INF , P0 ;  /* 0xff80000018007808 */ /* 0x002fe40000000000 */
[----:B------:R-:W-:Y:S03]  /*4040*/  ISETP.GT.AND P0, PT, R2, 0x1, PT ;  /* 0x000000010200780c */ /* 0x000fe60003f04270 */
[--C-:B------:R-:W-:Y:S01]  /*4050*/  FFMA.FTZ R0, R0, c[0x0][0x29c], -R235.reuse ;  /* 0x0000a70000007a23 */ /* 0x100fe200000108eb */
[----:B------:R-:W-:Y:S02]  /*4060*/  FSEL R24, R11, -INF , P0 ;  /* 0xff8000000b187808 */ /* 0x000fe40000000000 */
[----:B------:R-:W1:Y:S01]  /*4070*/  LDSM.16.M88.4 R8, [R227+0x7080] ;  /* 0x00708000e308783b */ /* 0x000e620000000200 */
[----:B------:R4:W-:Y:S01]  /*4080*/  MUFU.EX2 R54, R0 ;  /* 0x0000000000367308 */ /* 0x0009e20000000800 */
[----:B------:R-:W-:Y:S02]  /*4090*/  ISETP.GT.AND P0, PT, R2, 0x11, PT ;  /* 0x000000110200780c */ /* 0x000fe40003f04270 */
[----:B---3--:R-:W-:Y:S01]  /*40a0*/  FSEL R13, R42, -INF , P1 ;  /* 0xff8000002a0d7808 */ /* 0x008fe20000800000 */
[--C-:B------:R-:W-:Y:S01]  /*40b0*/  FFMA.FTZ R42, R14, c[0x0][0x29c], -R236.reuse ;  /* 0x0000a7000e2a7a23 */ /* 0x100fe200000108ec */
[----:B------:R-:W-:Y:S02]  /*40c0*/  FSEL R15, R15, -INF , P0 ;  /* 0xff8000000f0f7808 */ /* 0x000fe40000000000 */
[C---:B------:R-:W-:Y:S02]  /*40d0*/  ISETP.GT.AND P0, PT, R2.reuse, 0x21, PT ;  /* 0x000000210200780c */ /* 0x040fe40003f04270 */
[----:B------:R-:W-:Y:S01]  /*40e0*/  ISETP.GT.AND P1, PT, R2, 0x50, PT ;  /* 0x000000500200780c */ /* 0x000fe20003f24270 */
[--C-:B------:R-:W-:Y:S01]  /*40f0*/  FFMA.FTZ R39, R15, c[0x0][0x29c], -R236.reuse ;  /* 0x0000a7000f277a23 */ /* 0x100fe200000108ec */
[----:B------:R-:W-:Y:S01]  /*4100*/  FSEL R27, R27, -INF , P0 ;  /* 0xff8000001b1b7808 */ /* 0x000fe20000000000 */
[----:B------:R-:W-:Y:S01]  /*4110*/  MUFU.EX2 R42, R42 ;  /* 0x0000002a002a7308 */ /* 0x000fe20000000800 */
[C---:B------:R-:W-:Y:S02]  /*4120*/  ISETP.GT.AND P0, PT, R3.reuse, 0x40, PT ;  /* 0x000000400300780c */ /* 0x040fe40003f04270 */
[----:B------:R-:W-:Y:S02]  /*4130*/  FSEL R46, R46, -INF , P1 ;  /* 0xff8000002e2e7808 */ /* 0x000fe40000800000 */
[----:B------:R-:W-:Y:S02]  /*4140*/  ISETP.GT.AND P1, PT, R3, 0x60, PT ;  /* 0x000000600300780c */ /* 0x000fe40003f24270 */
[----:B--2---:R-:W-:Y:S01]  /*4150*/  F2FP.PACK_AB R15, R203, R204 ;  /* 0x000000cccb0f723e */ /* 0x004fe200000000ff */
[--C-:B------:R-:W-:Y:S01]  /*4160*/  FFMA.FTZ R22, R46, c[0x0][0x29c], -R236.reuse ;  /* 0x0000a7002e167a23 */ /* 0x100fe200000108ec */
[----:B------:R-:W-:Y:S01]  /*4170*/  FSEL R56, R56, -INF , P1 ;  /* 0xff80000038387808 */ /* 0x000fe20000800000 */
[----:B------:R-:W-:Y:S01]  /*4180*/  MUFU.EX2 R39, R39 ;  /* 0x0000002700277308 */ /* 0x000fe20000000800 */
[C---:B------:R-:W-:Y:S01]  /*4190*/  ISETP.GT.AND P1, PT, R2.reuse, 0x61, PT ;  /* 0x000000610200780c */ /* 0x040fe20003f24270 */
[--C-:B----4-:R-:W-:Y:S03]  /*41a0*/  FFMA.FTZ R0, R25, c[0x0][0x29c], -R235.reuse ;  /* 0x0000a70019007a23 */ /* 0x110fe600000108eb */
[----:B------:R-:W-:Y:S02]  /*41b0*/  FSEL R59, R59, -INF , P1 ;  /* 0xff8000003b3b7808 */ /* 0x000fe40000800000 */
[----:B------:R-:W-:Y:S03]  /*41c0*/  ISETP.GT.AND P1, PT, R2, 0x70, PT ;  /* 0x000000700200780c */ /* 0x000fe60003f24270 */
[----:B------:R2:W3:Y:S01]  /*41d0*/  MUFU.EX2 R53, R0 ;  /* 0x0000000000357308 */ /* 0x0004e20000000800 */
[--C-:B------:R-:W-:Y:S01]  /*41e0*/  FFMA.FTZ R59, R59, c[0x0][0x29c], -R236.reuse ;  /* 0x0000a7003b3b7a23 */ /* 0x100fe200000108ec */
[----:B------:R-:W-:Y:S01]  /*41f0*/  FSEL R62, R62, -INF , P1 ;  /* 0xff8000003e3e7808 */ /* 0x000fe20000800000 */
[-C--:B-1----:R-:W-:Y:S07]  /*4200*/  HMMA.16816.F32 R116, R4, R8.reuse, R116 ;  /* 0x000000080474723c */ /* 0x082fee0000001874 */
[----:B------:R-:W-:Y:S01]  /*4210*/  MUFU.EX2 R22, R22 ;  /* 0x0000001600167308 */ /* 0x000fe20000000800 */
[--C-:B------:R-:W-:Y:S01]  /*4220*/  FFMA.FTZ R62, R62, c[0x0][0x29c], -R236.reuse ;  /* 0x0000a7003e3e7a23 */ /* 0x100fe200000108ec */
[C---:B------:R-:W-:Y:S07]  /*4230*/  HMMA.16816.F32 R120, R32.reuse, R8, R120 ;  /* 0x000000082078723c */ /* 0x040fee0000001878 */
[--C-:B------:R-:W-:Y:S01]  /*4240*/  FFMA.FTZ R9, R36, c[0x0][0x29c], -R236.reuse ;  /* 0x0000a70024097a23 */ /* 0x100fe200000108ec */
[-C--:B------:R-:W-:Y:S04]  /*4250*/  HMMA.16816.F32 R124, R32, R10.reuse, R124 ;  /* 0x0000000a207c723c */ /* 0x080fe8000000187c */
[----:B--2---:R-:W-:Y:S01]  /*4260*/  FSEL R0, R28, -INF , P2 ;  /* 0xff8000001c007808 */ /* 0x004fe20001000000 */
[--C-:B------:R-:W-:Y:S01]  /*4270*/  FFMA.FTZ R28, R13, c[0x0][0x29c], -R236.reuse ;  /* 0x0000a7000d1c7a23 */ /* 0x100fe200000108ec */
[----:B------:R-:W-:Y:S01]  /*4280*/  ISETP.GT.AND P2, PT, R3, 0x31, PT ;  /* 0x000000310300780c */ /* 0x000fe20003f44270 */
[--C-:B------:R-:W-:Y:S01]  /*4290*/  FFMA.FTZ R35, R27, c[0x0][0x29c], -R236.reuse ;  /* 0x0000a7001b237a23 */ /* 0x100fe200000108ec */
[----:B------:R-:W-:Y:S03]  /*42a0*/  HMMA.16816.F32 R128, R4, R10, R128 ;  /* 0x0000000a0480723c */ /* 0x000fe60000001880 */
[----:B------:R-:W-:Y:S01]  /*42b0*/  MUFU.EX2 R28, R28 ;  /* 0x0000001c001c7308 */ /* 0x000fe20000000800 */
[--C-:B------:R-:W-:Y:S01]  /*42c0*/  FFMA.FTZ R0, R0, c[0x0][0x29c], -R235.reuse ;  /* 0x0000a70000007a23 */ /* 0x100fe200000108eb */
[----:B------:R-:W-:Y:S02]  /*42d0*/  F2FP.PACK_AB R27, R216, R218 ;  /* 0x000000dad81b723e */ /* 0x000fe400000000ff */
[----:B------:R-:W-:Y:S02]  /*42e0*/  F2FP.PACK_AB R11, R55, R64 ;  /* 0x00000040370b723e */ /* 0x000fe400000000ff */
[----:B---3--:R-:W-:Y:S03]  /*42f0*/  F2FP.PACK_AB R10, R53, R54 ;  /* 0x00000036350a723e */ /* 0x008fe600000000ff */
[----:B------:R-:W-:Y:S01]  /*4300*/  F2FP.PACK_AB R36, R243, R244 ;  /* 0x000000f4f324723e */ /* 0x000fe200000000ff */
[----:B------:R1:W-:Y:S01]  /*4310*/  MUFU.EX2 R52, R0 ;  /* 0x0000000000347308 */ /* 0x0003e20000000800 */
[----:B------:R-:W-:Y:S02]  /*4320*/  F2FP.PACK_AB R33, R220, R221 ;  /* 0x000000dddc21723e */ /* 0x000fe400000000ff */
[----:B------:R-:W-:Y:S07]  /*4330*/  F2FP.PACK_AB R13, R234, R202 ;  /* 0x000000caea0d723e */ /* 0x000fee00000000ff */
[----:B------:R-:W-:Y:S01]  /*4340*/  MUFU.EX2 R35, R35 ;  /* 0x0000002300237308 */ /* 0x000fe20000000800 */
[----:B-1----:R-:W-:Y:S01]  /*4350*/  FSEL R0, R29, -INF , P2 ;  /* 0xff8000001d007808 */ /* 0x002fe20001000000 */
[--C-:B------:R-:W-:Y:S01]  /*4360*/  FFMA.FTZ R29, R31, c[0x0][0x29c], -R236.reuse ;  /* 0x0000a7001f1d7a23 */ /* 0x100fe200000108ec */
[----:B------:R-:W-:Y:S03]  /*4370*/  ISETP.GT.AND P2, PT, R2, 0x30, PT ;  /* 0x000000300200780c */ /* 0x000fe60003f44270 */
[--C-:B------:R-:W-:Y:S01]  /*4380*/  FFMA.FTZ R0, R0, c[0x0][0x29c], -R235.reuse ;  /* 0x0000a70000007a23 */ /* 0x100fe200000108eb */
[----:B------:R-:W-:Y:S03]  /*4390*/  FSEL R30, R30, -INF , P2 ;  /* 0xff8000001e1e7808 */ /* 0x000fe60001000000 */
[----:B------:R-:W-:Y:S01]  /*43a0*/  MUFU.EX2 R29, R29 ;  /* 0x0000001d001d7308 */ /* 0x000fe20000000800 */
[----:B------:R-:W-:Y:S01]  /*43b0*/  ISETP.GT.AND P2, PT, R3, 0x41, PT ;  /* 0x000000410300780c */ /* 0x000fe20003f44270 */
[--C-:B------:R-:W-:Y:S03]  /*43c0*/  FFMA.FTZ R14, R30, c[0x0][0x29c], -R236.reuse ;  /* 0x0000a7001e0e7a23 */ /* 0x100fe600000108ec */
[----:B------:R-:W-:Y:S02]  /*43d0*/  FSEL R41, R41, -INF , P2 ;  /* 0xff80000029297808 */ /* 0x000fe40001000000 */
[----:B------:R-:W-:Y:S02]  /*43e0*/  ISETP.GT.AND P2, PT, R3, 0x51, PT ;  /* 0x000000510300780c */ /* 0x000fe40003f44270 */
[----:B------:R-:W-:Y:S01]  /*43f0*/  F2FP.PACK_AB R30, R217, R219 ;  /* 0x000000dbd91e723e */ /* 0x000fe200000000ff */
[----:B------:R1:W-:Y:S01]  /*4400*/  MUFU.EX2 R51, R0 ;  /* 0x0000000000337308 */ /* 0x0003e20000000800 */
[----:B------:R-:W-:Y:S02]  /*4410*/  FSEL R45, R45, -INF , P2 ;  /* 0xff8000002d2d7808 */ /* 0x000fe40001000000 */
[----:B------:R-:W-:Y:S04]  /*4420*/  ISETP.GT.AND P2, PT, R2, 0x60, PT ;  /* 0x000000600200780c */ /* 0x000fe80003f44270 */
[----:B------:R-:W-:Y:S02]  /*4430*/  FSEL R58, R58, -INF , P2 ;  /* 0xff8000003a3a7808 */ /* 0x000fe40001000000 */
[----:B------:R-:W-:Y:S01]  /*4440*/  ISETP.GT.AND P2, PT, R3, 0x71, PT ;  /* 0x000000710300780c */ /* 0x000fe20003f44270 */
[----:B------:R2:W-:Y:S02]  /*4450*/  MUFU.EX2 R31, R14 ;  /* 0x0000000e001f7308 */ /* 0x0005e40000000800 */
[--C-:B------:R-:W-:Y:S01]  /*4460*/  FFMA.FTZ R58, R58, c[0x0][0x29c], -R236.reuse ;  /* 0x0000a7003a3a7a23 */ /* 0x100fe200000108ec */
[----:B------:R-:W-:Y:S02]  /*4470*/  FSEL R61, R61, -INF , P2 ;  /* 0xff8000003d3d7808 */ /* 0x000fe40001000000 */
[----:B-1----:R-:W-:Y:S02]  /*4480*/  FSEL R0, R40, -INF , P0 ;  /* 0xff80000028007808 */ /* 0x002fe40000000000 */
[----:B------:R-:W-:Y:S02]  /*4490*/  ISETP.GT.AND P0, PT, R2, 0x41, PT ;  /* 0x000000410200780c */ /* 0x000fe40003f04270 */
[----:B------:R-:W-:Y:S01]  /*44a0*/  F2FP.PACK_AB R40, R37, R247 ;  /* 0x000000f72528723e */ /* 0x000fe200000000ff */
[--C-:B------:R-:W-:Y:S01]  /*44b0*/  FFMA.FTZ R0, R0, c[0x0][0x29c], -R235.reuse ;  /* 0x0000a70000007a23 */ /* 0x100fe200000108eb */
[----:B------:R-:W-:Y:S02]  /*44c0*/  FSEL R43, R43, -INF , P0 ;  /* 0xff8000002b2b7808 */ /* 0x000fe40000000000 */
[----:B------:R-:W-:Y:S01]  /*44d0*/  ISETP.GT.AND P0, PT, R3, 0x50, PT ;  /* 0x000000500300780c */ /* 0x000fe20003f04270 */
[----:B------:R1:W-:Y:S01]  /*44e0*/  MUFU.EX2 R21, R0 ;  /* 0x0000000000157308 */ /* 0x0003e20000000800 */
[----:B--2---:R-:W-:Y:S01]  /*44f0*/  F2FP.PACK_AB R14, R200, R201 ;  /* 0x000000c9c80e723e */ /* 0x004fe200000000ff */
[--C-:B------:R-:W-:Y:S01]  /*4500*/  FFMA.FTZ R25, R43, c[0x0][0x29c], -R236.reuse ;  /* 0x0000a7002b197a23 */ /* 0x100fe200000108ec */
[----:B------:R-:W-:Y:S02]  /*4510*/  FSEL R12, R44, -INF , P0 ;  /* 0xff8000002c0c7808 */ /* 0x000fe40000000000 */
[----:B------:R-:W-:Y:S02]  /*4520*/  ISETP.GT.AND P0, PT, R2, 0x51, PT ;  /* 0x000000510200780c */ /* 0x000fe40003f04270 */
[----:B------:R-:W-:Y:S01]  /*4530*/  F2FP.PACK_AB R43, R250, R48 ;  /* 0x00000030fa2b723e */ /* 0x000fe200000000ff */
[--C-:B------:R-:W-:Y:S01]  /*4540*/  FFMA.FTZ R12, R12, c[0x0][0x29c], -R235.reuse ;  /* 0x0000a7000c0c7a23 */ /* 0x100fe200000108eb */
[----:B------:R-:W-:Y:S01]  /*4550*/  FSEL R47, R47, -INF , P0 ;  /* 0xff8000002f2f7808 */ /* 0x000fe20000000000 */
[----:B------:R-:W-:Y:S01]  /*4560*/  MUFU.EX2 R25, R25 ;  /* 0x0000001900197308 */ /* 0x000fe20000000800 */
[----:B------:R-:W-:Y:S04]  /*4570*/  ISETP.GT.AND P0, PT, R3, 0x61, PT ;  /* 0x000000610300780c */ /* 0x000fe80003f04270 */
[----:B------:R-:W-:Y:S02]  /*4580*/  FSEL R57, R57, -INF , P0 ;  /* 0xff80000039397808 */ /* 0x000fe40000000000 */
[----:B------:R-:W-:Y:S01]  /*4590*/  ISETP.GT.AND P0, PT, R3, 0x70, PT ;  /* 0x000000700300780c */ /* 0x000fe20003f04270 */
[--C-:B------:R-:W-:Y:S01]  /*45a0*/  FFMA.FTZ R3, R45, c[0x0][0x29c], -R235.reuse ;  /* 0x0000a7002d037a23 */ /* 0x100fe200000108eb */
[----:B------:R-:W-:Y:S01]  /*45b0*/  F2FP.PACK_AB R45, R251, R49 ;  /* 0x00000031fb2d723e */ /* 0x000fe200000000ff */
[----:B------:R2:W-:Y:S01]  /*45c0*/  MUFU.EX2 R50, R12 ;  /* 0x0000000c00327308 */ /* 0x0005e20000000800 */
[----:B------:R-:W-:Y:S02]  /*45d0*/  FSEL R60, R60, -INF , P0 ;  /* 0xff8000003c3c7808 */ /* 0x000fe40000000000 */
[----:B------:R-:W-:Y:S01]  /*45e0*/  ISETP.GT.AND P0, PT, R2, 0x71, PT ;  /* 0x000000710200780c */ /* 0x000fe20003f04270 */
[--C-:B-1----:R-:W-:Y:S01]  /*45f0*/  FFMA.FTZ R0, R41, c[0x0][0x29c], -R235.reuse ;  /* 0x0000a70029007a23 */ /* 0x102fe200000108eb */
[----:B------:R-:W-:Y:S01]  /*4600*/  F2FP.PACK_AB R41, R248, R249 ;  /* 0x000000f9f829723e */ /* 0x000fe200000000ff */
[--C-:B------:R-:W-:Y:S01]  /*4610*/  FFMA.FTZ R2, R57, c[0x0][0x29c], -R235.reuse ;  /* 0x0000a70039027a23 */ /* 0x100fe200000108eb */
[----:B------:R-:W-:Y:S01]  /*4620*/  FSEL R63, R63, -INF , P0 ;  /* 0xff8000003f3f7808 */ /* 0x000fe20000000000 */
[--C-:B------:R-:W-:Y:S01]  /*4630*/  FFMA.FTZ R8, R60, c[0x0][0x29c], -R235.reuse ;  /* 0x0000a7003c087a23 */ /* 0x100fe200000108eb */
[----:B------:R-:W-:Y:S01]  /*4640*/  PLOP3.LUT P0, PT, PT, PT, UP0, 0x80, 0x0 ;  /* 0x000000000000781c */ /* 0x000fe20003f0f008 */
[----:B------:R1:W3:Y:S10]  /*4650*/  MUFU.EX2 R16, R0 ;  /* 0x0000000000107308 */ /* 0x0002f40000000800 */
[----:B------:R4:W-:Y:S01]  /*4660*/  MUFU.EX2 R19, R2 ;  /* 0x0000000200137308 */ /* 0x0009e20000000800 */
[--C-:B--2---:R-:W-:Y:S01]  /*4670*/  FFMA.FTZ R12, R24, c[0x0][0x29c], -R236.reuse ;  /* 0x0000a700180c7a23 */ /* 0x104fe200000108ec */
[----:B------:R-:W-:Y:S08]  /*4680*/  F2FP.PACK_AB R24, R207, R213 ;  /* 0x000000d5cf18723e */ /* 0x000ff000000000ff */
[----:B------:R2:W2:Y:S01]  /*4690*/  MUFU.EX2 R17, R3 ;  /* 0x0000000300117308 */ /* 0x0004a20000000800 */
[----:B-1----:R-:W1:Y:S01]  /*46a0*/  LDS R0, [R237+0x18480] ;  /* 0x01848000ed007984 */ /* 0x002e620000000800 */
[----:B---3--:R-:W-:Y:S08]  /*46b0*/  F2FP.PACK_AB R7, R16, R21 ;  /* 0x000000151007723e */ /* 0x008ff000000000ff */
[----:B------:R3:W-:Y:S01]  /*46c0*/  MUFU.EX2 R44, R12 ;  /* 0x0000000c002c7308 */ /* 0x0007e20000000800 */
[----:B----4-:R-:W4:Y:S09]  /*46d0*/  LDS R2, [R237+0x184a0] ;  /* 0x0184a000ed027984 */ /* 0x010f320000000800 */
[----:B------:R1:W-:Y:S01]  /*46e0*/  MUFU.EX2 R18, R8 ;  /* 0x0000000800127308 */ /* 0x0003e20000000800 */
[--C-:B--2---:R-:W-:Y:S01]  /*46f0*/  FFMA.FTZ R3, R56, c[0x0][0x29c], -R235.reuse ;  /* 0x0000a70038037a23 */ /* 0x104fe200000108eb */
[----:B------:R-:W-:Y:S01]  /*4700*/  F2FP.PACK_AB R6, R17, R50 ;  /* 0x000000321106723e */ /* 0x000fe200000000ff */
[--C-:B------:R-:W-:Y:S01]  /*4710*/  FFMA.FTZ R56, R47, c[0x0][0x29c], -R236.reuse ;  /* 0x0000a7002f387a23 */ /* 0x100fe200000108ec */
[----:B------:R-:W-:Y:S01]  /*4720*/  F2FP.PACK_AB R47, R252, R223 ;  /* 0x000000dffc2f723e */ /* 0x000fe200000000ff */
[----:B------:R-:W-:Y:S05]  /*4730*/  FFMA.FTZ R235, R61, c[0x0][0x29c], -R235 ;  /* 0x0000a7003deb7a23 */ /* 0x000fea00000108eb */
[----:B------:R2:W-:Y:S01]  /*4740*/  MUFU.EX2 R20, R3 ;  /* 0x0000000300147308 */ /* 0x0005e20000000800 */
[----:B------:R-:W-:Y:S01]  /*4750*/  FFMA.FTZ R236, R63, c[0x0][0x29c], -R236 ;  /* 0x0000a7003fec7a23 */ /* 0x000fe200000108ec */
[----:B---3--:R-:W-:Y:S08]  /*4760*/  F2FP.PACK_AB R12, R65, R66 ;  /* 0x00000042410c723e */ /* 0x008ff000000000ff */
[----:B------:R-:W3:Y:S01]  /*4770*/  MUFU.EX2 R235, R235 ;  /* 0x000000eb00eb7308 */ /* 0x000ee20000000800 */
[--C-:B-1----:R-:W-:Y:S01]  /*4780*/  FADD.FTZ R4, R100, -R0.reuse ;  /* 0x8000000064047221 */ /* 0x102fe20000010000 */
[----:B------:R-:W-:Y:S01]  /*4790*/  F2FP.PACK_AB R8, R51, R52 ;  /* 0x000000343308723e */ /* 0x000fe200000000ff */
[--C-:B------:R-:W-:Y:S02]  /*47a0*/  FADD.FTZ R80, R80, -R0.reuse ;  /* 0x8000000050507221 */ /* 0x100fe40000010000 */
[----:B------:R-:W-:Y:S02]  /*47b0*/  FMUL.FTZ R4, R247, R4 ;  /* 0x00000004f7047220 */ /* 0x000fe40000410000 */
[--C-:B------:R-:W-:Y:S03]  /*47c0*/  FADD.FTZ R68, R68, -R0.reuse ;  /* 0x8000000044447221 */ /* 0x100fe60000010000 */
[----:B------:R-:W-:Y:S01]  /*47d0*/  MUFU.EX2 R236, R236 ;  /* 0x000000ec00ec7308 */ /* 0x000fe20000000800 */
[----:B------:R-:W-:Y:S02]  /*47e0*/  FMUL.FTZ R80, R49, R80 ;  /* 0x0000005031507220 */ /* 0x000fe40000410000 */
[--C-:B--2---:R-:W-:Y:S02]  /*47f0*/  FADD.FTZ R3, R101, -R0.reuse ;  /* 0x8000000065037221 */ /* 0x104fe40000010000 */
[--C-:B------:R-:W-:Y:S02]  /*4800*/  FADD.FTZ R69, R69, -R0.reuse ;  /* 0x8000000045457221 */ /* 0x100fe40000010000 */
[----:B------:R-:W-:Y:S01]  /*4810*/  FMUL.FTZ R3, R37, R3 ;  /* 0x0000000325037220 */ /* 0x000fe20000410000 */
[----:B------:R-:W-:Y:S01]  /*4820*/  F2FP.PACK_AB R37, R245, R246 ;  /* 0x000000f6f525723e */ /* 0x000fe200000000ff */
[--C-:B------:R-:W-:Y:S02]  /*4830*/  FADD.FTZ R81, R81, -R0.reuse ;  /* 0x8000000051517221 */ /* 0x100fe40000010000 */
[----:B------:R-:W-:Y:S01]  /*4840*/  FADD.FTZ R84, R84, -R0 ;  /* 0x8000000054547221 */ /* 0x000fe20000010000 */
[----:B------:R-:W-:Y:S01]  /*4850*/  F2FP.PACK_AB R49, R3, R4 ;  /* 0x000000040331723e */ /* 0x000fe200000000ff */
[----:B----4-:R-:W-:Y:S02]  /*4860*/  FADD.FTZ R3, R70, -R2 ;  /* 0x8000000246037221 */ /* 0x010fe40000010000 */
        /* <DEDUP_REMOVED lines=9> */
[--C-:B------:R-:W-:Y:S02]  /*4900*/  FADD.FTZ R0, R71, -R2.reuse ;  /* 0x8000000247007221 */ /* 0x100fe40000010000 */
[----:B------:R-:W-:Y:S02]  /*4910*/  FMUL.FTZ R3, R219, R3 ;  /* 0x00000003db037220 */ /* 0x000fe40000410000 */
[----:B------:R-:W-:Y:S02]  /*4920*/  FMUL.FTZ R0, R217, R0 ;  /* 0x00000000d9007220 */ /* 0x000fe40000410000 */
[----:B------:R-:W-:Y:S02]  /*4930*/  FMUL.FTZ R84, R48, R84 ;  /* 0x0000005430547220 */ /* 0x000fe40000410000 */
[----:B------:R-:W1:Y:S01]  /*4940*/  MUFU.EX2 R48, R9 ;  /* 0x0000000900307308 */ /* 0x000e620000000800 */
[----:B------:R-:W-:Y:S01]  /*4950*/  F2FP.PACK_AB R34, R0, R3 ;  /* 0x000000030022723e */ /* 0x000fe200000000ff */
[----:B------:R-:W-:Y:S01]  /*4960*/  FMUL.FTZ R68, R223, R68 ;  /* 0x00000044df447220 */ /* 0x000fe20000410000 */
[----:B------:R-:W2:Y:S01]  /*4970*/  LDS R0, [R237+0x18580] ;  /* 0x01858000ed007984 */ /* 0x000ea20000000800 */
[----:B------:R-:W-:Y:S02]  /*4980*/  FMUL.FTZ R5, R221, R5 ;  /* 0x00000005dd057220 */ /* 0x000fe40000410000 */
[----:B------:R-:W-:Y:S01]  /*4990*/  FMUL.FTZ R4, R220, R4 ;  /* 0x00000004dc047220 */ /* 0x000fe20000410000 */
[----:B------:R4:W5:Y:S01]  /*49a0*/  LDL.64 R222, [R1+0x8] ;  /* 0x0000080001de7983 */ /* 0x0009620000100a00 */
[--C-:B------:R-:W-:Y:S02]  /*49b0*/  FADD.FTZ R3, R83, -R2.reuse ;  /* 0x8000000253037221 */ /* 0x100fe40000010000 */
[--C-:B------:R-:W-:Y:S01]  /*49c0*/  FADD.FTZ R98, R98, -R2.reuse ;  /* 0x8000000262627221 */ /* 0x100fe20000010000 */
[----:B------:R-:W-:Y:S01]  /*49d0*/  F2FP.PACK_AB R46, R4, R5 ;  /* 0x00000005042e723e */ /* 0x000fe200000000ff */
[--C-:B------:R-:W-:Y:S01]  /*49e0*/  FADD.FTZ R4, R82, -R2.reuse ;  /* 0x8000000252047221 */ /* 0x100fe20000010000 */
[----:B---3--:R-:W-:Y:S01]  /*49f0*/  F2FP.PACK_AB R5, R235, R18 ;  /* 0x00000012eb05723e */ /* 0x008fe200000000ff */
[----:B------:R-:W-:Y:S02]  /*4a00*/  FMUL.FTZ R3, R216, R3 ;  /* 0x00000003d8037220 */ /* 0x000fe40000410000 */
[----:B------:R-:W-:Y:S02]  /*4a10*/  FMUL.FTZ R4, R218, R4 ;  /* 0x00000004da047220 */ /* 0x000fe40000410000 */
[----:B------:R-:W-:Y:S02]  /*4a20*/  FMUL.FTZ R98, R213, R98 ;  /* 0x00000062d5627220 */ /* 0x000fe40000410000 */
[--C-:B------:R-:W-:Y:S01]  /*4a30*/  FADD.FTZ R86, R86, -R2.reuse ;  /* 0x8000000256567221 */ /* 0x100fe20000010000 */
[----:B------:R-:W-:Y:S01]  /*4a40*/  F2FP.PACK_AB R32, R3, R4 ;  /* 0x000000040320723e */ /* 0x000fe200000000ff */
[--C-:B------:R-:W-:Y:S01]  /*4a50*/  FADD.FTZ R3, R99, -R2.reuse ;  /* 0x8000000263037221 */ /* 0x100fe20000010000 */
[----:B------:R-:W-:Y:S01]  /*4a60*/  F2FP.PACK_AB R4, R19, R20 ;  /* 0x000000141304723e */ /* 0x000fe200000000ff */
[--C-:B------:R-:W-:Y:S02]  /*4a70*/  FADD.FTZ R87, R87, -R2.reuse ;  /* 0x8000000257577221 */ /* 0x100fe40000010000 */
[----:B------:R-:W-:Y:S02]  /*4a80*/  FMUL.FTZ R3, R207, R3 ;  /* 0x00000003cf037220 */ /* 0x000fe40000410000 */
[--C-:B------:R-:W-:Y:S02]  /*4a90*/  FADD.FTZ R102, R102, -R2.reuse ;  /* 0x8000000266667221 */ /* 0x100fe40000010000 */
[--C-:B------:R-:W-:Y:S01]  /*4aa0*/  FADD.FTZ R103, R103, -R2.reuse ;  /* 0x8000000267677221 */ /* 0x100fe20000010000 */
[----:B------:R-:W-:Y:S01]  /*4ab0*/  F2FP.PACK_AB R98, R3, R98 ;  /* 0x000000620362723e */ /* 0x000fe200000000ff */
[--C-:B------:R-:W-:Y:S01]  /*4ac0*/  FADD.FTZ R114, R114, -R2.reuse ;  /* 0x8000000272727221 */ /* 0x100fe20000010000 */
[----:B-1----:R-:W-:Y:S01]  /*4ad0*/  F2FP.PACK_AB R3, R44, R48 ;  /* 0x000000302c03723e */ /* 0x002fe200000000ff */
[--C-:B------:R-:W-:Y:S02]  /*4ae0*/  FADD.FTZ R115, R115, -R2.reuse ;  /* 0x8000000273737221 */ /* 0x100fe40000010000 */
[--C-:B------:R-:W-:Y:S02]  /*4af0*/  FADD.FTZ R118, R118, -R2.reuse ;  /* 0x8000000276767221 */ /* 0x100fe40000010000 */
[--C-:B------:R-:W-:Y:S02]  /*4b00*/  FADD.FTZ R119, R119, -R2.reuse ;  /* 0x8000000277777221 */ /* 0x100fe40000010000 */
[--C-:B------:R-:W-:Y:S02]  /*4b10*/  FADD.FTZ R130, R130, -R2.reuse ;  /* 0x8000000282827221 */ /* 0x100fe40000010000 */
[----:B------:R-:W-:Y:S01]  /*4b20*/  FADD.FTZ R131, R131, -R2 ;  /* 0x8000000283837221 */ /* 0x000fe20000010000 */
[----:B------:R-:W-:Y:S01]  /*4b30*/  F2FP.PACK_AB R2, R39, R42 ;  /* 0x0000002a2702723e */ /* 0x000fe200000000ff */
[--C-:B--2---:R-:W-:Y:S02]  /*4b40*/  FADD.FTZ R72, R72, -R0.reuse ;  /* 0x8000000048487221 */ /* 0x104fe40000010000 */
        /* <DEDUP_REMOVED lines=17> */
[----:B------:R-:W-:Y:S01]  /*4c60*/  FMUL.FTZ R108, R50, R108 ;  /* 0x0000006c326c7220 */ /* 0x000fe20000410000 */
[----:B------:R-:W-:Y:S01]  /*4c70*/  STS [R238], R47 ;  /* 0x0000002fee007388 */ /* 0x000fe20000000800 */
[----:B------:R-:W-:Y:S02]  /*4c80*/  FMUL.FTZ R77, R55, R77 ;  /* 0x0000004d374d7220 */ /* 0x000fe40000410000 */
[----:B------:R-:W-:Y:S01]  /*4c90*/  FMUL.FTZ R88, R54, R88 ;  /* 0x0000005836587220 */ /* 0x000fe20000410000 */
[----:B------:R-:W-:Y:S01]  /*4ca0*/  STS [R238+0x400], R30 ;  /* 0x0004001eee007388 */ /* 0x000fe20000000800 */
[----:B------:R-:W-:Y:S02]  /*4cb0*/  FMUL.FTZ R89, R53, R89 ;  /* 0x0000005935597220 */ /* 0x000fe40000410000 */
[----:B------:R-:W-:Y:S01]  /*4cc0*/  FMUL.FTZ R104, R21, R104 ;  /* 0x0000006815687220 */ /* 0x000fe20000410000 */
[----:B------:R-:W-:Y:S01]  /*4cd0*/  STS [R239], R45 ;  /* 0x0000002def007388 */ /* 0x000fe20000000800 */
[----:B------:R-:W2:Y:S01]  /*4ce0*/  MUFU.EX2 R21, R56 ;  /* 0x0000003800157308 */ /* 0x000ea20000000800 */
[----:B------:R-:W-:Y:S01]  /*4cf0*/  F2FP.PACK_AB R89, R89, R88 ;  /* 0x000000585959723e */ /* 0x000fe200000000ff */
[----:B------:R-:W-:Y:S01]  /*4d00*/  FMUL.FTZ R120, R20, R120 ;  /* 0x0000007814787220 */ /* 0x000fe20000410000 */
[----:B------:R-:W-:Y:S01]  /*4d10*/  STS [R239+0x400], R27 ;  /* 0x0004001bef007388 */ /* 0x000fe20000000800 */
[----:B------:R-:W-:Y:S02]  /*4d20*/  FMUL.FTZ R124, R18, R124 ;  /* 0x0000007c127c7220 */ /* 0x000fe40000410000 */
[----:B------:R-:W-:Y:S01]  /*4d30*/  FMUL.FTZ R81, R251, R81 ;  /* 0x00000051fb517220 */ /* 0x000fe20000410000 */
[----:B------:R3:W-:Y:S01]  /*4d40*/  STS [R238+0x2000], R12 ;  /* 0x0020000cee007388 */ /* 0x0007e20000000800 */
[----:B------:R-:W-:Y:S02]  /*4d50*/  FMUL.FTZ R92, R52, R92 ;  /* 0x0000005c345c7220 */ /* 0x000fe40000410000 */
[----:B------:R-:W-:Y:S01]  /*4d60*/  MUFU.EX2 R20, R58 ;  /* 0x0000003a00147308 */ /* 0x000fe20000000800 */
[----:B------:R2:W-:Y:S01]  /*4d70*/  STS [R238+0x2400], R3 ;  /* 0x00240003ee007388 */ /* 0x0005e20000000800 */
[----:B------:R-:W-:Y:S01]  /*4d80*/  F2FP.PACK_AB R80, R81, R80 ;  /* 0x000000505150723e */ /* 0x000fe200000000ff */
[----:B------:R-:W-:Y:S01]  /*4d90*/  FMUL.FTZ R16, R16, R105 ;  /* 0x0000006910107220 */ /* 0x000fe20000410000 */
[----:B------:R-:W-:Y:S01]  /*4da0*/  F2FP.PACK_AB R9, R9, R92 ;  /* 0x0000005c0909723e */ /* 0x000fe200000000ff */
[----:B------:R4:W-:Y:S01]  /*4db0*/  STS [R239+0x2400], R2 ;  /* 0x00240002ef007388 */ /* 0x0009e20000000800 */
[----:B------:R-:W-:Y:S02]  /*4dc0*/  FMUL.FTZ R17, R17, R109 ;  /* 0x0000006d11117220 */ /* 0x000fe40000410000 */
[----:B------:R-:W-:Y:S01]  /*4dd0*/  F2FP.PACK_AB R16, R16, R104 ;  /* 0x000000681010723e */ /* 0x000fe200000000ff */
[----:B------:R-:W-:Y:S01]  /*4de0*/  STS [R239+0x2000], R11 ;  /* 0x0020000bef007388 */ /* 0x000fe20000000800 */
[----:B------:R-:W4:Y:S01]  /*4df0*/  MUFU.EX2 R18, R59 ;  /* 0x0000003b00127308 */ /* 0x000f220000000800 */
[----:B------:R-:W-:Y:S01]  /*4e00*/  F2FP.PACK_AB R17, R17, R108 ;  /* 0x0000006c1111723e */ /* 0x000fe200000000ff */
[----:B------:R-:W-:Y:S01]  /*4e10*/  FMUL.FTZ R19, R19, R121 ;  /* 0x0000007913137220 */ /* 0x000fe20000410000 */
[----:B------:R-:W-:Y:S01]  /*4e20*/  STS [R241], R43 ;  /* 0x0000002bf1007388 */ /* 0x000fe20000000800 */
[----:B------:R-:W-:Y:S02]  /*4e30*/  FMUL.FTZ R69, R252, R69 ;  /* 0x00000045fc457220 */ /* 0x000fe40000410000 */
[----:B------:R-:W-:Y:S01]  /*4e40*/  FMUL.FTZ R72, R66, R72 ;  /* 0x0000004842487220 */ /* 0x000fe20000410000 */
[----:B------:R-:W-:Y:S01]  /*4e50*/  STS [R241+0x400], R26 ;  /* 0x0004001af1007388 */ /* 0x000fe20000000800 */
[----:B------:R-:W-:Y:S01]  /*4e60*/  F2FP.PACK_AB R19, R19, R120 ;  /* 0x000000781313723e */ /* 0x000fe200000000ff */
[--C-:B-1----:R-:W-:Y:S01]  /*4e70*/  FADD.FTZ R74, R74, -R0.reuse ;  /* 0x800000004a4a7221 */ /* 0x102fe20000010000 */
[----:B------:R-:W-:Y:S01]  /*4e80*/  F2FP.PACK_AB R68, R69, R68 ;  /* 0x000000444544723e */ /* 0x000fe200000000ff */
[----:B------:R-:W-:Y:S01]  /*4e90*/  STS [R240], R41 ;  /* 0x00000029f0007388 */ /* 0x000fe20000000800 */
[----:B---3--:R-:W1:Y:S01]  /*4ea0*/  MUFU.EX2 R12, R62 ;  /* 0x0000003e000c7308 */ /* 0x008e620000000800 */
[----:B------:R-:W-:Y:S02]  /*4eb0*/  FMUL.FTZ R74, R48, R74 ;  /* 0x0000004a304a7220 */ /* 0x000fe40000410000 */
[----:B------:R-:W-:Y:S01]  /*4ec0*/  STS [R240+0x400], R24 ;  /* 0x00040018f0007388 */ /* 0x000fe20000000800 */
[----:B--2---:R-:W-:Y:S01]  /*4ed0*/  F2FP.PACK_AB R3, R35, R38 ;  /* 0x000000262303723e */ /* 0x004fe200000000ff */
[--C-:B------:R-:W-:Y:S02]  /*4ee0*/  FADD.FTZ R75, R75, -R0.reuse ;  /* 0x800000004b4b7221 */ /* 0x100fe40000010000 */
[----:B------:R-:W-:Y:S01]  /*4ef0*/  STS [R241+0x2000], R10 ;  /* 0x0020000af1007388 */ /* 0x000fe20000000800 */
[----:B----4-:R-:W-:Y:S01]  /*4f00*/  F2FP.PACK_AB R2, R29, R31 ;  /* 0x0000001f1d02723e */ /* 0x010fe200000000ff */
[--C-:B------:R-:W-:Y:S02]  /*4f10*/  FADD.FTZ R79, R79, -R0.reuse ;  /* 0x800000004f4f7221 */ /* 0x100fe40000010000 */
[----:B------:R2:W-:Y:S01]  /*4f20*/  STS [R241+0x2400], R3 ;  /* 0x00240003f1007388 */ /* 0x0005e20000000800 */
[--C-:B------:R-:W-:Y:S02]  /*4f30*/  FADD.FTZ R90, R90, -R0.reuse ;  /* 0x800000005a5a7221 */ /* 0x100fe40000010000 */
[--C-:B------:R-:W-:Y:S01]  /*4f40*/  FADD.FTZ R94, R94, -R0.reuse ;  /* 0x800000005e5e7221 */ /* 0x100fe20000010000 */
[----:B------:R3:W-:Y:S01]  /*4f50*/  STS [R240+0x2400], R2 ;  /* 0x00240002f0007388 */ /* 0x0007e20000000800 */
[----:B------:R-:W-:Y:S02]  /*4f60*/  FMUL.FTZ R90, R38, R90 ;  /* 0x0000005a265a7220 */ /* 0x000fe40000410000 */
[----:B------:R-:W-:Y:S01]  /*4f70*/  FMUL.FTZ R94, R31, R94 ;  /* 0x0000005e1f5e7220 */ /* 0x000fe20000410000 */
[----:B------:R-:W-:Y:S01]  /*4f80*/  STS [R240+0x2000], R8 ;  /* 0x00200008f0007388 */ /* 0x000fe20000000800 */
[--C-:B------:R-:W-:Y:S02]  /*4f90*/  FADD.FTZ R95, R95, -R0.reuse ;  /* 0x800000005f5f7221 */ /* 0x100fe40000010000 */
[--C-:B------:R-:W-:Y:S01]  /*4fa0*/  FADD.FTZ R106, R106, -R0.reuse ;  /* 0x800000006a6a7221 */ /* 0x100fe20000010000 */
        /* <DEDUP_REMOVED lines=8> */
[--C-:B------:R-:W-:Y:S01]  /*5030*/  FADD.FTZ R127, R127, -R0.reuse ;  /* 0x800000007f7f7221 */ /* 0x100fe20000010000 */
[----:B------:R-:W-:Y:S01]  /*5040*/  STS [R239+0x4400], R15 ;  /* 0x0044000fef007388 */ /* 0x000fe20000000800 */
[----:B--2---:R-:W-:Y:S01]  /*5050*/  F2FP.PACK_AB R3, R25, R28 ;  /* 0x0000001c1903723e */ /* 0x004fe200000000ff */
[----:B------:R-:W-:Y:S02]  /*5060*/  FMUL.FTZ R73, R65, R73 ;  /* 0x0000004941497220 */ /* 0x000fe40000410000 */
[----:B------:R-:W-:Y:S01]  /*5070*/  STS [R238+0x6000], R7 ;  /* 0x00600007ee007388 */ /* 0x000fe20000000800 */
[----:B---3--:R-:W-:Y:S01]  /*5080*/  F2FP.PACK_AB R2, R21, R22 ;  /* 0x000000161502723e */ /* 0x008fe200000000ff */
[----:B------:R-:W-:Y:S01]  /*5090*/  FMUL.FTZ R76, R64, R76 ;  /* 0x0000004c404c7220 */ /* 0x000fe20000410000 */
[----:B------:R-:W-:Y:S01]  /*50a0*/  F2FP.PACK_AB R73, R73, R72 ;  /* 0x000000484949723e */ /* 0x000fe200000000ff */
[----:B------:R2:W-:Y:S01]  /*50b0*/  STS [R238+0x6400], R3 ;  /* 0x00640003ee007388 */ /* 0x0005e20000000800 */
[----:B------:R-:W-:Y:S02]  /*50c0*/  FMUL.FTZ R85, R250, R85 ;  /* 0x00000055fa557220 */ /* 0x000fe40000410000 */
[----:B------:R-:W-:Y:S01]  /*50d0*/  FMUL.FTZ R86, R215, R86 ;  /* 0x00000056d7567220 */ /* 0x000fe20000410000 */
[----:B------:R3:W-:Y:S01]  /*50e0*/  STS [R239+0x6400], R2 ;  /* 0x00640002ef007388 */ /* 0x0007e20000000800 */
[----:B------:R-:W-:Y:S01]  /*50f0*/  FMUL.FTZ R87, R214, R87 ;  /* 0x00000057d6577220 */ /* 0x000fe20000410000 */
[----:B------:R-:W-:Y:S01]  /*5100*/  F2FP.PACK_AB R76, R77, R76 ;  /* 0x0000004c4d4c723e */ /* 0x000fe200000000ff */
        /* <DEDUP_REMOVED lines=10> */
[----:B------:R-:W-:Y:S02]  /*51b0*/  FMUL.FTZ R112, R246, R112 ;  /* 0x00000070f6707220 */ /* 0x000fe40000410000 */
[----:B------:R-:W-:Y:S01]  /*51c0*/  FMUL.FTZ R113, R245, R113 ;  /* 0x00000071f5717220 */ /* 0x000fe20000410000 */
[----:B------:R-:W-:Y:S01]  /*51d0*/  STS [R240+0x4000], R33 ;  /* 0x00400021f0007388 */ /* 0x000fe20000000800 */
[----:B------:R-:W-:Y:S01]  /*51e0*/  FMUL.FTZ R114, R204, R114 ;  /* 0x00000072cc727220 */ /* 0x000fe20000410000 */
[----:B------:R-:W-:Y:S01]  /*51f0*/  F2FP.PACK_AB R102, R103, R102 ;  /* 0x000000666766723e */ /* 0x000fe200000000ff */
[----:B------:R-:W-:Y:S01]  /*5200*/  FMUL.FTZ R115, R203, R115 ;  /* 0x00000073cb737220 */ /* 0x000fe20000410000 */
[----:B------:R-:W-:Y:S01]  /*5210*/  STS [R240+0x4400], R13 ;  /* 0x0044000df0007388 */ /* 0x000fe20000000800 */
[--C-:B--2---:R-:W-:Y:S01]  /*5220*/  FADD.FTZ R3, R78, -R0.reuse ;  /* 0x800000004e037221 */ /* 0x104fe20000010000 */
[----:B------:R-:W-:Y:S01]  /*5230*/  F2FP.PACK_AB R112, R113, R112 ;  /* 0x000000707170723e */ /* 0x000fe200000000ff */
[----:B------:R-:W-:Y:S01]  /*5240*/  FMUL.FTZ R116, R244, R116 ;  /* 0x00000074f4747220 */ /* 0x000fe20000410000 */
[----:B------:R2:W-:Y:S01]  /*5250*/  STS [R241+0x6000], R4 ;  /* 0x00600004f1007388 */ /* 0x0005e20000000800 */
[----:B---3--:R-:W-:Y:S01]  /*5260*/  F2FP.PACK_AB R2, R18, R20 ;  /* 0x000000141202723e */ /* 0x008fe200000000ff */
[----:B------:R-:W-:Y:S01]  /*5270*/  FMUL.FTZ R3, R42, R3 ;  /* 0x000000032a037220 */ /* 0x000fe20000410000 */
[----:B------:R-:W-:Y:S01]  /*5280*/  F2FP.PACK_AB R114, R115, R114 ;  /* 0x000000727372723e */ /* 0x000fe200000000ff */
[----:B------:R-:W-:Y:S02]  /*5290*/  FMUL.FTZ R117, R243, R117 ;  /* 0x00000075f3757220 */ /* 0x000fe40000410000 */
[----:B------:R1:W-:Y:S01]  /*52a0*/  STS [R241+0x6400], R2 ;  /* 0x00640002f1007388 */ /* 0x0003e20000000800 */
[----:B------:R-:W-:Y:S02]  /*52b0*/  FMUL.FTZ R118, R201, R118 ;  /* 0x00000076c9767220 */ /* 0x000fe40000410000 */
[----:B------:R-:W-:Y:S01]  /*52c0*/  FMUL.FTZ R119, R200, R119 ;  /* 0x00000077c8777220 */ /* 0x000fe20000410000 */
[----:B------:R3:W-:Y:S01]  /*52d0*/  STS [R240+0x6000], R5 ;  /* 0x00600005f0007388 */ /* 0x0007e20000000800 */
[----:B------:R-:W-:Y:S01]  /*52e0*/  FMUL.FTZ R130, R202, R130 ;  /* 0x00000082ca827220 */ /* 0x000fe20000410000 */
[----:B------:R-:W-:Y:S01]  /*52f0*/  F2FP.PACK_AB R116, R117, R116 ;  /* 0x000000747574723e */ /* 0x000fe200000000ff */
[----:B------:R-:W-:Y:S01]  /*5300*/  FMUL.FTZ R131, R234, R131 ;  /* 0x00000083ea837220 */ /* 0x000fe20000410000 */
[----:B------:R-:W-:Y:S01]  /*5310*/  F2FP.PACK_AB R118, R119, R118 ;  /* 0x000000767776723e */ /* 0x000fe200000000ff */
[----:B------:R-:W-:Y:S02]  /*5320*/  FMUL.FTZ R127, R236, R127 ;  /* 0x0000007fec7f7220 */ /* 0x000fe40000410000 */
[----:B------:R-:W-:Y:S01]  /*5330*/  FMUL.FTZ R125, R235, R125 ;  /* 0x0000007deb7d7220 */ /* 0x000fe20000410000 */
[----:B------:R-:W-:Y:S04]  /*5340*/  F2FP.PACK_AB R130, R131, R130 ;  /* 0x000000828382723e */ /* 0x000fe800000000ff */
[----:B------:R-:W-:Y:S01]  /*5350*/  F2FP.PACK_AB R125, R125, R124 ;  /* 0x0000007c7d7d723e */ /* 0x000fe200000000ff */
        /* <DEDUP_REMOVED lines=9> */
[----:B------:R-:W-:Y:S01]  /*53f0*/  F2FP.PACK_AB R2, R2, R3 ;  /* 0x000000030202723e */ /* 0x000fe200000000ff */
[--C-:B------:R-:W-:Y:S02]  /*5400*/  FADD.FTZ R3, R91, -R0.reuse ;  /* 0x800000005b037221 */ /* 0x100fe40000010000 */
[----:B------:R-:W-:Y:S02]  /*5410*/  STS [R238+0x8400], R34 ;  /* 0x00840022ee007388 */ /* 0x000fe40000000800 */
[----:B------:R-:W-:Y:S02]  /*5420*/  FMUL.FTZ R3, R35, R3 ;  /* 0x0000000323037220 */ /* 0x000fe40000410000 */
[----:B------:R-:W-:Y:S04]  /*5430*/  STS [R239+0x8000], R80 ;  /* 0x00800050ef007388 */ /* 0x000fe80000000800 */
[----:B------:R-:W-:Y:S01]  /*5440*/  STS [R239+0x8400], R32 ;  /* 0x00840020ef007388 */ /* 0x000fe20000000800 */
[----:B------:R-:W-:Y:S03]  /*5450*/  F2FP.PACK_AB R3, R3, R90 ;  /* 0x0000005a0303723e */ /* 0x000fe600000000ff */
        /* <DEDUP_REMOVED lines=10> */
[--C-:B--2---:R-:W-:Y:S01]  /*5500*/  FADD.FTZ R2, R107, -R0.reuse ;  /* 0x800000006b027221 */ /* 0x104fe20000010000 */
[----:B------:R-:W-:Y:S02]  /*5510*/  F2FP.PACK_AB R4, R4, R110 ;  /* 0x0000006e0404723e */ /* 0x000fe400000000ff */
[----:B------:R1:W-:Y:S01]  /*5520*/  STS [R241+0xa400], R3 ;  /* 0x00a40003f1007388 */ /* 0x0003e20000000800 */
[----:B------:R-:W-:Y:S03]  /*5530*/  FMUL.FTZ R2, R25, R2 ;  /* 0x0000000219027220 */ /* 0x000fe60000410000 */
[----:B------:R-:W-:Y:S02]  /*5540*/  STS [R240+0xa000], R9 ;  /* 0x00a00009f0007388 */ /* 0x000fe40000000800 */
[----:B------:R-:W-:Y:S02]  /*5550*/  F2FP.PACK_AB R2, R2, R106 ;  /* 0x0000006a0202723e */ /* 0x000fe400000000ff */
[----:B------:R2:W-:Y:S04]  /*5560*/  STS [R240+0xa400], R5 ;  /* 0x00a40005f0007388 */ /* 0x0005e80000000800 */
[----:B------:R-:W-:Y:S04]  /*5570*/  STS [R238+0xc000], R49 ;  /* 0x00c00031ee007388 */ /* 0x000fe80000000800 */
[----:B------:R-:W-:Y:S04]  /*5580*/  STS [R238+0xc400], R102 ;  /* 0x00c40066ee007388 */ /* 0x000fe80000000800 */
[----:B------:R-:W-:Y:S04]  /*5590*/  STS [R239+0xc000], R112 ;  /* 0x00c00070ef007388 */ /* 0x000fe80000000800 */
[----:B------:R-:W-:Y:S01]  /*55a0*/  STS [R239+0xc400], R114 ;  /* 0x00c40072ef007388 */ /* 0x000fe20000000800 */
[--C-:B-1----:R-:W-:Y:S03]  /*55b0*/  FADD.FTZ R3, R123, -R0.reuse ;  /* 0x800000007b037221 */ /* 0x102fe60000010000 */
[----:B------:R1:W-:Y:S01]  /*55c0*/  STS [R238+0xe400], R2 ;  /* 0x00e40002ee007388 */ /* 0x0003e20000000800 */
[----:B------:R-:W-:Y:S03]  /*55d0*/  FMUL.FTZ R3, R18, R3 ;  /* 0x0000000312037220 */ /* 0x000fe60000410000 */
[----:B------:R-:W-:Y:S01]  /*55e0*/  STS [R238+0xe000], R16 ;  /* 0x00e00010ee007388 */ /* 0x000fe20000000800 */
[----:B--2---:R-:W-:Y:S02]  /*55f0*/  FADD.FTZ R5, R122, -R0 ;  /* 0x800000007a057221 */ /* 0x004fe40000010000 */
[----:B------:R-:W-:Y:S01]  /*5600*/  FMUL.FTZ R0, R12, R126 ;  /* 0x0000007e0c007220 */ /* 0x000fe20000410000 */
[----:B------:R-:W-:Y:S01]  /*5610*/  STS [R239+0xe000], R17 ;  /* 0x00e00011ef007388 */ /* 0x000fe20000000800 */
[----:B------:R-:W-:Y:S03]  /*5620*/  FMUL.FTZ R5, R20, R5 ;  /* 0x0000000514057220 */ /* 0x000fe60000410000 */
[----:B------:R-:W-:Y:S02]  /*5630*/  STS [R239+0xe400], R4 ;  /* 0x00e40004ef007388 */ /* 0x000fe40000000800 */
[----:B------:R-:W-:Y:S02]  /*5640*/  F2FP.PACK_AB R3, R3, R5 ;  /* 0x000000050303723e */ /* 0x000fe400000000ff */
[----:B------:R-:W-:Y:S04]  /*5650*/  STS [R241+0xc000], R116 ;  /* 0x00c00074f1007388 */ /* 0x000fe80000000800 */
[----:B------:R-:W-:Y:S04]  /*5660*/  STS [R241+0xc400], R118 ;  /* 0x00c40076f1007388 */ /* 0x000fe80000000800 */
[----:B------:R-:W-:Y:S01]  /*5670*/  STS [R240+0xc000], R46 ;  /* 0x00c0002ef0007388 */ /* 0x000fe20000000800 */
[----:B-1----:R-:W-:Y:S01]  /*5680*/  F2FP.PACK_AB R2, R127, R0 ;  /* 0x000000007f02723e */ /* 0x002fe200000000ff */
[----:B------:R-:W-:Y:S02]  /*5690*/  IMAD.U32 R0, RZ, RZ, UR4 ;  /* 0x00000004ff007e24 */ /* 0x000fe4000f8e00ff */
[----:B------:R-:W-:Y:S03]  /*56a0*/  STS [R240+0xc400], R130 ;  /* 0x00c40082f0007388 */ /* 0x000fe60000000800 */
[----:B------:R-:W-:Y:S01]  /*56b0*/  LEA R0, R0, R231, 0xd ;  /* 0x000000e700007211 */ /* 0x000fe200078e68ff */
[----:B------:R-:W-:Y:S04]  /*56c0*/  STS [R241+0xe000], R19 ;  /* 0x00e00013f1007388 */ /* 0x000fe80000000800 */
[----:B------:R1:W-:Y:S01]  /*56d0*/  STS [R241+0xe400], R3 ;  /* 0x00e40003f1007388 */ /* 0x0003e20000000800 */
[----:B------:R-:W-:Y:S03]  /*56e0*/  IMAD.SHL.U32 R80, R0, 0x2, RZ ;  /* 0x0000000200507824 */ /* 0x000fe600078e00ff */
[----:B------:R-:W-:Y:S01]  /*56f0*/  STS [R240+0xe000], R125 ;  /* 0x00e0007df0007388 */ /* 0x000fe20000000800 */
[----:B------:R-:W-:Y:S03]  /*5700*/  IMAD.IADD R0, R212, 0x1, R80 ;  /* 0x00000001d4007824 */ /* 0x000fe600078e0250 */
[----:B------:R2:W-:Y:S04]  /*5710*/  STS [R240+0xe400], R2 ;  /* 0x00e40002f0007388 */ /* 0x0005e80000000800 */
[----:B------:R-:W-:Y:S08]  /*5720*/  LDSM.16.MT88.4 R4, [R224+0x18880] ;  /* 0x01888000e004783b */ /* 0x000ff00000004200 */
[----:B------:R-:W3:Y:S01]  /*5730*/  LDSM.16.MT88.4 R8, [R80+0x10080] ;  /* 0x010080005008783b */ /* 0x000ee20000004200 */
[C---:B-1----:R-:W-:Y:S07]  /*5740*/  IMAD.SHL.U32 R3, R230.reuse, 0x2, RZ ;  /* 0x00000002e6037824 */ /* 0x042fee00078e00ff */
[----:B------:R-:W1:Y:S01]  /*5750*/  LDSM.16.MT88.4 R12, [R224+0x1c880] ;  /* 0x01c88000e00c783b */ /* 0x000e620000004200 */
[----:B------:R-:W-:Y:S01]  /*5760*/  IMAD.IADD R3, R229, 0x1, R3 ;  /* 0x00000001e5037824 */ /* 0x000fe200078e0203 */
[----:B--2---:R-:W-:Y:S06]  /*5770*/  SHF.L.U32 R2, R230, 0x1, RZ ;  /* 0x00000001e6027819 */ /* 0x004fec00000006ff */
[----:B------:R-:W2:Y:S08]  /*5780*/  LDSM.16.MT88.4 R16, [R0+0x10080] ;  /* 0x010080000010783b */ /* 0x000eb00000004200 */
[----:B------:R-:W-:Y:S08]  /*5790*/  LDSM.16.MT88.4 R20, [R224+0x19080] ;  /* 0x01908000e014783b */ /* 0x000ff00000004200 */
[----:B------:R-:W4:Y:S01]  /*57a0*/  LDSM.16.MT88.4 R24, [R80+0x10880] ;  /* 0x010880005018783b */ /* 0x000f220000004200 */
[-C--:B---3--:R-:W-:Y:S07]  /*57b0*/  HMMA.16816.F32 R132, R4, R8.reuse, R132 ;  /* 0x000000080484723c */ /* 0x088fee0000001884 */
[----:B------:R-:W3:Y:S01]  /*57c0*/  LDSM.16.MT88.4 R28, [R224+0x1d080] ;  /* 0x01d08000e01c783b */ /* 0x000ee20000004200 */
[C---:B-1----:R-:W-:Y:S07]  /*57d0*/  HMMA.16816.F32 R136, R12.reuse, R8, R136 ;  /* 0x000000080c88723c */ /* 0x042fee0000001888 */
[----:B------:R-:W1:Y:S01]  /*57e0*/  LDSM.16.MT88.4 R32, [R0+0x10880] ;  /* 0x010880000020783b */ /* 0x000e620000004200 */
[-C--:B------:R-:W-:Y:S07]  /*57f0*/  HMMA.16816.F32 R140, R12, R10.reuse, R140 ;  /* 0x0000000a0c8c723c */ /* 0x080fee000000188c */
[----:B------:R-:W-:Y:S01]  /*5800*/  LDSM.16.MT88.4 R36, [R80+0x11080] ;  /* 0x011080005024783b */ /* 0x000fe20000004200 */
[C---:B------:R-:W-:Y:S07]  /*5810*/  HMMA.16816.F32 R144, R4.reuse, R10, R144 ;  /* 0x0000000a0490723c */ /* 0x040fee0000001890 */
[----:B------:R-:W1:Y:S01]  /*5820*/  LDSM.16.MT88.4 R8, [R224+0x19880] ;  /* 0x01988000e008783b */ /* 0x000e620000004200 */
[-C--:B--2---:R-:W-:Y:S07]  /*5830*/  HMMA.16816.F32 R148, R4, R16.reuse, R148 ;  /* 0x000000100494723c */ /* 0x084fee0000001894 */
[----:B------:R-:W2:Y:S01]  /*5840*/  LDSM.16.MT88.4 R40, [R224+0x1d880] ;  /* 0x01d88000e028783b */ /* 0x000ea20000004200 */
[C---:B------:R-:W-:Y:S08]  /*5850*/  HMMA.16816.F32 R152, R12.reuse, R16, R152 ;  /* 0x000000100c98723c */ /* 0x040ff00000001898 */
[-C--:B------:R-:W-:Y:S01]  /*5860*/  HMMA.16816.F32 R156, R12, R18.reuse, R156 ;  /* 0x000000120c9c723c */ /* 0x080fe2000000189c */
[----:B------:R-:W-:Y:S07]  /*5870*/  LDSM.16.MT88.4 R12, [R224+0x1a080] ;  /* 0x01a08000e00c783b */ /* 0x000fee0000004200 */
[----:B------:R-:W-:Y:S01]  /*5880*/  HMMA.16816.F32 R160, R4, R18, R160 ;  /* 0x0000001204a0723c */ /* 0x000fe200000018a0 */
[----:B------:R-:W2:Y:S07]  /*5890*/  LDSM.16.MT88.4 R4, [R0+0x11080] ;  /* 0x011080000004783b */ /* 0x000eae0000004200 */
[-C--:B----4-:R-:W-:Y:S01]  /*58a0*/  HMMA.16816.F32 R132, R20, R24.reuse, R132 ;  /* 0x000000181484723c */ /* 0x090fe20000001884 */
[----:B------:R-:W4:Y:S07]  /*58b0*/  LDSM.16.MT88.4 R16, [R80+0x11880] ;  /* 0x011880005010783b */ /* 0x000f2e0000004200 */
[C---:B---3--:R-:W-:Y:S08]  /*58c0*/  HMMA.16816.F32 R136, R28.reuse, R24, R136 ;  /* 0x000000181c88723c */ /* 0x048ff00000001888 */
[-C--:B------:R-:W-:Y:S08]  /*58d0*/  HMMA.16816.F32 R140, R28, R26.reuse, R140 ;  /* 0x0000001a1c8c723c */ /* 0x080ff0000000188c */
[C---:B------:R-:W-:Y:S01]  /*58e0*/  HMMA.16816.F32 R144, R20.reuse, R26, R144 ;  /* 0x0000001a1490723c */ /* 0x040fe20000001890 */
[----:B------:R-:W3:Y:S07]  /*58f0*/  LDSM.16.MT88.4 R24, [R224+0x1e080] ;  /* 0x01e08000e018783b */ /* 0x000eee0000004200 */
[-C--:B-1----:R-:W-:Y:S08]  /*5900*/  HMMA.16816.F32 R148, R20, R32.reuse, R148 ;  /* 0x000000201494723c */ /* 0x082ff00000001894 */
[C---:B------:R-:W-:Y:S08]  /*5910*/  HMMA.16816.F32 R152, R28.reuse, R32, R152 ;  /* 0x000000201c98723c */ /* 0x040ff00000001898 */
[-C--:B------:R-:W-:Y:S01]  /*5920*/  HMMA.16816.F32 R156, R28, R34.reuse, R156 ;  /* 0x000000221c9c723c */ /* 0x080fe2000000189c */
[----:B------:R-:W-:Y:S07]  /*5930*/  LDSM.16.MT88.4 R28, [R224+0x1a880] ;  /* 0x01a88000e01c783b */ /* 0x000fee0000004200 */
[----:B------:R-:W-:Y:S01]  /*5940*/  HMMA.16816.F32 R160, R20, R34, R160 ;  /* 0x0000002214a0723c */ /* 0x000fe200000018a0 */
[----:B------:R-:W1:Y:S07]  /*5950*/  LDSM.16.MT88.4 R20, [R0+0x11880] ;  /* 0x011880000014783b */ /* 0x000e6e0000004200 */
[-C--:B------:R-:W-:Y:S01]  /*5960*/  HMMA.16816.F32 R132, R8, R36.reuse, R132 ;  /* 0x000000240884723c */ /* 0x080fe20000001884 */
[----:B------:R-:W1:Y:S07]  /*5970*/  LDSM.16.MT88.4 R32, [R80+0x12080] ;  /* 0x012080005020783b */ /* 0x000e6e0000004200 */
[C---:B--2---:R-:W-:Y:S08]  /*5980*/  HMMA.16816.F32 R136, R40.reuse, R36, R136 ;  /* 0x000000242888723c */ /* 0x044ff00000001888 */
[-C--:B------:R-:W-:Y:S08]  /*5990*/  HMMA.16816.F32 R140, R40, R38.reuse, R140 ;  /* 0x00000026288c723c */ /* 0x080ff0000000188c */
[C---:B------:R-:W-:Y:S01]  /*59a0*/  HMMA.16816.F32 R144, R8.reuse, R38, R144 ;  /* 0x000000260890723c */ /* 0x040fe20000001890 */
[----:B------:R-:W2:Y:S07]  /*59b0*/  LDSM.16.MT88.4 R36, [R224+0x1e880] ;  /* 0x01e88000e024783b */ /* 0x000eae0000004200 */
[-C--:B------:R-:W-:Y:S08]  /*59c0*/  HMMA.16816.F32 R148, R8, R4.reuse, R148 ;  /* 0x000000040894723c */ /* 0x080ff00000001894 */
[C---:B------:R-:W-:Y:S08]  /*59d0*/  HMMA.16816.F32 R152, R40.reuse, R4, R152 ;  /* 0x000000042898723c */ /* 0x040ff00000001898 */
[-C--:B------:R-:W-:Y:S01]  /*59e0*/  HMMA.16816.F32 R156, R40, R6.reuse, R156 ;  /* 0x00000006289c723c */ /* 0x080fe2000000189c */
[----:B------:R-:W-:Y:S07]  /*59f0*/  LDSM.16.MT88.4 R40, [R224+0x1f080] ;  /* 0x01f08000e028783b */ /* 0x000fee0000004200 */
[----:B------:R-:W-:Y:S01]  /*5a00*/  HMMA.16816.F32 R160, R8, R6, R160 ;  /* 0x0000000608a0723c */ /* 0x000fe200000018a0 */
[----:B------:R-:W2:Y:S07]  /*5a10*/  LDSM.16.MT88.4 R4, [R0+0x12080] ;  /* 0x012080000004783b */ /* 0x000eae0000004200 */
[-C--:B----4-:R-:W-:Y:S01]  /*5a20*/  HMMA.16816.F32 R132, R12, R16.reuse, R132 ;  /* 0x000000100c84723c */ /* 0x090fe20000001884 */
[----:B------:R-:W-:Y:S07]  /*5a30*/  LDSM.16.MT88.4 R8, [R224+0x1b080] ;  /* 0x01b08000e008783b */ /* 0x000fee0000004200 */
        /* <DEDUP_REMOVED lines=11> */
[----:B------:R-:W4:Y:S07]  /*5af0*/  LDSM.16.MT88.4 R20, [R224+0x1b880] ;  /* 0x01b88000e014783b */ /* 0x000f2e0000004200 */
[C---:B--2---:R-:W-:Y:S08]  /*5b00*/  HMMA.16816.F32 R136, R36.reuse, R32, R136 ;  /* 0x000000202488723c */ /* 0x044ff00000001888 */
[-C--:B------:R-:W-:Y:S08]  /*5b10*/  HMMA.16816.F32 R140, R36, R34.reuse, R140 ;  /* 0x00000022248c723c */ /* 0x080ff0000000188c */
[C---:B------:R-:W-:Y:S01]  /*5b20*/  HMMA.16816.F32 R144, R28.reuse, R34, R144 ;  /* 0x000000221c90723c */ /* 0x040fe20000001890 */
[----:B------:R-:W2:Y:S07]  /*5b30*/  LDSM.16.MT88.4 R32, [R224+0x1f880] ;  /* 0x01f88000e020783b */ /* 0x000eae0000004200 */
[-C--:B------:R-:W-:Y:S08]  /*5b40*/  HMMA.16816.F32 R148, R28, R4.reuse, R148 ;  /* 0x000000041c94723c */ /* 0x080ff00000001894 */
[C---:B------:R-:W-:Y:S08]  /*5b50*/  HMMA.16816.F32 R152, R36.reuse, R4, R152 ;  /* 0x000000042498723c */ /* 0x040ff00000001898 */
[-C--:B------:R-:W-:Y:S08]  /*5b60*/  HMMA.16816.F32 R156, R36, R6.reuse, R156 ;  /* 0x00000006249c723c */ /* 0x080ff0000000189c */
[----:B------:R-:W-:Y:S01]  /*5b70*/  HMMA.16816.F32 R160, R28, R6, R160 ;  /* 0x000000061ca0723c */ /* 0x000fe200000018a0 */
[----:B------:R-:W2:Y:S07]  /*5b80*/  LDSM.16.MT88.4 R4, [R0+0x13080] ;  /* 0x013080000004783b */ /* 0x000eae0000004200 */
[-C--:B---3--:R-:W-:Y:S08]  /*5b90*/  HMMA.16816.F32 R132, R8, R16.reuse, R132 ;  /* 0x000000100884723c */ /* 0x088ff00000001884 */
[C---:B------:R-:W-:Y:S08]  /*5ba0*/  HMMA.16816.F32 R136, R40.reuse, R16, R136 ;  /* 0x000000102888723c */ /* 0x040ff00000001888 */
[-C--:B------:R-:W-:Y:S08]  /*5bb0*/  HMMA.16816.F32 R140, R40, R18.reuse, R140 ;  /* 0x00000012288c723c */ /* 0x080ff0000000188c */
[C---:B------:R-:W-:Y:S01]  /*5bc0*/  HMMA.16816.F32 R144, R8.reuse, R18, R144 ;  /* 0x000000120890723c */ /* 0x040fe20000001890 */
[----:B------:R-:W-:Y:S07]  /*5bd0*/  LDSM.16.MT88.4 R16, [R224+0x20080] ;  /* 0x02008000e010783b */ /* 0x000fee0000004200 */
[-C--:B-1----:R-:W-:Y:S08]  /*5be0*/  HMMA.16816.F32 R148, R8, R12.reuse, R148 ;  /* 0x0000000c0894723c */ /* 0x082ff00000001894 */
[C---:B------:R-:W-:Y:S08]  /*5bf0*/  HMMA.16816.F32 R152, R40.reuse, R12, R152 ;  /* 0x0000000c2898723c */ /* 0x040ff00000001898 */
[-C--:B------:R-:W-:Y:S08]  /*5c00*/  HMMA.16816.F32 R156, R40, R14.reuse, R156 ;  /* 0x0000000e289c723c */ /* 0x080ff0000000189c */
[----:B------:R-:W-:Y:S01]  /*5c10*/  HMMA.16816.F32 R160, R8, R14, R160 ;  /* 0x0000000e08a0723c */ /* 0x000fe200000018a0 */
[----:B------:R-:W-:Y:S07]  /*5c20*/  LDSM.16.MT88.4 R8, [R224+0x1c080] ;  /* 0x01c08000e008783b */ /* 0x000fee0000004200 */
[-C--:B----4-:R-:W-:Y:S01]  /*5c30*/  HMMA.16816.F32 R132, R20, R24.reuse, R132 ;  /* 0x000000181484723c */ /* 0x090fe20000001884 */
[----:B------:R-:W1:Y:S07]  /*5c40*/  LDSM.16.MT88.4 R12, [R80+0x13880] ;  /* 0x01388000500c783b */ /* 0x000e6e0000004200 */
[C---:B--2---:R-:W-:Y:S08]  /*5c50*/  HMMA.16816.F32 R136, R32.reuse, R24, R136 ;  /* 0x000000182088723c */ /* 0x044ff00000001888 */
[-C--:B------:R-:W-:Y:S08]  /*5c60*/  HMMA.16816.F32 R140, R32, R26.reuse, R140 ;  /* 0x0000001a208c723c */ /* 0x080ff0000000188c */
[C---:B------:R-:W-:Y:S01]  /*5c70*/  HMMA.16816.F32 R144, R20.reuse, R26, R144 ;  /* 0x0000001a1490723c */ /* 0x040fe20000001890 */
[----:B------:R2:W3:Y:S07]  /*5c80*/  LDSM.16.MT88.4 R24, [R0+0x13880] ;  /* 0x013880000018783b */ /* 0x0004ee0000004200 */
[-C--:B------:R-:W-:Y:S01]  /*5c90*/  HMMA.16816.F32 R148, R20, R4.reuse, R148 ;  /* 0x000000041494723c */ /* 0x080fe20000001894 */
[----:B------:R-:W-:Y:S07]  /*5ca0*/  BAR.SYNC.DEFER_BLOCKING 0x0 ;  /* 0x0000000000007b1d */ /* 0x000fee0000010000 */
[C---:B------:R-:W-:Y:S08]  /*5cb0*/  HMMA.16816.F32 R152, R32.reuse, R4, R152 ;  /* 0x000000042098723c */ /* 0x040ff00000001898 */
[-C--:B------:R-:W-:Y:S04]  /*5cc0*/  HMMA.16816.F32 R156, R32, R6.reuse, R156 ;  /* 0x00000006209c723c */ /* 0x080fe8000000189c */
[----:B--2---:R-:W-:Y:S04]  /*5cd0*/  SHF.L.U32 R0, R231, 0x1, RZ ;  /* 0x00000001e7007819 */ /* 0x004fe800000006ff */
[----:B------:R-:W-:Y:S01]  /*5ce0*/  HMMA.16816.F32 R160, R20, R6, R160 ;  /* 0x0000000614a0723c */ /* 0x000fe200000018a0 */
[----:B------:R2:W4:Y:S03]  /*5cf0*/  LDSM.16.M88.4 R32, [R2+0x20880] ;  /* 0x020880000220783b */ /* 0x0005260000000200 */
[----:B------:R-:W-:Y:S04]  /*5d00*/  IMAD.IADD R52, R0, 0x1, R212 ;  /* 0x0000000100347824 */ /* 0x000fe800078e02d4 */
[-C--:B-1----:R-:W-:Y:S01]  /*5d10*/  HMMA.16816.F32 R132, R8, R12.reuse, R132 ;  /* 0x0000000c0884723c */ /* 0x082fe20000001884 */
[----:B------:R2:W1:Y:S07]  /*5d20*/  LDSM.16.MT88.4 R36, [R52+0x80] ;  /* 0x000080003424783b */ /* 0x00046e0000004200 */
[C---:B------:R-:W-:Y:S01]  /*5d30*/  HMMA.16816.F32 R136, R16.reuse, R12, R136 ;  /* 0x0000000c1088723c */ /* 0x040fe20000001888 */
[----:B------:R-:W1:Y:S07]  /*5d40*/  LDSM.16.MT88.4 R52, [R52+0x880] ;  /* 0x000880003434783b */ /* 0x000e6e0000004200 */
[-C--:B------:R-:W-:Y:S01]  /*5d50*/  HMMA.16816.F32 R140, R16, R14.reuse, R140 ;  /* 0x0000000e108c723c */ /* 0x080fe2000000188c */
[----:B------:R2:W1:Y:S07]  /*5d60*/  LDSM.16.M88.4 R28, [R2+0x22880] ;  /* 0x02288000021c783b */ /* 0x00046e0000000200 */
[C---:B------:R-:W-:Y:S01]  /*5d70*/  HMMA.16816.F32 R144, R8.reuse, R14, R144 ;  /* 0x0000000e0890723c */ /* 0x040fe20000001890 */
[----:B------:R2:W1:Y:S07]  /*5d80*/  LDSM.16.MT88.4 R20, [R0+0x80] ;  /* 0x000080000014783b */ /* 0x00046e0000004200 */
[-C--:B---3--:R-:W-:Y:S01]  /*5d90*/  HMMA.16816.F32 R148, R8, R24.reuse, R148 ;  /* 0x000000180894723c */ /* 0x088fe20000001894 */
[----:B------:R2:W3:Y:S07]  /*5da0*/  LDSM.16.M88.4 R40, [R3+0x20880] ;  /* 0x020880000328783b */ /* 0x0004ee0000000200 */
[C---:B------:R-:W-:Y:S01]  /*5db0*/  HMMA.16816.F32 R152, R16.reuse, R24, R152 ;  /* 0x000000181098723c */ /* 0x040fe20000001898 */
[----:B------:R2:W1:Y:S07]  /*5dc0*/  LDSM.16.M88.4 R48, [R3+0x22880] ;  /* 0x022880000330783b */ /* 0x00046e0000000200 */
[-C--:B------:R-:W-:Y:S01]  /*5dd0*/  HMMA.16816.F32 R156, R16, R26.reuse, R156 ;  /* 0x0000001a109c723c */ /* 0x080fe2000000189c */
[----:B------:R2:W1:Y:S07]  /*5de0*/  LDSM.16.MT88.4 R44, [R0+0x880] ;  /* 0x00088000002c783b */ /* 0x00046e0000004200 */
[----:B------:R-:W-:Y:S01]  /*5df0*/  HMMA.16816.F32 R160, R8, R26, R160 ;  /* 0x0000001a08a0723c */ /* 0x000fe200000018a0 */
[----:B------:R-:W-:-:S07]  /*5e00*/  @P0 BRA `(.L_x_1499) ;  /* 0x0000033000000947 */ /* 0x000fce0003800000 */
[----:B----4-:R-:W4:Y:S01]  /*5e10*/  LDL.64 R210, [R1+0x10] ;  /* 0x0000100001d27983 */ /* 0x010f220000100a00 */
[----:B------:R-:W-:Y:S02]  /*5e20*/  ULDC.64 UR6, c[0x0][0x208] ;  /* 0x0000820000067ab9 */ /* 0x000fe40000000a00 */
[----:B------:R-:W-:Y:S01]  /*5e30*/  USHF.L.U32 UR24, UR17, 0x7, URZ ;  /* 0x0000000711187899 */ /* 0x000fe2000800063f */
[----:B--2---:R-:W2:Y:S01]  /*5e40*/  LDL.64 R198, [R1+0x28] ;  /* 0x0000280001c67983 */ /* 0x004ea20000100a00 */
[----:B------:R-:W-:Y:S02]  /*5e50*/  USHF.R.S32.HI UR22, URZ, 0x1f, UR17 ;  /* 0x0000001f3f167899 */ /* 0x000fe40008011411 */
[----:B------:R-:W-:Y:S01]  /*5e60*/  UIMAD.WIDE.U32 UR26, UR17, UR6, URZ ;  /* 0x00000006111a72a5 */ /* 0x000fe2000f8e003f */
[----:B---3--:R-:W3:Y:S01]  /*5e70*/  LDL R63, [R1+0x1c] ;  /* 0x00001c00013f7983 */ /* 0x008ee20000100800 */
[----:B------:R-:W-:Y:S01]  /*5e80*/  UIMAD UR22, UR22, UR6, URZ ;  /* 0x00000006161672a4 */ /* 0x000fe2000f8e023f */
[----:B------:R-:W-:Y:S01]  /*5e90*/  IMAD.U32 R5, RZ, RZ, UR24 ;  /* 0x00000018ff057e24 */ /* 0x000fe2000f8e00ff */
[----:B------:R-:W-:Y:S01]  /*5ea0*/  USHF.L.U32 UR6, UR6, 0x6, URZ ;  /* 0x0000000606067899 */ /* 0x000fe2000800063f */
[----:B------:R-:W3:Y:S01]  /*5eb0*/  LDL.64 R196, [R1+0x30] ;  /* 0x0000300001c47983 */ /* 0x000ee20000100a00 */
[----:B------:R-:W-:Y:S01]  /*5ec0*/  UIMAD UR22, UR17, UR7, UR22 ;  /* 0x00000007111672a4 */ /* 0x000fe2000f8e0216 */
[----:B------:R-:W-:Y:S02]  /*5ed0*/  IMAD.U32 R8, RZ, RZ, UR26 ;  /* 0x0000001aff087e24 */ /* 0x000fe4000f8e00ff */
[----:B------:R-:W3:Y:S01]  /*5ee0*/  LDL.64 R60, [R1+0x20] ;  /* 0x00002000013c7983 */ /* 0x000ee20000100a00 */
[----:B------:R-:W-:Y:S01]  /*5ef0*/  UIADD3 UR22, UR27, UR22, URZ ;  /* 0x000000161b167290 */ /* 0x000fe2000fffe03f */
[----:B------:R-:W-:Y:S02]  /*5f00*/  IMAD.U32 R9, RZ, RZ, UR27 ;  /* 0x0000001bff097e24 */ /* 0x000fe4000f8e00ff */
[----:B------:R-:W3:Y:S03]  /*5f10*/  LDL R57, [R1+0x54] ;  /* 0x0000540001397983 */ /* 0x000ee60000100800 */
[----:B------:R-:W-:Y:S01]  /*5f20*/  IMAD.U32 R6, RZ, RZ, UR22 ;  /* 0x00000016ff067e24 */ /* 0x000fe2000f8e00ff */
[----:B----4-:R-:W-:Y:S02]  /*5f30*/  IADD3 R9, -R210, c[0x0][0x168], -R5 ;  /* 0x00005a00d2097a10 */ /* 0x010fe40007ffe905 */
[----:B--2---:R-:W-:Y:S02]  /*5f40*/  IADD3 R4, P0, R198, UR24, RZ ;  /* 0x00000018c6047c10 */ /* 0x004fe4000ff1e0ff */
[----:B------:R-:W-:Y:S02]  /*5f50*/  ISETP.LT.OR P2, PT, R9, 0x1, P5 ;  /* 0x000000010900780c */ /* 0x000fe40002f41670 */
[----:B---3--:R-:W-:Y:S02]  /*5f60*/  LEA.HI.X.SX32 R7, R5, R63, 0x1, P0 ;  /* 0x0000003f05077211 */ /* 0x008fe400000f0eff */
[----:B------:R-:W-:Y:S02]  /*5f70*/  LEA R10, P1, R4, c[0x0][0x280], 0x2 ;  /* 0x0000a000040a7a11 */ /* 0x000fe400078210ff */
[----:B------:R-:W-:Y:S02]  /*5f80*/  LEA R5, P0, R8, R196, 0x7 ;  /* 0x000000c408057211 */ /* 0x000fe400078038ff */
[----:B------:R-:W-:Y:S02]  /*5f90*/  LEA.HI.X R11, R4, c[0x0][0x284], R7, 0x2, P1 ;  /* 0x0000a100040b7a11 */ /* 0x000fe400008f1407 */
[----:B------:R-:W-:Y:S01]  /*5fa0*/  LEA.HI.X R4, R8, R61, R6, 0x7, P0 ;  /* 0x0000003d08047211 */ /* 0x000fe200000f3c06 */
[----:B------:R-:W-:Y:S01]  /*5fb0*/  IMAD.U32 R8, RZ, RZ, UR16 ;  /* 0x00000010ff087e24 */ /* 0x000fe2000f8e00ff */
[----:B------:R-:W-:Y:S02]  /*5fc0*/  LEA R6, P1, R5, c[0x0][0x1f0], 0x1 ;  /* 0x00007c0005067a11 */ /* 0x000fe400078208ff */
        /* <DEDUP_REMOVED lines=13> */
[----:B--2--5:R-:W-:Y:S04]  /*60a0*/  IMAD.SHL.U32 R7, R222, 0x4, RZ ;  /* 0x00000004de077824 */ /* 0x024fe800078e00ff */
[----:B------:R-:W-:Y:S01]  /*60b0*/  @!P4 IMAD R9, R9, 0x80, R7 ;  /* 0x000000800909c824 */ /* 0x000fe200078e0207 */
[----:B---3--:R-:W-:Y:S03]  /*60c0*/  IADD3 R4, P0, R4, UR6, RZ ;  /* 0x0000000604047c10 */ /* 0x008fe6000ff1e0ff */
[----:B------:R-:W-:Y:S01]  /*60d0*/  @!P4 IMAD.SHL.U32 R9, R9, 0x4, RZ ;  /* 0x000000040909c824 */ /* 0x000fe200078e00ff */
[----:B------:R-:W-:Y:S02]  /*60e0*/  IADD3.X R5, R5, UR20, RZ, P0, !PT ;  /* 0x0000001405057c10 */ /* 0x000fe400087fe4ff */
[----:B------:R-:W-:Y:S03]  /*60f0*/  IADD3 R6, P0, R4, UR6, RZ ;  /* 0x0000000604067c10 */ /* 0x000fe6000ff1e0ff */
[----:B------:R2:W-:Y:S01]  /*6100*/  LDGSTS.E.BYPASS.LTC128B.128 [R8+0x2000], [R4.64], !P2 ;  /* 0x0200000004087fae */ /* 0x0005e2000d101d52 */
[----:B------:R-:W-:Y:S05]  /*6110*/  IADD3.X R7, R5, UR20, RZ, P0, !PT ;  /* 0x0000001405077c10 */ /* 0x000fea00087fe4ff */
[----:B------:R2:W-:Y:S04]  /*6120*/  LDGSTS.E.BYPASS.LTC128B.128 [R8+0x3000], [R6.64], !P1 ;  /* 0x0300000006087fae */ /* 0x0005e8000c901d52 */
[----:B------:R2:W-:Y:S02]  /*6130*/  @!P4 LDGSTS.E.BYPASS.LTC128B.128 [R9+0x18480], [R10.64] ;  /* 0x184800000a09cfae */ /* 0x0005e4000b901d52 */
.L_x_1499:
[-C--:B-12-4-:R-:W-:Y:S01]  /*6140*/  HMMA.16816.F32 R4, R32, R20.reuse, RZ ;  /* 0x000000142004723c */ /* 0x096fe200000018ff */
[----:B------:R-:W-:Y:S01]  /*6150*/  LDSM.16.MT88.4 R60, [R0+0x1080] ;  /* 0x00108000003c783b */ /* 0x000fe20000004200 */
[----:B------:R-:W-:Y:S02]  /*6160*/  ULDC.64 UR6, c[0x0][0x238] ;  /* 0x00008e0000067ab9 */ /* 0x000fe40000000a00 */
[--C-:B------:R-:W-:Y:S01]  /*6170*/  IMAD.IADD R76, R212, 0x1, R3.reuse ;  /* 0x00000001d44c7824 */ /* 0x100fe200078e0203 */
[----:B------:R-:W-:Y:S01]  /*6180*/  USHF.R.S32.HI UR22, URZ, 0x1f, UR13 ;  /* 0x0000001f3f167899 */ /* 0x000fe2000801140d */
[----:B------:R-:W-:Y:S01]  /*6190*/  LDSM.16.MT88.4 R72, [R0+0x1880] ;  /* 0x001880000048783b */ /* 0x000fe20000004200 */
[----:B------:R-:W-:Y:S01]  /*61a0*/  IMAD.MOV.U32 R12, RZ, RZ, 0x40 ;  /* 0x00000040ff0c7424 */ /* 0x000fe200078e00ff */
[C---:B------:R-:W-:Y:S01]  /*61b0*/  HMMA.16816.F32 R8, R28.reuse, R20, RZ ;  /* 0x000000141c08723c */ /* 0x040fe200000018ff */
[----:B------:R-:W-:Y:S02]  /*61c0*/  UIMAD UR22, UR22, UR6, URZ ;  /* 0x00000006161672a4 */ /* 0x000fe4000f8e023f */
[----:B------:R-:W-:Y:S01]  /*61d0*/  LDSM.16.M88.4 R68, [R76+0x20880] ;  /* 0x020880004c44783b */ /* 0x000fe20000000200 */
[----:B------:R-:W-:Y:S01]  /*61e0*/  SEL R116, R12, 0xffffffc0, !P3 ;  /* 0xffffffc00c747807 */ /* 0x000fe20005800000 */
[----:B------:R-:W-:Y:S02]  /*61f0*/  UIMAD UR22, UR13, UR7, UR22 ;  /* 0x000000070d1672a4 */ /* 0x000fe4000f8e0216 */
[----:B------:R-:W-:Y:S01]  /*6200*/  USHF.R.S32.HI UR17, URZ, 0x1f, UR14 ;  /* 0x0000001f3f117899 */ /* 0x000fe2000801140e */
[-C--:B------:R-:W-:Y:S01]  /*6210*/  HMMA.16816.F32 R12, R28, R22.reuse, RZ ;  /* 0x000000161c0c723c */ /* 0x080fe200000018ff */
[----:B------:R-:W-:Y:S01]  /*6220*/  LDSM.16.M88.4 R76, [R76+0x22880] ;  /* 0x022880004c4c783b */ /* 0x000fe20000000200 */
[----:B------:R-:W-:Y:S02]  /*6230*/  ULDC.64 UR6, c[0x0][0x240] ;  /* 0x0000900000067ab9 */ /* 0x000fe40000000a00 */
[----:B------:R-:W-:Y:S01]  /*6240*/  IMAD.IADD R82, R116, 0x1, R2 ;  /* 0x0000000174527824 */ /* 0x000fe200078e0202 */
[----:B------:R-:W-:Y:S01]  /*6250*/  IADD3 R81, R0, R116, RZ ;  /* 0x0000007400517210 */ /* 0x000fe20007ffe0ff */
[----:B------:R-:W0:Y:S01]  /*6260*/  LDGDEPBAR ;  /* 0x00000000000079af */ /* 0x000e220000000000 */
[----:B------:R-:W-:Y:S01]  /*6270*/  UIMAD UR6, UR17, UR6, URZ ;  /* 0x00000006110672a4 */ /* 0x000fe2000f8e023f */
[C---:B------:R-:W-:Y:S01]  /*6280*/  HMMA.16816.F32 R16, R32.reuse, R22, RZ ;  /* 0x000000162010723c */ /* 0x040fe200000018ff */
[----:B------:R-:W-:Y:S02]  /*6290*/  USHF.L.U32 UR17, UR21, 0xd, URZ ;  /* 0x0000000d15117899 */ /* 0x000fe4000800063f */
[----:B------:R-:W1:Y:S01]  /*62a0*/  LDSM.16.M88.4 R56, [R82+0x20880] ;  /* 0x020880005238783b */ /* 0x000e620000000200 */
[----:B------:R-:W-:Y:S02]  /*62b0*/  UIMAD UR6, UR14, UR7, UR6 ;  /* 0x000000070e0672a4 */ /* 0x000fe4000f8e0206 */
[----:B------:R-:W-:Y:S02]  /*62c0*/  USHF.R.S32.HI UR7, URZ, 0x1f, UR17 ;  /* 0x0000001f3f077899 */ /* 0x000fe40008011411 */
[-C--:B------:R-:W-:Y:S01]  /*62d0*/  HMMA.16816.F32 R20, R32, R36.reuse, RZ ;  /* 0x000000242014723c */ /* 0x080fe200000018ff */
[----:B------:R-:W2:Y:S01]  /*62e0*/  LDSM.16.M88.4 R64, [R82+0x22880] ;  /* 0x022880005240783b */ /* 0x000ea20000000200 */
[----:B------:R-:W-:Y:S02]  /*62f0*/  UIADD3 UR21, UR21, 0x1, URZ ;  /* 0x0000000115157890 */ /* 0x000fe4000fffe03f */
[----:B------:R-:W-:Y:S02]  /*6300*/  UISETP.GE.AND UP3, UPT, UR4, 0x1, UPT ;  /* 0x000000010400788c */ /* 0x000fe4000bf66270 */
[----:B------:R-:W-:Y:S02]  /*6310*/  UISETP.GE.AND UP0, UPT, UR21, UR12, UPT ;  /* 0x0000000c1500728c */ /* 0x000fe4000bf06270 */
[C---:B------:R-:W-:Y:S01]  /*6320*/  HMMA.16816.F32 R24, R28.reuse, R36, RZ ;  /* 0x000000241c18723c */ /* 0x040fe200000018ff */
[----:B------:R-:W-:Y:S02]  /*6330*/  UISETP.GE.AND UP2, UPT, UR9, 0x1, UPT ;  /* 0x000000010900788c */ /* 0x000fe4000bf46270 */
[----:B------:R-:W-:Y:S05]  /*6340*/  UISETP.GE.AND UP1, UPT, UR16, 0x1, UPT ;  /* 0x000000011000788c */ /* 0x000fea000bf26270 */
[-C--:B------:R-:W-:Y:S08]  /*6350*/  HMMA.16816.F32 R28, R28, R38.reuse, RZ ;  /* 0x000000261c1c723c */ /* 0x080ff000000018ff */
[----:B------:R-:W-:Y:S01]  /*6360*/  HMMA.16816.F32 R32, R32, R38, RZ ;  /* 0x000000262020723c */ /* 0x000fe200000018ff */
[----:B------:R-:W4:Y:S07]  /*6370*/  LDSM.16.MT88.4 R36, [R81+0x1080] ;  /* 0x001080005124783b */ /* 0x000f2e0000004200 */
[-C--:B---3--:R-:W-:Y:S08]  /*6380*/  HMMA.16816.F32 R4, R40, R44.reuse, R4 ;  /* 0x0000002c2804723c */ /* 0x088ff00000001804 */
[C---:B------:R-:W-:Y:S08]  /*6390*/  HMMA.16816.F32 R8, R48.reuse, R44, R8 ;  /* 0x0000002c3008723c */ /* 0x040ff00000001808 */
[-C--:B------:R-:W-:Y:S08]  /*63a0*/  HMMA.16816.F32 R12, R48, R46.reuse, R12 ;  /* 0x0000002e300c723c */ /* 0x080ff0000000180c */
[C---:B------:R-:W-:Y:S01]  /*63b0*/  HMMA.16816.F32 R16, R40.reuse, R46, R16 ;  /* 0x0000002e2810723c */ /* 0x040fe20000001810 */
[----:B------:R-:W-:Y:S07]  /*63c0*/  LDSM.16.M88.4 R44, [R2+0x24880] ;  /* 0x02488000022c783b */ /* 0x000fee0000000200 */
[-C--:B------:R-:W-:Y:S08]  /*63d0*/  HMMA.16816.F32 R20, R40, R52.reuse, R20 ;  /* 0x000000342814723c */ /* 0x080ff00000001814 */
[C---:B------:R-:W-:Y:S08]  /*63e0*/  HMMA.16816.F32 R24, R48.reuse, R52, R24 ;  /* 0x000000343018723c */ /* 0x040ff00000001818 */
[-C--:B------:R-:W-:Y:S01]  /*63f0*/  HMMA.16816.F32 R28, R48, R54.reuse, R28 ;  /* 0x00000036301c723c */ /* 0x080fe2000000181c */
[----:B------:R-:W-:Y:S07]  /*6400*/  LDSM.16.MT88.4 R48, [R0+0x2080] ;  /* 0x002080000030783b */ /* 0x000fee0000004200 */
[----:B------:R-:W-:Y:S01]  /*6410*/  HMMA.16816.F32 R32, R40, R54, R32 ;  /* 0x000000362820723c */ /* 0x000fe20000001820 */
[----:B------:R-:W3:Y:S05]  /*6420*/  LDSM.16.MT88.4 R40, [R81+0x1880] ;  /* 0x001880005128783b */ /* 0x000eea0000004200 */
[----:B------:R4:W3:Y:S02]  /*6430*/  LDSM.16.M88.4 R52, [R2+0x26880] ;  /* 0x026880000234783b */ /* 0x0008e40000000200 */
[-C--:B-1----:R-:W-:Y:S08]  /*6440*/  HMMA.16816.F32 R4, R56, R60.reuse, R4 ;  /* 0x0000003c3804723c */ /* 0x082ff00000001804 */
[C---:B--2---:R-:W-:Y:S08]  /*6450*/  HMMA.16816.F32 R8, R64.reuse, R60, R8 ;  /* 0x0000003c4008723c */ /* 0x044ff00000001808 */
[-C--:B------:R-:W-:Y:S01]  /*6460*/  HMMA.16816.F32 R12, R64, R62.reuse, R12 ;  /* 0x0000003e400c723c */ /* 0x080fe2000000180c */
[----:B----4-:R-:W-:Y:S07]  /*6470*/  IMAD.U32 R2, RZ, RZ, UR13 ;  /* 0x0000000dff027e24 */ /* 0x010fee000f8e00ff */
[C---:B------:R-:W-:Y:S01]  /*6480*/  HMMA.16816.F32 R16, R56.reuse, R62, R16 ;  /* 0x0000003e3810723c */ /* 0x040fe20000001810 */
[----:B------:R-:W-:Y:S07]  /*6490*/  LDSM.16.MT88.4 R60, [R0+0x2880] ;  /* 0x00288000003c783b */ /* 0x000fee0000004200 */
[-C--:B------:R-:W-:Y:S08]  /*64a0*/  HMMA.16816.F32 R20, R56, R36.reuse, R20 ;  /* 0x000000243814723c */ /* 0x080ff00000001814 */
[C---:B------:R-:W-:Y:S08]  /*64b0*/  HMMA.16816.F32 R24, R64.reuse, R36, R24 ;  /* 0x000000244018723c */ /* 0x040ff00000001818 */
[-C--:B------:R-:W-:Y:S01]  /*64c0*/  HMMA.16816.F32 R28, R64, R38.reuse, R28 ;  /* 0x00000026401c723c */ /* 0x080fe2000000181c */
[----:B------:R-:W-:Y:S07]  /*64d0*/  LDSM.16.M88.4 R64, [R3+0x26880] ;  /* 0x026880000340783b */ /* 0x000fee0000000200 */
[----:B------:R-:W-:Y:S01]  /*64e0*/  HMMA.16816.F32 R32, R56, R38, R32 ;  /* 0x000000263820723c */ /* 0x000fe20000001820 */
[----:B------:R-:W1:Y:S05]  /*64f0*/  LDSM.16.MT88.4 R36, [R81+0x2080] ;  /* 0x002080005124783b */ /* 0x000e6a0000004200 */
[----:B------:R-:W2:Y:S02]  /*6500*/  LDSM.16.M88.4 R56, [R3+0x24880] ;  /* 0x024880000338783b */ /* 0x000ea40000000200 */
        /* <DEDUP_REMOVED lines=8> */
[----:B------:R-:W3:Y:S05]  /*6590*/  LDSM.16.MT88.4 R40, [R81+0x2880] ;  /* 0x002880005128783b */ /* 0x000eea0000004200 */
[----:B------:R-:W-:Y:S02]  /*65a0*/  LDSM.16.MT88.4 R68, [R0+0x3880] ;  /* 0x003880000044783b */ /* 0x000fe40000004200 */
[-C--:B------:R-:W-:Y:S08]  /*65b0*/  HMMA.16816.F32 R4, R44, R48.reuse, R4 ;  /* 0x000000302c04723c */ /* 0x080ff00000001804 */
[C---:B------:R-:W-:Y:S08]  /*65c0*/  HMMA.16816.F32 R8, R52.reuse, R48, R8 ;  /* 0x000000303408723c */ /* 0x040ff00000001808 */
[-C--:B------:R-:W-:Y:S08]  /*65d0*/  HMMA.16816.F32 R12, R52, R50.reuse, R12 ;  /* 0x00000032340c723c */ /* 0x080ff0000000180c */
[C---:B------:R-:W-:Y:S01]  /*65e0*/  HMMA.16816.F32 R16, R44.reuse, R50, R16 ;  /* 0x000000322c10723c */ /* 0x040fe20000001810 */
[----:B------:R-:W-:Y:S07]  /*65f0*/  LDSM.16.M88.4 R48, [R82+0x26880] ;  /* 0x026880005230783b */ /* 0x000fee0000000200 */
[-C--:B-1----:R-:W-:Y:S08]  /*6600*/  HMMA.16816.F32 R20, R44, R36.reuse, R20 ;  /* 0x000000242c14723c */ /* 0x082ff00000001814 */
[C---:B------:R-:W-:Y:S08]  /*6610*/  HMMA.16816.F32 R24, R52.reuse, R36, R24 ;  /* 0x000000243418723c */ /* 0x040ff00000001818 */
[-C--:B------:R-:W-:Y:S01]  /*6620*/  HMMA.16816.F32 R28, R52, R38.reuse, R28 ;  /* 0x00000026341c723c */ /* 0x080fe2000000181c */
[----:B------:R-:W-:Y:S07]  /*6630*/  LDSM.16.MT88.4 R52, [R81+0x3080] ;  /* 0x003080005134783b */ /* 0x000fee0000004200 */
[----:B------:R-:W-:Y:S01]  /*6640*/  HMMA.16816.F32 R32, R44, R38, R32 ;  /* 0x000000262c20723c */ /* 0x000fe20000001820 */
[----:B------:R1:W-:Y:S05]  /*6650*/  LDSM.16.MT88.4 R44, [R0+0x3080] ;  /* 0x00308000002c783b */ /* 0x0003ea0000004200 */
[----:B------:R-:W4:Y:S02]  /*6660*/  LDSM.16.M88.4 R36, [R82+0x24880] ;  /* 0x024880005224783b */ /* 0x000f240000000200 */
[-C--:B--2---:R-:W-:Y:S08]  /*6670*/  HMMA.16816.F32 R4, R56, R60.reuse, R4 ;  /* 0x0000003c3804723c */ /* 0x084ff00000001804 */
[C---:B------:R-:W-:Y:S07]  /*6680*/  HMMA.16816.F32 R8, R64.reuse, R60, R8 ;  /* 0x0000003c4008723c */ /* 0x040fee0000001808 */
[----:B------:R-:W-:Y:S01]  /*6690*/  IMAD.IADD R60, R116, 0x1, R3 ;  /* 0x00000001743c7824 */ /* 0x000fe200078e0203 */
[-C--:B------:R-:W-:Y:S04]  /*66a0*/  HMMA.16816.F32 R12, R64, R62.reuse, R12 ;  /* 0x0000003e400c723c */ /* 0x080fe8000000180c */
[----:B-1----:R-:W-:Y:S01]  /*66b0*/  IADD3 R0, R229, R82, RZ ;  /* 0x00000052e5007210 */ /* 0x002fe20007ffe0ff */
[----:B-----5:R-:W-:Y:S03]  /*66c0*/  IMAD.WIDE.U32 R2, R2, c[0x0][0x238], R222 ;  /* 0x00008e0002027a25 */ /* 0x020fe600078e00de */
[C---:B------:R-:W-:Y:S01]  /*66d0*/  HMMA.16816.F32 R16, R56.reuse, R62, R16 ;  /* 0x0000003e3810723c */ /* 0x040fe20000001810 */
[----:B------:R-:W1:Y:S03]  /*66e0*/  LDSM.16.M88.4 R60, [R60+0x24880] ;  /* 0x024880003c3c783b */ /* 0x000e660000000200 */
[----:B------:R-:W-:Y:S04]  /*66f0*/  IADD3 R3, R3, UR22, RZ ;  /* 0x0000001603037c10 */ /* 0x000fe8000fffe0ff */
[-C--:B---3--:R-:W-:Y:S08]  /*6700*/  HMMA.16816.F32 R20, R56, R40.reuse, R20 ;  /* 0x000000283814723c */ /* 0x088ff00000001814 */
[C---:B------:R-:W-:Y:S08]  /*6710*/  HMMA.16816.F32 R24, R64.reuse, R40, R24 ;  /* 0x000000284018723c */ /* 0x040ff00000001818 */
[-C--:B------:R-:W-:Y:S01]  /*6720*/  HMMA.16816.F32 R28, R64, R42.reuse, R28 ;  /* 0x0000002a401c723c */ /* 0x080fe2000000181c */
[----:B------:R2:W3:Y:S07]  /*6730*/  LDSM.16.M88.4 R64, [R0+0x26880] ;  /* 0x026880000040783b */ /* 0x0004ee0000000200 */
[----:B------:R-:W-:Y:S01]  /*6740*/  HMMA.16816.F32 R32, R56, R42, R32 ;  /* 0x0000002a3820723c */ /* 0x000fe20000001820 */
[----:B------:R-:W1:Y:S07]  /*6750*/  LDSM.16.MT88.4 R40, [R81+0x3880] ;  /* 0x003880005128783b */ /* 0x000e6e0000004200 */
[-C--:B----4-:R-:W-:Y:S08]  /*6760*/  HMMA.16816.F32 R4, R36, R44.reuse, R4 ;  /* 0x0000002c2404723c */ /* 0x090ff00000001804 */
[C---:B------:R-:W-:Y:S01]  /*6770*/  HMMA.16816.F32 R8, R48.reuse, R44, R8 ;  /* 0x0000002c3008723c */ /* 0x040fe20000001808 */
[----:B--2---:R-:W-:Y:S05]  /*6780*/  MOV R0, UR14 ;  /* 0x0000000e00007c02 */ /* 0x004fea0008000f00 */
[----:B------:R-:W-:Y:S02]  /*6790*/  IMAD.WIDE.U32 R2, R0, c[0x0][0x240], R2 ;  /* 0x0000900000027a25 */ /* 0x000fe400078e0002 */
[-C--:B------:R-:W-:Y:S04]  /*67a0*/  HMMA.16816.F32 R12, R48, R46.reuse, R12 ;  /* 0x0000002e300c723c */ /* 0x080fe8000000180c */
[----:B------:R-:W-:Y:S01]  /*67b0*/  IADD3 R0, P0, R2, UR17, RZ ;  /* 0x0000001102007c10 */ /* 0x000fe2000ff1e0ff */
[----:B------:R-:W-:Y:S03]  /*67c0*/  UIADD3 UR17, UR4, 0x1, URZ ;  /* 0x0000000104117890 */ /* 0x000fe6000fffe03f */
[C---:B------:R-:W-:Y:S08]  /*67d0*/  HMMA.16816.F32 R16, R36.reuse, R46, R16 ;  /* 0x0000002e2410723c */ /* 0x040ff00000001810 */
[-C--:B------:R-:W-:Y:S08]  /*67e0*/  HMMA.16816.F32 R20, R36, R52.reuse, R20 ;  /* 0x000000342414723c */ /* 0x080ff00000001814 */
[C---:B------:R-:W-:Y:S08]  /*67f0*/  HMMA.16816.F32 R24, R48.reuse, R52, R24 ;  /* 0x000000343018723c */ /* 0x040ff00000001818 */
[-C--:B------:R-:W-:Y:S08]  /*6800*/  HMMA.16816.F32 R28, R48, R54.reuse, R28 ;  /* 0x00000036301c723c */ /* 0x080ff0000000181c */
[----:B------:R-:W-:Y:S07]  /*6810*/  HMMA.16816.F32 R32, R36, R54, R32 ;  /* 0x000000362420723c */ /* 0x000fee0000001820 */
[----:B------:R-:W-:Y:S01]  /*6820*/  IMAD.U32 R36, RZ, RZ, UR6 ;  /* 0x00000006ff247e24 */ /* 0x000fe2000f8e00ff */
[-C--:B-1----:R-:W-:Y:S01]  /*6830*/  HMMA.16816.F32 R4, R60, R68.reuse, R4 ;  /* 0x000000443c04723c */ /* 0x082fe20000001804 */
[----:B------:R-:W-:Y:S04]  /*6840*/  UIADD3 UR6, UR16, 0x1, URZ ;  /* 0x0000000110067890 */ /* 0x000fe8000fffe03f */
[----:B------:R-:W-:Y:S01]  /*6850*/  IADD3.X R3, R3, UR7, R36, P0, !PT ;  /* 0x0000000703037c10 */ /* 0x000fe200087fe424 */
[----:B------:R-:W-:Y:S01]  /*6860*/  UIADD3 UR7, UR9, 0x1, URZ ;  /* 0x0000000109077890 */ /* 0x000fe2000fffe03f */
[C---:B------:R-:W-:Y:S01]  /*6870*/  LEA R2, P0, R0.reuse, c[0x0][0x220], 0x2 ;  /* 0x0000880000027a11 */ /* 0x040fe200078010ff */
[C---:B---3--:R-:W-:Y:S01]  /*6880*/  HMMA.16816.F32 R8, R64.reuse, R68, R8 ;  /* 0x000000444008723c */ /* 0x048fe20000001808 */
[----:B------:R-:W-:Y:S02]  /*6890*/  USEL UR16, UR6, URZ, !UP1 ;  /* 0x0000003f06107287 */ /* 0x000fe4000c800000 */
[----:B------:R-:W-:Y:S01]  /*68a0*/  USEL UR9, UR7, URZ, !UP2 ;  /* 0x0000003f07097287 */ /* 0x000fe2000d000000 */
[----:B------:R-:W-:Y:S02]  /*68b0*/  LEA.HI.X R3, R0, c[0x0][0x224], R3, 0x2, P0 ;  /* 0x0000890000037a11 */ /* 0x000fe400000f1403 */
[----:B------:R-:W-:Y:S01]  /*68c0*/  MOV R0, UR4 ;  /* 0x0000000400007c02 */ /* 0x000fe20008000f00 */
[----:B------:R-:W-:Y:S01]  /*68d0*/  USEL UR4, UR17, URZ, !UP3 ;  /* 0x0000003f11047287 */ /* 0x000fe2000d800000 */
[-C--:B------:R-:W-:Y:S01]  /*68e0*/  HMMA.16816.F32 R12, R64, R70.reuse, R12 ;  /* 0x00000046400c723c */ /* 0x080fe2000000180c */
[----:B------:R-:W-:Y:S03]  /*68f0*/  PLOP3.LUT P0, PT, PT, PT, UP0, 0x80, 0x0 ;  /* 0x000000000000781c */ /* 0x000fe60003f0f008 */
[----:B------:R-:W-:Y:S03]  /*6900*/  IMAD R0, R0, 0x2000, R233 ;  /* 0x0000200000007824 */ /* 0x000fe600078e02e9 */
[----:B------:R-:W-:Y:S01]  /*6910*/  RED.E.ADD.F32.FTZ.RN.STRONG.GPU [R2.64], R4 ;  /* 0x000000040200798e */ /* 0x000fe2000c10e792 */
[C---:B------:R-:W-:Y:S04]  /*6920*/  HMMA.16816.F32 R16, R60.reuse, R70, R16 ;  /* 0x000000463c10723c */ /* 0x040fe80000001810 */
[----:B------:R-:W-:Y:S01]  /*6930*/  RED.E.ADD.F32.FTZ.RN.STRONG.GPU [R2.64+0x400], R5 ;  /* 0x000400050200798e */ /* 0x000fe2000c10e792 */
[----:B------:R-:W-:Y:S03]  /*6940*/  SHF.L.U32 R0, R0, 0x1, RZ ;  /* 0x0000000100007819 */ /* 0x000fe600000006ff */
[-C--:B------:R-:W-:Y:S01]  /*6950*/  HMMA.16816.F32 R20, R60, R40.reuse, R20 ;  /* 0x000000283c14723c */ /* 0x080fe20000001814 */
        /* <DEDUP_REMOVED lines=163> */
.L_x_1495:
[----:B------:R-:W-:Y:S05]  /*7390*/  @P1 BRA `(.L_x_1501) ;  /* 0x0000112000001947 */ /* 0x000fea0003800000 */
[----:B------:R-:W2:Y:S01]  /*73a0*/  LDL.LU.64 R24, [R1+0x8] ;  /* 0x0000080001187983 */ /* 0x000ea20000300a00 */
[----:B------:R-:W-:Y:S01]  /*73b0*/  F2FP.PACK_AB R132, R133, R132 ;  /* 0x000000848584723e */ /* 0x000fe200000000ff */
[----:B------:R-:W-:Y:S01]  /*73c0*/  ULDC UR7, c[0x0][0x2f0] ;  /* 0x0000bc0000077ab9 */ /* 0x000fe20000000800 */
[----:B------:R-:W-:Y:S01]  /*73d0*/  F2FP.PACK_AB R134, R135, R134 ;  /* 0x000000868786723e */ /* 0x000fe200000000ff */
[----:B------:R-:W-:Y:S01]  /*73e0*/  UIADD3 UR8, -UR11, UR7, URZ ;  /* 0x000000070b087290 */ /* 0x000fe2000fffe13f */
[----:B------:R-:W-:Y:S01]  /*73f0*/  F2FP.PACK_AB R144, R145, R144 ;  /* 0x000000909190723e */ /* 0x000fe200000000ff */
[----:B------:R-:W-:Y:S01]  /*7400*/  USHF.R.S32.HI UR6, URZ, 0x1f, UR13 ;  /* 0x0000001f3f067899 */ /* 0x000fe2000801140d */
[----:B------:R-:W-:Y:S01]  /*7410*/  F2FP.PACK_AB R146, R147, R146 ;  /* 0x000000929392723e */ /* 0x000fe200000000ff */
[----:B------:R-:W-:Y:S01]  /*7420*/  UISETP.LT.AND UP0, UPT, UR8, 0x80, UPT ;  /* 0x000000800800788c */ /* 0x000fe2000bf01270 */
[----:B------:R-:W-:Y:S01]  /*7430*/  F2FP.PACK_AB R136, R137, R136 ;  /* 0x000000888988723e */ /* 0x000fe200000000ff */
[----:B------:R-:W-:Y:S01]  /*7440*/  ULDC.64 UR4, c[0x0][0x338] ;  /* 0x0000ce0000047ab9 */ /* 0x000fe20000000a00 */
[----:B------:R-:W-:Y:S01]  /*7450*/  F2FP.PACK_AB R138, R139, R138 ;  /* 0x0000008a8b8a723e */ /* 0x000fe200000000ff */
[----:B------:R-:W-:Y:S01]  /*7460*/  UIMAD UR4, UR6, UR4, URZ ;  /* 0x00000004060472a4 */ /* 0x000fe2000f8e023f */
[----:B------:R-:W-:Y:S01]  /*7470*/  F2FP.PACK_AB R140, R141, R140 ;  /* 0x0000008c8d8c723e */ /* 0x000fe200000000ff */
[----:B------:R-:W-:Y:S01]  /*7480*/  USEL UR8, UR8, 0x80, UP0 ;  /* 0x0000008008087887 */ /* 0x000fe20008000000 */
[----:B------:R-:W-:Y:S01]  /*7490*/  F2FP.PACK_AB R142, R143, R142 ;  /* 0x0000008e8f8e723e */ /* 0x000fe200000000ff */
[----:B------:R-:W-:Y:S01]  /*74a0*/  UIMAD UR5, UR13, UR5, UR4 ;  /* 0x000000050d0572a4 */ /* 0x000fe2000f8e0204 */
[----:B------:R-:W-:Y:S01]  /*74b0*/  F2FP.PACK_AB R148, R149, R148 ;  /* 0x000000949594723e */ /* 0x000fe200000000ff */
[----:B------:R-:W-:Y:S01]  /*74c0*/  USHF.R.S32.HI UR7, URZ, 0x1f, UR14 ;  /* 0x0000001f3f077899 */ /* 0x000fe2000801140e */
[----:B------:R-:W-:Y:S01]  /*74d0*/  F2FP.PACK_AB R150, R151, R150 ;  /* 0x000000969796723e */ /* 0x000fe200000000ff */
[----:B------:R-:W-:Y:S01]  /*74e0*/  BSSY B0, `(.L_x_1502) ;  /* 0x0000087000007945 */ /* 0x000fe20003800000 */
        /* <DEDUP_REMOVED lines=19> */
[----:B------:R-:W-:Y:S01]  /*7620*/  F2FP.PACK_AB R13, R13, R186 ;  /* 0x000000ba0d0d723e */ /* 0x000fe200000000ff */
[----:B------:R-:W-:Y:S01]  /*7630*/  BAR.SYNC.DEFER_BLOCKING 0x1, 0x100 ;  /* 0x0044000000007b1d */ /* 0x000fe20000010000 */
[----:B--2---:R-:W-:-:S04]  /*7640*/  SHF.R.S32.HI R9, RZ, 0x1f, R24 ;  /* 0x0000001fff097819 */ /* 0x004fc80000011418 */
[CC--:B------:R-:W-:Y:S02]  /*7650*/  LEA.HI R4, R9.reuse, R24.reuse, RZ, 0x2 ;  /* 0x0000001809047211 */ /* 0x0c0fe400078f10ff */
[----:B------:R-:W-:Y:S02]  /*7660*/  LEA.HI R0, R9, R24, RZ, 0x5 ;  /* 0x0000001809007211 */ /* 0x000fe400078f28ff */
[--C-:B------:R-:W-:Y:S02]  /*7670*/  SHF.R.S32.HI R5, RZ, 0x2, R4.reuse ;  /* 0x00000002ff057819 */ /* 0x100fe40000011404 */
[----:B------:R-:W-:Y:S02]  /*7680*/  SHF.R.S32.HI R2, RZ, 0x1f, R4 ;  /* 0x0000001fff027819 */ /* 0x000fe40000011404 */
[----:B------:R-:W-:Y:S02]  /*7690*/  SHF.R.S32.HI R6, RZ, 0x5, R0 ;  /* 0x00000005ff067819 */ /* 0x000fe40000011400 */
[----:B------:R-:W-:-:S02]  /*76a0*/  LEA.HI R2, R2, R5, RZ, 0x3 ;  /* 0x0000000502027211 */ /* 0x000fc400078f18ff */
[----:B------:R-:W-:Y:S02]  /*76b0*/  SHF.R.S32.HI R0, RZ, 0x1f, R0 ;  /* 0x0000001fff007819 */ /* 0x000fe40000011400 */
[----:B------:R-:W-:Y:S02]  /*76c0*/  LOP3.LUT R2, R2, 0xfffffff8, RZ, 0xc0, !PT ;  /* 0xfffffff802027812 */ /* 0x000fe400078ec0ff */
[----:B------:R-:W-:-:S03]  /*76d0*/  LEA.HI R0, R0, R6, RZ, 0x2 ;  /* 0x0000000600007211 */ /* 0x000fc600078f10ff */
[----:B------:R-:W-:Y:S01]  /*76e0*/  IMAD.IADD R7, R5, 0x1, -R2 ;  /* 0x0000000105077824 */ /* 0x000fe200078e0a02 */
[----:B------:R-:W-:Y:S02]  /*76f0*/  LOP3.LUT R3, R0, 0x1ffffc, RZ, 0xc0, !PT ;  /* 0x001ffffc00037812 */ /* 0x000fe400078ec0ff */
[----:B------:R-:W-:Y:S01]  /*7700*/  LOP3.LUT R5, R4, 0x3ffffffc, RZ, 0xc0, !PT ;  /* 0x3ffffffc04057812 */ /* 0x000fe200078ec0ff */
[----:B------:R-:W-:Y:S01]  /*7710*/  IMAD.SHL.U32 R4, R7, 0x40, RZ ;  /* 0x0000004007047824 */ /* 0x000fe200078e00ff */
[CC--:B------:R-:W-:Y:S01]  /*7720*/  LEA.HI R0, R9.reuse, R24.reuse, RZ, 0x3 ;  /* 0x0000001809007211 */ /* 0x0c0fe200078f18ff */
[----:B------:R-:W-:Y:S01]  /*7730*/  IMAD.IADD R8, R6, 0x1, -R3 ;  /* 0x0000000106087824 */ /* 0x000fe200078e0a03 */
[----:B------:R-:W-:Y:S02]  /*7740*/  LEA.HI R2, R9, R24, RZ, 0x7 ;  /* 0x0000001809027211 */ /* 0x000fe400078f38ff */
[----:B------:R-:W-:Y:S02]  /*7750*/  LOP3.LUT R3, R0, 0x1ffffff8, RZ, 0xc0, !PT ;  /* 0x1ffffff800037812 */ /* 0x000fe400078ec0ff */
[----:B------:R-:W-:-:S02]  /*7760*/  SHF.R.S32.HI R14, RZ, 0x3, R0 ;  /* 0x00000003ff0e7819 */ /* 0x000fc40000011400 */
[----:B------:R-:W-:Y:S01]  /*7770*/  SHF.R.U32.HI R6, RZ, 0x4, R2 ;  /* 0x00000004ff067819 */ /* 0x000fe20000011602 */
[----:B------:R-:W-:Y:S01]  /*7780*/  IMAD.IADD R2, R24, 0x1, -R3 ;  /* 0x0000000118027824 */ /* 0x000fe200078e0a03 */
[----:B------:R-:W-:Y:S01]  /*7790*/  LOP3.LUT R0, R4, 0x1c0, RZ, 0xc0, !PT ;  /* 0x000001c004007812 */ /* 0x000fe200078ec0ff */
[----:B------:R-:W-:Y:S01]  /*77a0*/  IMAD.IADD R4, R24, 0x1, -R5 ;  /* 0x0000000118047824 */ /* 0x000fe200078e0a05 */
[----:B------:R-:W-:Y:S01]  /*77b0*/  R2P PR, R7, 0x6 ;  /* 0x0000000607007804 */ /* 0x000fe20000000000 */
[----:B------:R-:W-:Y:S01]  /*77c0*/  IMAD.SHL.U32 R3, R14, 0x40, RZ ;  /* 0x000000400e037824 */ /* 0x000fe200078e00ff */
[----:B------:R-:W-:Y:S01]  /*77d0*/  LOP3.LUT R5, R0, 0x8, R6, 0xf8, !PT ;  /* 0x0000000800057812 */ /* 0x000fe200078ef806 */
[----:B------:R-:W-:Y:S01]  /*77e0*/  IMAD.SHL.U32 R12, R2, 0x8, RZ ;  /* 0x00000008020c7824 */ /* 0x000fe200078e00ff */
[----:B------:R-:W-:Y:S01]  /*77f0*/  SHF.R.U32.HI R0, RZ, 0x3, R0 ;  /* 0x00000003ff007819 */ /* 0x000fe20000011600 */
[----:B------:R-:W-:Y:S01]  /*7800*/  IMAD R2, R8, 0x200, R4 ;  /* 0x0000020008027824 */ /* 0x000fe200078e0204 */
[----:B------:R-:W-:-:S02]  /*7810*/  LOP3.LUT R23, R3, 0x1c0, RZ, 0xc0, !PT ;  /* 0x000001c003177812 */ /* 0x000fc400078ec0ff */
[----:B------:R-:W-:Y:S01]  /*7820*/  LOP3.LUT R0, R5, R0, RZ, 0x3c, !PT ;  /* 0x0000000005007212 */ /* 0x000fe200078e3cff */
[----:B------:R-:W-:Y:S01]  /*7830*/  IMAD.MOV.U32 R5, RZ, RZ, 0x20 ;  /* 0x00000020ff057424 */ /* 0x000fe200078e00ff */
[----:B------:R-:W-:Y:S02]  /*7840*/  LEA.HI R6, R9, R24, RZ, 0x6 ;  /* 0x0000001809067211 */ /* 0x000fe400078f30ff */
[----:B------:R-:W-:Y:S01]  /*7850*/  LOP3.LUT R3, R23, 0x38, R12, 0xf8, !PT ;  /* 0x0000003817037812 */ /* 0x000fe200078ef80c */
[----:B------:R-:W-:Y:S01]  /*7860*/  IMAD.U32 R0, R2, 0x2, R0 ;  /* 0x0000000202007824 */ /* 0x000fe200078e0000 */
[----:B------:R-:W-:Y:S01]  /*7870*/  SHF.R.U32.HI R4, RZ, 0x3, R23 ;  /* 0x00000003ff047819 */ /* 0x000fe20000011617 */
[----:B------:R-:W-:Y:S01]  /*7880*/  IMAD.SHL.U32 R7, R6, 0x8, RZ ;  /* 0x0000000806077824 */ /* 0x000fe200078e00ff */
[----:B------:R-:W-:Y:S01]  /*7890*/  F2FP.PACK_AB R6, R189, R188 ;  /* 0x000000bcbd06723e */ /* 0x000fe200000000ff */
[----:B------:R-:W-:Y:S01]  /*78a0*/  IMAD.SHL.U32 R0, R0, 0x2, RZ ;  /* 0x0000000200007824 */ /* 0x000fe200078e00ff */
[----:B------:R-:W-:-:S02]  /*78b0*/  LOP3.LUT R2, R3, R4, RZ, 0x3c, !PT ;  /* 0x0000000403027212 */ /* 0x000fc400078e3cff */
[----:B------:R-:W-:Y:S02]  /*78c0*/  SEL R3, R5, 0xffffffe0, !P1 ;  /* 0xffffffe005037807 */ /* 0x000fe40004800000 */
[----:B------:R-:W-:Y:S01]  /*78d0*/  LOP3.LUT R7, R2, 0x7ffffe00, R7, 0xf8, !PT ;  /* 0x7ffffe0002077812 */ /* 0x000fe200078ef807 */
[----:B------:R-:W-:Y:S01]  /*78e0*/  STS [R0+0x4080], R132 ;  /* 0x0040808400007388 */ /* 0x000fe20000000800 */
[C---:B------:R-:W-:Y:S01]  /*78f0*/  IADD3 R2, R0.reuse, 0x40, RZ ;  /* 0x0000004000027810 */ /* 0x040fe20007ffe0ff */
[C---:B------:R-:W-:Y:S01]  /*7900*/  IMAD.IADD R4, R0.reuse, 0x1, R3 ;  /* 0x0000000100047824 */ /* 0x040fe200078e0203 */
[----:B------:R-:W-:Y:S01]  /*7910*/  @P2 IADD3 R2, R0, -0x40, RZ ;  /* 0xffffffc000022810 */ /* 0x000fe20007ffe0ff */
[----:B------:R-:W-:Y:S01]  /*7920*/  STS [R0+0x4480], R134 ;  /* 0x0044808600007388 */ /* 0x000fe20000000800 */
[----:B------:R-:W-:Y:S02]  /*7930*/  F2FP.PACK_AB R5, R191, R190 ;  /* 0x000000bebf05723e */ /* 0x000fe400000000ff */
[----:B------:R-:W-:Y:S01]  /*7940*/  ISETP.GE.AND P3, PT, R14, UR8, PT ;  /* 0x000000080e007c0c */ /* 0x000fe2000bf66270 */
[----:B------:R-:W-:Y:S01]  /*7950*/  IMAD.IADD R3, R3, 0x1, R2 ;  /* 0x0000000103037824 */ /* 0x000fe200078e0202 */
[----:B------:R-:W-:Y:S02]  /*7960*/  STS [R4+0x4080], R144 ;  /* 0x0040809004007388 */ /* 0x000fe40000000800 */
[----:B------:R-:W-:-:S02]  /*7970*/  ISETP.GE.OR P0, PT, R12, c[0x0][0x324], P3 ;  /* 0x0000c9000c007a0c */ /* 0x000fc40001f06670 */
        /* <DEDUP_REMOVED lines=26> */
[----:B------:R1:W-:Y:S04]  /*7b20*/  STS [R2+0x2080], R15 ;  /* 0x0020800f02007388 */ /* 0x0003e80000000800 */
[----:B------:R3:W-:Y:S01]  /*7b30*/  STS [R2+0x2480], R13 ;  /* 0x0024800d02007388 */ /* 0x0007e20000000800 */
[----:B--2---:R-:W-:-:S03]  /*7b40*/  IMAD.U32 R4, RZ, RZ, UR15 ;  /* 0x0000000fff047e24 */ /* 0x004fc6000f8e00ff */
[----:B------:R2:W-:Y:S04]  /*7b50*/  STS [R3+0x2080], R6 ;  /* 0x0020800603007388 */ /* 0x0005e80000000800 */
[----:B------:R4:W-:Y:S04]  /*7b60*/  STS [R3+0x2480], R5 ;  /* 0x0024800503007388 */ /* 0x0009e80000000800 */
[----:B------:R-:W-:Y:S01]  /*7b70*/  BAR.SYNC.DEFER_BLOCKING 0x1, 0x100 ;  /* 0x0044000000007b1d */ /* 0x000fe20000010000 */
[----:B-1----:R-:W-:Y:S02]  /*7b80*/  SHF.R.S32.HI R15, RZ, 0x1f, R14 ;  /* 0x0000001fff0f7819 */ /* 0x002fe4000001140e */
[----:B---3--:R-:W-:Y:S01]  /*7b90*/  SHF.R.S32.HI R13, RZ, 0x1f, R12 ;  /* 0x0000001fff0d7819 */ /* 0x008fe2000001140c */
[----:B------:R-:W-:-:S02]  /*7ba0*/  IMAD.U32 R2, RZ, RZ, UR13 ;  /* 0x0000000dff027e24 */ /* 0x000fc4000f8e00ff */
[----:B--2---:R-:W-:Y:S02]  /*7bb0*/  IMAD.U32 R6, RZ, RZ, UR14 ;  /* 0x0000000eff067e24 */ /* 0x004fe4000f8e00ff */
[----:B----4-:R-:W-:Y:S01]  /*7bc0*/  IMAD.WIDE.U32 R2, R2, c[0x0][0x338], R12 ;  /* 0x0000ce0002027a25 */ /* 0x010fe200078e000c */
[----:B------:R1:W2:Y:S04]  /*7bd0*/  LDS.128 R20, [R0+0x5080] ;  /* 0x0050800000147984 */ /* 0x0002a80000000c00 */
[----:B------:R-:W-:Y:S01]  /*7be0*/  IADD3 R3, R3, UR5, RZ ;  /* 0x0000000503037c10 */ /* 0x000fe2000fffe0ff */
[----:B------:R-:W-:Y:S01]  /*7bf0*/  ULDC.64 UR4, c[0x0][0x340] ;  /* 0x0000d00000047ab9 */ /* 0x000fe20000000a00 */
[----:B------:R1:W3:Y:S01]  /*7c00*/  LDS.128 R24, [R0+0x6080] ;  /* 0x0060800000187984 */ /* 0x0002e20000000c00 */
[----:B------:R-:W-:-:S02]  /*7c10*/  UIMAD UR4, UR7, UR4, URZ ;  /* 0x00000004070472a4 */ /* 0x000fc4000f8e023f */
[----:B------:R-:W-:Y:S01]  /*7c20*/  IMAD.WIDE.U32 R6, R6, c[0x0][0x340], R2 ;  /* 0x0000d00006067a25 */ /* 0x000fe200078e0002 */
[----:B------:R1:W4:Y:S01]  /*7c30*/  LDS.128 R28, [R0+0x7080] ;  /* 0x00708000001c7984 */ /* 0x0003220000000c00 */
[----:B------:R-:W-:Y:S02]  /*7c40*/  UIMAD UR4, UR14, UR5, UR4 ;  /* 0x000000050e0472a4 */ /* 0x000fe4000f8e0204 */
[----:B------:R-:W-:Y:S01]  /*7c50*/  IMAD.WIDE R2, R4, 0x80, R14 ;  /* 0x0000008004027825 */ /* 0x000fe200078e020e */
[----:B------:R1:W1:Y:S03]  /*7c60*/  LDS.128 R32, [R0+0x80] ;  /* 0x0000800000207984 */ /* 0x0002660000000c00 */
[----:B------:R-:W-:Y:S01]  /*7c70*/  IADD3 R5, R7, UR4, RZ ;  /* 0x0000000407057c10 */ /* 0x000fe2000fffe0ff */
[----:B------:R1:W1:Y:S04]  /*7c80*/  LDS.128 R36, [R0+0x1080] ;  /* 0x0010800000247984 */ /* 0x0002680000000c00 */
[----:B------:R1:W1:Y:S04]  /*7c90*/  LDS.128 R40, [R0+0x2080] ;  /* 0x0020800000287984 */ /* 0x0002680000000c00 */
[----:B------:R1:W1:Y:S01]  /*7ca0*/  LDS.128 R44, [R0+0x3080] ;  /* 0x00308000002c7984 */ /* 0x0002620000000c00 */
        /* <DEDUP_REMOVED lines=10> */
.L_x_1503:
[----:B------:R-:W-:Y:S05]  /*7d50*/  BSYNC B0 ;  /* 0x0000000000007941 */ /* 0x000fea0003800000 */
.L_x_1502:
[----:B-1----:R-:W-:Y:S01]  /*7d60*/  IADD3 R0, R14, 0x20, RZ ;  /* 0x000000200e007810 */ /* 0x002fe20007ffe0ff */
[----:B------:R-:W-:Y:S03]  /*7d70*/  BSSY B0, `(.L_x_1504) ;  /* 0x000000f000007945 */ /* 0x000fe60003800000 */
[----:B------:R-:W-:-:S04]  /*7d80*/  ISETP.GE.AND P2, PT, R0, UR8, PT ;  /* 0x0000000800007c0c */ /* 0x000fc8000bf46270 */
        /* <DEDUP_REMOVED lines=12> */
[----:B--2---:R1:W-:Y:S02]  /*7e50*/  STG.E.128 [R10.64], R20 ;  /* 0x000000140a007986 */ /* 0x0043e4000c101d12 */
.L_x_1505:
[----:B------:R-:W-:Y:S05]  /*7e60*/  BSYNC B0 ;  /* 0x0000000000007941 */ /* 0x000fea0003800000 */
.L_x_1504:
[----:B------:R-:W-:Y:S01]  /*7e70*/  IADD3 R0, R14, 0x40, RZ ;  /* 0x000000400e007810 */ /* 0x000fe20007ffe0ff */
[----:B------:R-:W-:Y:S03]  /*7e80*/  BSSY B0, `(.L_x_1506) ;  /* 0x000000f000007945 */ /* 0x000fe60003800000 */
[----:B------:R-:W-:-:S04]  /*7e90*/  ISETP.GE.AND P1, PT, R0, UR8, PT ;  /* 0x0000000800007c0c */ /* 0x000fc8000bf26270 */
        /* <DEDUP_REMOVED lines=12> */
[----:B---3--:R1:W-:Y:S02]  /*7f60*/  STG.E.128 [R10.64], R24 ;  /* 0x000000180a007986 */ /* 0x0083e4000c101d12 */
.L_x_1507:
[----:B------:R-:W-:Y:S05]  /*7f70*/  BSYNC B0 ;  /* 0x0000000000007941 */ /* 0x000fea0003800000 */
.L_x_1506:
[----:B------:R-:W-:Y:S01]  /*7f80*/  IADD3 R0, R14, 0x60, RZ ;  /* 0x000000600e007810 */ /* 0x000fe20007ffe0ff */
[----:B------:R-:W-:Y:S03]  /*7f90*/  BSSY B0, `(.L_x_1508) ;  /* 0x000000e000007945 */ /* 0x000fe60003800000 */
[----:B------:R-:W-:-:S04]  /*7fa0*/  ISETP.GE.AND P0, PT, R0, UR8, PT ;  /* 0x0000000800007c0c */ /* 0x000fc8000bf06270 */
        /* <DEDUP_REMOVED lines=11> */
[----:B----4-:R4:W-:Y:S02]  /*8060*/  STG.E.128 [R4.64], R28 ;  /* 0x0000001c04007986 */ /* 0x0109e4000c101d12 */
.L_x_1509:
[----:B------:R-:W-:Y:S05]  /*8070*/  BSYNC B0 ;  /* 0x0000000000007941 */ /* 0x000fea0003800000 */
.L_x_1508:
[----:B------:R-:W-:Y:S01]  /*8080*/  ULDC.64 UR4, c[0x0][0x308] ;  /* 0x0000c20000047ab9 */ /* 0x000fe20000000a00 */
[----:B------:R-:W-:Y:S01]  /*8090*/  IMAD.U32 R0, RZ, RZ, UR13 ;  /* 0x0000000dff007e24 */ /* 0x000fe2000f8e00ff */
[----:B------:R-:W-:Y:S01]  /*80a0*/  UIMAD UR4, UR6, UR4, URZ ;  /* 0x00000004060472a4 */ /* 0x000fe2000f8e023f */
[----:B------:R-:W-:Y:S01]  /*80b0*/  ISETP.GE.OR P3, PT, R12, c[0x0][0x2f4], P3 ;  /* 0x0000bd000c007a0c */ /* 0x000fe20001f66670 */
[----:B------:R-:W-:Y:S01]  /*80c0*/  BSSY B0, `(.L_x_1510) ;  /* 0x0000013000007945 */ /* 0x000fe20003800000 */
[----:B------:R-:W-:Y:S01]  /*80d0*/  IMAD.WIDE.U32 R6, R0, c[0x0][0x308], R12 ;  /* 0x0000c20000067a25 */ /* 0x000fe200078e000c */
[----:B------:R-:W-:Y:S01]  /*80e0*/  UIMAD UR13, UR13, UR5, UR4 ;  /* 0x000000050d0d72a4 */ /* 0x000fe2000f8e0204 */
[----:B------:R-:W-:Y:S02]  /*80f0*/  MOV R0, UR14 ;  /* 0x0000000e00007c02 */ /* 0x000fe40008000f00 */
[----:B------:R-:W-:Y:S02]  /*8100*/  ULDC.64 UR4, c[0x0][0x310] ;  /* 0x0000c40000047ab9 */ /* 0x000fe40000000a00 */
[----:B------:R-:W-:Y:S01]  /*8110*/  UIMAD UR4, UR7, UR4, URZ ;  /* 0x00000004070472a4 */ /* 0x000fe2000f8e023f */
[----:B------:R-:W-:-:S03]  /*8120*/  IADD3 R7, R7, UR13, RZ ;  /* 0x0000000d07077c10 */ /* 0x000fc6000fffe0ff */
[----:B------:R-:W-:Y:S02]  /*8130*/  UIMAD UR4, UR14, UR5, UR4 ;  /* 0x000000050e0472a4 */ /* 0x000fe4000f8e0204 */
[----:B------:R-:W-:-:S05]  /*8140*/  IMAD.WIDE.U32 R6, R0, c[0x0][0x310], R6 ;  /* 0x0000c40000067a25 */ /* 0x000fca00078e0006 */
[----:B----4-:R-:W-:Y:S01]  /*8150*/  IADD3 R5, R7, UR4, RZ ;  /* 0x0000000407057c10 */ /* 0x010fe2000fffe0ff */
        /* <DEDUP_REMOVED lines=8> */
[----:B------:R1:W-:Y:S02]  /*81e0*/  STG.E.128 [R10.64], R32 ;  /* 0x000000200a007986 */ /* 0x0003e4000c101d12 */
.L_x_1511:
[----:B------:R-:W-:Y:S05]  /*81f0*/  BSYNC B0 ;  /* 0x0000000000007941 */ /* 0x000fea0003800000 */
.L_x_1510:
        /* <DEDUP_REMOVED lines=14> */
.L_x_1513:
[----:B------:R-:W-:Y:S05]  /*82e0*/  BSYNC B0 ;  /* 0x0000000000007941 */ /* 0x000fea0003800000 */
.L_x_1512:
        /* <DEDUP_REMOVED lines=14> */
.L_x_1515:
[----:B------:R-:W-:Y:S05]  /*83d0*/  BSYNC B0 ;  /* 0x0000000000007941 */ /* 0x000fea0003800000 */
.L_x_1514:
        /* <DEDUP_REMOVED lines=14> */
.L_x_1501:
[----:B------:R-:W2:Y:S01]  /*84c0*/  LDL.LU.64 R2, [R1+0x8] ;  /* 0x0000080001027983 */ /* 0x000ea20000300a00 */
[----:B------:R-:W-:Y:S01]  /*84d0*/  USHF.R.S32.HI UR6, URZ, 0x1f, UR13 ;  /* 0x0000001f3f067899 */ /* 0x000fe2000801140d */
[----:B------:R-:W-:Y:S01]  /*84e0*/  IMAD.U32 R6, RZ, RZ, UR14 ;  /* 0x0000000eff067e24 */ /* 0x000fe2000f8e00ff */
[----:B------:R-:W-:Y:S01]  /*84f0*/  ULDC.64 UR4, c[0x0][0x308] ;  /* 0x0000c20000047ab9 */ /* 0x000fe20000000a00 */
[----:B------:R-:W-:Y:S01]  /*8500*/  BSSY B0, `(.L_x_1516) ;  /* 0x0000023000007945 */ /* 0x000fe20003800000 */
[----:B------:R-:W-:Y:S02]  /*8510*/  UIMAD UR4, UR6, UR4, URZ ;  /* 0x00000004060472a4 */ /* 0x000fe4000f8e023f */
[----:B------:R-:W-:Y:S02]  /*8520*/  USHF.R.S32.HI UR7, URZ, 0x1f, UR14 ;  /* 0x0000001f3f077899 */ /* 0x000fe4000801140e */
[----:B------:R-:W-:-:S03]  /*8530*/  UIMAD UR5, UR13, UR5, UR4 ;  /* 0x000000050d0572a4 */ /* 0x000fc6000f8e0204 */
[----:B------:R-:W-:Y:S02]  /*8540*/  ULDC UR4, c[0x0][0x2f0] ;  /* 0x0000bc0000047ab9 */ /* 0x000fe40000000800 */
[----:B------:R-:W-:Y:S01]  /*8550*/  UIADD3 UR11, -UR11, UR4, URZ ;  /* 0x000000040b0b7290 */ /* 0x000fe2000fffe13f */
[----:B--2---:R-:W-:-:S04]  /*8560*/  SHF.R.S32.HI R0, RZ, 0x1f, R2 ;  /* 0x0000001fff007819 */ /* 0x004fc80000011402 */
[----:B------:R-:W-:-:S04]  /*8570*/  LEA.HI R8, R0, R2, RZ, 0x3 ;  /* 0x0000000200087211 */ /* 0x000fc800078f18ff */
[----:B------:R-:W-:Y:S02]  /*8580*/  LOP3.LUT R0, R8, 0x1ffffff8, RZ, 0xc0, !PT ;  /* 0x1ffffff808007812 */ /* 0x000fe400078ec0ff */
[----:B------:R-:W-:-:S03]  /*8590*/  SHF.R.S32.HI R8, RZ, 0x3, R8 ;  /* 0x00000003ff087819 */ /* 0x000fc60000011408 */
[----:B------:R-:W-:Y:S01]  /*85a0*/  IMAD.IADD R0, R2, 0x1, -R0 ;  /* 0x0000000102007824 */ /* 0x000fe200078e0a00 */
[----:B------:R-:W-:Y:S01]  /*85b0*/  ISETP.GE.AND P3, PT, R8, UR11, PT ;  /* 0x0000000b08007c0c */ /* 0x000fe2000bf66270 */
[----:B------:R-:W-:Y:S01]  /*85c0*/  IMAD.U32 R2, RZ, RZ, UR13 ;  /* 0x0000000dff027e24 */ /* 0x000fe2000f8e00ff */
[----:B------:R-:W-:Y:S01]  /*85d0*/  SHF.R.S32.HI R9, RZ, 0x1f, R8 ;  /* 0x0000001fff097819 */ /* 0x000fe20000011408 */
[----:B------:R-:W-:Y:S02]  /*85e0*/  IMAD.SHL.U32 R12, R0, 0x8, RZ ;  /* 0x00000008000c7824 */ /* 0x000fe400078e00ff */
[----:B------:R-:W-:-:S03]  /*85f0*/  IMAD.U32 R0, RZ, RZ, UR15 ;  /* 0x0000000fff007e24 */ /* 0x000fc6000f8e00ff */
[----:B------:R-:W-:Y:S02]  /*8600*/  SHF.R.S32.HI R13, RZ, 0x1f, R12 ;  /* 0x0000001fff0d7819 */ /* 0x000fe4000001140c */
[----:B------:R-:W-:-:S03]  /*8610*/  ISETP.GE.OR P0, PT, R12, c[0x0][0x2f4], P3 ;  /* 0x0000bd000c007a0c */ /* 0x000fc60001f06670 */
[----:B------:R-:W-:-:S05]  /*8620*/  IMAD.WIDE.U32 R2, R2, c[0x0][0x308], R12 ;  /* 0x0000c20002027a25 */ /* 0x000fca00078e000c */
[----:B------:R-:W-:Y:S01]  /*8630*/  IADD3 R3, R3, UR5, RZ ;  /* 0x0000000503037c10 */ /* 0x000fe2000fffe0ff */
[----:B------:R-:W-:Y:S02]  /*8640*/  ULDC.64 UR4, c[0x0][0x310] ;  /* 0x0000c40000047ab9 */ /* 0x000fe40000000a00 */
[----:B------:R-:W-:Y:S02]  /*8650*/  UIMAD UR4, UR7, UR4, URZ ;  /* 0x00000004070472a4 */ /* 0x000fe4000f8e023f */
[----:B------:R-:W-:Y:S02]  /*8660*/  IMAD.WIDE.U32 R6, R6, c[0x0][0x310], R2 ;  /* 0x0000c40006067a25 */ /* 0x000fe400078e0002 */
[----:B------:R-:W-:Y:S02]  /*8670*/  UIMAD UR4, UR14, UR5, UR4 ;  /* 0x000000050e0472a4 */ /* 0x000fe4000f8e0204 */
[----:B------:R-:W-:-:S04]  /*8680*/  IMAD.WIDE R2, R0, 0x80, R8 ;  /* 0x0000008000027825 */ /* 0x000fc800078e0208 */
[----:B------:R-:W-:Y:S01]  /*8690*/  IADD3 R5, R7, UR4, RZ ;  /* 0x0000000407057c10 */ /* 0x000fe2000fffe0ff */
        /* <DEDUP_REMOVED lines=9> */
.L_x_1517:
[----:B------:R-:W-:Y:S05]  /*8730*/  BSYNC B0 ;  /* 0x0000000000007941 */ /* 0x000fea0003800000 */
.L_x_1516:
        /* <DEDUP_REMOVED lines=16> */
.L_x_1519:
[----:B------:R-:W-:Y:S05]  /*8840*/  BSYNC B0 ;  /* 0x0000000000007941 */ /* 0x000fea0003800000 */
.L_x_1518:
        /* <DEDUP_REMOVED lines=16> */
.L_x_1521:
[----:B------:R-:W-:Y:S05]  /*8950*/  BSYNC B0 ;  /* 0x0000000000007941 */ /* 0x000fea0003800000 */
.L_x_1520:
        /* <DEDUP_REMOVED lines=15> */
.L_x_1523:
[----:B------:R-:W-:Y:S05]  /*8a50*/  BSYNC B0 ;  /* 0x0000000000007941 */ /* 0x000fea0003800000 */
.L_x_1522:
        /* <DEDUP_REMOVED lines=13> */
[----:B--2---:R-:W-:Y:S01]  /*8b30*/  IADD3 R5, R7, UR4, RZ ;  /* 0x0000000407057c10 */ /* 0x004fe2000fffe0ff */
        /* <DEDUP_REMOVED lines=9> */
.L_x_1525:
[----:B------:R-:W-:Y:S05]  /*8bd0*/  BSYNC B0 ;  /* 0x0000000000007941 */ /* 0x000fea0003800000 */
.L_x_1524:
[----:B------:R-:W-:Y:S01]  /*8be0*/  ISETP.GE.OR P2, PT, R12, c[0x0][0x324], P2 ;  /* 0x0000c9000c007a0c */ /* 0x000fe20001746670 */
[----:B------:R-:W-:-:S12]  /*8bf0*/  BSSY B0, `(.L_x_1526) ;  /* 0x000000d000007945 */ /* 0x000fd80003800000 */
        /* <DEDUP_REMOVED lines=11> */
[----:B------:R2:W-:Y:S02]  /*8cb0*/  STG.E.128 [R10.64], RZ ;  /* 0x000000ff0a007986 */ /* 0x0005e4000c101d12 */
.L_x_1527:
[----:B------:R-:W-:Y:S05]  /*8cc0*/  BSYNC B0 ;  /* 0x0000000000007941 */ /* 0x000fea0003800000 */
.L_x_1526:
        /* <DEDUP_REMOVED lines=14> */
.L_x_1529:
[----:B------:R-:W-:Y:S05]  /*8db0*/  BSYNC B0 ;  /* 0x0000000000007941 */ /* 0x000fea0003800000 */
.L_x_1528:
        /* <DEDUP_REMOVED lines=13> */
.L_x_1530:
        /* <DEDUP_REMOVED lines=15> */
.L_x_1845:


//--------------------- .text._ZN7cutlass13device_kernelIN5flash19enable_sm80_to_sm89INS1_16FlashAttnBwdSm80INS1_25CollectiveMainloopBwdSm80ILi2ELi2EN4cute5tupleIJNS5_1CILi128EEES8_NS7_ILi64EEEEEENS_6half_tEfNS_4arch4Sm80ELb1ELb0ELb0ELb0ELb1ELb0ELb0ELb0ELi2ELi4ELi4ELi4ELb0EEENS1_21CollectiveEpilogueBwdISA_SB_SD_Li256ELb0ELb0ELi2EEENS1_25SingleTileBwdLPTSchedulerILb0ELi128ELb1EEEEEEEEEvNT_6ParamsE --------------------------
	.section	.text._ZN7cutlass13device_kernelIN5flash19enable_sm80_to_sm89INS1_16FlashAttnBwdSm80INS1_25CollectiveMainloopBwdSm80ILi2ELi2EN4cute5tupleIJNS5_1CILi128EEES8_NS7_ILi64EEEEEENS_6half_tEfNS_4arch4Sm80ELb1ELb0ELb0ELb0ELb1ELb0ELb0ELb0ELi2ELi4ELi4ELi4ELb0EEENS1_21CollectiveEpilogueBwdISA_SB_SD_Li256ELb0ELb0ELi2EEENS1_25SingleTileBwdLPTSchedulerILb0ELi128ELb1EEEEEEEEEvNT_6ParamsE,"ax",@progbits
	.sectioninfo	@"SHI_REGISTERS=255"
	.align	128
.text._ZN7cutlass13device_kernelIN5flash19enable_sm80_to_sm89INS1_16FlashAttnBwdSm80INS1_25CollectiveMainloopBwdSm80ILi2ELi2EN4cute5tupleIJNS5_1CILi128EEES8_NS7_ILi64EEEEEENS_6half_tEfNS_4arch4Sm80ELb1ELb0ELb0ELb0ELb1ELb0ELb0ELb0ELi2ELi4ELi4ELi4ELb0EEENS1_21CollectiveEpilogueBwdISA_SB_SD_Li256ELb0ELb0ELi2EEENS1_25SingleTileBwdLPTSchedulerILb0ELi128ELb1EEEEEEEEEvNT_6ParamsE:
        .type           _ZN7cutlass13device_kernelIN5flash19enable_sm80_to_sm89INS1_16FlashAttnBwdSm80INS1_25CollectiveMainloopBwdSm80ILi2ELi2EN4cute5tupleIJNS5_1CILi128EEES8_NS7_ILi64EEEEEENS_6half_tEfNS_4arch4Sm80ELb1ELb0ELb0ELb0ELb1ELb0ELb0ELb0ELi2ELi4ELi4ELi4ELb0EEENS1_21CollectiveEpilogueBwdISA_SB_SD_Li256ELb0ELb0ELi2EEENS1_25SingleTileBwdLPTSchedulerILb0ELi128ELb1EEEEEEEEEvNT_6ParamsE,@function
        .size           _ZN7cutlass13device_kernelIN5flash19enable_sm80_to_sm89INS1_16FlashAttnBwdSm80INS1_25CollectiveMainloopBwdSm80ILi2ELi2EN4cute5tupleIJNS5_1CILi128EEES8_NS7_ILi64EEEEEENS_6half_tEfNS_4arch4Sm80ELb1ELb0ELb0ELb0ELb1ELb0ELb0ELb0ELi2ELi4ELi4ELi4ELb0EEENS1_21CollectiveEpilogueBwdISA_SB_SD_Li256ELb0ELb0ELi2EEENS1_25SingleTileBwdLPTSchedulerILb0ELi128ELb1EEEEEEEEEvNT_6ParamsE,(.L_x_1846 - _ZN7cutlass13device_kernelIN5flash19enable_sm80_to_sm89INS1_16FlashAttnBwdSm80INS1_25CollectiveMainloopBwdSm80ILi2ELi2EN4cute5tupleIJNS5_1CILi128EEES8_NS7_ILi64EEEEEENS_6half_tEfNS_4arch4Sm80ELb1ELb0ELb0ELb0ELb1ELb0ELb0ELb0ELi2ELi4ELi4ELi4ELb0EEENS1_21CollectiveEpilogueBwdISA_SB_SD_Li256ELb0ELb0ELi2EEENS1_25SingleTileBwdLPTSchedulerILb0ELi128ELb1EEEEEEEEEvNT_6ParamsE)
        .other          _ZN7cutlass13device_kernelIN5flash19enable_sm80_to_sm89INS1_16FlashAttnBwdSm80INS1_25CollectiveMainloopBwdSm80ILi2ELi2EN4cute5tupleIJNS5_1CILi128EEES8_NS7_ILi64EEEEEENS_6half_tEfNS_4arch4Sm80ELb1ELb0ELb0ELb0ELb1ELb0ELb0ELb0ELi2ELi4ELi4ELi4ELb0EEENS1_21CollectiveEpilogueBwdISA_SB_SD_Li256ELb0ELb0ELi2EEENS1_25SingleTileBwdLPTSchedulerILb0ELi128ELb1EEEEEEEEEvNT_6ParamsE,@"STO_CUDA_ENTRY STV_DEFAULT"
_ZN7cutlass13device_kernelIN5flash19enable_sm80_to_sm89INS1_16FlashAttnBwdSm80INS1_25CollectiveMainloopBwdSm80ILi2ELi2EN4cute5tupleIJNS5_1CILi128EEES8_NS7_ILi64EEEEEENS_6half_tEfNS_4arch4Sm80ELb1ELb0ELb0ELb0ELb1ELb0ELb0ELb0ELi2ELi4ELi4ELi4ELb0EEENS1_21CollectiveEpilogueBwdISA_SB_SD_Li256ELb0ELb0ELi2EEENS1_25SingleTileBwdLPTSchedulerILb0ELi128ELb1EEEEEEEEEvNT_6ParamsE:
        /* <DEDUP_REMOVED lines=32> */
.L_x_1532:
[----:B------:R-:W-:Y:S02]  /*0200*/  ULDC UR9, c[0x0][0x3ac] ;  /* 0x0000eb0000097ab9 */ /* 0x000fe40000000800 */
[----:B------:R-:W-:Y:S02]  /*0210*/  UISETP.NE.AND UP0, UPT, UR9, 0x1, UPT ;  /* 0x000000010900788c */ /* 0x000fe4000bf05270 */
[----:B------:R-:W-:Y:S02]  /*0220*/  ULDC.64 UR4, c[0x0][0x3b0] ;  /* 0x0000ec0000047ab9 */ /* 0x000fe40000000a00 */
[----:B------:R-:W-:Y:S02]  /*0230*/  UIMAD.WIDE.U32 UR10, UR8, UR4, URZ ;  /* 0x00000004080a72a5 */ /* 0x000fe4000f8e003f */
[----:B------:R-:W-:-:S05]  /*0240*/  UMOV UR6, UR8 ;  /* 0x0000000800067c82 */ /* 0x000fca0008000000 */
[----:B------:R-:W-:-:S04]  /*0250*/  @UP0 USHF.R.U32.HI UR6, URZ, UR5, UR11 ;  /* 0x000000053f060299 */ /* 0x000fc8000801160b */
[----:B------:R-:W-:Y:S02]  /*0260*/  UIMAD UR9, UR6, UR9, URZ ;  /* 0x00000009060972a4 */ /* 0x000fe4000f8e023f */
.L_x_1533:
[----:B------:R-:W-:Y:S02]  /*0270*/  ULDC.64 UR14, c[0x0][0x3a0] ;  /* 0x0000e800000e7ab9 */ /* 0x000fe40000000a00 */
[----:B------:R-:W-:Y:S02]  /*0280*/  UIADD3 UR8, UR8, -UR9, URZ ;  /* 0x8000000908087290 */ /* 0x000fe4000fffe03f */
[----:B------:R-:W-:Y:S02]  /*0290*/  UISETP.NE.AND UP0, UPT, UR14, 0x1, UPT ;  /* 0x000000010e00788c */ /* 0x000fe4000bf05270 */
[----:B------:R-:W-:Y:S02]  /*02a0*/  ULDC.64 UR4, c[0x0][0x3a8] ;  /* 0x0000ea0000047ab9 */ /* 0x000fe40000000a00 */
[----:B------:R-:W-:Y:S02]  /*02b0*/  UIMAD UR5, UR7, UR5, UR8 ;  /* 0x00000005070572a4 */ /* 0x000fe4000f8e0208 */
[----:B------:R-:W-:-:S02]  /*02c0*/  ULOP3.LUT UR6, URZ, UR6, URZ, 0x33, !UPT ;  /* 0x000000063f067292 */ /* 0x000fc4000f8e333f */
[----:B------:R-:W-:Y:S02]  /*02d0*/  UIMAD.WIDE.U32 UR8, UR5, UR15, URZ ;  /* 0x0000000f050872a5 */ /* 0x000fe4000f8e003f */
[----:B------:R-:W-:Y:S02]  /*02e0*/  ULDC UR13, c[0x0][0x394] ;  /* 0x0000e500000d7ab9 */ /* 0x000fe40000000800 */
[----:B------:R-:W-:Y:S02]  /*02f0*/  UMOV UR15, UR5 ;  /* 0x00000005000f7c82 */ /* 0x000fe40008000000 */
[----:B------:R-:W-:Y:S02]  /*0300*/  @UP0 USHF.R.U32.HI UR15, URZ, UR4, UR9 ;  /* 0x000000043f0f0299 */ /* 0x000fe40008011609 */
[----:B------:R-:W-:Y:S02]  /*0310*/  UIADD3 UR13, UR6, UR13, URZ ;  /* 0x0000000d060d7290 */ /* 0x000fe4000fffe03f */
[----:B------:R-:W-:-:S04]  /*0320*/  UIADD3 UR4, -UR15, URZ, URZ ;  /* 0x0000003f0f047290 */ /* 0x000fc8000fffe13f */
[----:B------:R-:W-:Y:S01]  /*0330*/  UIMAD UR14, UR4, UR14, UR5 ;  /* 0x0000000e040e72a4 */ /* 0x000fe2000f8e0205 */
[----:B------:R-:W-:Y:S05]  /*0340*/  BRA `(.L_x_1534) ;  /* 0x0000028000007947 */ /* 0x000fea0003800000 */
.L_x_1531:
        /* <DEDUP_REMOVED lines=20> */
.L_x_1535:
[----:B------:R-:W-:Y:S02]  /*0490*/  ULDC UR9, c[0x0][0x3ac] ;  /* 0x0000eb0000097ab9 */ /* 0x000fe40000000800 */
[----:B------:R-:W-:Y:S02]  /*04a0*/  UISETP.NE.AND UP0, UPT, UR9, 0x1, UPT ;  /* 0x000000010900788c */ /* 0x000fe4000bf05270 */
[----:B------:R-:W-:Y:S02]  /*04b0*/  ULDC.64 UR4, c[0x0][0x3b0] ;  /* 0x0000ec0000047ab9 */ /* 0x000fe40000000a00 */
[----:B------:R-:W-:Y:S02]  /*04c0*/  UIMAD.WIDE.U32 UR10, UR8, UR4, URZ ;  /* 0x00000004080a72a5 */ /* 0x000fe4000f8e003f */
[----:B------:R-:W-:-:S05]  /*04d0*/  UMOV UR6, UR8 ;  /* 0x0000000800067c82 */ /* 0x000fca0008000000 */
[----:B------:R-:W-:-:S04]  /*04e0*/  @UP0 USHF.R.U32.HI UR6, URZ, UR5, UR11 ;  /* 0x000000053f060299 */ /* 0x000fc8000801160b */
[----:B------:R-:W-:Y:S02]  /*04f0*/  UIMAD UR9, UR6, UR9, URZ ;  /* 0x00000009060972a4 */ /* 0x000fe4000f8e023f */
.L_x_1536:
        /* <DEDUP_REMOVED lines=12> */
[----:B------:R-:W-:Y:S02]  /*05c0*/  UIMAD UR14, UR4, UR14, UR5 ;  /* 0x0000000e040e72a4 */ /* 0x000fe4000f8e0205 */
.L_x_1534:
        /* <DEDUP_REMOVED lines=400> */
.L_x_1539:
[----:B---3--:R-:W-:Y:S05]  /*1ed0*/  BSYNC B0 ;  /* 0x0000000000007941 */ /* 0x008fea0003800000 */
.L_x_1538:
        /* <DEDUP_REMOVED lines=107> */
.L_x_1542:
        /* <DEDUP_REMOVED lines=175> */
.L_x_1540:
        /* <DEDUP_REMOVED lines=786> */
.L_x_1541:
        /* <DEDUP_REMOVED lines=293> */
.L_x_1537:
        /* <DEDUP_REMOVED lines=156> */
.L_x_1545:
[----:B------:R-:W-:Y:S05]  /*7db0*/  BSYNC B0 ;  /* 0x0000000000007941 */ /* 0x000fea0003800000 */
.L_x_1544:
        /* <DEDUP_REMOVED lines=16> */
.L_x_1547:
[----:B------:R-:W-:Y:S05]  /*7ec0*/  BSYNC B0 ;  /* 0x0000000000007941 */ /* 0x000fea0003800000 */
.L_x_1546:
        /* <DEDUP_REMOVED lines=16> */
.L_x_1549:
[----:B------:R-:W-:Y:S05]  /*7fd0*/  BSYNC B0 ;  /* 0x0000000000007941 */ /* 0x000fea0003800000 */
.L_x_1548:
        /* <DEDUP_REMOVED lines=15> */
.L_x_1551:
[----:B------:R-:W-:Y:S05]  /*80d0*/  BSYNC B0 ;  /* 0x0000000000007941 */ /* 0x000fea0003800000 */
.L_x_1550:
        /* <DEDUP_REMOVED lines=23> */
.L_x_1553:
[----:B------:R-:W-:Y:S05]  /*8250*/  BSYNC B0 ;  /* 0x0000000000007941 */ /* 0x000fea0003800000 */
.L_x_1552:
        /* <DEDUP_REMOVED lines=14> */
.L_x_1555:
[----:B------:R-:W-:Y:S05]  /*8340*/  BSYNC B0 ;  /* 0x0000000000007941 */ /* 0x000fea0003800000 */
.L_x_1554:
        /* <DEDUP_REMOVED lines=14> */
.L_x_1557:
[----:B------:R-:W-:Y:S05]  /*8430*/  BSYNC B0 ;  /* 0x0000000000007941 */ /* 0x000fea0003800000 */
.L_x_1556:
        /* <DEDUP_REMOVED lines=14> */
.L_x_1543:
        /* <DEDUP_REMOVED lines=39> */
.L_x_1559:
[----:B------:R-:W-:Y:S05]  /*8790*/  BSYNC B0 ;  /* 0x0000000000007941 */ /* 0x000fea0003800000 */
.L_x_1558:
        /* <DEDUP_REMOVED lines=16> */
.L_x_1561:
[----:B------:R-:W-:Y:S05]  /*88a0*/  BSYNC B0 ;  /* 0x0000000000007941 */ /* 0x000fea0003800000 */
.L_x_1560:
        /* <DEDUP_REMOVED lines=16> */
.L_x_1563:
[----:B------:R-:W-:Y:S05]  /*89b0*/  BSYNC B0 ;  /* 0x0000000000007941 */ /* 0x000fea0003800000 */
.L_x_1562:
        /* <DEDUP_REMOVED lines=15> */
.L_x_1565:
[----:B------:R-:W-:Y:S05]  /*8ab0*/  BSYNC B0 ;  /* 0x0000000000007941 */ /* 0x000fea0003800000 */
.L_x_1564:
        /* <DEDUP_REMOVED lines=23> */
.L_x_1567:
[----:B------:R-:W-:Y:S05]  /*8c30*/  BSYNC B0 ;  /* 0x0000000000007941 */ /* 0x000fea0003800000 */
.L_x_1566:
        /* <DEDUP_REMOVED lines=14> */
.L_x_1569:
[----:B------:R-:W-:Y:S05]  /*8d20*/  BSYNC B0 ;  /* 0x0000000000007941 */ /* 0x000fea0003800000 */
.L_x_1568:
        /* <DEDUP_REMOVED lines=14> */
.L_x_1571:
[----:B------:R-:W-:Y:S05]  /*8e10*/  BSYNC B0 ;  /* 0x0000000000007941 */ /* 0x000fea0003800000 */
.L_x_1570:
        /* <DEDUP_REMOVED lines=13> */
.L_x_1572:
        /* <DEDUP_REMOVED lines=9> */
.L_x_1846:


//--------------------- .text._ZN7cutlass13device_kernelIN5flash19enable_sm80_to_sm89INS1_16FlashAttnBwdSm80INS1_25CollectiveMainloopBwdSm80ILi2ELi2EN4cute5tupleIJNS5_1CILi128EEES8_NS7_ILi64EEEEEENS_6half_tEfNS_4arch4Sm80ELb1ELb0ELb0ELb0ELb0ELb0ELb0ELb0ELi2ELi4ELi4ELi4ELb0EEENS1_24CollectiveEpilogueBwdGQAISA_fSD_Li256ELb0ELb0EEENS1_25SingleTileBwdLPTSchedulerILb0ELi128ELb0EEEEEEEEEvNT_6ParamsE --------------------------
	.section	.text._ZN7cutlass13device_kernelIN5flash19enable_sm80_to_sm89INS1_16FlashAttnBwdSm80INS1_25CollectiveMainloopBwdSm80ILi2ELi2EN4cute5tupleIJNS5_1CILi128EEES8_NS7_ILi64EEEEEENS_6half_tEfNS_4arch4Sm80ELb1ELb0ELb0ELb0ELb0ELb0ELb0ELb0ELi2ELi4ELi4ELi4ELb0EEENS1_24CollectiveEpilogueBwdGQAISA_fSD_Li256ELb0ELb0EEENS1_25SingleTileBwdLPTSchedulerILb0ELi128ELb0EEEEEEEEEvNT_6ParamsE,"ax",@progbits
	.sectioninfo	@"SHI_REGISTERS=255"
	.align	128
.text._ZN7cutlass13device_kernelIN5flash19enable_sm80_to_sm89INS1_16FlashAttnBwdSm80INS1_25CollectiveMainloopBwdSm80ILi2ELi2EN4cute5tupleIJNS5_1CILi128EEES8_NS7_ILi64EEEEEENS_6half_tEfNS_4arch4Sm80ELb1ELb0ELb0ELb0ELb0ELb0ELb0ELb0ELi2ELi4ELi4ELi4ELb0EEENS1_24CollectiveEpilogueBwdGQAISA_fSD_Li256ELb0ELb0EEENS1_25SingleTileBwdLPTSchedulerILb0ELi128ELb0EEEEEEEEEvNT_6ParamsE:
        .type           _ZN7cutlass13device_kernelIN5flash19enable_sm80_to_sm89INS1_16FlashAttnBwdSm80INS1_25CollectiveMainloopBwdSm80ILi2ELi2EN4cute5tupleIJNS5_1CILi128EEES8_NS7_ILi64EEEEEENS_6half_tEfNS_4arch4Sm80ELb1ELb0ELb0ELb0ELb0ELb0ELb0ELb0ELi2ELi4ELi4ELi4ELb0EEENS1_24CollectiveEpilogueBwdGQAISA_fSD_Li256ELb0ELb0EEENS1_25SingleTileBwdLPTSchedulerILb0ELi128ELb0EEEEEEEEEvNT_6ParamsE,@function
        .size           _ZN7cutlass13device_kernelIN5flash19enable_sm80_to_sm89INS1_16FlashAttnBwdSm80INS1_25CollectiveMainloopBwdSm80ILi2ELi2EN4cute5tupleIJNS5_1CILi128EEES8_NS7_ILi64EEEEEENS_6half_tEfNS_4arch4Sm80ELb1ELb0ELb0ELb0ELb0ELb0ELb0ELb0ELi2ELi4ELi4ELi4ELb0EEENS1_24CollectiveEpilogueBwdGQAISA_fSD_Li256ELb0ELb0EEENS1_25SingleTileBwdLPTSchedulerILb0ELi128ELb0EEEEEEEEEvNT_6ParamsE,(.L_x_1847 - _ZN7cutlass13device_kernelIN5flash19enable_sm80_to_sm89INS1_16FlashAttnBwdSm80INS1_25CollectiveMainloopBwdSm80ILi2ELi2EN4cute5tupleIJNS5_1CILi128EEES8_NS7_ILi64EEEEEENS_6half_tEfNS_4arch4Sm80ELb1ELb0ELb0ELb0ELb0ELb0ELb0ELb0ELi2ELi4ELi4ELi4ELb0EEENS1_24CollectiveEpilogueBwdGQAISA_fSD_Li256ELb0ELb0EEENS1_25SingleTileBwdLPTSchedulerILb0ELi128ELb0EEEEEEEEEvNT_6ParamsE)
        .other          _ZN7cutlass13device_kernelIN5flash19enable_sm80_to_sm89INS1_16FlashAttnBwdSm80INS1_25CollectiveMainloopBwdSm80ILi2ELi2EN4cute5tupleIJNS5_1CILi128EEES8_NS7_ILi64EEEEEENS_6half_tEfNS_4arch4Sm80ELb1ELb0ELb0ELb0ELb0ELb0ELb0ELb0ELi2ELi4ELi4ELi4ELb0EEENS1_24CollectiveEpilogueBwdGQAISA_fSD_Li256ELb0ELb0EEENS1_25SingleTileBwdLPTSchedulerILb0ELi128ELb0EEEEEEEEEvNT_6ParamsE,@"STO_CUDA_ENTRY STV_DEFAULT"
_ZN7cutlass13device_kernelIN5flash19enable_sm80_to_sm89INS1_16FlashAttnBwdSm80INS1_25CollectiveMainloopBwdSm80ILi2ELi2EN4cute5tupleIJNS5_1CILi128EEES8_NS7_ILi64EEEEEENS_6half_tEfNS_4arch4Sm80ELb1ELb0ELb0ELb0ELb0ELb0ELb0ELb0ELi2ELi4ELi4ELi4ELb0EEENS1_24CollectiveEpilogueBwdGQAISA_fSD_Li256ELb0ELb0EEENS1_25SingleTileBwdLPTSchedulerILb0ELi128ELb0EEEEEEEEEvNT_6ParamsE:
        /* <DEDUP_REMOVED lines=15> */
[----:B------:R-:W-:Y:S02]  /*00f0*/  UMOV UR6, UR7 ;  /* 0x0000000700067c82 */ /* 0x000fe40008000000 */
[----:B------:R-:W-:-:S05]  /*0100*/  ULDC UR5, c[0x0][0x3c8] ;  /* 0x0000f20000057ab9 */ /* 0x000fca0000000800 */
        /* <DEDUP_REMOVED lines=15> */
.L_x_1574:
[----:B------:R-:W-:Y:S02]  /*0200*/  ULDC UR8, c[0x0][0x3b4] ;  /* 0x0000ed0000087ab9 */ /* 0x000fe40000000800 */
[----:B------:R-:W-:Y:S02]  /*0210*/  UISETP.NE.AND UP0, UPT, UR8, 0x1, UPT ;  /* 0x000000010800788c */ /* 0x000fe4000bf05270 */
[----:B------:R-:W-:Y:S02]  /*0220*/  ULDC.64 UR4, c[0x0][0x3b8] ;  /* 0x0000ee0000047ab9 */ /* 0x000fe40000000a00 */
[----:B------:R-:W-:Y:S02]  /*0230*/  UIMAD.WIDE.U32 UR10, UR7, UR4, URZ ;  /* 0x00000004070a72a5 */ /* 0x000fe4000f8e003f */
[----:B------:R-:W-:-:S05]  /*0240*/  UMOV UR16, UR7 ;  /* 0x0000000700107c82 */ /* 0x000fca0008000000 */
[----:B------:R-:W-:-:S04]  /*0250*/  @UP0 USHF.R.U32.HI UR16, URZ, UR5, UR11 ;  /* 0x000000053f100299 */ /* 0x000fc8000801160b */
[----:B------:R-:W-:Y:S02]  /*0260*/  UIMAD UR8, UR16, UR8, URZ ;  /* 0x00000008100872a4 */ /* 0x000fe4000f8e023f */
.L_x_1575:
[----:B------:R-:W-:Y:S02]  /*0270*/  ULDC.64 UR14, c[0x0][0x3a8] ;  /* 0x0000ea00000e7ab9 */ /* 0x000fe40000000a00 */
[----:B------:R-:W-:Y:S02]  /*0280*/  UIADD3 UR7, UR7, -UR8, URZ ;  /* 0x8000000807077290 */ /* 0x000fe4000fffe03f */
[----:B------:R-:W-:Y:S02]  /*0290*/  UISETP.NE.AND UP0, UPT, UR14, 0x1, UPT ;  /* 0x000000010e00788c */ /* 0x000fe4000bf05270 */
[----:B------:R-:W-:Y:S02]  /*02a0*/  ULDC.64 UR4, c[0x0][0x3b0] ;  /* 0x0000ec0000047ab9 */ /* 0x000fe40000000a00 */
[----:B------:R-:W-:-:S04]  /*02b0*/  UIMAD UR5, UR6, UR5, UR7 ;  /* 0x00000005060572a4 */ /* 0x000fc8000f8e0207 */
[----:B------:R-:W-:-:S03]  /*02c0*/  UIMAD.WIDE.U32 UR6, UR5, UR15, URZ ;  /* 0x0000000f050672a5 */ /* 0x000fc6000f8e003f */
[----:B------:R-:W-:Y:S02]  /*02d0*/  UMOV UR15, UR5 ;  /* 0x00000005000f7c82 */ /* 0x000fe40008000000 */
[----:B------:R-:W-:-:S04]  /*02e0*/  @UP0 USHF.R.U32.HI UR15, URZ, UR4, UR7 ;  /* 0x000000043f0f0299 */ /* 0x000fc80008011607 */
[----:B------:R-:W-:-:S04]  /*02f0*/  UIADD3 UR4, -UR15, URZ, URZ ;  /* 0x0000003f0f047290 */ /* 0x000fc8000fffe13f */
[----:B------:R-:W-:Y:S01]  /*0300*/  UIMAD UR14, UR4, UR14, UR5 ;  /* 0x0000000e040e72a4 */ /* 0x000fe2000f8e0205 */
[----:B------:R-:W-:Y:S05]  /*0310*/  BRA `(.L_x_1576) ;  /* 0x0000025000007947 */ /* 0x000fea0003800000 */
.L_x_1573:
        /* <DEDUP_REMOVED lines=20> */
.L_x_1577:
[----:B------:R-:W-:Y:S02]  /*0460*/  ULDC UR8, c[0x0][0x3b4] ;  /* 0x0000ed0000087ab9 */ /* 0x000fe40000000800 */
[----:B------:R-:W-:Y:S02]  /*0470*/  UISETP.NE.AND UP0, UPT, UR8, 0x1, UPT ;  /* 0x000000010800788c */ /* 0x000fe4000bf05270 */
[----:B------:R-:W-:Y:S02]  /*0480*/  ULDC.64 UR4, c[0x0][0x3b8] ;  /* 0x0000ee0000047ab9 */ /* 0x000fe40000000a00 */
[----:B------:R-:W-:Y:S02]  /*0490*/  UIMAD.WIDE.U32 UR10, UR7, UR4, URZ ;  /* 0x00000004070a72a5 */ /* 0x000fe4000f8e003f */
[----:B------:R-:W-:-:S05]  /*04a0*/  UMOV UR16, UR7 ;  /* 0x0000000700107c82 */ /* 0x000fca0008000000 */
[----:B------:R-:W-:-:S04]  /*04b0*/  @UP0 USHF.R.U32.HI UR16, URZ, UR5, UR11 ;  /* 0x000000053f100299 */ /* 0x000fc8000801160b */
[----:B------:R-:W-:Y:S02]  /*04c0*/  UIMAD UR8, UR16, UR8, URZ ;  /* 0x00000008100872a4 */ /* 0x000fe4000f8e023f */
.L_x_1578:
        /* <DEDUP_REMOVED lines=9> */
[----:B------:R-:W-:Y:S02]  /*0560*/  UIMAD UR14, UR4, UR14, UR5 ;  /* 0x0000000e040e72a4 */ /* 0x000fe4000f8e0205 */
.L_x_1576:
        /* <DEDUP_REMOVED lines=14> */
[----:B------:R-:W-:Y:S01]  /*0650*/  UIADD3 UR6, UR6, 0x7f, URZ ;  /* 0x0000007f06067890 */ /* 0x000fe2000fffe03f */
[----:B------:R-:W-:Y:S01]  /*0660*/  CS2R R184, SRZ ;  /* 0x0000000000b87805 */ /* 0x000fe2000001ff00 */
[----:B------:R-:W-:Y:S01]  /*0670*/  USHF.R.S32.HI UR4, URZ, 0x1f, UR5 ;  /* 0x0000001f3f047899 */ /* 0x000fe20008011405 */
[----:B------:R-:W-:Y:S01]  /*0680*/  CS2R R182, SRZ ;  /* 0x0000000000b67805 */ /* 0x000fe2000001ff00 */
[----:B------:R-:W-:Y:S01]  /*0690*/  ULDC.64 UR20, c[0x0][0x118] ;  /* 0x0000460000147ab9 */ /* 0x000fe20000000a00 */
[----:B------:R-:W-:Y:S01]  /*06a0*/  CS2R R180, SRZ ;  /* 0x0000000000b47805 */ /* 0x000fe2000001ff00 */
[----:B------:R-:W-:Y:S01]  /*06b0*/  ULEA.HI UR12, UR4, UR5, URZ, 0x7 ;  /* 0x00000005040c7291 */ /* 0x000fe2000f8f383f */
[----:B------:R-:W-:Y:S01]  /*06c0*/  CS2R R174, SRZ ;  /* 0x0000000000ae7805 */ /* 0x000fe2000001ff00 */
[----:B------:R-:W-:Y:S01]  /*06d0*/  USHF.R.S32.HI UR4, URZ, 0x1f, UR6 ;  /* 0x0000001f3f047899 */ /* 0x000fe20008011406 */
[----:B------:R-:W-:Y:S01]  /*06e0*/  CS2R R172, SRZ ;  /* 0x0000000000ac7805 */ /* 0x000fe2000001ff00 */
[----:B------:R-:W-:Y:S01]  /*06f0*/  USHF.R.S32.HI UR12, URZ, 0x7, UR12 ;  /* 0x000000073f0c7899 */ /* 0x000fe2000801140c */
[----:B------:R-:W-:Y:S01]  /*0700*/  CS2R R178, SRZ ;  /* 0x0000000000b27805 */ /* 0x000fe2000001ff00 */
[----:B------:R-:W-:Y:S01]  /*0710*/  ULEA.HI UR4, UR4, UR6, URZ, 0x7 ;  /* 0x0000000604047291 */ /* 0x000fe2000f8f383f */
[----:B------:R-:W-:Y:S01]  /*0720*/  CS2R R176, SRZ ;  /* 0x0000000000b07805 */ /* 0x000fe2000001ff00 */
[----:B------:R-:W-:Y:S01]  /*0730*/  UISETP.LT.AND UP0, UPT, URZ, UR12, UPT ;  /* 0x0000000c3f00728c */ /* 0x000fe2000bf01270 */
[----:B------:R-:W-:Y:S01]  /*0740*/  CS2R R170, SRZ ;  /* 0x0000000000aa7805 */ /* 0x000fe2000001ff00 */
[----:B------:R-:W-:Y:S01]  /*0750*/  USHF.R.S32.HI UR13, URZ, 0x7, UR4 ;  /* 0x000000073f0d7899 */ /* 0x000fe20008011404 */
        /* <DEDUP_REMOVED lines=21> */
[----:B------:R-:W-:-:S03]  /*08b0*/  CS2R R132, SRZ ;  /* 0x0000000000847805 */ /* 0x000fc6000001ff00 */
        /* <DEDUP_REMOVED lines=36> */
[----:B------:R-:W-:Y:S01]  /*0b00*/  IMAD.U32 R5, RZ, RZ, UR15 ;  /* 0x0000000fff057e24 */ /* 0x000fe2000f8e00ff */
[----:B------:R-:W-:Y:S01]  /*0b10*/  UIMAD UR6, UR11, UR6, URZ ;  /* 0x000000060b0672a4 */ /* 0x000fe2000f8e023f */
[----:B------:R-:W-:Y:S01]  /*0b20*/  IMAD.SHL.U32 R8, R24, 0x8, RZ ;  /* 0x0000000818087824 */ /* 0x000fe200078e00ff */
[----:B------:R-:W-:Y:S01]  /*0b30*/  LOP3.LUT R0, R4, 0x1c0, RZ, 0xc0, !PT ;  /* 0x000001c004007812 */ /* 0x000fe200078ec0ff */
[----:B------:R-:W-:Y:S01]  /*0b40*/  UIMAD UR4, UR8, UR4, URZ ;  /* 0x00000004080472a4 */ /* 0x000fe2000f8e023f */
[----:B------:R-:W-:Y:S01]  /*0b50*/  IMAD.WIDE.U32 R34, R5, c[0x0][0x278], R2 ;  /* 0x00009e0005227a25 */ /* 0x000fe200078e0002 */
[----:B------:R-:W-:Y:S01]  /*0b60*/  UIMAD UR18, UR14, UR7, UR6 ;  /* 0x000000070e1272a4 */ /* 0x000fe2000f8e0206 */
[--C-:B------:R-:W-:Y:S01]  /*0b70*/  SHF.R.S32.HI R9, RZ, 0x1f, R8.reuse ;  /* 0x0000001fff097819 */ /* 0x100fe20000011408 */
[----:B------:R-:W-:Y:S01]  /*0b80*/  UIMAD UR17, UR9, UR5, UR4 ;  /* 0x00000005091172a4 */ /* 0x000fe2000f8e0204 */
[----:B------:R-:W-:Y:S01]  /*0b90*/  IMAD.U32 R2, RZ, RZ, UR14 ;  /* 0x0000000eff027e24 */ /* 0x000fe2000f8e00ff */
[----:B------:R-:W-:Y:S01]  /*0ba0*/  LOP3.LUT R4, R0, 0x38, R8, 0xf8, !PT ;  /* 0x0000003800047812 */ /* 0x000fe200078ef808 */
[----:B------:R-:W-:Y:S01]  /*0bb0*/  ULDC.64 UR6, c[0x0][0x210] ;  /* 0x0000840000067ab9 */ /* 0x000fe20000000a00 */
[----:B------:R-:W-:Y:S01]  /*0bc0*/  SHF.R.U32.HI R0, RZ, 0x3, R0 ;  /* 0x00000003ff007819 */ /* 0x000fe20000011600 */
[--C-:B------:R-:W-:Y:S01]  /*0bd0*/  IMAD.WIDE.U32 R2, R2, c[0x0][0x180], R8.reuse ;  /* 0x0000600002027a25 */ /* 0x100fe200078e0008 */
[----:B------:R-:W-:Y:S01]  /*0be0*/  ULDC.64 UR4, c[0x0][0x1b0] ;  /* 0x00006c0000047ab9 */ /* 0x000fe20000000a00 */
[----:B------:R-:W-:Y:S01]  /*0bf0*/  ISETP.GE.OR P6, PT, R8, c[0x0][0x1cc], !P5 ;  /* 0x0000730008007a0c */ /* 0x000fe20006fc6670 */
[----:B------:R-:W-:Y:S01]  /*0c00*/  UIMAD UR6, UR11, UR6, URZ ;  /* 0x000000060b0672a4 */ /* 0x000fe2000f8e023f */
[----:B------:R-:W-:Y:S01]  /*0c10*/  LOP3.LUT R4, R4, R0, RZ, 0x3c, !PT ;  /* 0x0000000004047212 */ /* 0x000fe200078e3cff */
[----:B------:R-:W-:Y:S01]  /*0c20*/  IMAD.U32 R12, RZ, RZ, UR14 ;  /* 0x0000000eff0c7e24 */ /* 0x000fe2000f8e00ff */
[----:B------:R-:W-:Y:S01]  /*0c30*/  UIMAD UR8, UR8, UR4, URZ ;  /* 0x00000004080872a4 */ /* 0x000fe2000f8e023f */
[----:B------:R-:W-:Y:S01]  /*0c40*/  LEA.HI R0, R21, R26, RZ, 0x6 ;  /* 0x0000001a15007211 */ /* 0x000fe200078f30ff */
[----:B------:R-:W-:Y:S01]  /*0c50*/  IMAD.U32 R10, RZ, RZ, UR9 ;  /* 0x00000009ff0a7e24 */ /* 0x000fe2000f8e00ff */
[----:B------:R-:W-:Y:S01]  /*0c60*/  IADD3 R5, R3, UR18, RZ ;  /* 0x0000001203057c10 */ /* 0x000fe2000fffe0ff */
[----:B------:R-:W-:Y:S01]  /*0c70*/  UIMAD UR6, UR14, UR7, UR6 ;  /* 0x000000070e0672a4 */ /* 0x000fe2000f8e0206 */
[--C-:B------:R-:W-:Y:S01]  /*0c80*/  IMAD.WIDE.U32 R12, R12, c[0x0][0x210], R8.reuse ;  /* 0x000084000c0c7a25 */ /* 0x100fe200078e0008 */
[----:B------:R-:W-:Y:S01]  /*0c90*/  USHF.R.S32.HI UR18, URZ, 0x1f, UR15 ;  /* 0x0000001f3f127899 */ /* 0x000fe2000801140f */
[----:B------:R-:W-:Y:S01]  /*0ca0*/  ISETP.GE.OR P4, PT, R8, c[0x0][0x1cc], !P3 ;  /* 0x0000730008007a0c */ /* 0x000fe20005f86670 */
[----:B------:R-:W-:Y:S01]  /*0cb0*/  UIMAD UR8, UR9, UR5, UR8 ;  /* 0x00000005090872a4 */ /* 0x000fe2000f8e0208 */
[----:B------:R-:W-:Y:S01]  /*0cc0*/  IMAD.SHL.U32 R0, R0, 0x8, RZ ;  /* 0x0000000800007824 */ /* 0x000fe200078e00ff */
[----:B------:R-:W-:Y:S01]  /*0cd0*/  IADD3 R19, R13, UR6, RZ ;  /* 0x000000060d137c10 */ /* 0x000fe2000fffe0ff */
[----:B------:R-:W-:Y:S01]  /*0ce0*/  ULDC.64 UR4, c[0x0][0x188] ;  /* 0x0000620000047ab9 */ /* 0x000fe20000000a00 */
[----:B------:R-:W-:Y:S01]  /*0cf0*/  IMAD.WIDE.U32 R6, R10, c[0x0][0x1e0], R8 ;  /* 0x000078000a067a25 */ /* 0x000fe200078e0008 */
[----:B------:R-:W-:Y:S01]  /*0d00*/  UIMAD UR4, UR18, UR4, URZ ;  /* 0x00000004120472a4 */ /* 0x000fe2000f8e023f */
[----:B------:R-:W-:Y:S01]  /*0d10*/  LOP3.LUT R20, R4, 0xfffffe00, R0, 0xf8, !PT ;  /* 0xfffffe0004147812 */ /* 0x000fe200078ef800 */
[----:B------:R-:W-:Y:S01]  /*0d20*/  ULDC.64 UR6, c[0x0][0x1e8] ;  /* 0x00007a0000067ab9 */ /* 0x000fe20000000a00 */
[----:B------:R-:W-:Y:S01]  /*0d30*/  IMAD.WIDE.U32 R10, R10, c[0x0][0x1b0], R8 ;  /* 0x00006c000a0a7a25 */ /* 0x000fe200078e0008 */
[----:B------:R-:W-:Y:S01]  /*0d40*/  IADD3 R3, R7, UR17, RZ ;  /* 0x0000001107037c10 */ /* 0x000fe2000fffe0ff */
[----:B------:R-:W-:Y:S01]  /*0d50*/  UIMAD UR6, UR18, UR6, URZ ;  /* 0x00000006120672a4 */ /* 0x000fe2000f8e023f */
[----:B------:R-:W-:Y:S01]  /*0d60*/  ISETP.GE.OR P5, PT, R8, c[0x0][0x19c], !P5 ;  /* 0x0000670008007a0c */ /* 0x000fe20006fa6670 */
[----:B------:R-:W-:Y:S01]  /*0d70*/  IMAD.MOV.U32 R4, RZ, RZ, R2 ;  /* 0x000000ffff047224 */ /* 0x000fe200078e0002 */
[----:B------:R-:W-:Y:S01]  /*0d80*/  IADD3 R7, R11, UR8, RZ ;  /* 0x000000080b077c10 */ /* 0x000fe2000fffe0ff */
[----:B------:R-:W-:Y:S01]  /*0d90*/  IMAD.U32 R9, RZ, RZ, UR15 ;  /* 0x0000000fff097e24 */ /* 0x000fe2000f8e00ff */
[----:B------:R-:W-:Y:S01]  /*0da0*/  UIMAD UR8, UR15, UR5, UR4 ;  /* 0x000000050f0872a4 */ /* 0x000fe2000f8e0204 */
[----:B------:R-:W-:Y:S01]  /*0db0*/  IMAD.MOV.U32 R2, RZ, RZ, R6 ;  /* 0x000000ffff027224 */ /* 0x000fe200078e0006 */
[----:B------:R-:W-:Y:S01]  /*0dc0*/  UIMAD UR6, UR15, UR7, UR6 ;  /* 0x000000070f0672a4 */ /* 0x000fe2000f8e0206 */
[----:B------:R-:W-:Y:S01]  /*0dd0*/  IMAD.U32 R0, RZ, RZ, UR15 ;  /* 0x0000000fff007e24 */ /* 0x000fe2000f8e00ff */
[----:B------:R-:W-:Y:S01]  /*0de0*/  ULDC.64 UR4, c[0x0][0x1b8] ;  /* 0x00006e0000047ab9 */ /* 0x000fe20000000a00 */
[----:B------:R-:W-:Y:S01]  /*0df0*/  IMAD.WIDE.U32 R4, R9, c[0x0][0x188], R4 ;  /* 0x0000620009047a25 */ /* 0x000fe200078e0004 */
[----:B------:R-:W-:Y:S01]  /*0e00*/  UIMAD UR4, UR18, UR4, URZ ;  /* 0x00000004120472a4 */ /* 0x000fe2000f8e023f */
[----:B------:R1:W-:Y:S01]  /*0e10*/  STL.64 [R1+0x18], R30 ;  /* 0x0000181e01007387 */ /* 0x0003e20000100a00 */
[----:B------:R-:W-:Y:S01]  /*0e20*/  UMOV UR19, 0x6 ;  /* 0x0000000600137882 */ /* 0x000fe20000000000 */
        /* <DEDUP_REMOVED lines=8> */
[----:B------:R-:W-:Y:S01]  /*0eb0*/  USHF.L.U64.HI UR26, UR24, UR19, UR25 ;  /* 0x00000013181a7299 */ /* 0x000fe20008010219 */
[----:B------:R-:W-:Y:S01]  /*0ec0*/  STL.64 [R1+0x48], R34 ;  /* 0x0000482201007387 */ /* 0x000fe20000100a00 */
[----:B------:R-:W-:Y:S01]  /*0ed0*/  IMAD.MOV.U32 R14, RZ, RZ, R4 ;  /* 0x000000ffff0e7224 */ /* 0x000fe200078e0004 */
[----:B------:R-:W-:Y:S01]  /*0ee0*/  IADD3 R3, R7, UR4, RZ ;  /* 0x0000000407037c10 */ /* 0x000fe2000fffe0ff */
[----:B------:R-:W-:Y:S01]  /*0ef0*/  IMAD R0, R17, c[0x0][0x1d8], RZ ;  /* 0x0000760011007a24 */ /* 0x000fe200078e02ff */
[----:B------:R-:W-:Y:S01]  /*0f00*/  USHF.L.U32 UR24, UR24, 0x6, URZ ;  /* 0x0000000618187899 */ /* 0x000fe2000800063f */
[----:B------:R-:W-:Y:S01]  /*0f10*/  IMAD.MOV.U32 R4, RZ, RZ, R2 ;  /* 0x000000ffff047224 */ /* 0x000fe200078e0002 */
[----:B------:R-:W-:Y:S01]  /*0f20*/  USHF.R.S32.HI UR17, URZ, 0x1f, UR12 ;  /* 0x0000001f3f117899 */ /* 0x000fe2000801140c */
        /* <DEDUP_REMOVED lines=10> */
[----:B------:R-:W-:Y:S01]  /*0fd0*/  ULDC.64 UR6, c[0x0][0x278] ;  /* 0x00009e0000067ab9 */ /* 0x000fe20000000a00 */
[----:B------:R-:W-:Y:S01]  /*0fe0*/  IMAD.WIDE.U32 R4, R16, c[0x0][0x1a8], R2 ;  /* 0x00006a0010047a25 */ /* 0x000fe200078e0002 */
[----:B------:R-:W-:Y:S01]  /*0ff0*/  LEA.HI.X R7, R10, c[0x0][0x1c4], R7, 0x1, P0 ;  /* 0x000071000a077a11 */ /* 0x000fe200000f0c07 */
[----:B------:R-:W-:Y:S01]  /*1000*/  UIADD3 UR22, UR29, UR22, URZ ;  /* 0x000000161d167290 */ /* 0x000fe2000fffe03f */
[----:B------:R-:W-:Y:S01]  /*1010*/  IADD3 R2, P0, R6, UR24, RZ ;  /* 0x0000001806027c10 */ /* 0x000fe2000ff1e0ff */
[----:B------:R-:W-:Y:S01]  /*1020*/  IMAD R0, R16, c[0x0][0x1ac], R0 ;  /* 0x00006b0010007a24 */ /* 0x000fe200078e0200 */
[----:B------:R-:W-:Y:S01]  /*1030*/  UIMAD UR6, UR18, UR6, URZ ;  /* 0x00000006120672a4 */ /* 0x000fe2000f8e023f */
[----:B------:R-:W-:Y:S01]  /*1040*/  IMAD.MOV.U32 R18, RZ, RZ, R12 ;  /* 0x000000ffff127224 */ /* 0x000fe200078e000c */
[----:B------:R-:W-:Y:S01]  /*1050*/  IADD3.X R3, R7, UR26, RZ, P0, !PT ;  /* 0x0000001a07037c10 */ /* 0x000fe200087fe4ff */
[----:B------:R-:W-:Y:S01]  /*1060*/  IMAD.IADD R0, R5, 0x1, R0 ;  /* 0x0000000105007824 */ /* 0x000fe200078e0200 */
[----:B------:R-:W-:Y:S01]  /*1070*/  LEA R12, P0, R4, c[0x0][0x190], 0x1 ;  /* 0x00006400040c7a11 */ /* 0x000fe200078008ff */
[----:B------:R-:W-:Y:S01]  /*1080*/  IMAD.SHL.U32 R22, R20, 0x2, RZ ;  /* 0x0000000214167824 */ /* 0x000fe200078e00ff */
[----:B------:R-:W-:Y:S01]  /*1090*/  ULDC.64 UR8, c[0x0][0x1a8] ;  /* 0x00006a0000087ab9 */ /* 0x000fe20000000a00 */
[----:B------:R-:W-:Y:S01]  /*10a0*/  IMAD.WIDE.U32 R36, R28, c[0x0][0x178], R14 ;  /* 0x00005e001c247a25 */ /* 0x000fe200078e000e */
[----:B------:R-:W-:Y:S01]  /*10b0*/  LEA.HI.X R13, R4, c[0x0][0x194], R0, 0x1, P0 ;  /* 0x00006500040d7a11 */ /* 0x000fe200000f0c00 */
[----:B------:R-:W-:Y:S01]  /*10c0*/  USHF.L.U32 UR25, UR8, 0x6, URZ ;  /* 0x0000000608197899 */ /* 0x000fe2000800063f */
        /* <DEDUP_REMOVED lines=9> */
[----:B------:R-:W-:Y:S01]  /*1160*/  USHF.L.U32 UR23, UR12, 0x7, URZ ;  /* 0x000000070c177899 */ /* 0x000fe2000800063f */
[----:B------:R-:W-:Y:S01]  /*1170*/  IMAD.U32 R5, RZ, RZ, UR29 ;  /* 0x0000001dff057e24 */ /* 0x000fe2000f8e00ff */
[----:B------:R-:W-:Y:S01]  /*1180*/  STL.64 [R1+0x40], R36 ;  /* 0x0000402401007387 */ /* 0x000fe20000100a00 */
[----:B------:R-:W-:Y:S01]  /*1190*/  IMAD.U32 R5, RZ, RZ, UR22 ;  /* 0x00000016ff057e24 */ /* 0x000fe2000f8e00ff */
[----:B------:R-:W-:Y:S01]  /*11a0*/  USHF.L.U64.HI UR22, UR8, UR19, UR9 ;  /* 0x0000001308167299 */ /* 0x000fe20008010209 */
[----:B------:R-:W-:Y:S01]  /*11b0*/  IMAD.IADD R23, R37, 0x1, R0 ;  /* 0x0000000125177824 */ /* 0x000fe200078e0200 */
[----:B------:R-:W-:Y:S01]  /*11c0*/  LEA R0, P4, R4, R36, 0x7 ;  /* 0x0000002404007211 */ /* 0x000fe200078838ff */
[----:B------:R-:W-:Y:S01]  /*11d0*/  UIMAD UR8, UR15, UR7, UR6 ;  /* 0x000000070f0872a4 */ /* 0x000fe2000f8e0206 */
[----:B------:R-:W-:Y:S01]  /*11e0*/  IMAD.U32 R10, RZ, RZ, UR15 ;  /* 0x0000000fff0a7e24 */ /* 0x000fe2000f8e00ff */
[----:B------:R-:W-:Y:S01]  /*11f0*/  ISETP.GE.OR P2, PT, R8, c[0x0][0x19c], !P2 ;  /* 0x0000670008007a0c */ /* 0x000fe20005746670 */
[----:B------:R-:W-:Y:S01]  /*1200*/  STL [R1+0x54], R23 ;  /* 0x0000541701007387 */ /* 0x000fe20000100800 */
[----:B------:R-:W-:Y:S01]  /*1210*/  LEA.HI.X R5, R4, R23, R5, 0x7, P4 ;  /* 0x0000001704057211 */ /* 0x000fe200020f3c05 */
[----:B------:R-:W-:Y:S01]  /*1220*/  IMAD.WIDE.U32 R10, R10, c[0x0][0x218], R18 ;  /* 0x000086000a0a7a25 */ /* 0x000fe200078e0012 */
[----:B------:R-:W-:Y:S01]  /*1230*/  ISETP.GT.AND P4, PT, R26, 0x1f, PT ;  /* 0x0000001f1a00780c */ /* 0x000fe20003f84270 */
[----:B------:R-:W-:Y:S01]  /*1240*/  ULDC.64 UR6, c[0x0][0x218] ;  /* 0x0000860000067ab9 */ /* 0x000fe20000000a00 */
[----:B------:R-:W-:Y:S01]  /*1250*/  IADD3 R14, R35, UR8, RZ ;  /* 0x00000008230e7c10 */ /* 0x000fe2000fffe0ff */
[----:B------:R-:W-:Y:S01]  /*1260*/  UIMAD UR6, UR18, UR6, URZ ;  /* 0x00000006120672a4 */ /* 0x000fe2000f8e023f */
[----:B------:R-:W-:Y:S01]  /*1270*/  IMAD.U32 R16, RZ, RZ, UR14 ;  /* 0x0000000eff107e24 */ /* 0x000fe2000f8e00ff */
[----:B------:R-:W-:Y:S01]  /*1280*/  USHF.L.U32 UR9, UR4, 0x6, URZ ;  /* 0x0000000604097899 */ /* 0x000fe2000800063f */
[----:B------:R-:W-:Y:S01]  /*1290*/  LEA.HI R15, R21, R26, RZ, 0x4 ;  /* 0x0000001a150f7211 */ /* 0x000fe200078f20ff */
[----:B------:R4:W-:Y:S01]  /*12a0*/  STL [R1+0x50], R14 ;  /* 0x0000500e01007387 */ /* 0x0009e20000100800 */
[----:B------:R-:W-:Y:S01]  /*12b0*/  UIMAD UR7, UR15, UR7, UR6 ;  /* 0x000000070f0772a4 */ /* 0x000fe2000f8e0206 */
[----:B------:R-:W-:Y:S01]  /*12c0*/  IMAD.WIDE.U32 R16, R16, c[0x0][0x288], R30 ;  /* 0x0000a20010107a25 */ /* 0x000fe200078e001e */
[----:B------:R-:W-:Y:S01]  /*12d0*/  USHF.L.U64.HI UR8, UR4, UR19, UR5 ;  /* 0x0000001304087299 */ /* 0x000fe20008010205 */
[----:B---3--:R-:W-:-:S02]  /*12e0*/  IADD3 R2, P6, R2, UR24, RZ ;  /* 0x0000001802027c10 */ /* 0x008fc4000ffde0ff */
[----:B------:R-:W-:Y:S01]  /*12f0*/  ULDC.64 UR4, c[0x0][0x208] ;  /* 0x0000820000047ab9 */ /* 0x000fe20000000a00 */
[----:B------:R-:W-:Y:S01]  /*1300*/  IADD3 R11, R11, UR7, RZ ;  /* 0x000000070b0b7c10 */ /* 0x000fe2000fffe0ff */
[----:B------:R-:W-:Y:S01]  /*1310*/  ULDC.64 UR6, c[0x0][0x288] ;  /* 0x0000a20000067ab9 */ /* 0x000fe20000000a00 */
[----:B------:R-:W-:Y:S01]  /*1320*/  IADD3.X R3, R3, UR26, RZ, P6, !PT ;  /* 0x0000001a03037c10 */ /* 0x000fe2000b7fe4ff */
[----:B------:R-:W-:Y:S02]  /*1330*/  UIMAD UR6, UR11, UR6, URZ ;  /* 0x000000060b0672a4 */ /* 0x000fe4000f8e023f */
[----:B-1----:R-:W-:Y:S02]  /*1340*/  IMAD.WIDE.U32 R30, R28, c[0x0][0x208], R10 ;  /* 0x000082001c1e7a25 */ /* 0x002fe400078e000a */
[----:B------:R1:W-:Y:S01]  /*1350*/  LDGSTS.E.BYPASS.LTC128B.128 [R22+0x6080], [R2.64], !P0 ;  /* 0x0608000002167fae */ /* 0x0003e2000c101d54 */
[----:B--2---:R-:W-:Y:S01]  /*1360*/  LEA R6, P0, R0, c[0x0][0x160], 0x1 ;  /* 0x0000580000067a11 */ /* 0x004fe200078008ff */
[----:B------:R-:W-:-:S02]  /*1370*/  IMAD.MOV.U32 R32, RZ, RZ, R30 ;  /* 0x000000ffff207224 */ /* 0x000fc400078e001e */
[----:B------:R2:W-:Y:S01]  /*1380*/  STL.64 [R1+0x30], R30 ;  /* 0x0000301e01007387 */ /* 0x0005e20000100a00 */
[----:B------:R-:W-:Y:S02]  /*1390*/  LEA.HI.X R7, R0, c[0x0][0x164], R5, 0x1, P0 ;  /* 0x0000590000077a11 */ /* 0x000fe400000f0c05 */
[----:B------:R-:W-:Y:S02]  /*13a0*/  @!P4 IADD3 R0, P0, R34, UR23, RZ ;  /* 0x000000172200cc10 */ /* 0x000fe4000ff1e0ff */
[----:B-1----:R-:W-:Y:S01]  /*13b0*/  IADD3 R2, P6, R2, UR24, RZ ;  /* 0x0000001802027c10 */ /* 0x002fe2000ffde0ff */
[----:B------:R-:W-:-:S03]  /*13c0*/  USHF.R.S32.HI UR24, URZ, 0x1f, UR23 ;  /* 0x0000001f3f187899 */ /* 0x000fc60008011417 */
[----:B------:R-:W-:Y:S01]  /*13d0*/  IADD3.X R3, R3, UR26, RZ, P6, !PT ;  /* 0x0000001a03037c10 */ /* 0x000fe2000b7fe4ff */
[----:B------:R-:W-:Y:S01]  /*13e0*/  UIMAD UR26, UR14, UR7, UR6 ;  /* 0x000000070e1a72a4 */ /* 0x000fe2000f8e0206 */
[----:B------:R-:W-:Y:S01]  /*13f0*/  ISETP.GE.OR P6, PT, R8, c[0x0][0x1cc], !P1 ;  /* 0x0000730008007a0c */ /* 0x000fe20004fc6670 */
[----:B------:R-:W-:Y:S01]  /*1400*/  USHF.L.U32 UR7, UR4, 0x7, URZ ;  /* 0x0000000704077899 */ /* 0x000fe2000800063f */
[----:B------:R-:W-:Y:S01]  /*1410*/  @!P4 IADD3.X R4, R14, UR24, RZ, P0, !PT ;  /* 0x000000180e04cc10 */ /* 0x000fe200087fe4ff */
[----:B----4-:R-:W-:Y:S01]  /*1420*/  IMAD.U32 R14, RZ, RZ, UR23 ;  /* 0x00000017ff0e7e24 */ /* 0x010fe2000f8e00ff */
[----:B------:R-:W-:Y:S01]  /*1430*/  @!P4 LEA R18, P0, R0, c[0x0][0x258], 0x2 ;  /* 0x000096000012ca11 */ /* 0x000fe200078010ff */
[----:B------:R-:W-:Y:S01]  /*1440*/  UMOV UR6, 0x7 ;  /* 0x0000000700067882 */ /* 0x000fe20000000000 */
[----:B------:R-:W-:Y:S01]  /*1450*/  ISETP.GE.OR P1, PT, R8, c[0x0][0x19c], !P1 ;  /* 0x0000670008007a0c */ /* 0x000fe20004f26670 */
[----:B------:R-:W-:Y:S01]  /*1460*/  USHF.L.U64.HI UR6, UR4, UR6, UR5 ;  /* 0x0000000604067299 */ /* 0x000fe20008010205 */
[----:B------:R-:W-:Y:S01]  /*1470*/  @!P4 LEA.HI.X R19, R0, c[0x0][0x25c], R4, 0x2, P0 ;  /* 0x000097000013ca11 */ /* 0x000fe200000f1404 */
[----:B------:R-:W-:Y:S01]  /*1480*/  IMAD R0, R29, c[0x0][0x208], RZ ;  /* 0x000082001d007a24 */ /* 0x000fe200078e02ff */
[----:B------:R-:W-:Y:S01]  /*1490*/  IADD3 R4, P0, R12, UR25, RZ ;  /* 0x000000190c047c10 */ /* 0x000fe2000ff1e0ff */
[----:B------:R-:W-:Y:S01]  /*14a0*/  UIMAD UR5, UR6, UR12, URZ ;  /* 0x0000000c060572a4 */ /* 0x000fe2000f8e023f */
[C---:B------:R-:W-:Y:S01]  /*14b0*/  IADD3 R14, -R28.reuse, c[0x0][0x168], -R14 ;  /* 0x00005a001c0e7a10 */ /* 0x040fe20007ffe90e */
[----:B------:R1:W-:Y:S01]  /*14c0*/  LDGSTS.E.BYPASS.LTC128B.128 [R22+0x7080], [R2.64], !P6 ;  /* 0x0708000002167fae */ /* 0x0003e2000f101d54 */
[----:B------:R-:W-:Y:S01]  /*14d0*/  IADD3.X R5, R13, UR22, RZ, P0, !PT ;  /* 0x000000160d057c10 */ /* 0x000fe200087fe4ff */
[----:B------:R-:W-:Y:S01]  /*14e0*/  IMAD R0, R28, c[0x0][0x20c], R0 ;  /* 0x000083001c007a24 */ /* 0x000fe200078e0200 */
[----:B------:R-:W-:Y:S01]  /*14f0*/  ISETP.GE.AND P6, PT, R8, c[0x0][0x16c], PT ;  /* 0x00005b0008007a0c */ /* 0x000fe20003fc6270 */
[----:B------:R3:W-:Y:S01]  /*1500*/  LDGSTS.E.BYPASS.LTC128B.128 [R22+0x80], [R12.64], !P5 ;  /* 0x000800000c167fae */ /* 0x0007e2000e901d54 */
[----:B------:R-:W-:Y:S01]  /*1510*/  IMAD.U32 R23, RZ, RZ, UR7 ;  /* 0x00000007ff177e24 */ /* 0x000fe2000f8e00ff */
[----:B------:R-:W-:Y:S01]  /*1520*/  UIMAD UR5, UR17, UR7, UR5 ;  /* 0x00000007110572a4 */ /* 0x000fe2000f8e0205 */
[----:B------:R-:W-:Y:S01]  /*1530*/  IMAD.IADD R33, R31, 0x1, R0 ;  /* 0x000000011f217824 */ /* 0x000fe200078e0200 */
[----:B------:R4:W-:Y:S01]  /*1540*/  LDGSTS.E.BYPASS.LTC128B.128 [R22+0x1080], [R4.64], !P3 ;  /* 0x0108000004167fae */ /* 0x0009e2000d901d54 */
[----:B------:R-:W-:Y:S01]  /*1550*/  ISETP.LT.OR P3, PT, R14, 0x1, P6 ;  /* 0x000000010e00780c */ /* 0x000fe20003761670 */
[----:B------:R-:W-:Y:S01]  /*1560*/  USHF.L.U32 UR17, UR4, 0x6, URZ ;  /* 0x0000000604117899 */ /* 0x000fe2000800063f */
[----:B------:R-:W-:Y:S01]  /*1570*/  IMAD.WIDE.U32 R10, R23, UR12, R32 ;  /* 0x0000000c170a7c25 */ /* 0x000fe2000f8e0020 */
[----:B------:R-:W-:Y:S01]  /*1580*/  ISETP.GE.AND P5, PT, R8, c[0x0][0x1fc], PT ;  /* 0x00007f0008007a0c */ /* 0x000fe20003fa6270 */
[----:B------:R2:W-:Y:S01]  /*1590*/  STL.64 [R1+0x20], R32 ;  /* 0x0000202001007387 */ /* 0x0005e20000100a00 */
[----:B------:R-:W-:Y:S01]  /*15a0*/  IADD3 R9, R17, UR26, RZ ;  /* 0x0000001a11097c10 */ /* 0x000fe2000fffe0ff */
[----:B------:R-:W-:Y:S01]  /*15b0*/  IMAD.MOV.U32 R8, RZ, RZ, R16 ;  /* 0x000000ffff087224 */ /* 0x000fe200078e0010 */
[----:B------:R-:W-:Y:S01]  /*15c0*/  IADD3 R0, R11, UR5, RZ ;  /* 0x000000050b007c10 */ /* 0x000fe2000fffe0ff */
[----:B------:R-:W-:-:S02]  /*15d0*/  ULDC UR5, c[0x0][0x20c] ;  /* 0x0000830000057ab9 */ /* 0x000fc40000000800 */
[----:B------:R-:W-:-:S03]  /*15e0*/  USHF.L.U64.HI UR19, UR4, UR19, UR5 ;  /* 0x0000001304137299 */ /* 0x000fc60008010205 */
[----:B------:R-:W-:Y:S02]  /*15f0*/  ULDC.64 UR4, c[0x0][0x290] ;  /* 0x0000a40000047ab9 */ /* 0x000fe40000000a00 */
[----:B------:R-:W-:Y:S01]  /*1600*/  UIMAD UR4, UR18, UR4, URZ ;  /* 0x00000004120472a4 */ /* 0x000fe2000f8e023f */
[----:B-1----:R-:W-:-:S03]  /*1610*/  IADD3 R2, P0, R4, UR25, RZ ;  /* 0x0000001904027c10 */ /* 0x002fc6000ff1e0ff */
[----:B------:R-:W-:Y:S01]  /*1620*/  UIMAD UR4, UR15, UR5, UR4 ;  /* 0x000000050f0472a4 */ /* 0x000fe2000f8e0204 */
[----:B------:R-:W-:Y:S02]  /*1630*/  IADD3.X R3, R5, UR22, RZ, P0, !PT ;  /* 0x0000001605037c10 */ /* 0x000fe400087fe4ff */
[----:B---3--:R-:W-:-:S03]  /*1640*/  IADD3 R12, P0, R2, UR25, RZ ;  /* 0x00000019020c7c10 */ /* 0x008fc6000ff1e0ff */
[----:B------:R1:W-:Y:S01]  /*1650*/  LDGSTS.E.BYPASS.LTC128B.128 [R22+0x2080], [R2.64], !P2 ;  /* 0x0208000002167fae */ /* 0x0003e2000d101d54 */
[----:B------:R-:W-:Y:S02]  /*1660*/  IADD3.X R13, R3, UR22, RZ, P0, !PT ;  /* 0x00000016030d7c10 */ /* 0x000fe400087fe4ff */
[----:B------:R-:W-:-:S03]  /*1670*/  ISETP.LT.OR P2, PT, R14, 0x41, P6 ;  /* 0x000000410e00780c */ /* 0x000fc60003741670 */
[----:B------:R3:W-:Y:S01]  /*1680*/  LDGSTS.E.BYPASS.LTC128B.128 [R22+0x3080], [R12.64], !P1 ;  /* 0x030800000c167fae */ /* 0x0007e2000c901d54 */
[----:B------:R-:W-:-:S03]  /*1690*/  ISETP.LT.OR P1, PT, R14, 0x61, P6 ;  /* 0x000000610e00780c */ /* 0x000fc60003721670 */
[----:B------:R-:W0:Y:S04]  /*16a0*/  LDGDEPBAR ;  /* 0x00000000000079af */ /* 0x000e280000000000 */
[----:B------:R5:W-:Y:S01]  /*16b0*/  LDGSTS.E.BYPASS.LTC128B.128 [R22+0x8080], [R6.64], !P3 ;  /* 0x0808000006167fae */ /* 0x000be2000d901d54 */
[----:B------:R-:W-:Y:S02]  /*16c0*/  ISETP.LT.OR P3, PT, R14, 0x21, P6 ;  /* 0x000000210e00780c */ /* 0x000fe40003761670 */
[----:B-1----:R-:W-:-:S04]  /*16d0*/  SHF.R.S32.HI R3, RZ, 0x4, R15 ;  /* 0x00000004ff037819 */ /* 0x002fc8000001140f */
        /* <DEDUP_REMOVED lines=8> */
[----:B---3--:R-:W-:Y:S02]  /*1760*/  IADD3 R12, P0, R4, UR9, RZ ;  /* 0x00000009040c7c10 */ /* 0x008fe4000ff1e0ff */
[----:B------:R-:W-:Y:S01]  /*1770*/  ISETP.LT.OR P3, PT, R14, 0x41, P5 ;  /* 0x000000410e00780c */ /* 0x000fe20002f61670 */
[----:B------:R3:W-:Y:S01]  /*1780*/  LDGSTS.E.BYPASS.LTC128B.128 [R22+0xa080], [R4.64], !P2 ;  /* 0x0a08000004167fae */ /* 0x0007e2000d101d54 */
[----:B------:R-:W-:Y:S02]  /*1790*/  IADD3.X R13, R5, UR8, RZ, P0, !PT ;  /* 0x00000008050d7c10 */ /* 0x000fe400087fe4ff */
[----:B------:R-:W-:Y:S02]  /*17a0*/  LEA R2, P0, R10, c[0x0][0x1f0], 0x1 ;  /* 0x00007c000a027a11 */ /* 0x000fe400078008ff */
[----:B------:R-:W-:Y:S01]  /*17b0*/  ISETP.LT.OR P2, PT, R14, 0x61, P5 ;  /* 0x000000610e00780c */ /* 0x000fe20002f41670 */
[----:B------:R4:W-:Y:S01]  /*17c0*/  LDGSTS.E.BYPASS.LTC128B.128 [R22+0xb080], [R12.64], !P1 ;  /* 0x0b0800000c167fae */ /* 0x0009e2000c901d54 */
[----:B------:R-:W-:Y:S01]  /*17d0*/  LEA.HI.X R3, R10, c[0x0][0x1f4], R0, 0x1, P0 ;  /* 0x00007d000a037a11 */ /* 0x000fe200000f0c00 */
[----:B------:R-:W-:Y:S01]  /*17e0*/  IMAD.U32 R0, RZ, RZ, UR15 ;  /* 0x0000000fff007e24 */ /* 0x000fe2000f8e00ff */
[----:B------:R-:W-:-:S02]  /*17f0*/  ISETP.LT.OR P0, PT, R14, 0x1, P5 ;  /* 0x000000010e00780c */ /* 0x000fc40002f01670 */
[----:B------:R-:W-:Y:S01]  /*1800*/  ISETP.LT.OR P1, PT, R14, 0x21, P5 ;  /* 0x000000210e00780c */ /* 0x000fe20002f21670 */
[----:B--2---:R-:W-:Y:S01]  /*1810*/  IMAD.WIDE.U32 R30, R0, c[0x0][0x290], R8 ;  /* 0x0000a400001e7a25 */ /* 0x004fe200078e0008 */
[----:B------:R-:W-:-:S04]  /*1820*/  LOP3.LUT R0, R15, 0xfffffff0, RZ, 0xc0, !PT ;  /* 0xfffffff00f007812 */ /* 0x000fc800078ec0ff */
[----:B------:R-:W-:Y:S01]  /*1830*/  IADD3 R25, R31, UR4, RZ ;  /* 0x000000041f197c10 */ /* 0x000fe2000fffe0ff */
[----:B------:R-:W-:Y:S01]  /*1840*/  UIADD3 UR4, UR12, 0x1, URZ ;  /* 0x000000010c047890 */ /* 0x000fe2000fffe03f */
[----:B------:R2:W-:Y:S01]  /*1850*/  STL.64 [R1+0x28], R30 ;  /* 0x0000281e01007387 */ /* 0x0005e20000100a00 */
[C---:B-1----:R-:W-:Y:S02]  /*1860*/  IMAD.IADD R7, R26.reuse, 0x1, -R0 ;  /* 0x000000011a077824 */ /* 0x042fe400078e0a00 */
        /* <DEDUP_REMOVED lines=12> */
[----:B-1----:R-:W-:-:S04]  /*1930*/  SHF.R.S32.HI R4, RZ, 0x1f, R13 ;  /* 0x0000001fff047819 */ /* 0x002fc8000001140d */
        /* <DEDUP_REMOVED lines=16> */
[----:B-1----:R-:W-:-:S04]  /*1a40*/  IADD3 R2, P1, R2, UR17, RZ ;  /* 0x0000001102027c10 */ /* 0x002fc8000ff3e0ff */
[----:B------:R-:W-:Y:S02]  /*1a50*/  LOP3.LUT R0, R14, 0x10, R0, 0xf8, !PT ;  /* 0x000000100e007812 */ /* 0x000fe400078ef800 */
[----:B------:R-:W-:Y:S02]  /*1a60*/  IADD3.X R3, R3, UR19, RZ, P1, !PT ;  /* 0x0000001303037c10 */ /* 0x000fe40008ffe4ff */
[----:B------:R-:W-:-:S03]  /*1a70*/  IADD3 R6, P1, R2, UR17, RZ ;  /* 0x0000001102067c10 */ /* 0x000fc6000ff3e0ff */
[----:B------:R1:W-:Y:S01]  /*1a80*/  LDGSTS.E.BYPASS.LTC128B.128 [R22+0x12080], [R2.64], !P3 ;  /* 0x1208000002167fae */ /* 0x0003e2000d901d54 */
[----:B------:R-:W-:-:S05]  /*1a90*/  IADD3.X R7, R3, UR19, RZ, P1, !PT ;  /* 0x0000001303077c10 */ /* 0x000fca0008ffe4ff */
[----:B------:R2:W-:Y:S01]  /*1aa0*/  LDGSTS.E.BYPASS.LTC128B.128 [R22+0x13080], [R6.64], !P2 ;  /* 0x1308000006167fae */ /* 0x0005e2000d101d54 */
        /* <DEDUP_REMOVED lines=27> */
[----:B--2---:R-:W-:Y:S01]  /*1c60*/  LEA R2, P1, R4, c[0x0][0x1f0], 0x1 ;  /* 0x00007c0004027a11 */ /* 0x004fe200078208ff */
        /* <DEDUP_REMOVED lines=25> */
.L_x_1581:
[----:B---3--:R-:W-:Y:S05]  /*1e00*/  BSYNC B0 ;  /* 0x0000000000007941 */ /* 0x008fea0003800000 */
.L_x_1580:
[----:B-12---:R-:W-:Y:S01]  /*1e10*/  IMAD.SHL.U32 R2, R24, 0x40, RZ ;  /* 0x0000004018027824 */ /* 0x006fe200078e00ff */
        /* <DEDUP_REMOVED lines=13> */
[----:B------:R-:W-:Y:S01]  /*1ef0*/  IMAD.SHL.U32 R225, R232, 0x2, RZ ;  /* 0x00000002e8e17824 */ /* 0x000fe200078e00ff */
        /* <DEDUP_REMOVED lines=28> */
[----:B------:R-:W-:Y:S01]  /*20c0*/  LEA.HI.SX32 R4, R0, R9, 0x1e ;  /* 0x0000000900047211 */ /* 0x000fe200078ff2ff */
        /* <DEDUP_REMOVED lines=13> */
[C---:B------:R-:W-:Y:S01]  /*21a0*/  SEL R116, R241.reuse, 0xffffffc0, !P3 ;  /* 0xffffffc0f1747807 */ /* 0x040fe20005800000 */
        /* <DEDUP_REMOVED lines=50> */
.L_x_1584:
        /* <DEDUP_REMOVED lines=130> */
[----:B------:R-:W-:Y:S01]  /*2cf0*/  UIMAD UR24, UR24, UR6, URZ ;  /* 0x00000006181872a4 */ /* 0x000fe2000f8e023f */
[----:B------:R-:W-:Y:S02]  /*2d00*/  IMAD.U32 R0, RZ, RZ, UR26 ;  /* 0x0000001aff007e24 */ /* 0x000fe4000f8e00ff */
[----:B------:R-:W5:Y:S01]  /*2d10*/  LDL R243, [R1+0x54] ;  /* 0x0000540001f37983 */ /* 0x000f620000100800 */
[----:B------:R-:W-:Y:S01]  /*2d20*/  UIMAD UR24, UR25, UR7, UR24 ;  /* 0x00000007191872a4 */ /* 0x000fe2000f8e0218 */
[----:B------:R-:W-:Y:S01]  /*2d30*/  IMAD.U32 R70, RZ, RZ, UR26 ;  /* 0x0000001aff467e24 */ /* 0x000fe2000f8e00ff */
[----:B------:R-:W-:Y:S01]  /*2d40*/  UIMAD UR25, UR25, UR18, UR5 ;  /* 0x00000012191972a4 */ /* 0x000fe2000f8e0205 */
[----:B------:R-:W5:Y:S01]  /*2d50*/  LDL R123, [R1+0x50] ;  /* 0x00005000017b7983 */ /* 0x000f620000100800 */
[----:B------:R-:W-:Y:S03]  /*2d60*/  UIADD3 UR24, UR27, UR24, URZ ;  /* 0x000000181b187290 */ /* 0x000fe6000fffe03f */
[----:B------:R-:W5:Y:S03]  /*2d70*/  LDL R122, [R1+0x5c] ;  /* 0x00005c00017a7983 */ /* 0x000f660000100800 */
[----:B------:R-:W-:Y:S01]  /*2d80*/  IMAD.U32 R69, RZ, RZ, UR24 ;  /* 0x00000018ff457e24 */ /* 0x000fe2000f8e00ff */
[----:B------:R-:W5:Y:S01]  /*2d90*/  LDL.64 R120, [R1+0x18] ;  /* 0x0000180001787983 */ /* 0x000f620000100a00 */
[----:B--2---:R-:W-:Y:S02]  /*2da0*/  LEA R0, P1, R0, R250, 0x7 ;  /* 0x000000fa00007211 */ /* 0x004fe400078238ff */
[----:B---3--:R-:W-:Y:S02]  /*2db0*/  IADD3 R72, -R248, UR25, RZ ;  /* 0x00000019f8487c10 */ /* 0x008fe4000fffe1ff */
[----:B----4-:R-:W-:Y:S02]  /*2dc0*/  @!P4 IADD3 R73, P0, R68, R246, RZ ;  /* 0x000000f64449c210 */ /* 0x010fe40007f1e0ff */
[----:B------:R-:W-:Y:S02]  /*2dd0*/  ISETP.LT.OR P2, PT, R72, 0x1, P6 ;  /* 0x000000014800780c */ /* 0x000fe40003741670 */
[----:B-----5:R-:W-:Y:S02]  /*2de0*/  LEA.HI.X R69, R70, R243, R69, 0x7, P1 ;  /* 0x000000f346457211 */ /* 0x020fe400008f3c45 */
[----:B------:R-:W-:Y:S02]  /*2df0*/  LEA R70, P1, R0, c[0x0][0x160], 0x1 ;  /* 0x0000580000467a11 */ /* 0x000fe400078208ff */
        /* <DEDUP_REMOVED lines=26> */
.L_x_1582:
[-C--:B-12-4-:R-:W-:Y:S01]  /*2fa0*/  HMMA.16816.F32 R68, R128, R80.reuse, RZ ;  /* 0x000000508044723c */ /* 0x096fe200000018ff */
[----:B------:R-:W2:Y:S01]  /*2fb0*/  LDL R243, [R1+0x3c] ;  /* 0x00003c0001f37983 */ /* 0x000ea20000100800 */
[----:B------:R-:W-:Y:S02]  /*2fc0*/  ULEA UR7, UR12, 0x1, 0x7 ;  /* 0x000000010c077891 */ /* 0x000fe4000f8e383f */
[----:B------:R-:W-:Y:S01]  /*2fd0*/  USHF.L.U32 UR6, UR16, 0x7, URZ ;  /* 0x0000000710067899 */ /* 0x000fe2000800063f */
[----:B------:R-:W0:Y:S01]  /*2fe0*/  LDGDEPBAR ;  /* 0x00000000000079af */ /* 0x000e220000000000 */
[----:B------:R-:W-:Y:S02]  /*2ff0*/  UIADD3 UR24, UR12, 0x2, URZ ;  /* 0x000000020c187890 */ /* 0x000fe4000fffe03f */
[C---:B------:R-:W-:Y:S01]  /*3000*/  HMMA.16816.F32 R72, R124.reuse, R80, RZ ;  /* 0x000000507c48723c */ /* 0x040fe200000018ff */
[----:B------:R-:W-:Y:S02]  /*3010*/  UIADD3 UR6, UR7, UR10, -UR6 ;  /* 0x0000000a07067290 */ /* 0x000fe4000fffe806 */
[----:B------:R-:W-:Y:S04]  /*3020*/  UISETP.GE.AND UP0, UPT, UR24, UR13, UPT ;  /* 0x0000000d1800728c */ /* 0x000fe8000bf06270 */
[----:B------:R-:W-:Y:S01]  /*3030*/  IMAD.U32 R0, RZ, RZ, UR6 ;  /* 0x00000006ff007e24 */ /* 0x000fe2000f8e00ff */
[-C--:B------:R-:W-:Y:S04]  /*3040*/  HMMA.16816.F32 R76, R124, R82.reuse, RZ ;  /* 0x000000527c4c723c */ /* 0x080fe800000018ff */
[----:B------:R-:W-:Y:S04]  /*3050*/  IADD3 R0, R244, -c[0x0][0x168], R0 ;  /* 0x80005a00f4007a10 */ /* 0x000fe80007ffe000 */
        /* <DEDUP_REMOVED lines=12> */
[----:B------:R-:W-:Y:S01]  /*3120*/  HMMA.16816.F32 R128, R128, R198, RZ ;  /* 0x000000c68080723c */ /* 0x000fe200000018ff */
[----:B------:R-:W3:Y:S07]  /*3130*/  LDL R199, [R1] ;  /* 0x0000000001c77983 */ /* 0x000eee0000100800 */
        /* <DEDUP_REMOVED lines=16> */
[----:B---3--:R-:W-:Y:S02]  /*3240*/  IMAD.MOV.U32 R220, RZ, RZ, R199 ;  /* 0x000000ffffdc7224 */ /* 0x008fe400078e00c7 */
[----:B--2---:R-:W-:Y:S06]  /*3250*/  IMAD.IADD R243, R0, 0x1, -R243 ;  /* 0x0000000100f37824 */ /* 0x004fec00078e0af3 */
[----:B------:R-:W-:Y:S04]  /*3260*/  IMNMX R0, R199, R243, PT ;  /* 0x000000f3c7007217 */ /* 0x000fe80003800200 */
        /* <DEDUP_REMOVED lines=8> */
[----:B------:R1:W2:Y:S02]  /*32f0*/  MUFU.EX2 R198, R4 ;  /* 0x0000000400c67308 */ /* 0x0002a40000000800 */
[----:B-1----:R-:W-:Y:S01]  /*3300*/  FSEL R4, R16, -INF , P0 ;  /* 0xff80000010047808 */ /* 0x002fe20000000000 */
[----:B--2---:R-:W-:Y:S01]  /*3310*/  IMAD.MOV.U32 R221, RZ, RZ, R198 ;  /* 0x000000ffffdd7224 */ /* 0x004fe200078e00c6 */
        /* <DEDUP_REMOVED lines=26> */
[--C-:B------:R-:W-:Y:S03]  /*34c0*/  FFMA.FTZ R4, R4, c[0x0][0x29c], -R3.reuse ;  /* 0x0000a70004047a23 */ /* 0x100fe60000010803 */
[----:B------:R-:W-:Y:S01]  /*34d0*/  IMNMX R36, R220, R36, PT ;  /* 0x00000024dc247217 */ /* 0x000fe20003800200 */
        /* <DEDUP_REMOVED lines=10> */
[----:B------:R-:W-:Y:S03]  /*3580*/  ISETP.GT.AND P0, PT, R0, 0x60, PT ;  /* 0x000000600000780c */ /* 0x000fe60003f04270 */
[----:B------:R-:W-:Y:S04]  /*3590*/  FFMA.FTZ R4, R4, c[0x0][0x29c], -R3 ;  /* 0x0000a70004047a23 */ /* 0x000fe80000010803 */
[----:B------:R1:W-:Y:S01]  /*35a0*/  MUFU.EX2 R245, R4 ;  /* 0x0000000400f57308 */ /* 0x0003e20000000800 */
[----:B--2---:R-:W-:Y:S01]  /*35b0*/  IMAD.MOV.U32 R48, RZ, RZ, R197 ;  /* 0x000000ffff307224 */ /* 0x004fe200078e00c5 */
[----:B-1----:R-:W-:Y:S02]  /*35c0*/  FSEL R4, R52, -INF , P0 ;  /* 0xff80000034047808 */ /* 0x002fe40000000000 */
[----:B------:R-:W-:Y:S02]  /*35d0*/  ISETP.GT.AND P0, PT, R0, 0x61, PT ;  /* 0x000000610000780c */ /* 0x000fe40003f04270 */
[----:B---3--:R-:W-:Y:S01]  /*35e0*/  MOV R52, R196 ;  /* 0x000000c400347202 */ /* 0x008fe20000000f00 */
[--C-:B------:R-:W-:Y:S01]  /*35f0*/  FFMA.FTZ R4, R4, c[0x0][0x29c], -R3.reuse ;  /* 0x0000a70004047a23 */ /* 0x100fe20000010803 */
[----:B------:R-:W-:Y:S02]  /*3600*/  FSEL R53, R53, -INF , P0 ;  /* 0xff80000035357808 */ /* 0x000fe40000000000 */
[----:B------:R-:W-:Y:S01]  /*3610*/  ISETP.GT.AND P0, PT, R0, 0x70, PT ;  /* 0x000000700000780c */ /* 0x000fe20003f04270 */
[----:B------:R1:W-:Y:S02]  /*3620*/  MUFU.EX2 R244, R4 ;  /* 0x0000000400f47308 */ /* 0x0003e40000000800 */
[--C-:B------:R-:W-:Y:S08]  /*3630*/  FFMA.FTZ R53, R53, c[0x0][0x29c], -R3.reuse ;  /* 0x0000a70035357a23 */ /* 0x100ff00000010803 */
[----:B------:R2:W3:Y:S01]  /*3640*/  MUFU.EX2 R219, R53 ;  /* 0x0000003500db7308 */ /* 0x0004e20000000800 */
[----:B-1----:R-:W-:Y:S02]  /*3650*/  FSEL R4, R64, -INF , P0 ;  /* 0xff80000040047808 */ /* 0x002fe40000000000 */
[----:B------:R-:W-:Y:S02]  /*3660*/  SHF.L.U32 R64, R233, 0x1, RZ ;  /* 0x00000001e9407819 */ /* 0x000fe400000006ff */
[----:B------:R-:W-:Y:S01]  /*3670*/  ISETP.GT.AND P0, PT, R0, 0x71, PT ;  /* 0x000000710000780c */ /* 0x000fe20003f04270 */
[--C-:B------:R-:W-:Y:S01]  /*3680*/  FFMA.FTZ R4, R4, c[0x0][0x29c], -R3.reuse ;  /* 0x0000a70004047a23 */ /* 0x100fe20000010803 */
[----:B------:R-:W-:Y:S01]  /*3690*/  IADD3 R32, R64, R2, R230 ;  /* 0x0000000240207210 */ /* 0x000fe20007ffe0e6 */
[----:B------:R-:W-:Y:S01]  /*36a0*/  IMAD.IADD R0, R2, 0x1, R64 ;  /* 0x0000000102007824 */ /* 0x000fe200078e0240 */
[----:B------:R-:W-:Y:S01]  /*36b0*/  FSEL R65, R65, -INF , P0 ;  /* 0xff80000041417808 */ /* 0x000fe20000000000 */
[----:B------:R-:W-:Y:S01]  /*36c0*/  MUFU.EX2 R218, R4 ;  /* 0x0000000400da7308 */ /* 0x000fe20000000800 */
[----:B------:R-:W-:Y:S01]  /*36d0*/  ISETP.GT.AND P0, PT, R36, RZ, PT ;  /* 0x000000ff2400720c */ /* 0x000fe20003f04270 */
[----:B--2---:R-:W-:Y:S01]  /*36e0*/  IMAD.MOV.U32 R53, RZ, RZ, R204 ;  /* 0x000000ffff357224 */ /* 0x004fe200078e00cc */
[----:B------:R-:W-:Y:S01]  /*36f0*/  LDSM.16.M88.4 R196, [R0+0x10080] ;  /* 0x0100800000c4783b */ /* 0x000fe20000000200 */
[----:B------:R-:W-:Y:S01]  /*3700*/  FFMA.FTZ R3, R65, c[0x0][0x29c], -R3 ;  /* 0x0000a70041037a23 */ /* 0x000fe20000010803 */
[C---:B------:R-:W-:Y:S04]  /*3710*/  IADD3 R2, R243.reuse, 0x48, RZ ;  /* 0x00000048f3027810 */ /* 0x040fe80007ffe0ff */
[----:B------:R-:W-:Y:S01]  /*3720*/  IMNMX R2, R220, R2, PT ;  /* 0x00000002dc027217 */ /* 0x000fe20003800200 */
[----:B------:R1:W-:Y:S01]  /*3730*/  MUFU.EX2 R217, R3 ;  /* 0x0000000300d97308 */ /* 0x0003e20000000800 */
[----:B------:R2:W-:Y:S02]  /*3740*/  LDSM.16.M88.4 R208, [R0+0x12080] ;  /* 0x0120800000d0783b */ /* 0x0005e40000000200 */
[----:B------:R-:W-:Y:S06]  /*3750*/  ISETP.GT.AND P1, PT, R2, RZ, PT ;  /* 0x000000ff0200720c */ /* 0x000fec0003f24270 */
[----:B------:R-:W4:Y:S01]  /*3760*/  LDSM.16.M88.4 R204, [R227+0x4080] ;  /* 0x00408000e3cc783b */ /* 0x000f220000000200 */
[----:B--2---:R-:W-:Y:S02]  /*3770*/  FSEL R0, R6, -INF , P0 ;  /* 0xff80000006007808 */ /* 0x004fe40000000000 */
[----:B------:R-:W-:Y:S02]  /*3780*/  ISETP.GT.AND P0, PT, R36, 0x1, PT ;  /* 0x000000012400780c */ /* 0x000fe40003f04270 */
[----:B-1----:R-:W-:Y:S01]  /*3790*/  IADD3 R3, R243, 0x40, RZ ;  /* 0x00000040f3037810 */ /* 0x002fe20007ffe0ff */
[----:B------:R-:W-:Y:S01]  /*37a0*/  FFMA.FTZ R0, R0, c[0x0][0x29c], -R235 ;  /* 0x0000a70000007a23 */ /* 0x000fe200000108eb */
[----:B------:R-:W-:Y:S02]  /*37b0*/  FSEL R7, R7, -INF , P0 ;  /* 0xff80000007077808 */ /* 0x000fe40000000000 */
[----:B------:R-:W-:Y:S01]  /*37c0*/  ISETP.GT.AND P0, PT, R36, 0x10, PT ;  /* 0x000000102400780c */ /* 0x000fe20003f04270 */
[----:B------:R1:W-:Y:S01]  /*37d0*/  MUFU.EX2 R49, R0 ;  /* 0x0000000000317308 */ /* 0x0003e20000000800 */
[----:B------:R-:W-:Y:S01]  /*37e0*/  IMNMX R3, R220, R3, PT ;  /* 0x00000003dc037217 */ /* 0x000fe20003800200 */
[----:B------:R-:W-:Y:S03]  /*37f0*/  IMAD.MOV.U32 R220, RZ, RZ, R53 ;  /* 0x000000ffffdc7224 */ /* 0x000fe600078e0035 */
[----:B------:R-:W-:Y:S04]  /*3800*/  ISETP.GT.AND P2, PT, R3, 0x21, PT ;  /* 0x000000210300780c */ /* 0x000fe80003f44270 */
[----:B------:R-:W-:Y:S02]  /*3810*/  FSEL R25, R25, -INF , P2 ;  /* 0xff80000019197808 */ /* 0x000fe40001000000 */
[----:B------:R-:W-:Y:S01]  /*3820*/  ISETP.GT.AND P2, PT, R3, 0x30, PT ;  /* 0x000000300300780c */ /* 0x000fe20003f44270 */
[-C--:B----4-:R-:W-:Y:S08]  /*3830*/  HMMA.16816.F32 R68, R196, R204.reuse, R68 ;  /* 0x000000ccc444723c */ /* 0x090ff00000001844 */
[C---:B------:R-:W-:Y:S04]  /*3840*/  HMMA.16816.F32 R72, R208.reuse, R204, R72 ;  /* 0x000000ccd048723c */ /* 0x040fe80000001848 */
[--C-:B-1----:R-:W-:Y:S02]  /*3850*/  FFMA.FTZ R0, R7, c[0x0][0x29c], -R235.reuse ;  /* 0x0000a70007007a23 */ /* 0x102fe400000108eb */
[----:B------:R-:W1:Y:S02]  /*3860*/  LDSM.16.M88.4 R4, [R227+0x5080] ;  /* 0x00508000e304783b */ /* 0x000e640000000200 */
[-C--:B------:R-:W-:Y:S01]  /*3870*/  HMMA.16816.F32 R76, R208, R206.reuse, R76 ;  /* 0x000000ced04c723c */ /* 0x080fe2000000184c */
[----:B------:R2:W-:Y:S07]  /*3880*/  MUFU.EX2 R37, R0 ;  /* 0x0000000000257308 */ /* 0x0005ee0000000800 */
[C---:B------:R-:W-:Y:S04]  /*3890*/  HMMA.16816.F32 R80, R196.reuse, R206, R80 ;  /* 0x000000cec450723c */ /* 0x040fe80000001850 */
        /* <DEDUP_REMOVED lines=25> */
[----:B----4-:R-:W2:Y:S01]  /*3a30*/  LDSM.16.M88.4 R20, [R227+0x7080] ;  /* 0x00708000e314783b */ /* 0x010ea20000000200 */
[--C-:B------:R-:W-:Y:S03]  /*3a40*/  FFMA.FTZ R34, R34, c[0x0][0x29c], -R235.reuse ;  /* 0x0000a70022227a23 */ /* 0x100fe600000108eb */
[C---:B------:R-:W-:Y:S04]  /*3a50*/  HMMA.16816.F32 R104, R208.reuse, R16, R104 ;  /* 0x00000010d068723c */ /* 0x040fe80000001868 */
[----:B------:R4:W-:Y:S04]  /*3a60*/  MUFU.EX2 R212, R34 ;  /* 0x0000002200d47308 */ /* 0x0009e80000000800 */
[-C--:B------:R-:W-:Y:S08]  /*3a70*/  HMMA.16816.F32 R108, R208, R18.reuse, R108 ;  /* 0x00000012d06c723c */ /* 0x080ff0000000186c */
[C---:B------:R-:W-:Y:S01]  /*3a80*/  HMMA.16816.F32 R112, R196.reuse, R18, R112 ;  /* 0x00000012c470723c */ /* 0x040fe20000001870 */
[----:B------:R-:W5:Y:S03]  /*3a90*/  LDSM.16.M88.4 R16, [R228+0x4080] ;  /* 0x00408000e410783b */ /* 0x000f660000000200 */
[----:B-1----:R-:W-:Y:S02]  /*3aa0*/  FSEL R0, R35, -INF , P0 ;  /* 0xff80000023007808 */ /* 0x002fe40000000000 */
[----:B------:R-:W-:Y:S03]  /*3ab0*/  ISETP.GT.AND P0, PT, R36, 0x40, PT ;  /* 0x000000402400780c */ /* 0x000fe60003f04270 */
[--C-:B------:R-:W-:Y:S03]  /*3ac0*/  FFMA.FTZ R0, R0, c[0x0][0x29c], -R235.reuse ;  /* 0x0000a70000007a23 */ /* 0x100fe600000108eb */
[----:B------:R-:W-:Y:S01]  /*3ad0*/  FSEL R38, R38, -INF , P0 ;  /* 0xff80000026267808 */ /* 0x000fe20000000000 */
[----:B------:R1:W-:Y:S01]  /*3ae0*/  MUFU.EX2 R207, R0 ;  /* 0x0000000000cf7308 */ /* 0x0003e20000000800 */
[----:B------:R-:W-:Y:S01]  /*3af0*/  ISETP.GT.AND P0, PT, R36, 0x41, PT ;  /* 0x000000412400780c */ /* 0x000fe20003f04270 */
[----:B----4-:R-:W4:Y:S02]  /*3b00*/  LDSM.16.M88.4 R32, [R32+0x12080] ;  /* 0x012080002020783b */ /* 0x010f240000000200 */
        /* <DEDUP_REMOVED lines=9> */
[--C-:B------:R-:W-:Y:S01]  /*3ba0*/  FFMA.FTZ R0, R0, c[0x0][0x29c], -R235.reuse ;  /* 0x0000a70000007a23 */ /* 0x100fe200000108eb */
[----:B---3--:R-:W-:Y:S03]  /*3bb0*/  F2FP.PACK_AB R39, R219, R244 ;  /* 0x000000f4db27723e */ /* 0x008fe600000000ff */
[-C--:B-----5:R-:W-:Y:S01]  /*3bc0*/  HMMA.16816.F32 R68, R4, R16.reuse, R68 ;  /* 0x000000100444723c */ /* 0x0a0fe20000001844 */
[----:B------:R2:W-:Y:S07]  /*3bd0*/  MUFU.EX2 R205, R0 ;  /* 0x0000000000cd7308 */ /* 0x0005ee0000000800 */
[C---:B----4-:R-:W-:Y:S08]  /*3be0*/  HMMA.16816.F32 R72, R32.reuse, R16, R72 ;  /* 0x000000102048723c */ /* 0x050ff00000001848 */
[-C--:B------:R-:W-:Y:S08]  /*3bf0*/  HMMA.16816.F32 R76, R32, R18.reuse, R76 ;  /* 0x00000012204c723c */ /* 0x080ff0000000184c */
[C---:B------:R-:W-:Y:S01]  /*3c00*/  HMMA.16816.F32 R80, R4.reuse, R18, R80 ;  /* 0x000000120450723c */ /* 0x040fe20000001850 */
[----:B------:R-:W3:Y:S03]  /*3c10*/  LDSM.16.M88.4 R16, [R228+0x6080] ;  /* 0x00608000e410783b */ /* 0x000ee60000000200 */
[----:B--2---:R-:W-:Y:S02]  /*3c20*/  FSEL R0, R50, -INF , P0 ;  /* 0xff80000032007808 */ /* 0x004fe40000000000 */
[----:B------:R-:W-:Y:S02]  /*3c30*/  ISETP.GT.AND P0, PT, R36, 0x51, PT ;  /* 0x000000512400780c */ /* 0x000fe40003f04270 */
[----:B------:R-:W-:Y:S01]  /*3c40*/  F2FP.PACK_AB R50, R221, R220 ;  /* 0x000000dcdd32723e */ /* 0x000fe200000000ff */
        /* <DEDUP_REMOVED lines=17> */
[--C-:B------:R-:W-:Y:S04]  /*3d60*/  FFMA.FTZ R0, R0, c[0x0][0x29c], -R235.reuse ;  /* 0x0000a70000007a23 */ /* 0x100fe800000108eb */
[----:B------:R1:W3:Y:S01]  /*3d70*/  MUFU.EX2 R200, R0 ;  /* 0x0000000000c87308 */ /* 0x0002e20000000800 */
[C---:B------:R-:W-:Y:S07]  /*3d80*/  HMMA.16816.F32 R104, R32.reuse, R16, R104 ;  /* 0x000000102068723c */ /* 0x040fee0000001868 */
[----:B--2---:R-:W-:Y:S01]  /*3d90*/  F2FP.PACK_AB R16, R203, R204 ;  /* 0x000000cccb10723e */ /* 0x004fe200000000ff */
        /* <DEDUP_REMOVED lines=8> */
[----:B------:R-:W-:Y:S01]  /*3e20*/  F2FP.PACK_AB R36, R217, R218 ;  /* 0x000000dad924723e */ /* 0x000fe200000000ff */
[----:B------:R-:W-:Y:S08]  /*3e30*/  FFMA.FTZ R235, R67, c[0x0][0x29c], -R235 ;  /* 0x0000a70043eb7a23 */ /* 0x000ff000000108eb */
        /* <DEDUP_REMOVED lines=18> */
[----:B------:R-:W-:Y:S02]  /*3f60*/  ISETP.GT.AND P0, PT, R2, 0x1, PT ;  /* 0x000000010200780c */ /* 0x000fe40003f04270 */
[----:B------:R-:W-:Y:S01]  /*3f70*/  FSEL R24, R10, -INF , P1 ;  /* 0xff8000000a187808 */ /* 0x000fe20000800000 */
[--C-:B------:R-:W-:Y:S01]  /*3f80*/  FFMA.FTZ R0, R0, c[0x0][0x29c], -R236.reuse ;  /* 0x0000a70000007a23 */ /* 0x100fe200000108ec */
[----:B------:R-:W-:Y:S02]  /*3f90*/  FSEL R20, R11, -INF , P0 ;  /* 0xff8000000b147808 */ /* 0x000fe40000000000 */
[----:B------:R-:W1:Y:S01]  /*3fa0*/  LDSM.16.M88.4 R8, [R228+0x7080] ;  /* 0x00708000e408783b */ /* 0x000e620000000200 */
[----:B------:R5:W-:Y:S01]  /*3fb0*/  MUFU.EX2 R66, R0 ;  /* 0x0000000000427308 */ /* 0x000be20000000800 */
[C---:B------:R-:W-:Y:S02]  /*3fc0*/  ISETP.GT.AND P0, PT, R2.reuse, 0x11, PT ;  /* 0x000000110200780c */ /* 0x040fe40003f04270 */
[C---:B------:R-:W-:Y:S02]  /*3fd0*/  ISETP.GT.AND P1, PT, R2.reuse, 0x10, PT ;  /* 0x000000100200780c */ /* 0x040fe40003f24270 */
[----:B--2---:R-:W-:Y:S02]  /*3fe0*/  FSEL R13, R15, -INF , P0 ;  /* 0xff8000000f0d7808 */ /* 0x004fe40000000000 */
[----:B------:R-:W-:Y:S02]  /*3ff0*/  ISETP.GT.AND P0, PT, R2, 0x21, PT ;  /* 0x000000210200780c */ /* 0x000fe40003f04270 */
[----:B------:R-:W-:Y:S01]  /*4000*/  FSEL R14, R14, -INF , P1 ;  /* 0xff8000000e0e7808 */ /* 0x000fe20000800000 */
[--C-:B------:R-:W-:Y:S01]  /*4010*/  FFMA.FTZ R13, R13, c[0x0][0x29c], -R237.reuse ;  /* 0x0000a7000d0d7a23 */ /* 0x100fe200000108ed */
[----:B------:R-:W-:Y:S02]  /*4020*/  FSEL R27, R27, -INF , P0 ;  /* 0xff8000001b1b7808 */ /* 0x000fe40000000000 */
[----:B------:R-:W-:Y:S02]  /*4030*/  ISETP.GT.AND P0, PT, R3, 0x40, PT ;  /* 0x000000400300780c */ /* 0x000fe40003f04270 */
[----:B------:R-:W-:Y:S01]  /*4040*/  ISETP.GT.AND P1, PT, R2, 0x20, PT ;  /* 0x000000200200780c */ /* 0x000fe20003f24270 */
[--C-:B------:R-:W-:Y:S01]  /*4050*/  FFMA.FTZ R27, R27, c[0x0][0x29c], -R237.reuse ;  /* 0x0000a7001b1b7a23 */ /* 0x100fe200000108ed */
[----:B---3--:R-:W-:Y:S02]  /*4060*/  F2FP.PACK_AB R15, R200, R201 ;  /* 0x000000c9c80f723e */ /* 0x008fe400000000ff */
[----:B------:R-:W-:Y:S01]  /*4070*/  FSEL R26, R26, -INF , P1 ;  /* 0xff8000001a1a7808 */ /* 0x000fe20000800000 */
[----:B------:R2:W-:Y:S01]  /*4080*/  MUFU.EX2 R38, R27 ;  /* 0x0000001b00267308 */ /* 0x0005e20000000800 */
[C---:B------:R-:W-:Y:S01]  /*4090*/  ISETP.GT.AND P1, PT, R2.reuse, 0x31, PT ;  /* 0x000000310200780c */ /* 0x040fe20003f24270 */
[--C-:B-----5:R-:W-:Y:S03]  /*40a0*/  FFMA.FTZ R0, R25, c[0x0][0x29c], -R236.reuse ;  /* 0x0000a70019007a23 */ /* 0x120fe600000108ec */
[----:B------:R-:W-:Y:S02]  /*40b0*/  FSEL R31, R31, -INF , P1 ;  /* 0xff8000001f1f7808 */ /* 0x000fe40000800000 */
[----:B------:R-:W-:Y:S02]  /*40c0*/  ISETP.GT.AND P1, PT, R2, 0x40, PT ;  /* 0x000000400200780c */ /* 0x000fe40003f24270 */
[----:B------:R-:W-:Y:S01]  /*40d0*/  F2FP.PACK_AB R25, R205, R206 ;  /* 0x000000cecd19723e */ /* 0x000fe200000000ff */
[----:B------:R3:W5:Y:S01]  /*40e0*/  MUFU.EX2 R65, R0 ;  /* 0x0000000000417308 */ /* 0x0007620000000800 */
[----:B------:R-:W-:Y:S01]  /*40f0*/  FSEL R42, R42, -INF , P1 ;  /* 0xff8000002a2a7808 */ /* 0x000fe20000800000 */
[--C-:B------:R-:W-:Y:S01]  /*4100*/  FFMA.FTZ R31, R31, c[0x0][0x29c], -R237.reuse ;  /* 0x0000a7001f1f7a23 */ /* 0x100fe200000108ed */
[----:B------:R-:W-:Y:S03]  /*4110*/  ISETP.GT.AND P1, PT, R2, 0x50, PT ;  /* 0x000000500200780c */ /* 0x000fe60003f24270 */
[--C-:B------:R-:W-:Y:S01]  /*4120*/  FFMA.FTZ R22, R42, c[0x0][0x29c], -R237.reuse ;  /* 0x0000a7002a167a23 */ /* 0x100fe200000108ed */
[----:B------:R-:W-:Y:S02]  /*4130*/  FSEL R46, R46, -INF , P1 ;  /* 0xff8000002e2e7808 */ /* 0x000fe40000800000 */
[----:B------:R-:W-:Y:S01]  /*4140*/  ISETP.GT.AND P1, PT, R3, 0x60, PT ;  /* 0x000000600300780c */ /* 0x000fe20003f24270 */
[-C--:B-1----:R-:W-:Y:S01]  /*4150*/  HMMA.16816.F32 R116, R4, R8.reuse, R116 ;  /* 0x000000080474723c */ /* 0x082fe20000001874 */
[----:B------:R-:W-:Y:S02]  /*4160*/  MUFU.EX2 R42, R13 ;  /* 0x0000000d002a7308 */ /* 0x000fe40000000800 */
[----:B------:R-:W-:Y:S02]  /*4170*/  FSEL R56, R56, -INF , P1 ;  /* 0xff80000038387808 */ /* 0x000fe40000800000 */
[----:B------:R-:W-:Y:S02]  /*4180*/  ISETP.GT.AND P1, PT, R2, 0x61, PT ;  /* 0x000000610200780c */ /* 0x000fe40003f24270 */
[----:B--2---:R-:W-:Y:S01]  /*4190*/  F2FP.PACK_AB R27, R207, R212 ;  /* 0x000000d4cf1b723e */ /* 0x004fe200000000ff */
[C---:B------:R-:W-:Y:S04]  /*41a0*/  HMMA.16816.F32 R120, R32.reuse, R8, R120 ;  /* 0x000000082078723c */ /* 0x040fe80000001878 */
[----:B------:R-:W-:Y:S02]  /*41b0*/  FSEL R59, R59, -INF , P1 ;  /* 0xff8000003b3b7808 */ /* 0x000fe40000800000 */
[----:B---3--:R-:W-:Y:S01]  /*41c0*/  FSEL R0, R28, -INF , P2 ;  /* 0xff8000001c007808 */ /* 0x008fe20001000000 */
[--C-:B------:R-:W-:Y:S01]  /*41d0*/  FFMA.FTZ R9, R24, c[0x0][0x29c], -R237.reuse ;  /* 0x0000a70018097a23 */ /* 0x100fe200000108ed */
[----:B------:R-:W-:Y:S01]  /*41e0*/  ISETP.GT.AND P2, PT, R3, 0x31, PT ;  /* 0x000000310300780c */ /* 0x000fe20003f44270 */
[-C--:B------:R-:W-:Y:S01]  /*41f0*/  HMMA.16816.F32 R124, R32, R10.reuse, R124 ;  /* 0x0000000a207c723c */ /* 0x080fe2000000187c */
[----:B------:R-:W-:Y:S02]  /*4200*/  MUFU.EX2 R32, R31 ;  /* 0x0000001f00207308 */ /* 0x000fe40000000800 */
[--C-:B------:R-:W-:Y:S01]  /*4210*/  FFMA.FTZ R0, R0, c[0x0][0x29c], -R236.reuse ;  /* 0x0000a70000007a23 */ /* 0x100fe200000108ec */
[----:B------:R-:W-:Y:S01]  /*4220*/  ISETP.GT.AND P1, PT, R2, 0x70, PT ;  /* 0x000000700200780c */ /* 0x000fe20003f24270 */
[--C-:B------:R-:W-:Y:S02]  /*4230*/  FFMA.FTZ R59, R59, c[0x0][0x29c], -R237.reuse ;  /* 0x0000a7003b3b7a23 */ /* 0x100fe400000108ed */
[----:B------:R-:W-:Y:S01]  /*4240*/  F2FP.PACK_AB R33, R37, R49 ;  /* 0x000000312521723e */ /* 0x000fe200000000ff */
[----:B------:R-:W-:Y:S03]  /*4250*/  HMMA.16816.F32 R128, R4, R10, R128 ;  /* 0x0000000a0480723c */ /* 0x000fe60000001880 */
[----:B------:R1:W-:Y:S01]  /*4260*/  MUFU.EX2 R55, R0 ;  /* 0x0000000000377308 */ /* 0x0003e20000000800 */
[----:B------:R-:W-:Y:S03]  /*4270*/  FSEL R62, R62, -INF , P1 ;  /* 0xff8000003e3e7808 */ /* 0x000fe60000800000 */
[----:B----4-:R-:W-:Y:S02]  /*4280*/  F2FP.PACK_AB R11, R67, R196 ;  /* 0x000000c4430b723e */ /* 0x010fe400000000ff */
[----:B-----5:R-:W-:Y:S03]  /*4290*/  F2FP.PACK_AB R10, R65, R66 ;  /* 0x00000042410a723e */ /* 0x020fe600000000ff */
[--C-:B------:R-:W-:Y:S01]  /*42a0*/  FFMA.FTZ R62, R62, c[0x0][0x29c], -R237.reuse ;  /* 0x0000a7003e3e7a23 */ /* 0x100fe200000108ed */
[----:B------:R-:W-:Y:S10]  /*42b0*/  MUFU.EX2 R51, R9 ;  /* 0x0000000900337308 */ /* 0x000ff40000000800 */
[----:B------:R-:W-:Y:S01]  /*42c0*/  MUFU.EX2 R31, R22 ;  /* 0x00000016001f7308 */ /* 0x000fe20000000800 */
[----:B-1----:R-:W-:Y:S02]  /*42d0*/  FSEL R0, R29, -INF , P2 ;  /* 0xff8000001d007808 */ /* 0x002fe40001000000 */
[----:B------:R-:W-:Y:S02]  /*42e0*/  ISETP.GT.AND P2, PT, R2, 0x30, PT ;  /* 0x000000300200780c */ /* 0x000fe40003f44270 */
[----:B------:R-:W-:Y:S01]  /*42f0*/  F2FP.PACK_AB R29, R213, R214 ;  /* 0x000000d6d51d723e */ /* 0x000fe200000000ff */
[--C-:B------:R-:W-:Y:S01]  /*4300*/  FFMA.FTZ R0, R0, c[0x0][0x29c], -R236.reuse ;  /* 0x0000a70000007a23 */ /* 0x100fe200000108ec */
[----:B------:R-:W-:Y:S02]  /*4310*/  FSEL R30, R30, -INF , P2 ;  /* 0xff8000001e1e7808 */ /* 0x000fe40001000000 */
[----:B------:R-:W-:Y:S01]  /*4320*/  ISETP.GT.AND P2, PT, R3, 0x41, PT ;  /* 0x000000410300780c */ /* 0x000fe20003f44270 */
[----:B------:R1:W-:Y:S02]  /*4330*/  MUFU.EX2 R54, R0 ;  /* 0x0000000000367308 */ /* 0x0003e40000000800 */
[--C-:B------:R-:W-:Y:S01]  /*4340*/  FFMA.FTZ R34, R30, c[0x0][0x29c], -R237.reuse ;  /* 0x0000a7001e227a23 */ /* 0x100fe200000108ed */
[----:B------:R-:W-:Y:S02]  /*4350*/  FSEL R41, R41, -INF , P2 ;  /* 0xff80000029297808 */ /* 0x000fe40001000000 */
[----:B------:R-:W-:Y:S02]  /*4360*/  ISETP.GT.AND P2, PT, R3, 0x51, PT ;  /* 0x000000510300780c */ /* 0x000fe40003f44270 */
[----:B------:R-:W-:Y:S02]  /*4370*/  F2FP.PACK_AB R30, R215, R216 ;  /* 0x000000d8d71e723e */ /* 0x000fe400000000ff */
[----:B------:R-:W-:Y:S01]  /*4380*/  FSEL R45, R45, -INF , P2 ;  /* 0xff8000002d2d7808 */ /* 0x000fe20001000000 */
[----:B------:R-:W-:Y:S01]  /*4390*/  MUFU.EX2 R34, R34 ;  /* 0x0000002200227308 */ /* 0x000fe20000000800 */
[----:B------:R-:W-:Y:S04]  /*43a0*/  ISETP.GT.AND P2, PT, R2, 0x60, PT ;  /* 0x000000600200780c */ /* 0x000fe80003f44270 */
[----:B------:R-:W-:Y:S02]  /*43b0*/  FSEL R58, R58, -INF , P2 ;  /* 0xff8000003a3a7808 */ /* 0x000fe40001000000 */
[----:B------:R-:W-:Y:S03]  /*43c0*/  ISETP.GT.AND P2, PT, R3, 0x71, PT ;  /* 0x000000710300780c */ /* 0x000fe60003f44270 */
        /* <DEDUP_REMOVED lines=12> */
[----:B------:R-:W-:Y:S01]  /*4490*/  F2FP.PACK_AB R44, R249, R250 ;  /* 0x000000faf92c723e */ /* 0x000fe200000000ff */
[--C-:B------:R-:W-:Y:S01]  /*44a0*/  FFMA.FTZ R12, R12, c[0x0][0x29c], -R236.reuse ;  /* 0x0000a7000c0c7a23 */ /* 0x100fe200000108ec */
[----:B------:R-:W-:Y:S01]  /*44b0*/  FSEL R47, R47, -INF , P0 ;  /* 0xff8000002f2f7808 */ /* 0x000fe20000000000 */
[----:B------:R-:W-:Y:S01]  /*44c0*/  MUFU.EX2 R28, R28 ;  /* 0x0000001c001c7308 */ /* 0x000fe20000000800 */
[----:B------:R-:W-:Y:S02]  /*44d0*/  ISETP.GT.AND P0, PT, R3, 0x61, PT ;  /* 0x000000610300780c */ /* 0x000fe40003f04270 */
[----:B------:R-:W-:Y:S02]  /*44e0*/  F2FP.PACK_AB R43, R246, R248 ;  /* 0x000000f8f62b723e */ /* 0x000fe400000000ff */
[----:B------:R-:W-:Y:S02]  /*44f0*/  FSEL R57, R57, -INF , P0 ;  /* 0xff80000039397808 */ /* 0x000fe40000000000 */
[----:B------:R-:W-:Y:S01]  /*4500*/  ISETP.GT.AND P0, PT, R3, 0x70, PT ;  /* 0x000000700300780c */ /* 0x000fe20003f04270 */
[--C-:B------:R-:W-:Y:S02]  /*4510*/  FFMA.FTZ R3, R45, c[0x0][0x29c], -R236.reuse ;  /* 0x0000a7002d037a23 */ /* 0x100fe400000108ec */
[----:B------:R2:W-:Y:S01]  /*4520*/  MUFU.EX2 R53, R12 ;  /* 0x0000000c00357308 */ /* 0x0005e20000000800 */
[----:B------:R-:W-:Y:S01]  /*4530*/  FSEL R60, R60, -INF , P0 ;  /* 0xff8000003c3c7808 */ /* 0x000fe20000000000 */
[--C-:B------:R-:W-:Y:S01]  /*4540*/  FFMA.FTZ R45, R14, c[0x0][0x29c], -R237.reuse ;  /* 0x0000a7000e2d7a23 */ /* 0x100fe200000108ed */
[----:B------:R-:W-:Y:S01]  /*4550*/  ISETP.GT.AND P0, PT, R2, 0x71, PT ;  /* 0x000000710200780c */ /* 0x000fe20003f04270 */
[--C-:B-1----:R-:W-:Y:S01]  /*4560*/  FFMA.FTZ R0, R41, c[0x0][0x29c], -R236.reuse ;  /* 0x0000a70029007a23 */ /* 0x102fe200000108ec */
[----:B------:R-:W-:Y:S01]  /*4570*/  F2FP.PACK_AB R14, R235, R202 ;  /* 0x000000caeb0e723e */ /* 0x000fe200000000ff */
[--C-:B------:R-:W-:Y:S01]  /*4580*/  FFMA.FTZ R2, R57, c[0x0][0x29c], -R236.reuse ;  /* 0x0000a70039027a23 */ /* 0x100fe200000108ec */
[----:B------:R-:W-:Y:S01]  /*4590*/  FSEL R63, R63, -INF , P0 ;  /* 0xff8000003f3f7808 */ /* 0x000fe20000000000 */
[--C-:B------:R-:W-:Y:S01]  /*45a0*/  FFMA.FTZ R41, R26, c[0x0][0x29c], -R237.reuse ;  /* 0x0000a7001a297a23 */ /* 0x100fe200000108ed */
[----:B------:R-:W-:Y:S01]  /*45b0*/  PLOP3.LUT P0, PT, PT, PT, UP0, 0x80, 0x0 ;  /* 0x000000000000781c */ /* 0x000fe20003f0f008 */
[----:B------:R1:W3:Y:S01]  /*45c0*/  MUFU.EX2 R17, R0 ;  /* 0x0000000000117308 */ /* 0x0002e20000000800 */
[--C-:B------:R-:W-:Y:S01]  /*45d0*/  FFMA.FTZ R26, R46, c[0x0][0x29c], -R237.reuse ;  /* 0x0000a7002e1a7a23 */ /* 0x100fe200000108ed */
[----:B------:R-:W-:Y:S01]  /*45e0*/  F2FP.PACK_AB R46, R251, R52 ;  /* 0x00000034fb2e723e */ /* 0x000fe200000000ff */
[----:B------:R-:W-:Y:S02]  /*45f0*/  FFMA.FTZ R8, R60, c[0x0][0x29c], -R236 ;  /* 0x0000a7003c087a23 */ /* 0x000fe400000108ec */
[----:B------:R-:W-:Y:S05]  /*4600*/  IMAD.IADD R60, R225, 0x1, R64 ;  /* 0x00000001e13c7824 */ /* 0x000fea00078e0240 */
[----:B------:R-:W4:Y:S01]  /*4610*/  MUFU.EX2 R18, R3 ;  /* 0x0000000300127308 */ /* 0x000f220000000800 */
[--C-:B--2---:R-:W-:Y:S09]  /*4620*/  FFMA.FTZ R12, R20, c[0x0][0x29c], -R237.reuse ;  /* 0x0000a700140c7a23 */ /* 0x104ff200000108ed */
[----:B------:R2:W-:Y:S01]  /*4630*/  MUFU.EX2 R20, R2 ;  /* 0x0000000200147308 */ /* 0x0005e20000000800 */
[----:B-1----:R-:W1:Y:S01]  /*4640*/  LDS R0, [R238+0x18480] ;  /* 0x01848000ee007984 */ /* 0x002e620000000800 */
[----:B---3--:R-:W-:Y:S08]  /*4650*/  F2FP.PACK_AB R7, R17, R23 ;  /* 0x000000171107723e */ /* 0x008ff000000000ff */
[----:B------:R-:W-:Y:S01]  /*4660*/  MUFU.EX2 R45, R45 ;  /* 0x0000002d002d7308 */ /* 0x000fe20000000800 */
[----:B----4-:R-:W-:Y:S01]  /*4670*/  F2FP.PACK_AB R6, R18, R53 ;  /* 0x000000351206723e */ /* 0x010fe200000000ff */
[--C-:B------:R-:W-:Y:S02]  /*4680*/  FFMA.FTZ R3, R56, c[0x0][0x29c], -R236.reuse ;  /* 0x0000a70038037a23 */ /* 0x100fe400000108ec */
[--C-:B------:R-:W-:Y:S02]  /*4690*/  FFMA.FTZ R56, R47, c[0x0][0x29c], -R237.reuse ;  /* 0x0000a7002f387a23 */ /* 0x100fe400000108ed */
[----:B------:R-:W-:Y:S04]  /*46a0*/  FFMA.FTZ R236, R61, c[0x0][0x29c], -R236 ;  /* 0x0000a7003dec7a23 */ /* 0x000fe800000108ec */
[----:B------:R3:W-:Y:S01]  /*46b0*/  MUFU.EX2 R47, R12 ;  /* 0x0000000c002f7308 */ /* 0x0007e20000000800 */
[----:B------:R-:W-:Y:S01]  /*46c0*/  FFMA.FTZ R237, R63, c[0x0][0x29c], -R237 ;  /* 0x0000a7003fed7a23 */ /* 0x000fe200000108ed */
[----:B--2---:R-:W2:Y:S08]  /*46d0*/  LDS R2, [R238+0x184a0] ;  /* 0x0184a000ee027984 */ /* 0x004eb00000000800 */
[----:B------:R4:W-:Y:S10]  /*46e0*/  MUFU.EX2 R21, R3 ;  /* 0x0000000300157308 */ /* 0x0009f40000000800 */
[----:B------:R-:W-:Y:S01]  /*46f0*/  MUFU.EX2 R41, R41 ;  /* 0x0000002900297308 */ /* 0x000fe20000000800 */
[--C-:B-1----:R-:W-:Y:S01]  /*4700*/  FADD.FTZ R4, R100, -R0.reuse ;  /* 0x8000000064047221 */ /* 0x102fe20000010000 */
[----:B---3--:R-:W-:Y:S01]  /*4710*/  F2FP.PACK_AB R12, R197, R198 ;  /* 0x000000c6c50c723e */ /* 0x008fe200000000ff */
[--C-:B------:R-:W-:Y:S02]  /*4720*/  FADD.FTZ R84, R84, -R0.reuse ;  /* 0x8000000054547221 */ /* 0x100fe40000010000 */
[----:B------:R-:W-:Y:S02]  /*4730*/  FMUL.FTZ R4, R248, R4 ;  /* 0x00000004f8047220 */ /* 0x000fe40000410000 */
[----:B------:R-:W-:Y:S03]  /*4740*/  FMUL.FTZ R84, R52, R84 ;  /* 0x0000005434547220 */ /* 0x000fe60000410000 */
[----:B------:R1:W-:Y:S01]  /*4750*/  MUFU.EX2 R19, R8 ;  /* 0x0000000800137308 */ /* 0x0003e20000000800 */
[--C-:B------:R-:W-:Y:S02]  /*4760*/  FADD.FTZ R68, R68, -R0.reuse ;  /* 0x8000000044447221 */ /* 0x100fe40000010000 */
[--C-:B----4-:R-:W-:Y:S02]  /*4770*/  FADD.FTZ R3, R101, -R0.reuse ;  /* 0x8000000065037221 */ /* 0x110fe40000010000 */
[--C-:B------:R-:W-:Y:S02]  /*4780*/  FADD.FTZ R69, R69, -R0.reuse ;  /* 0x8000000045457221 */ /* 0x100fe40000010000 */
[----:B------:R-:W-:Y:S02]  /*4790*/  FMUL.FTZ R3, R246, R3 ;  /* 0x00000003f6037220 */ /* 0x000fe40000410000 */
[--C-:B------:R-:W-:Y:S01]  /*47a0*/  FADD.FTZ R80, R80, -R0.reuse ;  /* 0x8000000050507221 */ /* 0x100fe20000010000 */
[----:B------:R-:W-:Y:S01]  /*47b0*/  MUFU.EX2 R26, R26 ;  /* 0x0000001a001a7308 */ /* 0x000fe20000000800 */
[----:B------:R-:W-:Y:S01]  /*47c0*/  FADD.FTZ R81, R81, -R0 ;  /* 0x8000000051517221 */ /* 0x000fe20000010000 */
[----:B------:R-:W-:Y:S01]  /*47d0*/  F2FP.PACK_AB R52, R3, R4 ;  /* 0x000000040334723e */ /* 0x000fe200000000ff */
[----:B--2---:R-:W-:Y:S02]  /*47e0*/  FADD.FTZ R3, R70, -R2 ;  /* 0x8000000246037221 */ /* 0x004fe40000010000 */
[--C-:B------:R-:W-:Y:S02]  /*47f0*/  FADD.FTZ R85, R85, -R0.reuse ;  /* 0x8000000055557221 */ /* 0x100fe40000010000 */
[--C-:B------:R-:W-:Y:S02]  /*4800*/  FADD.FTZ R96, R96, -R0.reuse ;  /* 0x8000000060607221 */ /* 0x100fe40000010000 */
[--C-:B------:R-:W-:Y:S01]  /*4810*/  FADD.FTZ R97, R97, -R0.reuse ;  /* 0x8000000061617221 */ /* 0x100fe20000010000 */
[----:B------:R-:W2:Y:S01]  /*4820*/  MUFU.EX2 R236, R236 ;  /* 0x000000ec00ec7308 */ /* 0x000ea20000000800 */
[--C-:B------:R-:W-:Y:S02]  /*4830*/  FADD.FTZ R112, R112, -R0.reuse ;  /* 0x8000000070707221 */ /* 0x100fe40000010000 */
[--C-:B------:R-:W-:Y:S01]  /*4840*/  FADD.FTZ R113, R113, -R0.reuse ;  /* 0x8000000071717221 */ /* 0x100fe20000010000 */
[----:B-1----:R-:W-:Y:S01]  /*4850*/  F2FP.PACK_AB R8, R54, R55 ;  /* 0x000000373608723e */ /* 0x002fe200000000ff */
[--C-:B------:R-:W-:Y:S02]  /*4860*/  FADD.FTZ R116, R116, -R0.reuse ;  /* 0x8000000074747221 */ /* 0x100fe40000010000 */
[--C-:B------:R-:W-:Y:S02]  /*4870*/  FADD.FTZ R117, R117, -R0.reuse ;  /* 0x8000000075757221 */ /* 0x100fe40000010000 */
[--C-:B------:R-:W-:Y:S01]  /*4880*/  FADD.FTZ R5, R128, -R0.reuse ;  /* 0x8000000080057221 */ /* 0x100fe20000010000 */
[----:B------:R-:W-:Y:S01]  /*4890*/  MUFU.EX2 R237, R237 ;  /* 0x000000ed00ed7308 */ /* 0x000fe20000000800 */
[----:B------:R-:W-:Y:S02]  /*48a0*/  FADD.FTZ R4, R129, -R0 ;  /* 0x8000000081047221 */ /* 0x000fe40000010000 */
[--C-:B------:R-:W-:Y:S02]  /*48b0*/  FADD.FTZ R0, R71, -R2.reuse ;  /* 0x8000000247007221 */ /* 0x100fe40000010000 */
[----:B------:R-:W-:Y:S02]  /*48c0*/  FMUL.FTZ R3, R49, R3 ;  /* 0x0000000331037220 */ /* 0x000fe40000410000 */
[----:B------:R-:W-:Y:S02]  /*48d0*/  FMUL.FTZ R0, R37, R0 ;  /* 0x0000000025007220 */ /* 0x000fe40000410000 */
[----:B------:R-:W-:Y:S02]  /*48e0*/  FMUL.FTZ R5, R218, R5 ;  /* 0x00000005da057220 */ /* 0x000fe40000410000 */
[----:B------:R-:W-:Y:S01]  /*48f0*/  FMUL.FTZ R4, R217, R4 ;  /* 0x00000004d9047220 */ /* 0x000fe20000410000 */
[----:B------:R-:W-:Y:S01]  /*4900*/  F2FP.PACK_AB R37, R0, R3 ;  /* 0x000000030025723e */ /* 0x000fe200000000ff */
[--C-:B------:R-:W-:Y:S01]  /*4910*/  FADD.FTZ R3, R83, -R2.reuse ;  /* 0x8000000253037221 */ /* 0x100fe20000010000 */
[----:B------:R-:W1:Y:S01]  /*4920*/  LDS R0, [R238+0x18580] ;  /* 0x01858000ee007984 */ /* 0x000e620000000800 */
[--C-:B------:R-:W-:Y:S01]  /*4930*/  FADD.FTZ R98, R98, -R2.reuse ;  /* 0x8000000262627221 */ /* 0x100fe20000010000 */
[----:B------:R-:W-:Y:S01]  /*4940*/  F2FP.PACK_AB R49, R4, R5 ;  /* 0x000000050431723e */ /* 0x000fe200000000ff */
[--C-:B------:R-:W-:Y:S01]  /*4950*/  FADD.FTZ R4, R82, -R2.reuse ;  /* 0x8000000252047221 */ /* 0x100fe20000010000 */
[----:B--2---:R-:W-:Y:S01]  /*4960*/  F2FP.PACK_AB R5, R236, R19 ;  /* 0x00000013ec05723e */ /* 0x004fe200000000ff */
[----:B------:R-:W-:Y:S02]  /*4970*/  FMUL.FTZ R3, R215, R3 ;  /* 0x00000003d7037220 */ /* 0x000fe40000410000 */
        /* <DEDUP_REMOVED lines=10> */
[--C-:B------:R-:W-:Y:S01]  /*4a20*/  FADD.FTZ R102, R102, -R2.reuse ;  /* 0x8000000266667221 */ /* 0x100fe20000010000 */
[----:B------:R-:W-:Y:S01]  /*4a30*/  F2FP.PACK_AB R98, R3, R98 ;  /* 0x000000620362723e */ /* 0x000fe200000000ff */
[--C-:B------:R-:W-:Y:S01]  /*4a40*/  FADD.FTZ R103, R103, -R2.reuse ;  /* 0x8000000267677221 */ /* 0x100fe20000010000 */
[----:B------:R-:W-:Y:S01]  /*4a50*/  F2FP.PACK_AB R3, R47, R51 ;  /* 0x000000332f03723e */ /* 0x000fe200000000ff */
        /* <DEDUP_REMOVED lines=33> */
[----:B------:R-:W2:Y:S01]  /*4c70*/  MUFU.EX2 R23, R56 ;  /* 0x0000003800177308 */ /* 0x000ea20000000800 */
[----:B------:R-:W-:Y:S01]  /*4c80*/  F2FP.PACK_AB R9, R9, R92 ;  /* 0x0000005c0909723e */ /* 0x000fe200000000ff */
[----:B------:R-:W-:Y:S01]  /*4c90*/  FMUL.FTZ R120, R21, R120 ;  /* 0x0000007815787220 */ /* 0x000fe20000410000 */
[----:B------:R-:W-:Y:S01]  /*4ca0*/  STS [R240], R48 ;  /* 0x00000030f0007388 */ /* 0x000fe20000000800 */
[----:B------:R-:W-:Y:S02]  /*4cb0*/  FMUL.FTZ R124, R19, R124 ;  /* 0x0000007c137c7220 */ /* 0x000fe40000410000 */
[----:B------:R-:W-:Y:S01]  /*4cc0*/  FMUL.FTZ R72, R198, R72 ;  /* 0x00000048c6487220 */ /* 0x000fe20000410000 */
[----:B------:R-:W-:Y:S01]  /*4cd0*/  STS [R240+0x400], R30 ;  /* 0x0004001ef0007388 */ /* 0x000fe20000000800 */
[----:B------:R-:W-:Y:S02]  /*4ce0*/  FMUL.FTZ R24, R197, R73 ;  /* 0x00000049c5187220 */ /* 0x000fe40000410000 */
[----:B------:R-:W-:Y:S01]  /*4cf0*/  MUFU.EX2 R21, R58 ;  /* 0x0000003a00157308 */ /* 0x000fe20000000800 */
[----:B------:R3:W-:Y:S01]  /*4d00*/  STS [R239+0x2000], R12 ;  /* 0x0020000cef007388 */ /* 0x0007e20000000800 */
[----:B------:R-:W-:Y:S01]  /*4d10*/  FMUL.FTZ R76, R196, R76 ;  /* 0x0000004cc44c7220 */ /* 0x000fe20000410000 */
[----:B------:R-:W-:Y:S01]  /*4d20*/  F2FP.PACK_AB R24, R24, R72 ;  /* 0x000000481818723e */ /* 0x000fe200000000ff */
[----:B------:R-:W-:Y:S01]  /*4d30*/  FMUL.FTZ R13, R67, R13 ;  /* 0x0000000d430d7220 */ /* 0x000fe20000410000 */
[----:B------:R4:W-:Y:S01]  /*4d40*/  STS [R239+0x2400], R3 ;  /* 0x00240003ef007388 */ /* 0x0009e20000000800 */
[----:B------:R-:W-:Y:S02]  /*4d50*/  FMUL.FTZ R88, R66, R88 ;  /* 0x0000005842587220 */ /* 0x000fe40000410000 */
[----:B------:R-:W-:Y:S01]  /*4d60*/  FMUL.FTZ R22, R65, R89 ;  /* 0x0000005941167220 */ /* 0x000fe20000410000 */
[----:B------:R5:W-:Y:S01]  /*4d70*/  STS [R240+0x2400], R2 ;  /* 0x00240002f0007388 */ /* 0x000be20000000800 */
[----:B------:R-:W2:Y:S01]  /*4d80*/  MUFU.EX2 R19, R59 ;  /* 0x0000003b00137308 */ /* 0x000ea20000000800 */
[----:B------:R-:W-:Y:S01]  /*4d90*/  F2FP.PACK_AB R13, R13, R76 ;  /* 0x0000004c0d0d723e */ /* 0x000fe200000000ff */
[----:B------:R-:W-:Y:S01]  /*4da0*/  FMUL.FTZ R17, R17, R105 ;  /* 0x0000006911117220 */ /* 0x000fe20000410000 */
[----:B------:R-:W-:Y:S01]  /*4db0*/  STS [R240+0x2000], R11 ;  /* 0x0020000bf0007388 */ /* 0x000fe20000000800 */
[----:B------:R-:W-:Y:S01]  /*4dc0*/  F2FP.PACK_AB R22, R22, R88 ;  /* 0x000000581616723e */ /* 0x000fe200000000ff */
[----:B------:R-:W-:Y:S02]  /*4dd0*/  FMUL.FTZ R18, R18, R109 ;  /* 0x0000006d12127220 */ /* 0x000fe40000410000 */
[----:B------:R-:W-:Y:S01]  /*4de0*/  STS [R242], R46 ;  /* 0x0000002ef2007388 */ /* 0x000fe20000000800 */
[----:B------:R-:W-:Y:S01]  /*4df0*/  F2FP.PACK_AB R17, R17, R104 ;  /* 0x000000681111723e */ /* 0x000fe200000000ff */
[----:B------:R-:W-:Y:S01]  /*4e00*/  FMUL.FTZ R20, R20, R121 ;  /* 0x0000007914147220 */ /* 0x000fe20000410000 */
[----:B------:R-:W-:Y:S01]  /*4e10*/  F2FP.PACK_AB R18, R18, R108 ;  /* 0x0000006c1212723e */ /* 0x000fe200000000ff */
[----:B------:R-:W-:Y:S01]  /*4e20*/  STS [R242+0x400], R29 ;  /* 0x0004001df2007388 */ /* 0x000fe20000000800 */
[--C-:B-1----:R-:W-:Y:S02]  /*4e30*/  FADD.FTZ R74, R74, -R0.reuse ;  /* 0x800000004a4a7221 */ /* 0x102fe40000010000 */
[----:B------:R-:W-:Y:S01]  /*4e40*/  F2FP.PACK_AB R20, R20, R120 ;  /* 0x000000781414723e */ /* 0x000fe200000000ff */
[----:B------:R-:W-:Y:S01]  /*4e50*/  STS [R241], R44 ;  /* 0x0000002cf1007388 */ /* 0x000fe20000000800 */
[----:B---3--:R-:W1:Y:S01]  /*4e60*/  MUFU.EX2 R12, R62 ;  /* 0x0000003e000c7308 */ /* 0x008e620000000800 */
[----:B------:R-:W-:Y:S02]  /*4e70*/  FMUL.FTZ R74, R51, R74 ;  /* 0x0000004a334a7220 */ /* 0x000fe40000410000 */
[----:B------:R-:W-:Y:S01]  /*4e80*/  STS [R241+0x400], R27 ;  /* 0x0004001bf1007388 */ /* 0x000fe20000000800 */
[----:B----4-:R-:W-:Y:S01]  /*4e90*/  F2FP.PACK_AB R3, R38, R41 ;  /* 0x000000292603723e */ /* 0x010fe200000000ff */
[--C-:B------:R-:W-:Y:S02]  /*4ea0*/  FADD.FTZ R75, R75, -R0.reuse ;  /* 0x800000004b4b7221 */ /* 0x100fe40000010000 */
[----:B------:R-:W-:Y:S01]  /*4eb0*/  STS [R242+0x2000], R10 ;  /* 0x0020000af2007388 */ /* 0x000fe20000000800 */
[----:B-----5:R-:W-:Y:S01]  /*4ec0*/  F2FP.PACK_AB R2, R32, R34 ;  /* 0x000000222002723e */ /* 0x020fe200000000ff */
        /* <DEDUP_REMOVED lines=20> */
[----:B---3--:R-:W-:Y:S01]  /*5010*/  F2FP.PACK_AB R3, R28, R31 ;  /* 0x0000001f1c03723e */ /* 0x008fe200000000ff */
[----:B------:R-:W-:Y:S02]  /*5020*/  FMUL.FTZ R81, R252, R81 ;  /* 0x00000051fc517220 */ /* 0x000fe40000410000 */
[----:B------:R-:W-:Y:S01]  /*5030*/  STS [R239+0x6000], R7 ;  /* 0x00600007ef007388 */ /* 0x000fe20000000800 */
[----:B--2---:R-:W-:Y:S01]  /*5040*/  F2FP.PACK_AB R2, R23, R26 ;  /* 0x0000001a1702723e */ /* 0x004fe200000000ff */
        /* <DEDUP_REMOVED lines=10> */
[----:B------:R-:W-:Y:S01]  /*50f0*/  F2FP.PACK_AB R86, R87, R86 ;  /* 0x000000565756723e */ /* 0x000fe200000000ff */
[----:B------:R-:W-:Y:S02]  /*5100*/  FMUL.FTZ R102, R206, R102 ;  /* 0x00000066ce667220 */ /* 0x000fe40000410000 */
[----:B------:R-:W-:Y:S01]  /*5110*/  STS [R242+0x4000], R39 ;  /* 0x00400027f2007388 */ /* 0x000fe20000000800 */
[----:B------:R-:W-:Y:S01]  /*5120*/  F2FP.PACK_AB R96, R97, R96 ;  /* 0x000000606160723e */ /* 0x000fe200000000ff */
[----:B------:R-:W-:Y:S02]  /*5130*/  FMUL.FTZ R103, R205, R103 ;  /* 0x00000067cd677220 */ /* 0x000fe40000410000 */
        /* <DEDUP_REMOVED lines=24> */
[--C-:B------:R-:W-:Y:S02]  /*52c0*/  FADD.FTZ R127, R127, -R0.reuse ;  /* 0x800000007f7f7221 */ /* 0x100fe40000010000 */
[----:B-1----:R-:W-:Y:S01]  /*52d0*/  FMUL.FTZ R126, R12, R126 ;  /* 0x0000007e0c7e7220 */ /* 0x002fe20000410000 */
[----:B------:R-:W-:Y:S01]  /*52e0*/  F2FP.PACK_AB R130, R131, R130 ;  /* 0x000000828382723e */ /* 0x000fe200000000ff */
[----:B------:R-:W-:Y:S02]  /*52f0*/  FMUL.FTZ R125, R236, R125 ;  /* 0x0000007dec7d7220 */ /* 0x000fe40000410000 */
[----:B------:R-:W-:Y:S03]  /*5300*/  FMUL.FTZ R127, R237, R127 ;  /* 0x0000007fed7f7220 */ /* 0x000fe60000410000 */
[----:B------:R-:W-:Y:S01]  /*5310*/  F2FP.PACK_AB R125, R125, R124 ;  /* 0x0000007c7d7d723e */ /* 0x000fe200000000ff */
[----:B--2---:R-:W-:Y:S05]  /*5320*/  FMUL.FTZ R4, R47, R75 ;  /* 0x0000004b2f047220 */ /* 0x004fea0000410000 */
[----:B------:R-:W-:Y:S02]  /*5330*/  F2FP.PACK_AB R4, R4, R74 ;  /* 0x0000004a0404723e */ /* 0x000fe400000000ff */
[----:B---3--:R-:W-:Y:S01]  /*5340*/  F2FP.PACK_AB R2, R237, R12 ;  /* 0x0000000ced02723e */ /* 0x008fe200000000ff */
[----:B----4-:R-:W-:Y:S04]  /*5350*/  FMUL.FTZ R5, R32, R95 ;  /* 0x0000005f20057220 */ /* 0x010fe80000410000 */
        /* <DEDUP_REMOVED lines=28> */
[----:B------:R-:W-:Y:S04]  /*5520*/  STS [R241+0xa400], R5 ;  /* 0x00a40005f1007388 */ /* 0x000fe80000000800 */
[----:B------:R-:W-:Y:S04]  /*5530*/  STS [R239+0xc000], R52 ;  /* 0x00c00034ef007388 */ /* 0x000fe80000000800 */
[----:B------:R-:W-:Y:S04]  /*5540*/  STS [R239+0xc400], R102 ;  /* 0x00c40066ef007388 */ /* 0x000fe80000000800 */
[----:B------:R-:W-:Y:S04]  /*5550*/  STS [R240+0xc000], R112 ;  /* 0x00c00070f0007388 */ /* 0x000fe80000000800 */
[----:B------:R-:W-:Y:S01]  /*5560*/  STS [R240+0xc400], R114 ;  /* 0x00c40072f0007388 */ /* 0x000fe20000000800 */
[----:B-1----:R-:W-:Y:S02]  /*5570*/  FADD.FTZ R2, R123, -R0 ;  /* 0x800000007b027221 */ /* 0x002fe40000010000 */
[----:B------:R-:W-:Y:S01]  /*5580*/  FMUL.FTZ R0, R21, R122 ;  /* 0x0000007a15007220 */ /* 0x000fe20000410000 */
[----:B------:R1:W-:Y:S01]  /*5590*/  STS [R239+0xe400], R3 ;  /* 0x00e40003ef007388 */ /* 0x0003e20000000800 */
[----:B------:R-:W-:Y:S03]  /*55a0*/  FMUL.FTZ R2, R19, R2 ;  /* 0x0000000213027220 */ /* 0x000fe60000410000 */
[----:B------:R-:W-:Y:S02]  /*55b0*/  STS [R239+0xe000], R17 ;  /* 0x00e00011ef007388 */ /* 0x000fe40000000800 */
[----:B------:R-:W-:Y:S02]  /*55c0*/  F2FP.PACK_AB R2, R2, R0 ;  /* 0x000000000202723e */ /* 0x000fe400000000ff */
[----:B------:R-:W-:Y:S01]  /*55d0*/  STS [R240+0xe000], R18 ;  /* 0x00e00012f0007388 */ /* 0x000fe20000000800 */
[----:B------:R-:W-:Y:S03]  /*55e0*/  MOV R0, UR4 ;  /* 0x0000000400007c02 */ /* 0x000fe60008000f00 */
[----:B------:R-:W-:Y:S02]  /*55f0*/  STS [R240+0xe400], R4 ;  /* 0x00e40004f0007388 */ /* 0x000fe40000000800 */
[----:B------:R-:W-:Y:S02]  /*5600*/  IMAD R0, R0, 0x2000, R232 ;  /* 0x0000200000007824 */ /* 0x000fe400078e02e8 */
[----:B------:R-:W-:Y:S02]  /*5610*/  STS [R242+0xc000], R116 ;  /* 0x00c00074f2007388 */ /* 0x000fe40000000800 */
[----:B------:R-:W-:Y:S02]  /*5620*/  IMAD.SHL.U32 R72, R0, 0x2, RZ ;  /* 0x0000000200487824 */ /* 0x000fe400078e00ff */
[----:B------:R-:W-:Y:S03]  /*5630*/  STS [R242+0xc400], R118 ;  /* 0x00c40076f2007388 */ /* 0x000fe60000000800 */
[----:B------:R-:W-:Y:S01]  /*5640*/  IADD3 R0, R64, R72, RZ ;  /* 0x0000004840007210 */ /* 0x000fe20007ffe0ff */
        /* <DEDUP_REMOVED lines=118> */
[----:B------:R-:W-:Y:S01]  /*5db0*/  UIMAD.WIDE.U32 UR26, UR24, UR6, URZ ;  /* 0x00000006181a72a5 */ /* 0x000fe2000f8e003f */
[----:B------:R-:W3:Y:S01]  /*5dc0*/  LDL.64 R100, [R1+0x30] ;  /* 0x0000300001647983 */ /* 0x000ee20000100a00 */
[----:B------:R-:W-:Y:S03]  /*5dd0*/  USHF.R.S32.HI UR25, URZ, 0x1f, UR24 ;  /* 0x0000001f3f197899 */ /* 0x000fe60008011418 */
[----:B------:R-:W4:Y:S01]  /*5de0*/  LDL.64 R210, [R1+0x20] ;  /* 0x0000200001d27983 */ /* 0x000f220000100a00 */
[----:B------:R-:W-:Y:S01]  /*5df0*/  UIMAD UR25, UR25, UR6, URZ ;  /* 0x00000006191972a4 */ /* 0x000fe2000f8e023f */
[----:B------:R-:W-:Y:S02]  /*5e00*/  IMAD.U32 R6, RZ, RZ, UR26 ;  /* 0x0000001aff067e24 */ /* 0x000fe4000f8e00ff */
[----:B------:R-:W5:Y:S01]  /*5e10*/  LDL.64 R250, [R1+0x28] ;  /* 0x0000280001fa7983 */ /* 0x000f620000100a00 */
        /* <DEDUP_REMOVED lines=8> */
[C---:B---3--:R-:W-:Y:S01]  /*5ea0*/  LEA R0, P0, R6.reuse, R100, 0x7 ;  /* 0x0000006406007211 */ /* 0x048fe200078038ff */
[----:B--2---:R-:W-:Y:S02]  /*5eb0*/  IMAD.MOV.U32 R222, RZ, RZ, R220 ;  /* 0x000000ffffde7224 */ /* 0x004fe400078e00dc */
[----:B------:R-:W-:Y:S01]  /*5ec0*/  IMAD.MOV.U32 R223, RZ, RZ, R221 ;  /* 0x000000ffffdf7224 */ /* 0x000fe200078e00dd */
[----:B----4-:R-:W-:Y:S01]  /*5ed0*/  LEA.HI.X R4, R6, R211, R4, 0x7, P0 ;  /* 0x000000d306047211 */ /* 0x010fe200000f3c04 */
[----:B------:R-:W2:Y:S01]  /*5ee0*/  LDL.64 R220, [R1+0x18] ;  /* 0x0000180001dc7983 */ /* 0x000ea20000100a00 */
[----:B------:R-:W-:Y:S02]  /*5ef0*/  IADD3 R8, -R222, c[0x0][0x168], -R11 ;  /* 0x00005a00de087a10 */ /* 0x000fe40007ffe90b */
[----:B------:R-:W-:Y:S02]  /*5f00*/  LEA R6, P0, R0, c[0x0][0x1f0], 0x1 ;  /* 0x00007c0000067a11 */ /* 0x000fe400078008ff */
[----:B------:R-:W-:Y:S02]  /*5f10*/  ISETP.LT.OR P2, PT, R8, 0x1, P5 ;  /* 0x000000010800780c */ /* 0x000fe40002f41670 */
[----:B-----5:R-:W-:Y:S02]  /*5f20*/  IADD3 R9, P1, R250, UR24, RZ ;  /* 0x00000018fa097c10 */ /* 0x020fe4000ff3e0ff */
[----:B------:R-:W-:Y:S01]  /*5f30*/  LEA.HI.X R7, R0, c[0x0][0x1f4], R4, 0x1, P0 ;  /* 0x00007d0000077a11 */ /* 0x000fe200000f0c04 */
[----:B------:R-:W-:Y:S01]  /*5f40*/  IMAD.U32 R0, RZ, RZ, UR23 ;  /* 0x00000017ff007e24 */ /* 0x000fe2000f8e00ff */
[----:B------:R-:W-:Y:S02]  /*5f50*/  ISETP.LT.OR P0, PT, R8, 0x21, P5 ;  /* 0x000000210800780c */ /* 0x000fe40002f01670 */
[----:B------:R-:W-:Y:S01]  /*5f60*/  LEA.HI.X.SX32 R11, R11, R208, 0x1, P1 ;  /* 0x000000d00b0b7211 */ /* 0x000fe200008f0eff */
[----:B------:R-:W-:Y:S01]  /*5f70*/  IMAD R0, R0, 0x4000, R199 ;  /* 0x0000400000007824 */ /* 0x000fe200078e02c7 */
[----:B------:R-:W-:Y:S04]  /*5f80*/  IADD3 R4, P1, R6, UR17, RZ ;  /* 0x0000001106047c10 */ /* 0x000fe8000ff3e0ff */
[----:B------:R-:W-:Y:S01]  /*5f90*/  @!PT LDS RZ, [RZ] ;  /* 0x00000000fffff984 */ /* 0x000fe20000000800 */
[----:B------:R-:W-:Y:S01]  /*5fa0*/  @!PT LDS RZ, [RZ] ;  /* 0x00000000fffff984 */ /* 0x000fe20000000800 */
[----:B------:R-:W-:Y:S01]  /*5fb0*/  @!PT LDS RZ, [RZ] ;  /* 0x00000000fffff984 */ /* 0x000fe20000000800 */
[----:B------:R3:W-:Y:S01]  /*5fc0*/  LDGSTS.E.BYPASS.LTC128B.128 [R0], [R6.64], !P2 ;  /* 0x0000000006007fae */ /* 0x0007e2000d101d54 */
[----:B------:R-:W-:Y:S02]  /*5fd0*/  IADD3.X R5, R7, UR19, RZ, P1, !PT ;  /* 0x0000001307057c10 */ /* 0x000fe40008ffe4ff */
[C---:B------:R-:W-:Y:S02]  /*5fe0*/  LEA R10, P1, R9.reuse, c[0x0][0x280], 0x2 ;  /* 0x0000a000090a7a11 */ /* 0x040fe400078210ff */
[C---:B------:R-:W-:Y:S01]  /*5ff0*/  ISETP.LT.OR P2, PT, R8.reuse, 0x41, P5 ;  /* 0x000000410800780c */ /* 0x040fe20002f41670 */
[----:B------:R4:W-:Y:S01]  /*6000*/  LDGSTS.E.BYPASS.LTC128B.128 [R0+0x1000], [R4.64], !P0 ;  /* 0x0100000004007fae */ /* 0x0009e2000c101d54 */
[----:B------:R-:W-:Y:S02]  /*6010*/  LEA.HI.X R11, R9, c[0x0][0x284], R11, 0x2, P1 ;  /* 0x0000a100090b7a11 */ /* 0x000fe400008f140b */
[----:B------:R-:W-:Y:S01]  /*6020*/  ISETP.LT.OR P1, PT, R8, 0x61, P5 ;  /* 0x000000610800780c */ /* 0x000fe20002f21670 */
[----:B------:R-:W-:Y:S01]  /*6030*/  IMAD.U32 R8, RZ, RZ, UR23 ;  /* 0x00000017ff087e24 */ /* 0x000fe2000f8e00ff */
[----:B----4-:R-:W-:Y:S04]  /*6040*/  IADD3 R4, P0, R4, UR17, RZ ;  /* 0x0000001104047c10 */ /* 0x010fe8000ff1e0ff */
[----:B------:R-:W-:Y:S02]  /*6050*/  IADD3.X R5, R5, UR19, RZ, P0, !PT ;  /* 0x0000001305057c10 */ /* 0x000fe400087fe4ff */
[----:B---3--:R-:W-:Y:S03]  /*6060*/  IADD3 R6, P0, R4, UR17, RZ ;  /* 0x0000001104067c10 */ /* 0x008fe6000ff1e0ff */
[----:B------:R3:W-:Y:S01]  /*6070*/  LDGSTS.E.BYPASS.LTC128B.128 [R0+0x2000], [R4.64], !P2 ;  /* 0x0200000004007fae */ /* 0x0007e2000d101d54 */
[----:B------:R-:W-:Y:S05]  /*6080*/  IADD3.X R7, R5, UR19, RZ, P0, !PT ;  /* 0x0000001305077c10 */ /* 0x000fea00087fe4ff */
[----:B------:R3:W-:Y:S01]  /*6090*/  LDGSTS.E.BYPASS.LTC128B.128 [R0+0x3000], [R6.64], !P1 ;  /* 0x0300000006007fae */ /* 0x0007e2000c901d54 */
[----:B--2---:R-:W-:Y:S04]  /*60a0*/  @!P4 IMAD R8, R8, 0x80, R220 ;  /* 0x000000800808c824 */ /* 0x004fe800078e02dc */
[----:B------:R-:W-:Y:S05]  /*60b0*/  @!P4 IMAD.SHL.U32 R8, R8, 0x4, RZ ;  /* 0x000000040808c824 */ /* 0x000fea00078e00ff */
[----:B------:R3:W-:Y:S02]  /*60c0*/  @!P4 LDGSTS.E.BYPASS.LTC128B.128 [R8+0x18480], [R10.64] ;  /* 0x184800000a08cfae */ /* 0x0007e4000b901d54 */
.L_x_1583:
[-C--:B-123--:R-:W-:Y:S01]  /*60d0*/  HMMA.16816.F32 R4, R36, R16.reuse, RZ ;  /* 0x000000102404723c */ /* 0x08efe200000018ff */
[----:B------:R-:W2:Y:S01]  /*60e0*/  LDL.64 R76, [R1+0x10] ;  /* 0x00001000014c7983 */ /* 0x000ea20000100a00 */
[----:B------:R-:W-:Y:S02]  /*60f0*/  ULDC.64 UR6, c[0x0][0x238] ;  /* 0x00008e0000067ab9 */ /* 0x000fe40000000a00 */
[----:B------:R-:W-:Y:S01]  /*6100*/  UIMAD UR25, UR11, UR6, URZ ;  /* 0x000000060b1972a4 */ /* 0x000fe2000f8e023f */
[----:B------:R-:W-:Y:S01]  /*6110*/  IMAD.MOV.U32 R0, RZ, RZ, 0x40 ;  /* 0x00000040ff007424 */ /* 0x000fe200078e00ff */
[----:B------:R-:W-:Y:S01]  /*6120*/  LDSM.16.MT88.4 R68, [R225+0x3880] ;  /* 0x00388000e144783b */ /* 0x000fe20000004200 */
[----:B------:R-:W-:Y:S01]  /*6130*/  USHF.R.S32.HI UR24, URZ, 0x1f, UR15 ;  /* 0x0000001f3f187899 */ /* 0x000fe2000801140f */
[C---:B------:R-:W-:Y:S01]  /*6140*/  HMMA.16816.F32 R8, R40.reuse, R16, RZ ;  /* 0x000000102808723c */ /* 0x040fe200000018ff */
[----:B------:R-:W-:Y:S02]  /*6150*/  UIMAD UR25, UR14, UR7, UR25 ;  /* 0x000000070e1972a4 */ /* 0x000fe4000f8e0219 */
[----:B------:R-:W0:Y:S01]  /*6160*/  LDGDEPBAR ;  /* 0x00000000000079af */ /* 0x000e220000000000 */
[----:B------:R-:W-:Y:S01]  /*6170*/  ULDC.64 UR6, c[0x0][0x240] ;  /* 0x0000900000067ab9 */ /* 0x000fe20000000a00 */
[----:B------:R-:W-:Y:S01]  /*6180*/  SEL R116, R0, 0xffffffc0, !P3 ;  /* 0xffffffc000747807 */ /* 0x000fe20005800000 */
[--C-:B------:R-:W-:Y:S01]  /*6190*/  IMAD.IADD R0, R64, 0x1, R3.reuse ;  /* 0x0000000140007824 */ /* 0x100fe200078e0203 */
[----:B------:R-:W-:Y:S01]  /*61a0*/  UIMAD UR6, UR24, UR6, URZ ;  /* 0x00000006180672a4 */ /* 0x000fe2000f8e023f */
[-C--:B------:R-:W-:Y:S01]  /*61b0*/  HMMA.16816.F32 R12, R40, R18.reuse, RZ ;  /* 0x00000012280c723c */ /* 0x080fe200000018ff */
[----:B------:R-:W-:Y:S01]  /*61c0*/  LDSM.16.MT88.4 R64, [R225+0x1880] ;  /* 0x00188000e140783b */ /* 0x000fe20000004200 */
[----:B------:R-:W-:Y:S02]  /*61d0*/  USHF.L.U32 UR24, UR12, 0xd, URZ ;  /* 0x0000000d0c187899 */ /* 0x000fe4000800063f */
[----:B------:R-:W-:Y:S01]  /*61e0*/  IMAD.IADD R74, R116, 0x1, R2 ;  /* 0x00000001744a7824 */ /* 0x000fe200078e0202 */
[----:B------:R-:W-:Y:S01]  /*61f0*/  IADD3 R73, R225, R116, RZ ;  /* 0x00000074e1497210 */ /* 0x000fe20007ffe0ff */
[----:B------:R-:W-:Y:S02]  /*6200*/  UIMAD UR6, UR15, UR7, UR6 ;  /* 0x000000070f0672a4 */ /* 0x000fe4000f8e0206 */
[C---:B------:R-:W-:Y:S01]  /*6210*/  HMMA.16816.F32 R16, R36.reuse, R18, RZ ;  /* 0x000000122410723c */ /* 0x040fe200000018ff */
[----:B------:R-:W-:Y:S02]  /*6220*/  USHF.R.S32.HI UR7, URZ, 0x1f, UR24 ;  /* 0x0000001f3f077899 */ /* 0x000fe40008011418 */
[----:B------:R-:W-:Y:S02]  /*6230*/  UIADD3 UR12, UR12, 0x1, URZ ;  /* 0x000000010c0c7890 */ /* 0x000fe4000fffe03f */
[----:B------:R-:W-:Y:S02]  /*6240*/  UISETP.GE.AND UP3, UPT, UR4, 0x1, UPT ;  /* 0x000000010400788c */ /* 0x000fe4000bf66270 */
[----:B------:R-:W-:Y:S01]  /*6250*/  UISETP.GE.AND UP0, UPT, UR12, UR13, UPT ;  /* 0x0000000d0c00728c */ /* 0x000fe2000bf06270 */
[-C--:B------:R-:W-:Y:S01]  /*6260*/  HMMA.16816.F32 R20, R36, R44.reuse, RZ ;  /* 0x0000002c2414723c */ /* 0x080fe200000018ff */
[----:B------:R-:W-:Y:S02]  /*6270*/  UISETP.GE.AND UP2, UPT, UR22, 0x1, UPT ;  /* 0x000000011600788c */ /* 0x000fe4000bf46270 */
[----:B------:R-:W-:Y:S05]  /*6280*/  UISETP.GE.AND UP1, UPT, UR23, 0x1, UPT ;  /* 0x000000011700788c */ /* 0x000fea000bf26270 */
[C---:B------:R-:W-:Y:S08]  /*6290*/  HMMA.16816.F32 R24, R40.reuse, R44, RZ ;  /* 0x0000002c2818723c */ /* 0x040ff000000018ff */
[-C--:B------:R-:W-:Y:S01]  /*62a0*/  HMMA.16816.F32 R28, R40, R46.reuse, RZ ;  /* 0x0000002e281c723c */ /* 0x080fe200000018ff */
[----:B------:R-:W-:Y:S07]  /*62b0*/  LDSM.16.MT88.4 R40, [R225+0x1080] ;  /* 0x00108000e128783b */ /* 0x000fee0000004200 */
[----:B------:R-:W-:Y:S01]  /*62c0*/  HMMA.16816.F32 R32, R36, R46, RZ ;  /* 0x0000002e2420723c */ /* 0x000fe200000018ff */
[----:B------:R-:W1:Y:S05]  /*62d0*/  LDSM.16.M88.4 R36, [R74+0x20880] ;  /* 0x020880004a24783b */ /* 0x000e6a0000000200 */
[----:B------:R-:W3:Y:S02]  /*62e0*/  LDSM.16.M88.4 R44, [R74+0x22880] ;  /* 0x022880004a2c783b */ /* 0x000ee40000000200 */
[-C--:B------:R-:W-:Y:S08]  /*62f0*/  HMMA.16816.F32 R4, R48, R52.reuse, R4 ;  /* 0x000000343004723c */ /* 0x080ff00000001804 */
[C---:B------:R-:W-:Y:S08]  /*6300*/  HMMA.16816.F32 R8, R56.reuse, R52, R8 ;  /* 0x000000343808723c */ /* 0x040ff00000001808 */
[-C--:B------:R-:W-:Y:S08]  /*6310*/  HMMA.16816.F32 R12, R56, R54.reuse, R12 ;  /* 0x00000036380c723c */ /* 0x080ff0000000180c */
[C---:B------:R-:W-:Y:S01]  /*6320*/  HMMA.16816.F32 R16, R48.reuse, R54, R16 ;  /* 0x000000363010723c */ /* 0x040fe20000001810 */
[----:B------:R-:W4:Y:S07]  /*6330*/  LDSM.16.MT88.4 R52, [R73+0x1080] ;  /* 0x001080004934783b */ /* 0x000f2e0000004200 */
[-C--:B------:R-:W-:Y:S08]  /*6340*/  HMMA.16816.F32 R20, R48, R60.reuse, R20 ;  /* 0x0000003c3014723c */ /* 0x080ff00000001814 */
[C---:B------:R-:W-:Y:S08]  /*6350*/  HMMA.16816.F32 R24, R56.reuse, R60, R24 ;  /* 0x0000003c3818723c */ /* 0x040ff00000001818 */
[-C--:B------:R-:W-:Y:S01]  /*6360*/  HMMA.16816.F32 R28, R56, R62.reuse, R28 ;  /* 0x0000003e381c723c */ /* 0x080fe2000000181c */
[----:B------:R-:W5:Y:S07]  /*6370*/  LDSM.16.M88.4 R56, [R0+0x20880] ;  /* 0x020880000038783b */ /* 0x000f6e0000000200 */
[----:B------:R-:W-:Y:S01]  /*6380*/  HMMA.16816.F32 R32, R48, R62, R32 ;  /* 0x0000003e3020723c */ /* 0x000fe20000001820 */
[----:B------:R4:W5:Y:S05]  /*6390*/  LDSM.16.M88.4 R48, [R0+0x22880] ;  /* 0x022880000030783b */ /* 0x00096a0000000200 */
[----:B------:R-:W5:Y:S02]  /*63a0*/  LDSM.16.MT88.4 R60, [R73+0x1880] ;  /* 0x00188000493c783b */ /* 0x000f640000004200 */
[-C--:B-1----:R-:W-:Y:S08]  /*63b0*/  HMMA.16816.F32 R4, R36, R40.reuse, R4 ;  /* 0x000000282404723c */ /* 0x082ff00000001804 */
[C---:B---3--:R-:W-:Y:S08]  /*63c0*/  HMMA.16816.F32 R8, R44.reuse, R40, R8 ;  /* 0x000000282c08723c */ /* 0x048ff00000001808 */
[-C--:B------:R-:W-:Y:S04]  /*63d0*/  HMMA.16816.F32 R12, R44, R42.reuse, R12 ;  /* 0x0000002a2c0c723c */ /* 0x080fe8000000180c */
[----:B----4-:R-:W-:Y:S04]  /*63e0*/  IADD3 R0, R230, R74, RZ ;  /* 0x0000004ae6007210 */ /* 0x010fe80007ffe0ff */
[C---:B------:R-:W-:Y:S01]  /*63f0*/  HMMA.16816.F32 R16, R36.reuse, R42, R16 ;  /* 0x0000002a2410723c */ /* 0x040fe20000001810 */
[----:B------:R-:W-:Y:S07]  /*6400*/  LDSM.16.MT88.4 R40, [R225+0x2080] ;  /* 0x00208000e128783b */ /* 0x000fee0000004200 */
[-C--:B------:R-:W-:Y:S08]  /*6410*/  HMMA.16816.F32 R20, R36, R52.reuse, R20 ;  /* 0x000000342414723c */ /* 0x080ff00000001814 */
[C---:B------:R-:W-:Y:S08]  /*6420*/  HMMA.16816.F32 R24, R44.reuse, R52, R24 ;  /* 0x000000342c18723c */ /* 0x040ff00000001818 */
[-C--:B------:R-:W-:Y:S01]  /*6430*/  HMMA.16816.F32 R28, R44, R54.reuse, R28 ;  /* 0x000000362c1c723c */ /* 0x080fe2000000181c */
[----:B------:R-:W-:Y:S07]  /*6440*/  LDSM.16.M88.4 R44, [R2+0x26880] ;  /* 0x02688000022c783b */ /* 0x000fee0000000200 */
[----:B------:R-:W-:Y:S01]  /*6450*/  HMMA.16816.F32 R32, R36, R54, R32 ;  /* 0x000000362420723c */ /* 0x000fe20000001820 */
[----:B------:R1:W3:Y:S05]  /*6460*/  LDSM.16.M88.4 R36, [R2+0x24880] ;  /* 0x024880000224783b */ /* 0x0002ea0000000200 */
[----:B------:R-:W4:Y:S02]  /*6470*/  LDSM.16.MT88.4 R52, [R73+0x2080] ;  /* 0x002080004934783b */ /* 0x000f240000004200 */
[-C--:B-----5:R-:W-:Y:S08]  /*6480*/  HMMA.16816.F32 R4, R56, R64.reuse, R4 ;  /* 0x000000403804723c */ /* 0x0a0ff00000001804 */
[C---:B------:R-:W-:Y:S08]  /*6490*/  HMMA.16816.F32 R8, R48.reuse, R64, R8 ;  /* 0x000000403008723c */ /* 0x040ff00000001808 */
[-C--:B------:R-:W-:Y:S01]  /*64a0*/  HMMA.16816.F32 R12, R48, R66.reuse, R12 ;  /* 0x00000042300c723c */ /* 0x080fe2000000180c */
[----:B-1----:R-:W-:Y:S07]  /*64b0*/  IMAD.U32 R2, RZ, RZ, UR14 ;  /* 0x0000000eff027e24 */ /* 0x002fee000f8e00ff */
[C---:B------:R-:W-:Y:S01]  /*64c0*/  HMMA.16816.F32 R16, R56.reuse, R66, R16 ;  /* 0x000000423810723c */ /* 0x040fe20000001810 */
[----:B------:R-:W-:Y:S07]  /*64d0*/  LDSM.16.MT88.4 R64, [R225+0x2880] ;  /* 0x00288000e140783b */ /* 0x000fee0000004200 */
[-C--:B------:R-:W-:Y:S08]  /*64e0*/  HMMA.16816.F32 R20, R56, R60.reuse, R20 ;  /* 0x0000003c3814723c */ /* 0x080ff00000001814 */
[C---:B------:R-:W-:Y:S08]  /*64f0*/  HMMA.16816.F32 R24, R48.reuse, R60, R24 ;  /* 0x0000003c3018723c */ /* 0x040ff00000001818 */
[-C--:B------:R-:W-:Y:S01]  /*6500*/  HMMA.16816.F32 R28, R48, R62.reuse, R28 ;  /* 0x0000003e301c723c */ /* 0x080fe2000000181c */
[----:B------:R-:W1:Y:S07]  /*6510*/  LDSM.16.M88.4 R48, [R3+0x24880] ;  /* 0x024880000330783b */ /* 0x000e6e0000000200 */
[----:B------:R-:W-:Y:S01]  /*6520*/  HMMA.16816.F32 R32, R56, R62, R32 ;  /* 0x0000003e3820723c */ /* 0x000fe20000001820 */
[----:B------:R-:W5:Y:S05]  /*6530*/  LDSM.16.M88.4 R56, [R3+0x26880] ;  /* 0x026880000338783b */ /* 0x000f6a0000000200 */
[----:B------:R-:W1:Y:S02]  /*6540*/  LDSM.16.MT88.4 R60, [R73+0x2880] ;  /* 0x00288000493c783b */ /* 0x000e640000004200 */
        /* <DEDUP_REMOVED lines=8> */
[----:B------:R-:W-:Y:S07]  /*65d0*/  LDSM.16.M88.4 R44, [R74+0x26880] ;  /* 0x026880004a2c783b */ /* 0x000fee0000000200 */
[----:B------:R-:W-:Y:S01]  /*65e0*/  HMMA.16816.F32 R32, R36, R54, R32 ;  /* 0x000000362420723c */ /* 0x000fe20000001820 */
[----:B------:R-:W3:Y:S05]  /*65f0*/  LDSM.16.M88.4 R36, [R74+0x24880] ;  /* 0x024880004a24783b */ /* 0x000eea0000000200 */
[----:B------:R-:W4:Y:S02]  /*6600*/  LDSM.16.MT88.4 R52, [R73+0x3080] ;  /* 0x003080004934783b */ /* 0x000f240000004200 */
[-C--:B-1----:R-:W-:Y:S08]  /*6610*/  HMMA.16816.F32 R4, R48, R64.reuse, R4 ;  /* 0x000000403004723c */ /* 0x082ff00000001804 */
[C---:B-----5:R-:W-:Y:S07]  /*6620*/  HMMA.16816.F32 R8, R56.reuse, R64, R8 ;  /* 0x000000403808723c */ /* 0x060fee0000001808 */
[----:B------:R-:W-:Y:S01]  /*6630*/  IMAD.IADD R64, R116, 0x1, R3 ;  /* 0x0000000174407824 */ /* 0x000fe200078e0203 */
[-C--:B------:R-:W-:Y:S04]  /*6640*/  HMMA.16816.F32 R12, R56, R66.reuse, R12 ;  /* 0x00000042380c723c */ /* 0x080fe8000000180c */
[----:B--2---:R-:W-:Y:S04]  /*6650*/  IMAD.WIDE.U32 R2, R2, c[0x0][0x238], R76 ;  /* 0x00008e0002027a25 */ /* 0x004fe800078e004c */
[C---:B------:R-:W-:Y:S01]  /*6660*/  HMMA.16816.F32 R16, R48.reuse, R66, R16 ;  /* 0x000000423010723c */ /* 0x040fe20000001810 */
[----:B------:R-:W1:Y:S03]  /*6670*/  LDSM.16.M88.4 R64, [R64+0x24880] ;  /* 0x024880004040783b */ /* 0x000e660000000200 */
[----:B------:R-:W-:Y:S04]  /*6680*/  IADD3 R3, R3, UR25, RZ ;  /* 0x0000001903037c10 */ /* 0x000fe8000fffe0ff */
[-C--:B------:R-:W-:Y:S08]  /*6690*/  HMMA.16816.F32 R20, R48, R60.reuse, R20 ;  /* 0x0000003c3014723c */ /* 0x080ff00000001814 */
[C---:B------:R-:W-:Y:S08]  /*66a0*/  HMMA.16816.F32 R24, R56.reuse, R60, R24 ;  /* 0x0000003c3818723c */ /* 0x040ff00000001818 */
[-C--:B------:R-:W-:Y:S01]  /*66b0*/  HMMA.16816.F32 R28, R56, R62.reuse, R28 ;  /* 0x0000003e381c723c */ /* 0x080fe2000000181c */
[----:B------:R2:W5:Y:S07]  /*66c0*/  LDSM.16.M88.4 R56, [R0+0x26880] ;  /* 0x026880000038783b */ /* 0x00056e0000000200 */
[----:B------:R-:W-:Y:S08]  /*66d0*/  HMMA.16816.F32 R32, R48, R62, R32 ;  /* 0x0000003e3020723c */ /* 0x000ff00000001820 */
[-C--:B---3--:R-:W-:Y:S08]  /*66e0*/  HMMA.16816.F32 R4, R36, R40.reuse, R4 ;  /* 0x000000282404723c */ /* 0x088ff00000001804 */
[C---:B------:R-:W-:Y:S01]  /*66f0*/  HMMA.16816.F32 R8, R44.reuse, R40, R8 ;  /* 0x000000282c08723c */ /* 0x040fe20000001808 */
[----:B--2---:R-:W-:Y:S05]  /*6700*/  MOV R0, UR15 ;  /* 0x0000000f00007c02 */ /* 0x004fea0008000f00 */
[----:B------:R-:W-:Y:S02]  /*6710*/  IMAD.WIDE.U32 R2, R0, c[0x0][0x240], R2 ;  /* 0x0000900000027a25 */ /* 0x000fe400078e0002 */
[-C--:B------:R-:W-:Y:S04]  /*6720*/  HMMA.16816.F32 R12, R44, R42.reuse, R12 ;  /* 0x0000002a2c0c723c */ /* 0x080fe8000000180c */
[----:B------:R-:W-:Y:S01]  /*6730*/  IADD3 R0, P0, R2, UR24, RZ ;  /* 0x0000001802007c10 */ /* 0x000fe2000ff1e0ff */
[----:B------:R-:W-:Y:S03]  /*6740*/  UIADD3 UR24, UR4, 0x1, URZ ;  /* 0x0000000104187890 */ /* 0x000fe6000fffe03f */
[C---:B------:R-:W-:Y:S01]  /*6750*/  HMMA.16816.F32 R16, R36.reuse, R42, R16 ;  /* 0x0000002a2410723c */ /* 0x040fe20000001810 */
[----:B------:R-:W2:Y:S07]  /*6760*/  LDSM.16.MT88.4 R40, [R73+0x3880] ;  /* 0x003880004928783b */ /* 0x000eae0000004200 */
[-C--:B----4-:R-:W-:Y:S08]  /*6770*/  HMMA.16816.F32 R20, R36, R52.reuse, R20 ;  /* 0x000000342414723c */ /* 0x090ff00000001814 */
        /* <DEDUP_REMOVED lines=9> */
[C---:B-----5:R-:W-:Y:S01]  /*6810*/  HMMA.16816.F32 R8, R56.reuse, R68, R8 ;  /* 0x000000443808723c */ /* 0x060fe20000001808 */
        /* <DEDUP_REMOVED lines=12> */
[-C--:B--2---:R-:W-:Y:S01]  /*68e0*/  HMMA.16816.F32 R20, R64, R40.reuse, R20 ;  /* 0x000000284014723c */ /* 0x084fe20000001814 */
        /* <DEDUP_REMOVED lines=163> */
.L_x_1579:
[----:B------:R-:W-:Y:S05]  /*7320*/  @P1 EXIT ;  /* 0x000000000000194d */ /* 0x000fea0003800000 */
[----:B------:R-:W2:Y:S01]  /*7330*/  LDL.LU.64 R4, [R1+0x10] ;  /* 0x0000100001047983 */ /* 0x000ea20000300a00 */
[----:B------:R-:W-:Y:S01]  /*7340*/  ULDC.64 UR4, c[0x0][0x338] ;  /* 0x0000ce0000047ab9 */ /* 0x000fe20000000a00 */
[----:B------:R-:W-:Y:S01]  /*7350*/  IMAD.U32 R8, RZ, RZ, UR15 ;  /* 0x0000000fff087e24 */ /* 0x000fe2000f8e00ff */
[----:B------:R-:W-:Y:S01]  /*7360*/  UISETP.NE.AND UP0, UPT, UR4, 0x1, UPT ;  /* 0x000000010400788c */ /* 0x000fe2000bf05270 */
[----:B------:R-:W-:Y:S01]  /*7370*/  IMAD.U32 R6, RZ, RZ, UR15 ;  /* 0x0000000fff067e24 */ /* 0x000fe2000f8e00ff */
[----:B------:R-:W-:-:S02]  /*7380*/  UIMAD.WIDE.U32 UR6, UR14, UR5, URZ ;  /* 0x000000050e0672a5 */ /* 0x000fc4000f8e003f */
[----:B------:R-:W-:Y:S02]  /*7390*/  USHF.L.U32 UR4, UR16, 0xd, URZ ;  /* 0x0000000d10047899 */ /* 0x000fe4000800063f */
[----:B------:R-:W-:Y:S02]  /*73a0*/  ULDC UR5, c[0x0][0x340] ;  /* 0x0000d00000057ab9 */ /* 0x000fe40000000800 */
[----:B------:R-:W-:-:S03]  /*73b0*/  USHF.R.S32.HI UR8, URZ, 0x1f, UR15 ;  /* 0x0000001f3f087899 */ /* 0x000fc6000801140f */
[----:B------:R-:W-:Y:S02]  /*73c0*/  @UP0 USHF.R.U32.HI UR14, URZ, UR5, UR7 ;  /* 0x000000053f0e0299 */ /* 0x000fe40008011607 */
[----:B------:R-:W-:Y:S02]  /*73d0*/  USHF.R.S32.HI UR7, URZ, 0x1f, UR4 ;  /* 0x0000001f3f077899 */ /* 0x000fe40008011404 */
[----:B------:R-:W-:Y:S02]  /*73e0*/  USHF.R.S32.HI UR6, URZ, 0x1f, UR14 ;  /* 0x0000001f3f067899 */ /* 0x000fe4000801140e */
[----:B------:R-:W-:Y:S01]  /*73f0*/  IMAD.U32 R0, RZ, RZ, UR14 ;  /* 0x0000000eff007e24 */ /* 0x000fe2000f8e00ff */
[----:B------:R-:W-:Y:S01]  /*7400*/  BAR.SYNC.DEFER_BLOCKING 0x1, 0x100 ;  /* 0x0044000000007b1d */ /* 0x000fe20000010000 */
[----:B--2---:R-:W-:-:S05]  /*7410*/  IADD3 R2, P0, R4, UR4, RZ ;  /* 0x0000000404027c10 */ /* 0x004fca000ff1e0ff */
[----:B------:R-:W-:Y:S02]  /*7420*/  ULDC.64 UR4, c[0x0][0x328] ;  /* 0x0000ca0000047ab9 */ /* 0x000fe40000000a00 */
[----:B------:R-:W-:Y:S01]  /*7430*/  UIMAD UR4, UR6, UR4, URZ ;  /* 0x00000004060472a4 */ /* 0x000fe2000f8e023f */
[----:B------:R-:W-:Y:S01]  /*7440*/  LEA.HI.X.SX32 R3, R4, UR7, 0x1, P0 ;  /* 0x0000000704037c11 */ /* 0x000fe200080f0eff */
[----:B------:R-:W-:Y:S02]  /*7450*/  IMAD.U32 R4, RZ, RZ, UR14 ;  /* 0x0000000eff047e24 */ /* 0x000fe4000f8e00ff */
[----:B------:R-:W-:Y:S02]  /*7460*/  UIMAD UR7, UR14, UR5, UR4 ;  /* 0x000000050e0772a4 */ /* 0x000fe4000f8e0204 */
[--C-:B------:R-:W-:Y:S01]  /*7470*/  IMAD.WIDE.U32 R4, R4, c[0x0][0x328], R2.reuse ;  /* 0x0000ca0004047a25 */ /* 0x100fe200078e0002 */
[----:B------:R-:W-:Y:S02]  /*7480*/  ULDC.64 UR4, c[0x0][0x300] ;  /* 0x0000c00000047ab9 */ /* 0x000fe40000000a00 */
[----:B------:R-:W-:Y:S01]  /*7490*/  UIMAD UR4, UR6, UR4, URZ ;  /* 0x00000004060472a4 */ /* 0x000fe2000f8e023f */
[----:B------:R-:W-:Y:S01]  /*74a0*/  IMAD.WIDE.U32 R2, R0, c[0x0][0x300], R2 ;  /* 0x0000c00000027a25 */ /* 0x000fe200078e0002 */
[----:B------:R-:W-:Y:S01]  /*74b0*/  IADD3 R5, R5, UR7, RZ ;  /* 0x0000000705057c10 */ /* 0x000fe2000fffe0ff */
[----:B------:R-:W-:-:S02]  /*74c0*/  ULDC.64 UR6, c[0x0][0x330] ;  /* 0x0000cc0000067ab9 */ /* 0x000fc40000000a00 */
[----:B------:R-:W-:Y:S02]  /*74d0*/  UIMAD UR6, UR8, UR6, URZ ;  /* 0x00000006080672a4 */ /* 0x000fe4000f8e023f */
[----:B------:R-:W-:Y:S01]  /*74e0*/  IMAD.WIDE.U32 R8, R8, c[0x0][0x330], R4 ;  /* 0x0000cc0008087a25 */ /* 0x000fe200078e0004 */
[----:B------:R-:W-:Y:S02]  /*74f0*/  UIMAD UR9, UR14, UR5, UR4 ;  /* 0x000000050e0972a4 */ /* 0x000fe4000f8e0204 */
[----:B------:R-:W-:Y:S02]  /*7500*/  UIMAD UR6, UR15, UR7, UR6 ;  /* 0x000000070f0672a4 */ /* 0x000fe4000f8e0206 */
[----:B------:R-:W-:Y:S01]  /*7510*/  LEA R4, P1, R8, c[0x0][0x310], 0x2 ;  /* 0x0000c40008047a11 */ /* 0x000fe200078210ff */
[----:B------:R-:W-:Y:S01]  /*7520*/  ULDC.64 UR4, c[0x0][0x308] ;  /* 0x0000c20000047ab9 */ /* 0x000fe20000000a00 */
[----:B------:R-:W-:Y:S01]  /*7530*/  IADD3 R3, R3, UR9, RZ ;  /* 0x0000000903037c10 */ /* 0x000fe2000fffe0ff */
[----:B------:R-:W-:Y:S01]  /*7540*/  UIMAD UR4, UR8, UR4, URZ ;  /* 0x00000004080472a4 */ /* 0x000fe2000f8e023f */
[----:B------:R-:W-:-:S03]  /*7550*/  IADD3 R0, R9, UR6, RZ ;  /* 0x0000000609007c10 */ /* 0x000fc6000fffe0ff */
[----:B------:R-:W-:Y:S01]  /*7560*/  UIMAD UR4, UR15, UR5, UR4 ;  /* 0x000000050f0472a4 */ /* 0x000fe2000f8e0204 */
[----:B------:R-:W-:Y:S01]  /*7570*/  LEA.HI.X R5, R8, c[0x0][0x314], R0, 0x2, P1 ;  /* 0x0000c50008057a11 */ /* 0x000fe200008f1400 */
[----:B------:R-:W-:-:S04]  /*7580*/  IMAD.WIDE.U32 R6, R6, c[0x0][0x308], R2 ;  /* 0x0000c20006067a25 */ /* 0x000fc800078e0002 */
[----:B------:R-:W-:Y:S01]  /*7590*/  RED.E.ADD.F32.FTZ.RN.STRONG.GPU [R4.64], R132 ;  /* 0x000000840400798e */ /* 0x000fe2000c10e794 */
[----:B------:R-:W-:Y:S02]  /*75a0*/  IADD3 R3, R7, UR4, RZ ;  /* 0x0000000407037c10 */ /* 0x000fe4000fffe0ff */
        /* <DEDUP_REMOVED lines=66> */
.L_x_1585:
        /* <DEDUP_REMOVED lines=11> */
.L_x_1847:


//--------------------- .text._ZN7cutlass13device_kernelIN5flash19enable_sm80_to_sm89INS1_16FlashAttnBwdSm80INS1_25CollectiveMainloopBwdSm80ILi2ELi2EN4cute5tupleIJNS5_1CILi128EEES8_NS7_ILi64EEEEEENS_6half_tEfNS_4arch4Sm80ELb1ELb0ELb0ELb0ELb1ELb0ELb0ELb0ELi2ELi4ELi4ELi4ELb0EEENS1_24CollectiveEpilogueBwdGQAISA_fSD_Li256ELb0ELb1EEENS1_25SingleTileBwdLPTSchedulerILb0ELi128ELb1EEEEEEEEEvNT_6ParamsE --------------------------
	.section	.text._ZN7cutlass13device_kernelIN5flash19enable_sm80_to_sm89INS1_16FlashAttnBwdSm80INS1_25CollectiveMainloopBwdSm80ILi2ELi2EN4cute5tupleIJNS5_1CILi128EEES8_NS7_ILi64EEEEEENS_6half_tEfNS_4arch4Sm80ELb1ELb0ELb0ELb0ELb1ELb0ELb0ELb0ELi2ELi4ELi4ELi4ELb0EEENS1_24CollectiveEpilogueBwdGQAISA_fSD_Li256ELb0ELb1EEENS1_25SingleTileBwdLPTSchedulerILb0ELi128ELb1EEEEEEEEEvNT_6ParamsE,"ax",@progbits
	.sectioninfo	@"SHI_REGISTERS=255"
	.align	128
.text._ZN7cutlass13device_kernelIN5flash19enable_sm80_to_sm89INS1_16FlashAttnBwdSm80INS1_25CollectiveMainloopBwdSm80ILi2ELi2EN4cute5tupleIJNS5_1CILi128EEES8_NS7_ILi64EEEEEENS_6half_tEfNS_4arch4Sm80ELb1ELb0ELb0ELb0ELb1ELb0ELb0ELb0ELi2ELi4ELi4ELi4ELb0EEENS1_24CollectiveEpilogueBwdGQAISA_fSD_Li256ELb0ELb1EEENS1_25SingleTileBwdLPTSchedulerILb0ELi128ELb1EEEEEEEEEvNT_6ParamsE:
        .type           _ZN7cutlass13device_kernelIN5flash19enable_sm80_to_sm89INS1_16FlashAttnBwdSm80INS1_25CollectiveMainloopBwdSm80ILi2ELi2EN4cute5tupleIJNS5_1CILi128EEES8_NS7_ILi64EEEEEENS_6half_tEfNS_4arch4Sm80ELb1ELb0ELb0ELb0ELb1ELb0ELb0ELb0ELi2ELi4ELi4ELi4ELb0EEENS1_24CollectiveEpilogueBwdGQAISA_fSD_Li256ELb0ELb1EEENS1_25SingleTileBwdLPTSchedulerILb0ELi128ELb1EEEEEEEEEvNT_6ParamsE,@function
        .size           _ZN7cutlass13device_kernelIN5flash19enable_sm80_to_sm89INS1_16FlashAttnBwdSm80INS1_25CollectiveMainloopBwdSm80ILi2ELi2EN4cute5tupleIJNS5_1CILi128EEES8_NS7_ILi64EEEEEENS_6half_tEfNS_4arch4Sm80ELb1ELb0ELb0ELb0ELb1ELb0ELb0ELb0ELi2ELi4ELi4ELi4ELb0EEENS1_24CollectiveEpilogueBwdGQAISA_fSD_Li256ELb0ELb1EEENS1_25SingleTileBwdLPTSchedulerILb0ELi128ELb1EEEEEEEEEvNT_6ParamsE,(.L_x_1848 - _ZN7cutlass13device_kernelIN5flash19enable_sm80_to_sm89INS1_16FlashAttnBwdSm80INS1_25CollectiveMainloopBwdSm80ILi2ELi2EN4cute5tupleIJNS5_1CILi128EEES8_NS7_ILi64EEEEEENS_6half_tEfNS_4arch4Sm80ELb1ELb0ELb0ELb0ELb1ELb0ELb0ELb0ELi2ELi4ELi4ELi4ELb0EEENS1_24CollectiveEpilogueBwdGQAISA_fSD_Li256ELb0ELb1EEENS1_25SingleTileBwdLPTSchedulerILb0ELi128ELb1EEEEEEEEEvNT_6ParamsE)
        .other          _ZN7cutlass13device_kernelIN5flash19enable_sm80_to_sm89INS1_16FlashAttnBwdSm80INS1_25CollectiveMainloopBwdSm80ILi2ELi2EN4cute5tupleIJNS5_1CILi128EEES8_NS7_ILi64EEEEEENS_6half_tEfNS_4arch4Sm80ELb1ELb0ELb0ELb0ELb1ELb0ELb0ELb0ELi2ELi4ELi4ELi4ELb0EEENS1_24CollectiveEpilogueBwdGQAISA_fSD_Li256ELb0ELb1EEENS1_25SingleTileBwdLPTSchedulerILb0ELi128ELb1EEEEEEEEEvNT_6ParamsE,@"STO_CUDA_ENTRY STV_DEFAULT"
_ZN7cutlass13device_kernelIN5flash19enable_sm80_to_sm89INS1_16FlashAttnBwdSm80INS1_25CollectiveMainloopBwdSm80ILi2ELi2EN4cute5tupleIJNS5_1CILi128EEES8_NS7_ILi64EEEEEENS_6half_tEfNS_4arch4Sm80ELb1ELb0ELb0ELb0ELb1ELb0ELb0ELb0ELi2ELi4ELi4ELi4ELb0EEENS1_24CollectiveEpilogueBwdGQAISA_fSD_Li256ELb0ELb1EEENS1_25SingleTileBwdLPTSchedulerILb0ELi128ELb1EEEEEEEEEvNT_6ParamsE:
        /* <DEDUP_REMOVED lines=32> */
.L_x_1587:
[----:B------:R-:W-:Y:S02]  /*0200*/  ULDC UR7, c[0x0][0x3b4] ;  /* 0x0000ed0000077ab9 */ /* 0x000fe40000000800 */
[----:B------:R-:W-:Y:S02]  /*0210*/  UISETP.NE.AND UP0, UPT, UR7, 0x1, UPT ;  /* 0x000000010700788c */ /* 0x000fe4000bf05270 */
[----:B------:R-:W-:Y:S02]  /*0220*/  ULDC.64 UR4, c[0x0][0x3b8] ;  /* 0x0000ee0000047ab9 */ /* 0x000fe40000000a00 */
[----:B------:R-:W-:Y:S02]  /*0230*/  UIMAD.WIDE.U32 UR10, UR6, UR4, URZ ;  /* 0x00000004060a72a5 */ /* 0x000fe4000f8e003f */
[----:B------:R-:W-:-:S05]  /*0240*/  UMOV UR8, UR6 ;  /* 0x0000000600087c82 */ /* 0x000fca0008000000 */
[----:B------:R-:W-:-:S04]  /*0250*/  @UP0 USHF.R.U32.HI UR8, URZ, UR5, UR11 ;  /* 0x000000053f080299 */ /* 0x000fc8000801160b */
[----:B------:R-:W-:Y:S02]  /*0260*/  UIMAD UR7, UR8, UR7, URZ ;  /* 0x00000007080772a4 */ /* 0x000fe4000f8e023f */
.L_x_1588:
        /* <DEDUP_REMOVED lines=14> */
.L_x_1586:
        /* <DEDUP_REMOVED lines=20> */
.L_x_1590:
[----:B------:R-:W-:Y:S02]  /*0490*/  ULDC UR7, c[0x0][0x3b4] ;  /* 0x0000ed0000077ab9 */ /* 0x000fe40000000800 */
[----:B------:R-:W-:Y:S02]  /*04a0*/  UISETP.NE.AND UP0, UPT, UR7, 0x1, UPT ;  /* 0x000000010700788c */ /* 0x000fe4000bf05270 */
[----:B------:R-:W-:Y:S02]  /*04b0*/  ULDC.64 UR4, c[0x0][0x3b8] ;  /* 0x0000ee0000047ab9 */ /* 0x000fe40000000a00 */
[----:B------:R-:W-:Y:S02]  /*04c0*/  UIMAD.WIDE.U32 UR10, UR6, UR4, URZ ;  /* 0x00000004060a72a5 */ /* 0x000fe4000f8e003f */
[----:B------:R-:W-:-:S05]  /*04d0*/  UMOV UR8, UR6 ;  /* 0x0000000600087c82 */ /* 0x000fca0008000000 */
[----:B------:R-:W-:-:S04]  /*04e0*/  @UP0 USHF.R.U32.HI UR8, URZ, UR5, UR11 ;  /* 0x000000053f080299 */ /* 0x000fc8000801160b */
[----:B------:R-:W-:Y:S02]  /*04f0*/  UIMAD UR7, UR8, UR7, URZ ;  /* 0x00000007080772a4 */ /* 0x000fe4000f8e023f */
.L_x_1591:
        /* <DEDUP_REMOVED lines=13> */
.L_x_1589:
        /* <DEDUP_REMOVED lines=181> */
[----:B------:R-:W-:Y:S01]  /*1120*/  LEA.HI.X R13, R4, c[0x0][0x194], R0, 0x1, P0 ;  /* 0x00006500040d7a11 */ /* 0x000fe200000f0c00 */
[----:B------:R-:W-:Y:S01]  /*1130*/  UIMAD UR25, UR14, UR7, UR6 ;  /* 0x000000070e1972a4 */ /* 0x000fe2000f8e0206 */
        /* <DEDUP_REMOVED lines=9> */
[----:B------:R-:W-:Y:S01]  /*11d0*/  IADD3 R14, R31, UR25, RZ ;  /* 0x000000191f0e7c10 */ /* 0x000fe2000fffe0ff */
        /* <DEDUP_REMOVED lines=8> */
[----:B------:R-:W-:Y:S01]  /*1260*/  ULDC.64 UR6, c[0x0][0x218] ;  /* 0x0000860000067ab9 */ /* 0x000fe20000000a00 */
[----:B------:R-:W-:Y:S01]  /*1270*/  LEA.HI.X R5, R4, R25, R5, 0x7, P4 ;  /* 0x0000001904057211 */ /* 0x000fe200020f3c05 */
[----:B------:R-:W-:Y:S01]  /*1280*/  STL [R1+0x50], R25 ;  /* 0x0000501901007387 */ /* 0x000fe20000100800 */
[----:B------:R-:W-:Y:S01]  /*1290*/  ISETP.GT.AND P4, PT, R26, 0x1f, PT ;  /* 0x0000001f1a00780c */ /* 0x000fe20003f84270 */
[----:B------:R-:W-:Y:S01]  /*12a0*/  IMAD.WIDE.U32 R10, R10, c[0x0][0x218], R18 ;  /* 0x000086000a0a7a25 */ /* 0x000fe200078e0012 */
[----:B------:R-:W-:Y:S01]  /*12b0*/  UIMAD UR6, UR18, UR6, URZ ;  /* 0x00000006120672a4 */ /* 0x000fe2000f8e023f */
[----:B------:R4:W-:Y:S01]  /*12c0*/  STL [R1+0x44], R14 ;  /* 0x0000440e01007387 */ /* 0x0009e20000100800 */
[----:B------:R-:W-:Y:S01]  /*12d0*/  ISETP.GE.OR P2, PT, R8, c[0x0][0x19c], !P2 ;  /* 0x0000670008007a0c */ /* 0x000fe20005746670 */
[----:B------:R-:W-:Y:S01]  /*12e0*/  IMAD.U32 R16, RZ, RZ, UR13 ;  /* 0x0000000dff107e24 */ /* 0x000fe2000f8e00ff */
[----:B------:R-:W-:Y:S01]  /*12f0*/  UIMAD UR7, UR14, UR7, UR6 ;  /* 0x000000070e0772a4 */ /* 0x000fe2000f8e0206 */
[----:B------:R-:W-:-:S02]  /*1300*/  LEA.HI R15, R22, R26, RZ, 0x4 ;  /* 0x0000001a160f7211 */ /* 0x000fc400078f20ff */
[----:B------:R-:W-:-:S03]  /*1310*/  IMAD.WIDE.U32 R16, R16, c[0x0][0x288], R20 ;  /* 0x0000a20010107a25 */ /* 0x000fc600078e0014 */
[----:B------:R-:W-:Y:S01]  /*1320*/  IADD3 R11, R11, UR7, RZ ;  /* 0x000000070b0b7c10 */ /* 0x000fe2000fffe0ff */
[----:B------:R-:W-:Y:S01]  /*1330*/  ULDC.64 UR6, c[0x0][0x288] ;  /* 0x0000a20000067ab9 */ /* 0x000fe20000000a00 */
[----:B---3--:R-:W-:Y:S01]  /*1340*/  IADD3 R2, P6, R2, UR23, RZ ;  /* 0x0000001702027c10 */ /* 0x008fe2000ffde0ff */
[----:B------:R-:W-:Y:S02]  /*1350*/  UIMAD UR15, UR15, UR6, URZ ;  /* 0x000000060f0f72a4 */ /* 0x000fe4000f8e023f */
[----:B------:R-:W-:Y:S01]  /*1360*/  USHF.L.U32 UR6, UR4, 0x6, URZ ;  /* 0x0000000604067899 */ /* 0x000fe2000800063f */
[----:B------:R-:W-:Y:S01]  /*1370*/  IADD3.X R3, R3, UR22, RZ, P6, !PT ;  /* 0x0000001603037c10 */ /* 0x000fe2000b7fe4ff */
[----:B------:R-:W-:-:S03]  /*1380*/  UIMAD UR7, UR13, UR7, UR15 ;  /* 0x000000070d0772a4 */ /* 0x000fc6000f8e020f */
[----:B------:R-:W-:Y:S01]  /*1390*/  UMOV UR15, 0x7 ;  /* 0x00000007000f7882 */ /* 0x000fe20000000000 */
[----:B------:R3:W-:Y:S01]  /*13a0*/  LDGSTS.E.BYPASS.LTC128B.128 [R23+0x6080], [R2.64], !P0 ;  /* 0x0608000002177fae */ /* 0x0007e2000c101d50 */
[C---:B--2---:R-:W-:Y:S02]  /*13b0*/  LEA R6, P0, R0.reuse, c[0x0][0x160], 0x1 ;  /* 0x0000580000067a11 */ /* 0x044fe400078008ff */
[----:B------:R-:W-:Y:S02]  /*13c0*/  IADD3 R9, R17, UR7, RZ ;  /* 0x0000000711097c10 */ /* 0x000fe4000fffe0ff */
[----:B------:R-:W-:Y:S02]  /*13d0*/  LEA.HI.X R7, R0, c[0x0][0x164], R5, 0x1, P0 ;  /* 0x0000590000077a11 */ /* 0x000fe400000f0c05 */
[----:B------:R-:W-:Y:S01]  /*13e0*/  @!P4 IADD3 R0, P0, R30, UR8, RZ ;  /* 0x000000081e00cc10 */ /* 0x000fe2000ff1e0ff */
[----:B-1----:R-:W-:-:S04]  /*13f0*/  IMAD.WIDE.U32 R30, R28, c[0x0][0x208], R10 ;  /* 0x000082001c1e7a25 */ /* 0x002fc800078e000a */
        /* <DEDUP_REMOVED lines=166> */
.L_x_1594:
[----:B---3--:R-:W-:Y:S05]  /*1e60*/  BSYNC B0 ;  /* 0x0000000000007941 */ /* 0x008fea0003800000 */
.L_x_1593:
        /* <DEDUP_REMOVED lines=107> */
.L_x_1597:
        /* <DEDUP_REMOVED lines=175> */
.L_x_1595:
        /* <DEDUP_REMOVED lines=787> */
.L_x_1596:
        /* <DEDUP_REMOVED lines=293> */
.L_x_1592:
[----:B------:R-:W-:Y:S05]  /*7390*/  @P1 EXIT ;  /* 0x000000000000194d */ /* 0x000fea0003800000 */
[----:B------:R-:W2:Y:S01]  /*73a0*/  LDL.64 R2, [R1+0x8] ;  /* 0x0000080001027983 */ /* 0x000ea20000100a00 */
[----:B------:R-:W-:Y:S01]  /*73b0*/  ULDC.64 UR10, c[0x0][0x338] ;  /* 0x0000ce00000a7ab9 */ /* 0x000fe20000000a00 */
[----:B------:R-:W-:Y:S01]  /*73c0*/  BSSY B0, `(.L_x_1598) ;  /* 0x0000022000007945 */ /* 0x000fe20003800000 */
[----:B------:R-:W-:-:S02]  /*73d0*/  UISETP.NE.AND UP0, UPT, UR10, 0x1, UPT ;  /* 0x000000010a00788c */ /* 0x000fc4000bf05270 */
[----:B------:R-:W-:Y:S02]  /*73e0*/  ULDC UR6, c[0x0][0x358] ;  /* 0x0000d60000067ab9 */ /* 0x000fe40000000800 */
[----:B------:R-:W-:Y:S02]  /*73f0*/  UIMAD.WIDE.U32 UR18, UR13, UR11, URZ ;  /* 0x0000000b0d1272a5 */ /* 0x000fe4000f8e003f */
[----:B------:R-:W-:Y:S02]  /*7400*/  UIMAD UR6, UR12, UR6, URZ ;  /* 0x000000060c0672a4 */ /* 0x000fe4000f8e023f */
[----:B------:R-:W-:Y:S02]  /*7410*/  ULDC UR11, c[0x0][0x2f4] ;  /* 0x0000bd00000b7ab9 */ /* 0x000fe40000000800 */
[----:B------:R-:W-:Y:S02]  /*7420*/  ULDC UR4, c[0x0][0x340] ;  /* 0x0000d00000047ab9 */ /* 0x000fe40000000800 */
[----:B------:R-:W-:-:S02]  /*7430*/  UIMAD UR5, UR14, UR11, URZ ;  /* 0x0000000b0e0572a4 */ /* 0x000fc4000f8e023f */
[----:B------:R-:W-:Y:S02]  /*7440*/  UMOV UR9, UR13 ;  /* 0x0000000d00097c82 */ /* 0x000fe40008000000 */
[----:B------:R-:W-:Y:S02]  /*7450*/  UIMAD UR11, UR6, UR11, URZ ;  /* 0x0000000b060b72a4 */ /* 0x000fe4000f8e023f */
[----:B------:R-:W-:Y:S02]  /*7460*/  @UP0 USHF.R.U32.HI UR9, URZ, UR4, UR19 ;  /* 0x000000043f090299 */ /* 0x000fe40008011613 */
[----:B------:R-:W-:Y:S02]  /*7470*/  USHF.R.S32.HI UR4, URZ, 0x1f, UR5 ;  /* 0x0000001f3f047899 */ /* 0x000fe40008011405 */
[----:B------:R-:W-:Y:S02]  /*7480*/  USHF.R.S32.HI UR7, URZ, 0x1f, UR11 ;  /* 0x0000001f3f077899 */ /* 0x000fe4000801140b */
[----:B------:R-:W-:-:S02]  /*7490*/  USHF.R.S32.HI UR8, URZ, 0x1f, UR9 ;  /* 0x0000001f3f087899 */ /* 0x000fc40008011409 */
[----:B------:R-:W-:-:S04]  /*74a0*/  UIADD3 UR11, UP1, UP0, UR11, UR5, UR9 ;  /* 0x000000050b0b7290 */ /* 0x000fc8000f83e009 */
[----:B------:R-:W-:Y:S02]  /*74b0*/  UIADD3.X UR7, UR7, UR4, UR8, UP1, UP0 ;  /* 0x0000000407077290 */ /* 0x000fe40008fe0408 */
[----:B------:R-:W-:Y:S02]  /*74c0*/  USHF.L.U32 UR6, UR11, 0x2, URZ ;  /* 0x000000020b067899 */ /* 0x000fe4000800063f */
[----:B------:R-:W-:Y:S02]  /*74d0*/  ULDC.64 UR4, c[0x0][0x350] ;  /* 0x0000d40000047ab9 */ /* 0x000fe40000000a00 */
[----:B------:R-:W-:Y:S02]  /*74e0*/  USHF.L.U64.HI UR7, UR11, 0x2, UR7 ;  /* 0x000000020b077899 */ /* 0x000fe40008010207 */
[----:B------:R-:W-:Y:S02]  /*74f0*/  UIADD3 UR4, UP0, UR6, UR4, URZ ;  /* 0x0000000406047290 */ /* 0x000fe4000ff1e03f */
[----:B------:R-:W-:-:S02]  /*7500*/  UIADD3 UR11, -UR9, URZ, URZ ;  /* 0x0000003f090b7290 */ /* 0x000fc4000fffe13f */
[----:B------:R-:W-:Y:S02]  /*7510*/  UIADD3.X UR5, UR7, UR5, URZ, UP0, !UPT ;  /* 0x0000000507057290 */ /* 0x000fe400087fe43f */
[----:B------:R-:W-:Y:S01]  /*7520*/  UIMAD UR11, UR11, UR10, UR13 ;  /* 0x0000000a0b0b72a4 */ /* 0x000fe2000f8e020d */
[----:B------:R-:W-:Y:S01]  /*7530*/  IMAD.U32 R4, RZ, RZ, UR4 ;  /* 0x00000004ff047e24 */ /* 0x000fe2000f8e00ff */
[----:B------:R-:W-:Y:S02]  /*7540*/  USHF.R.S32.HI UR10, URZ, 0x1f, UR14 ;  /* 0x0000001f3f0a7899 */ /* 0x000fe4000801140e */
[----:B------:R-:W-:Y:S01]  /*7550*/  MOV R5, UR5 ;  /* 0x0000000500057c02 */ /* 0x000fe20008000f00 */
[----:B------:R-:W-:Y:S01]  /*7560*/  BAR.SYNC.DEFER_BLOCKING 0x1, 0x100 ;  /* 0x0044000000007b1d */ /* 0x000fe20000010000 */
[----:B--2---:R-:W-:-:S13]  /*7570*/  ISETP.NE.AND P1, PT, R2, RZ, PT ;  /* 0x000000ff0200720c */ /* 0x004fda0003f25270 */
[----:B------:R-:W-:Y:S05]  /*7580*/  @P1 BRA `(.L_x_1599) ;  /* 0x0000005000001947 */ /* 0x000fea0003800000 */
.L_x_1600:
[----:B------:R-:W2:Y:S01]  /*7590*/  LDG.E.STRONG.GPU R0, [R4.64] ;  /* 0x0000001004007981 */ /* 0x000ea2000c1ef900 */
[----:B------:R-:W-:Y:S01]  /*75a0*/  YIELD ;  /* 0x0000000000007946 */ /* 0x000fe20003800000 */
[----:B--2---:R-:W-:Y:S01]  /*75b0*/  ISETP.NE.AND P0, PT, R0, UR11, PT ;  /* 0x0000000b00007c0c */ /* 0x004fe2000bf05270 */
[----:B------:R-:W-:-:S12]  /*75c0*/  CCTL.IVALL ;  /* 0x00000000ff00798f */ /* 0x000fd80002000000 */
[----:B------:R-:W-:Y:S05]  /*75d0*/  @P0 BRA `(.L_x_1600) ;  /* 0xffffffb000000947 */ /* 0x000fea000383ffff */
.L_x_1599:
[----:B------:R-:W-:Y:S05]  /*75e0*/  BSYNC B0 ;  /* 0x0000000000007941 */ /* 0x000fea0003800000 */
.L_x_1598:
[----:B------:R-:W-:Y:S01]  /*75f0*/  MOV R10, 0xffffffff ;  /* 0xffffffff000a7802 */ /* 0x000fe20000000f00 */
[----:B------:R-:W-:Y:S05]  /*7600*/  BRA.CONV ~URZ, `(.L_x_1601) ;  /* 0x000000237f007947 */ /* 0x000fea000b800000 */
[----:B------:R-:W-:Y:S02]  /*7610*/  MOV R2, 0x7630 ;  /* 0x0000763000027802 */ /* 0x000fe40000000f00 */
[----:B------:R-:W-:Y:S05]  /*7620*/  CALL.REL.NOINC `($__internal_10_$__cuda_sm70_warpsync) ;  /* 0x0000094000007944 */ /* 0x000fea0003c00000 */
.L_x_1601:
[----:B------:R-:W2:Y:S01]  /*7630*/  LDL.LU.64 R2, [R1+0x8] ;  /* 0x0000080001027983 */ /* 0x000ea20000300a00 */
[----:B------:R-:W-:Y:S01]  /*7640*/  USHF.L.U32 UR4, UR12, 0xd, URZ ;  /* 0x0000000d0c047899 */ /* 0x000fe2000800063f */
[----:B------:R-:W-:-:S03]  /*7650*/  IMAD.U32 R6, RZ, RZ, UR14 ;  /* 0x0000000eff067e24 */ /* 0x000fc6000f8e00ff */
[----:B------:R-:W-:Y:S01]  /*7660*/  USHF.R.S32.HI UR13, URZ, 0x1f, UR4 ;  /* 0x0000001f3f0d7899 */ /* 0x000fe20008011404 */
[----:B------:R-:W-:-:S06]  /*7670*/  NOP ;  /* 0x0000000000007918 */ /* 0x000fcc0000000000 */
[C---:B--2---:R-:W-:Y:S01]  /*7680*/  IADD3 R8, P0, R2.reuse, UR4, RZ ;  /* 0x0000000402087c10 */ /* 0x044fe2000ff1e0ff */
[----:B------:R-:W-:Y:S02]  /*7690*/  ULDC.64 UR4, c[0x0][0x328] ;  /* 0x0000ca0000047ab9 */ /* 0x000fe40000000a00 */
[----:B------:R-:W-:Y:S01]  /*76a0*/  UIMAD UR4, UR8, UR4, URZ ;  /* 0x00000004080472a4 */ /* 0x000fe2000f8e023f */
[----:B------:R-:W-:Y:S01]  /*76b0*/  LEA.HI.X.SX32 R9, R2, UR13, 0x1, P0 ;  /* 0x0000000d02097c11 */ /* 0x000fe200080f0eff */
[----:B------:R-:W-:Y:S02]  /*76c0*/  IMAD.U32 R2, RZ, RZ, UR9 ;  /* 0x00000009ff027e24 */ /* 0x000fe4000f8e00ff */
[----:B------:R-:W-:Y:S02]  /*76d0*/  UIMAD UR13, UR9, UR5, UR4 ;  /* 0x00000005090d72a4 */ /* 0x000fe4000f8e0204 */
[----:B------:R-:W-:Y:S01]  /*76e0*/  IMAD.WIDE.U32 R2, R2, c[0x0][0x328], R8 ;  /* 0x0000ca0002027a25 */ /* 0x000fe200078e0008 */
[----:B------:R-:W-:-:S02]  /*76f0*/  ULDC.64 UR4, c[0x0][0x330] ;  /* 0x0000cc0000047ab9 */ /* 0x000fc40000000a00 */
[----:B------:R-:W-:Y:S02]  /*7700*/  UIMAD UR4, UR10, UR4, URZ ;  /* 0x000000040a0472a4 */ /* 0x000fe4000f8e023f */
[----:B------:R-:W-:Y:S02]  /*7710*/  IADD3 R3, R3, UR13, RZ ;  /* 0x0000000d03037c10 */ /* 0x000fe4000fffe0ff */
[----:B------:R-:W-:-:S03]  /*7720*/  UIMAD UR4, UR14, UR5, UR4 ;  /* 0x000000050e0472a4 */ /* 0x000fc6000f8e0204 */
[----:B------:R-:W-:-:S05]  /*7730*/  IMAD.WIDE.U32 R6, R6, c[0x0][0x330], R2 ;  /* 0x0000cc0006067a25 */ /* 0x000fca00078e0002 */
        /* <DEDUP_REMOVED lines=37> */
[----:B------:R-:W-:Y:S05]  /*7990*/  CALL.REL.NOINC `($__internal_10_$__cuda_sm70_warpsync) ;  /* 0x000005d000007944 */ /* 0x000fea0003c00000 */
.L_x_1602:
        /* <DEDUP_REMOVED lines=12> */
.L_x_1604:
[----:B------:R-:W-:Y:S05]  /*7a60*/  BSYNC B0 ;  /* 0x0000000000007941 */ /* 0x000fea0003800000 */
.L_x_1603:
[----:B------:R-:W-:Y:S01]  /*7a70*/  ULDC.64 UR4, c[0x0][0x348] ;  /* 0x0000d20000047ab9 */ /* 0x000fe20000000a00 */
[----:B------:R-:W-:Y:S01]  /*7a80*/  BSSY B0, `(.L_x_1605) ;  /* 0x000000b000007945 */ /* 0x000fe20003800000 */
[----:B------:R-:W-:-:S04]  /*7a90*/  UIADD3 UR4, UP0, UR6, UR4, URZ ;  /* 0x0000000406047290 */ /* 0x000fc8000ff1e03f */
[----:B------:R-:W-:Y:S02]  /*7aa0*/  UIADD3.X UR5, UR7, UR5, URZ, UP0, !UPT ;  /* 0x0000000507057290 */ /* 0x000fe400087fe43f */
[----:B--2---:R-:W-:-:S04]  /*7ab0*/  MOV R4, UR4 ;  /* 0x0000000400047c02 */ /* 0x004fc80008000f00 */
[----:B------:R-:W-:Y:S01]  /*7ac0*/  MOV R5, UR5 ;  /* 0x0000000500057c02 */ /* 0x000fe20008000f00 */
[----:B------:R-:W-:Y:S05]  /*7ad0*/  @P1 BRA `(.L_x_1606) ;  /* 0x0000005000001947 */ /* 0x000fea0003800000 */
.L_x_1607:
[----:B------:R-:W2:Y:S01]  /*7ae0*/  LDG.E.STRONG.GPU R0, [R4.64] ;  /* 0x0000001004007981 */ /* 0x000ea2000c1ef900 */
[----:B------:R-:W-:Y:S01]  /*7af0*/  YIELD ;  /* 0x0000000000007946 */ /* 0x000fe20003800000 */
[----:B--2---:R-:W-:Y:S01]  /*7b00*/  ISETP.NE.AND P0, PT, R0, UR11, PT ;  /* 0x0000000b00007c0c */ /* 0x004fe2000bf05270 */
[----:B------:R-:W-:-:S12]  /*7b10*/  CCTL.IVALL ;  /* 0x00000000ff00798f */ /* 0x000fd80002000000 */
[----:B------:R-:W-:Y:S05]  /*7b20*/  @P0 BRA `(.L_x_1607) ;  /* 0xffffffb000000947 */ /* 0x000fea000383ffff */
.L_x_1606:
[----:B------:R-:W-:Y:S05]  /*7b30*/  BSYNC B0 ;  /* 0x0000000000007941 */ /* 0x000fea0003800000 */
.L_x_1605:
[----:B------:R-:W-:Y:S05]  /*7b40*/  BRA.CONV ~URZ, `(.L_x_1608) ;  /* 0x000000237f007947 */ /* 0x000fea000b800000 */
[----:B-1----:R-:W-:Y:S02]  /*7b50*/  MOV R2, 0x7b70 ;  /* 0x00007b7000027802 */ /* 0x002fe40000000f00 */
[----:B------:R-:W-:Y:S05]  /*7b60*/  CALL.REL.NOINC `($__internal_10_$__cuda_sm70_warpsync) ;  /* 0x0000040000007944 */ /* 0x000fea0003c00000 */
.L_x_1608:
[----:B------:R-:W-:Y:S01]  /*7b70*/  ULDC.64 UR4, c[0x0][0x300] ;  /* 0x0000c00000047ab9 */ /* 0x000fe20000000a00 */
[----:B-1----:R-:W-:Y:S01]  /*7b80*/  MOV R3, R9 ;  /* 0x0000000900037202 */ /* 0x002fe20000000f00 */
[----:B------:R-:W-:Y:S01]  /*7b90*/  UIMAD UR4, UR8, UR4, URZ ;  /* 0x00000004080472a4 */ /* 0x000fe2000f8e023f */
[----:B------:R-:W-:Y:S02]  /*7ba0*/  IMAD.U32 R0, RZ, RZ, UR9 ;  /* 0x00000009ff007e24 */ /* 0x000fe4000f8e00ff */
[----:B------:R-:W-:Y:S01]  /*7bb0*/  IMAD.MOV.U32 R2, RZ, RZ, R8 ;  /* 0x000000ffff027224 */ /* 0x000fe200078e0008 */
[----:B------:R-:W-:Y:S01]  /*7bc0*/  UIMAD UR13, UR9, UR5, UR4 ;  /* 0x00000005090d72a4 */ /* 0x000fe2000f8e0204 */
[----:B------:R-:W-:Y:S02]  /*7bd0*/  IMAD.U32 R6, RZ, RZ, UR14 ;  /* 0x0000000eff067e24 */ /* 0x000fe4000f8e00ff */
        /* <DEDUP_REMOVED lines=45> */
.L_x_1609:
        /* <DEDUP_REMOVED lines=12> */
        .weak           $__internal_10_$__cuda_sm70_warpsync
        .type           $__internal_10_$__cuda_sm70_warpsync,@function
        .size           $__internal_10_$__cuda_sm70_warpsync,(.L_x_1848 - $__internal_10_$__cuda_sm70_warpsync)
$__internal_10_$__cuda_sm70_warpsync:
[----:B------:R-:W-:Y:S01]  /*7f70*/  MOV R3, 0x0 ;  /* 0x0000000000037802 */ /* 0x000fe20000000f00 */
[----:B------:R-:W-:Y:S04]  /*7f80*/  WARPSYNC R10 ;  /* 0x0000000a00007348 */ /* 0x000fe80003800000 */
[----:B------:R-:W-:Y:S05]  /*7f90*/  RET.REL.NODEC R2 `(_ZN7cutlass13device_kernelIN5flash19enable_sm80_to_sm89INS1_16FlashAttnBwdSm80INS1_25CollectiveMainloopBwdSm80ILi2ELi2EN4cute5tupleIJNS5_1CILi128EEES8_NS7_ILi64EEEEEENS_6half_tEfNS_4arch4Sm80ELb1ELb0ELb0ELb0ELb1ELb0ELb0ELb0ELi2ELi4ELi4ELi4ELb0EEENS1_24CollectiveEpilogueBwdGQAISA_fSD_Li256ELb0ELb1EEENS1_25SingleTileBwdLPTSchedulerILb0ELi128ELb1EEEEEEEEEvNT_6ParamsE) ;  /* 0xffff806002007950 */ /* 0x000fea0003c3ffff */
.L_x_1610:
        /* <DEDUP_REMOVED lines=14> */
.L_x_1848:


//--------------------- .text._ZN7cutlass13device_kernelIN5flash22FlashAttnBwdPreprocessIN4cute5tupleIJNS3_1CILi128EEENS5_ILi64EEEEEENS_6half_tEfNS_4arch4Sm80ELb1ELb0EEEEEvNT_6ParamsE --------------------------
	.section	.text._ZN7cutlass13device_kernelIN5flash22FlashAttnBwdPreprocessIN4cute5tupleIJNS3_1CILi128EEENS5_ILi64EEEEEENS_6half_tEfNS_4arch4Sm80ELb1ELb0EEEEEvNT_6ParamsE,"ax",@progbits
	.sectioninfo	@"SHI_REGISTERS=62"
	.align	128
.text._ZN7cutlass13device_kernelIN5flash22FlashAttnBwdPreprocessIN4cute5tupleIJNS3_1CILi128EEENS5_ILi64EEEEEENS_6half_tEfNS_4arch4Sm80ELb1ELb0EEEEEvNT_6ParamsE:
        .type           _ZN7cutlass13device_kernelIN5flash22FlashAttnBwdPreprocessIN4cute5tupleIJNS3_1CILi128EEENS5_ILi64EEEEEENS_6half_tEfNS_4arch4Sm80ELb1ELb0EEEEEvNT_6ParamsE,@function
        .size           _ZN7cutlass13device_kernelIN5flash22FlashAttnBwdPreprocessIN4cute5tupleIJNS3_1CILi128EEENS5_ILi64EEEEEENS_6half_tEfNS_4arch4Sm80ELb1ELb0EEEEEvNT_6ParamsE,(.L_x_1850 - _ZN7cutlass13device_kernelIN5flash22FlashAttnBwdPreprocessIN4cute5tupleIJNS3_1CILi128EEENS5_ILi64EEEEEENS_6half_tEfNS_4arch4Sm80ELb1ELb0EEEEEvNT_6ParamsE)
        .other          _ZN7cutlass13device_kernelIN5flash22FlashAttnBwdPreprocessIN4cute5tupleIJNS3_1CILi128EEENS5_ILi64EEEEEENS_6half_tEfNS_4arch4Sm80ELb1ELb0EEEEEvNT_6ParamsE,@"STO_CUDA_ENTRY STV_DEFAULT"
_ZN7cutlass13device_kernelIN5flash22FlashAttnBwdPreprocessIN4cute5tupleIJNS3_1CILi128EEENS5_ILi64EEEEEENS_6half_tEfNS_4arch4Sm80ELb1ELb0EEEEEvNT_6ParamsE:
[----:B------:R-:W-:Y:S02]  /*0000*/  MOV R1, c[0x0][0x28] ;  /* 0x00000a0000017a02 */ /* 0x000fe40000000f00 */
[----:B------:R-:W0:Y:S01]  /*0010*/  S2R R43, SR_TID.X ;  /* 0x00000000002b7919 */ /* 0x000e220000002100 */
[----:B------:R-:W-:-:S03]  /*0020*/  ULDC.64 UR6, c[0x0][0x118] ;  /* 0x0000460000067ab9 */ /* 0x000fc60000000a00 */
[----:B------:R-:W1:Y:S04]  /*0030*/  S2R R45, SR_CTAID.Y ;  /* 0x00000000002d7919 */ /* 0x000e680000002600 */
[----:B------:R-:W2:Y:S01]  /*0040*/  S2R R47, SR_CTAID.X ;  /* 0x00000000002f7919 */ /* 0x000ea20000002500 */
[----:B0-----:R-:W-:-:S04]  /*0050*/  SHF.R.S32.HI R0, RZ, 0x1f, R43 ;  /* 0x0000001fff007819 */ /* 0x001fc8000001142b */
[-C--:B------:R-:W-:Y:S02]  /*0060*/  LEA.HI R2, R0, R43.reuse, RZ, 0x3 ;  /* 0x0000002b00027211 */ /* 0x080fe400078f18ff */
[----:B-1----:R-:W-:Y:S02]  /*0070*/  SHF.R.S32.HI R42, RZ, 0x1f, R45 ;  /* 0x0000001fff2a7819 */ /* 0x002fe4000001142d */
[----:B------:R-:W-:Y:S02]  /*0080*/  LOP3.LUT R0, R2, 0xfffffff8, RZ, 0xc0, !PT ;  /* 0xfffffff802007812 */ /* 0x000fe400078ec0ff */
[----:B--2---:R-:W-:Y:S01]  /*0090*/  SHF.L.U32 R36, R47, 0x7, RZ ;  /* 0x000000072f247819 */ /* 0x004fe200000006ff */
[----:B------:R-:W-:Y:S01]  /*00a0*/  IMAD R4, R42, c[0x0][0x180], RZ ;  /* 0x000060002a047a24 */ /* 0x000fe200078e02ff */
[----:B------:R-:W-:Y:S01]  /*00b0*/  IADD3 R37, -R0, R43, RZ ;  /* 0x0000002b00257210 */ /* 0x000fe20007ffe1ff */
[----:B------:R-:W-:Y:S01]  /*00c0*/  IMAD R8, R42, c[0x0][0x1a0], RZ ;  /* 0x000068002a087a24 */ /* 0x000fe200078e02ff */
[----:B------:R-:W0:Y:S01]  /*00d0*/  S2R R0, SR_CTAID.Z ;  /* 0x0000000000007919 */ /* 0x000e220000002700 */
[----:B------:R-:W-:Y:S01]  /*00e0*/  IADD3 R44, -R36, c[0x0][0x168], RZ ;  /* 0x00005a00242c7a10 */ /* 0x000fe20007ffe1ff */
[----:B------:R-:W-:Y:S01]  /*00f0*/  IMAD R3, R45, c[0x0][0x184], R4 ;  /* 0x000061002d037a24 */ /* 0x000fe200078e0204 */
[----:B------:R-:W-:Y:S01]  /*0100*/  SHF.L.U32 R6, R37, 0x3, RZ ;  /* 0x0000000325067819 */ /* 0x000fe200000006ff */
[----:B------:R-:W-:Y:S01]  /*0110*/  IMAD R9, R45, c[0x0][0x1a4], R8 ;  /* 0x000069002d097a24 */ /* 0x000fe200078e0208 */
[----:B------:R-:W-:-:S02]  /*0120*/  SHF.R.S32.HI R2, RZ, 0x3, R2 ;  /* 0x00000003ff027819 */ /* 0x000fc40000011402 */
[--C-:B------:R-:W-:Y:S02]  /*0130*/  SHF.R.S32.HI R7, RZ, 0x1f, R6.reuse ;  /* 0x0000001fff077819 */ /* 0x100fe40000011406 */
[-C--:B------:R-:W-:Y:S02]  /*0140*/  ISETP.GE.AND P1, PT, R2, R44.reuse, PT ;  /* 0x0000002c0200720c */ /* 0x080fe40003f26270 */
[----:B------:R-:W-:Y:S01]  /*0150*/  ISETP.GE.AND P0, PT, R6, c[0x0][0x16c], PT ;  /* 0x00005b0006007a0c */ /* 0x000fe20003f06270 */
[C-C-:B------:R-:W-:Y:S01]  /*0160*/  IMAD.WIDE.U32 R4, R45.reuse, c[0x0][0x180], R6.reuse ;  /* 0x000060002d047a25 */ /* 0x140fe200078e0006 */
[----:B------:R-:W-:Y:S02]  /*0170*/  IADD3 R49, R2, 0x20, RZ ;  /* 0x0000002002317810 */ /* 0x000fe40007ffe0ff */
[----:B------:R-:W-:Y:S01]  /*0180*/  ISETP.LT.AND P4, PT, R6, c[0x0][0x16c], !P1 ;  /* 0x00005b0006007a0c */ /* 0x000fe20004f81270 */
[----:B------:R-:W-:Y:S01]  /*0190*/  IMAD.WIDE.U32 R26, R45, c[0x0][0x1a0], R6 ;  /* 0x000068002d1a7a25 */ /* 0x000fe200078e0006 */
[----:B------:R-:W-:-:S02]  /*01a0*/  ISETP.LT.AND P3, PT, R49, R44, !P0 ;  /* 0x0000002c3100720c */ /* 0x000fc40004761270 */
[----:B------:R-:W-:Y:S02]  /*01b0*/  IADD3 R51, R2, 0x40, RZ ;  /* 0x0000004002337810 */ /* 0x000fe40007ffe0ff */
[----:B------:R-:W-:Y:S02]  /*01c0*/  IADD3 R5, R5, R3, RZ ;  /* 0x0000000305057210 */ /* 0x000fe40007ffe0ff */
[----:B------:R-:W-:Y:S02]  /*01d0*/  SHF.R.S32.HI R3, RZ, 0x1f, R2 ;  /* 0x0000001fff037819 */ /* 0x000fe40000011402 */
[----:B0-----:R-:W-:Y:S01]  /*01e0*/  SHF.R.S32.HI R46, RZ, 0x1f, R0 ;  /* 0x0000001fff2e7819 */ /* 0x001fe20000011400 */
[----:B------:R-:W-:Y:S01]  /*01f0*/  IMAD.WIDE.U32 R24, R0, c[0x0][0x188], R4 ;  /* 0x0000620000187a25 */ /* 0x000fe200078e0004 */
[-C--:B------:R-:W-:Y:S02]  /*0200*/  ISETP.LT.AND P2, PT, R51, R44.reuse, !P0 ;  /* 0x0000002c3300720c */ /* 0x080fe40004741270 */
[----:B------:R-:W-:Y:S01]  /*0210*/  IADD3 R53, R2, 0x60, RZ ;  /* 0x0000006002357810 */ /* 0x000fe20007ffe0ff */
[----:B------:R-:W-:Y:S01]  /*0220*/  IMAD R11, R46, c[0x0][0x1a8], RZ ;  /* 0x00006a002e0b7a24 */ /* 0x000fe200078e02ff */
[----:B------:R-:W-:Y:S01]  /*0230*/  IADD3 R27, R27, R9, RZ ;  /* 0x000000091b1b7210 */ /* 0x000fe20007ffe0ff */
[----:B------:R-:W-:Y:S01]  /*0240*/  IMAD.WIDE R6, R47, 0x80, R2 ;  /* 0x000000802f067825 */ /* 0x000fe200078e0202 */
[----:B------:R-:W-:-:S02]  /*0250*/  ISETP.LT.AND P0, PT, R53, R44, !P0 ;  /* 0x0000002c3500720c */ /* 0x000fc40004701270 */
[----:B------:R-:W-:Y:S01]  /*0260*/  @P3 MOV R8, R24 ;  /* 0x0000001800083202 */ /* 0x000fe20000000f00 */
[----:B------:R-:W-:Y:S01]  /*0270*/  IMAD R9, R46, c[0x0][0x188], RZ ;  /* 0x000062002e097a24 */ /* 0x000fe200078e02ff */
[----:B------:R-:W-:Y:S01]  /*0280*/  @P3 IADD3 R13, P5, R6, 0x20, RZ ;  /* 0x00000020060d3810 */ /* 0x000fe20007fbe0ff */
[----:B------:R-:W-:Y:S01]  /*0290*/  IMAD R17, R0, c[0x0][0x1ac], R11 ;  /* 0x00006b0000117a24 */ /* 0x000fe200078e020b */
[----:B------:R-:W-:Y:S01]  /*02a0*/  @P3 IADD3 R12, P6, R6, 0x20, RZ ;  /* 0x00000020060c3810 */ /* 0x000fe20007fde0ff */
[----:B------:R-:W-:Y:S01]  /*02b0*/  @P4 IMAD R11, R7, c[0x0][0x178], RZ ;  /* 0x00005e00070b4a24 */ /* 0x000fe200078e02ff */
[-C--:B------:R-:W-:Y:S01]  /*02c0*/  @P3 IADD3.X R14, RZ, R7.reuse, RZ, P5, !PT ;  /* 0x00000007ff0e3210 */ /* 0x080fe20002ffe4ff */
[----:B------:R-:W-:Y:S01]  /*02d0*/  IMAD R9, R0, c[0x0][0x18c], R9 ;  /* 0x0000630000097a24 */ /* 0x000fe200078e0209 */
[----:B------:R-:W-:Y:S01]  /*02e0*/  @P3 IADD3.X R16, RZ, R7, RZ, P6, !PT ;  /* 0x00000007ff103210 */ /* 0x000fe200037fe4ff */
[C---:B------:R-:W-:Y:S01]  /*02f0*/  @P4 IMAD R15, R6.reuse, c[0x0][0x17c], R11 ;  /* 0x00005f00060f4a24 */ /* 0x040fe200078e020b */
[----:B------:R-:W-:Y:S01]  /*0300*/  @P2 IADD3 R11, P5, R6, 0x40, RZ ;  /* 0x00000040060b2810 */ /* 0x000fe20007fbe0ff */
[----:B------:R-:W-:Y:S01]  /*0310*/  IMAD.WIDE.U32 R26, R0, c[0x0][0x1a8], R26 ;  /* 0x00006a00001a7a25 */ /* 0x000fe200078e001a */
[----:B------:R-:W-:-:S02]  /*0320*/  @P2 IADD3 R40, P6, R6, 0x40, RZ ;  /* 0x0000004006282810 */ /* 0x000fc40007fde0ff */
[-C--:B------:R-:W-:Y:S01]  /*0330*/  @P2 IADD3.X R10, RZ, R7.reuse, RZ, P5, !PT ;  /* 0x00000007ff0a2210 */ /* 0x080fe20002ffe4ff */
[----:B------:R-:W-:Y:S01]  /*0340*/  IMAD.IADD R25, R25, 0x1, R9 ;  /* 0x0000000119197824 */ /* 0x000fe200078e0209 */
[----:B------:R-:W-:Y:S01]  /*0350*/  @P2 IADD3.X R41, RZ, R7, RZ, P6, !PT ;  /* 0x00000007ff292210 */ /* 0x000fe200037fe4ff */
[----:B------:R-:W-:Y:S01]  /*0360*/  @P4 IMAD R19, R7, c[0x0][0x198], RZ ;  /* 0x0000660007134a24 */ /* 0x000fe200078e02ff */
[C---:B------:R-:W-:Y:S01]  /*0370*/  @P0 IADD3 R39, P5, R6.reuse, 0x60, RZ ;  /* 0x0000006006270810 */ /* 0x040fe20007fbe0ff */
[C---:B------:R-:W-:Y:S01]  /*0380*/  @P4 IMAD.WIDE.U32 R4, R6.reuse, c[0x0][0x178], R24 ;  /* 0x00005e0006044a25 */ /* 0x040fe200078e0018 */
[C---:B------:R-:W-:Y:S02]  /*0390*/  @P0 IADD3 R32, P6, R6.reuse, 0x60, RZ ;  /* 0x0000006006200810 */ /* 0x040fe40007fde0ff */
[----:B------:R-:W-:Y:S01]  /*03a0*/  IADD3 R27, R27, R17, RZ ;  /* 0x000000111b1b7210 */ /* 0x000fe20007ffe0ff */
[----:B------:R-:W-:Y:S01]  /*03b0*/  @P4 IMAD R19, R6, c[0x0][0x19c], R19 ;  /* 0x0000670006134a24 */ /* 0x000fe200078e0213 */
[-C--:B------:R-:W-:Y:S01]  /*03c0*/  @P0 IADD3.X R48, RZ, R7.reuse, RZ, P5, !PT ;  /* 0x00000007ff300210 */ /* 0x080fe20002ffe4ff */
[----:B------:R-:W-:Y:S01]  /*03d0*/  @P3 IMAD R14, R14, c[0x0][0x178], RZ ;  /* 0x00005e000e0e3a24 */ /* 0x000fe200078e02ff */
[----:B------:R-:W-:Y:S01]  /*03e0*/  @P0 IADD3.X R38, RZ, R7, RZ, P6, !PT ;  /* 0x00000007ff260210 */ /* 0x000fe200037fe4ff */
[----:B------:R-:W-:Y:S01]  /*03f0*/  @P4 IMAD.WIDE.U32 R6, R6, c[0x0][0x198], R26 ;  /* 0x0000660006064a25 */ /* 0x000fe200078e001a */
[----:B------:R-:W-:-:S02]  /*0400*/  @P4 IADD3 R5, R5, R15, RZ ;  /* 0x0000000f05054210 */ /* 0x000fc40007ffe0ff */
[----:B------:R-:W-:Y:S01]  /*0410*/  @P4 LEA R22, P5, R4, c[0x0][0x160], 0x1 ;  /* 0x0000580004164a11 */ /* 0x000fe200078a08ff */
[----:B------:R-:W-:Y:S01]  /*0420*/  @P3 IMAD R15, R13, c[0x0][0x17c], R14 ;  /* 0x00005f000d0f3a24 */ /* 0x000fe200078e020e */
[----:B------:R-:W-:Y:S01]  /*0430*/  @P3 MOV R9, R25 ;  /* 0x0000001900093202 */ /* 0x000fe20000000f00 */
[----:B------:R-:W-:Y:S01]  /*0440*/  @P3 IMAD R17, R16, c[0x0][0x198], RZ ;  /* 0x0000660010113a24 */ /* 0x000fe200078e02ff */
[----:B------:R-:W-:Y:S01]  /*0450*/  @P4 LEA.HI.X R23, R4, c[0x0][0x164], R5, 0x1, P5 ;  /* 0x0000590004174a11 */ /* 0x000fe200028f0c05 */
[----:B------:R-:W-:Y:S01]  /*0460*/  @P2 IMAD.MOV.U32 R20, RZ, RZ, R24 ;  /* 0x000000ffff142224 */ /* 0x000fe200078e0018 */
[----:B------:R-:W-:Y:S01]  /*0470*/  @P4 IADD3 R7, R7, R19, RZ ;  /* 0x0000001307074210 */ /* 0x000fe20007ffe0ff */
[----:B------:R-:W-:Y:S01]  /*0480*/  @P3 IMAD.WIDE.U32 R4, R13, c[0x0][0x178], R8 ;  /* 0x00005e000d043a25 */ /* 0x000fe200078e0008 */
[----:B------:R-:W-:Y:S01]  /*0490*/  @P4 LEA R34, P5, R6, c[0x0][0x190], 0x1 ;  /* 0x0000640006224a11 */ /* 0x000fe200078a08ff */
[----:B------:R-:W-:Y:S01]  /*04a0*/  CS2R R8, SRZ ;  /* 0x0000000000087805 */ /* 0x000fe2000001ff00 */
[----:B------:R-:W-:Y:S01]  /*04b0*/  @P2 MOV R21, R25 ;  /* 0x0000001900152202 */ /* 0x000fe20000000f00 */
[----:B------:R-:W-:Y:S01]  /*04c0*/  @P2 IMAD R10, R10, c[0x0][0x178], RZ ;  /* 0x00005e000a0a2a24 */ /* 0x000fe200078e02ff */
[----:B------:R-:W-:Y:S01]  /*04d0*/  @P4 LEA.HI.X R35, R6, c[0x0][0x194], R7, 0x1, P5 ;  /* 0x0000650006234a11 */ /* 0x000fe200028f0c07 */
[----:B------:R-:W-:Y:S01]  /*04e0*/  @P3 IMAD R17, R12, c[0x0][0x19c], R17 ;  /* 0x000067000c113a24 */ /* 0x000fe200078e0211 */
[----:B------:R-:W-:Y:S01]  /*04f0*/  @P3 MOV R6, R26 ;  /* 0x0000001a00063202 */ /* 0x000fe20000000f00 */
[C---:B------:R-:W-:Y:S01]  /*0500*/  @P2 IMAD R33, R11.reuse, c[0x0][0x17c], R10 ;  /* 0x00005f000b212a24 */ /* 0x040fe200078e020a */
[----:B------:R-:W-:Y:S01]  /*0510*/  @P3 MOV R7, R27 ;  /* 0x0000001b00073202 */ /* 0x000fe20000000f00 */
[----:B------:R-:W-:Y:S01]  /*0520*/  @P2 IMAD.WIDE.U32 R20, R11, c[0x0][0x178], R20 ;  /* 0x00005e000b142a25 */ /* 0x000fe200078e0014 */
[----:B------:R-:W-:Y:S01]  /*0530*/  @P3 IADD3 R5, R5, R15, RZ ;  /* 0x0000000f05053210 */ /* 0x000fe20007ffe0ff */
[----:B------:R-:W-:Y:S01]  /*0540*/  CS2R R10, SRZ ;  /* 0x00000000000a7805 */ /* 0x000fe2000001ff00 */
[----:B------:R-:W-:Y:S01]  /*0550*/  @P3 LEA R28, P5, R4, c[0x0][0x160], 0x1 ;  /* 0x00005800041c3a11 */ /* 0x000fe200078a08ff */
[----:B------:R-:W-:-:S02]  /*0560*/  @P3 IMAD.WIDE.U32 R12, R12, c[0x0][0x198], R6 ;  /* 0x000066000c0c3a25 */ /* 0x000fc400078e0006 */
[----:B------:R-:W-:Y:S01]  /*0570*/  CS2R R6, SRZ ;  /* 0x0000000000067805 */ /* 0x000fe2000001ff00 */
[----:B------:R-:W-:Y:S01]  /*0580*/  @P3 LEA.HI.X R29, R4, c[0x0][0x164], R5, 0x1, P5 ;  /* 0x00005900041d3a11 */ /* 0x000fe200028f0c05 */
[----:B------:R0:W2:Y:S01]  /*0590*/  @P4 LDG.E.128 R8, [R34.64] ;  /* 0x0000000622084981 */ /* 0x0000a2000c1e1d00 */
[----:B------:R-:W-:Y:S01]  /*05a0*/  CS2R R4, SRZ ;  /* 0x0000000000047805 */ /* 0x000fe2000001ff00 */
[----:B------:R-:W-:Y:S02]  /*05b0*/  @P3 IADD3 R13, R13, R17, RZ ;  /* 0x000000110d0d3210 */ /* 0x000fe40007ffe0ff */
[C---:B------:R-:W-:Y:S01]  /*05c0*/  @P3 LEA R30, P5, R12.reuse, c[0x0][0x190], 0x1 ;  /* 0x000064000c1e3a11 */ /* 0x040fe200078a08ff */
[----:B------:R-:W-:Y:S01]  /*05d0*/  CS2R R14, SRZ ;  /* 0x00000000000e7805 */ /* 0x000fe2000001ff00 */
[----:B------:R-:W-:Y:S01]  /*05e0*/  CS2R R16, SRZ ;  /* 0x0000000000107805 */ /* 0x000fe2000001ff00 */
[----:B------:R1:W3:Y:S01]  /*05f0*/  @P4 LDG.E.128 R4, [R22.64] ;  /* 0x0000000616044981 */ /* 0x0002e2000c1e1d00 */
[----:B------:R-:W-:Y:S01]  /*0600*/  @P3 LEA.HI.X R31, R12, c[0x0][0x194], R13, 0x1, P5 ;  /* 0x000065000c1f3a11 */ /* 0x000fe200028f0c0d */
[----:B------:R-:W-:Y:S01]  /*0610*/  CS2R R18, SRZ ;  /* 0x0000000000127805 */ /* 0x000fe2000001ff00 */
[----:B------:R-:W-:-:S05]  /*0620*/  CS2R R12, SRZ ;  /* 0x00000000000c7805 */ /* 0x000fca000001ff00 */
[----:B------:R4:W3:Y:S04]  /*0630*/  @P3 LDG.E.128 R16, [R30.64] ;  /* 0x000000061e103981 */ /* 0x0008e8000c1e1d00 */
[----:B------:R0:W3:Y:S01]  /*0640*/  @P3 LDG.E.128 R12, [R28.64] ;  /* 0x000000061c0c3981 */ /* 0x0000e2000c1e1d00 */
[----:B-1----:R-:W-:Y:S01]  /*0650*/  @P2 MOV R22, R26 ;  /* 0x0000001a00162202 */ /* 0x002fe20000000f00 */
[----:B------:R-:W-:Y:S02]  /*0660*/  @P2 IMAD R41, R41, c[0x0][0x198], RZ ;  /* 0x0000660029292a24 */ /* 0x000fe400078e02ff */
[----:B------:R-:W-:Y:S02]  /*0670*/  @P2 IMAD.MOV.U32 R23, RZ, RZ, R27 ;  /* 0x000000ffff172224 */ /* 0x000fe400078e001b */
[----:B------:R-:W-:-:S02]  /*0680*/  @P0 IMAD R48, R48, c[0x0][0x178], RZ ;  /* 0x00005e0030300a24 */ /* 0x000fc400078e02ff */
[C---:B------:R-:W-:Y:S02]  /*0690*/  @P2 IMAD R55, R40.reuse, c[0x0][0x19c], R41 ;  /* 0x0000670028372a24 */ /* 0x040fe400078e0229 */
[----:B------:R-:W-:-:S04]  /*06a0*/  @P2 IMAD.WIDE.U32 R22, R40, c[0x0][0x198], R22 ;  /* 0x0000660028162a25 */ /* 0x000fc800078e0016 */
[----:B0-----:R-:W-:Y:S02]  /*06b0*/  @P0 IMAD R35, R38, c[0x0][0x198], RZ ;  /* 0x0000660026230a24 */ /* 0x001fe400078e02ff */
[C---:B------:R-:W-:Y:S02]  /*06c0*/  @P0 IMAD R41, R39.reuse, c[0x0][0x17c], R48 ;  /* 0x00005f0027290a24 */ /* 0x040fe400078e0230 */
[----:B------:R-:W-:Y:S01]  /*06d0*/  @P0 IMAD.WIDE.U32 R24, R39, c[0x0][0x178], R24 ;  /* 0x00005e0027180a25 */ /* 0x000fe200078e0018 */
[----:B------:R-:W-:Y:S02]  /*06e0*/  @P2 IADD3 R33, R21, R33, RZ ;  /* 0x0000002115212210 */ /* 0x000fe40007ffe0ff */
[----:B------:R-:W-:Y:S01]  /*06f0*/  @P2 LEA R54, P3, R20, c[0x0][0x160], 0x1 ;  /* 0x0000580014362a11 */ /* 0x000fe200078608ff */
[C---:B------:R-:W-:Y:S01]  /*0700*/  @P0 IMAD R35, R32.reuse, c[0x0][0x19c], R35 ;  /* 0x0000670020230a24 */ /* 0x040fe200078e0223 */
[----:B------:R-:W-:Y:S01]  /*0710*/  @P2 IADD3 R21, R23, R55, RZ ;  /* 0x0000003717152210 */ /* 0x000fe20007ffe0ff */
[----:B------:R-:W-:Y:S01]  /*0720*/  @P0 IMAD.WIDE.U32 R28, R32, c[0x0][0x198], R26 ;  /* 0x00006600201c0a25 */ /* 0x000fe200078e001a */
[----:B------:R-:W-:-:S02]  /*0730*/  @P0 IADD3 R23, R25, R41, RZ ;  /* 0x0000002919170210 */ /* 0x000fc40007ffe0ff */
[----:B------:R-:W-:Y:S02]  /*0740*/  @P2 LEA R56, P5, R22, c[0x0][0x190], 0x1 ;  /* 0x0000640016382a11 */ /* 0x000fe400078a08ff */
[----:B------:R-:W-:Y:S02]  /*0750*/  @P0 LEA R38, P4, R24, c[0x0][0x160], 0x1 ;  /* 0x0000580018260a11 */ /* 0x000fe400078808ff */
[----:B------:R-:W-:Y:S02]  /*0760*/  @P2 LEA.HI.X R55, R20, c[0x0][0x164], R33, 0x1, P3 ;  /* 0x0000590014372a11 */ /* 0x000fe400018f0c21 */
[----:B------:R-:W-:Y:S02]  /*0770*/  @P0 IADD3 R35, R29, R35, RZ ;  /* 0x000000231d230210 */ /* 0x000fe40007ffe0ff */
[----:B------:R-:W-:Y:S02]  /*0780*/  @P0 LEA R40, P3, R28, c[0x0][0x190], 0x1 ;  /* 0x000064001c280a11 */ /* 0x000fe400078608ff */
[----:B------:R-:W-:-:S02]  /*0790*/  @P2 LEA.HI.X R57, R22, c[0x0][0x194], R21, 0x1, P5 ;  /* 0x0000650016392a11 */ /* 0x000fc400028f0c15 */
[----:B------:R-:W-:Y:S01]  /*07a0*/  @P0 LEA.HI.X R39, R24, c[0x0][0x164], R23, 0x1, P4 ;  /* 0x0000590018270a11 */ /* 0x000fe200020f0c17 */
[----:B------:R-:W-:Y:S01]  /*07b0*/  CS2R R20, SRZ ;  /* 0x0000000000147805 */ /* 0x000fe2000001ff00 */
[----:B------:R-:W-:Y:S01]  /*07c0*/  CS2R R22, SRZ ;  /* 0x0000000000167805 */ /* 0x000fe2000001ff00 */
[----:B------:R-:W-:Y:S01]  /*07d0*/  CS2R R24, SRZ ;  /* 0x0000000000187805 */ /* 0x000fe2000001ff00 */
[----:B------:R-:W-:Y:S01]  /*07e0*/  CS2R R26, SRZ ;  /* 0x00000000001a7805 */ /* 0x000fe2000001ff00 */
[----:B------:R-:W-:Y:S01]  /*07f0*/  @P0 LEA.HI.X R41, R28, c[0x0][0x194], R35, 0x1, P3 ;  /* 0x000065001c290a11 */ /* 0x000fe200018f0c23 */
[----:B----4-:R-:W-:Y:S01]  /*0800*/  CS2R R30, SRZ ;  /* 0x00000000001e7805 */ /* 0x010fe2000001ff00 */
[----:B------:R-:W-:Y:S01]  /*0810*/  CS2R R28, SRZ ;  /* 0x00000000001c7805 */ /* 0x000fe2000001ff00 */
[----:B------:R-:W-:Y:S01]  /*0820*/  CS2R R32, SRZ ;  /* 0x0000000000207805 */ /* 0x000fe2000001ff00 */
[----:B------:R-:W-:Y:S01]  /*0830*/  CS2R R34, SRZ ;  /* 0x0000000000227805 */ /* 0x000fe2000001ff00 */
[----:B------:R0:W4:Y:S04]  /*0840*/  @P2 LDG.E.128 R20, [R54.64] ;  /* 0x0000000636142981 */ /* 0x000128000c1e1d00 */
[----:B------:R1:W4:Y:S04]  /*0850*/  @P2 LDG.E.128 R24, [R56.64] ;  /* 0x0000000638182981 */ /* 0x000328000c1e1d00 */
[----:B------:R0:W4:Y:S04]  /*0860*/  @P0 LDG.E.128 R28, [R38.64] ;  /* 0x00000006261c0981 */ /* 0x000128000c1e1d00 */
[----:B------:R0:W4:Y:S01]  /*0870*/  @P0 LDG.E.128 R32, [R40.64] ;  /* 0x0000000628200981 */ /* 0x000122000c1e1d00 */
[----:B------:R-:W-:-:S04]  /*0880*/  ISETP.GT.AND P0, PT, R43, 0x7f, PT ;  /* 0x0000007f2b00780c */ /* 0x000fc80003f04270 */
[----:B------:R-:W-:-:S13]  /*0890*/  ISETP.GE.OR P2, PT, R43, R44, P0 ;  /* 0x0000002c2b00720c */ /* 0x000fda0000746670 */
[----:B0-----:R-:W-:Y:S02]  /*08a0*/  @!P2 SHF.R.S32.HI R55, RZ, 0x1f, R43 ;  /* 0x0000001fff37a819 */ /* 0x001fe4000001142b */
[----:B------:R-:W-:Y:S01]  /*08b0*/  @!P2 IADD3 R54, P3, R36, R43, RZ ;  /* 0x0000002b2436a210 */ /* 0x000fe20007f7e0ff */
[----:B------:R-:W-:-:S03]  /*08c0*/  @!P2 IMAD R48, R42, c[0x0][0x1e0], RZ ;  /* 0x000078002a30aa24 */ /* 0x000fc600078e02ff */
[----:B------:R-:W-:Y:S01]  /*08d0*/  @!P2 LEA.HI.X.SX32 R55, R36, R55, 0x1, P3 ;  /* 0x000000372437a211 */ /* 0x000fe200018f0eff */
[----:B-1----:R-:W-:-:S04]  /*08e0*/  @!P2 IMAD R57, R45, c[0x0][0x1e4], R48 ;  /* 0x000079002d39aa24 */ /* 0x002fc800078e0230 */
[----:B------:R-:W-:-:S04]  /*08f0*/  @!P2 IMAD.WIDE.U32 R54, R45, c[0x0][0x1e0], R54 ;  /* 0x000078002d36aa25 */ /* 0x000fc800078e0036 */
[----:B------:R-:W-:Y:S01]  /*0900*/  @!P2 IMAD R39, R46, c[0x0][0x1e8], RZ ;  /* 0x00007a002e27aa24 */ /* 0x000fe200078e02ff */
[----:B------:R-:W-:-:S03]  /*0910*/  @!P2 IADD3 R55, R55, R57, RZ ;  /* 0x000000393737a210 */ /* 0x000fc60007ffe0ff */
[C---:B------:R-:W-:Y:S02]  /*0920*/  @!P2 IMAD R41, R0.reuse, c[0x0][0x1ec], R39 ;  /* 0x00007b000029aa24 */ /* 0x040fe400078e0227 */
[----:B------:R-:W-:Y:S01]  /*0930*/  @!P2 IMAD.WIDE.U32 R38, R0, c[0x0][0x1e8], R54 ;  /* 0x00007a000026aa25 */ /* 0x000fe200078e0036 */
[----:B------:R-:W-:-:S04]  /*0940*/  MOV R50, 0x7f800000 ;  /* 0x7f80000000327802 */ /* 0x000fc80000000f00 */
[----:B------:R-:W-:Y:S02]  /*0950*/  @!P2 IADD3 R39, R39, R41, RZ ;  /* 0x000000292727a210 */ /* 0x000fe40007ffe0ff */
[----:B------:R-:W-:-:S04]  /*0960*/  @!P2 LEA R40, P3, R38, c[0x0][0x1d8], 0x2 ;  /* 0x000076002628aa11 */ /* 0x000fc800078610ff */
[----:B------:R-:W-:-:S05]  /*0970*/  @!P2 LEA.HI.X R41, R38, c[0x0][0x1dc], R39, 0x2, P3 ;  /* 0x000077002629aa11 */ /* 0x000fca00018f1427 */
[----:B------:R0:W5:Y:S01]  /*0980*/  @!P2 LDG.E R50, [R40.64] ;  /* 0x000000062832a981 */ /* 0x000162000c1e1900 */
[----:B------:R-:W-:Y:S01]  /*0990*/  ISETP.NE.AND P2, PT, R37, RZ, PT ;  /* 0x000000ff2500720c */ /* 0x000fe20003f45270 */
[----:B------:R-:W-:Y:S01]  /*09a0*/  BSSY B0, `(.L_x_1611) ;  /* 0x0000098000007945 */ /* 0x000fe20003800000 */
[--C-:B--2---:R-:W-:Y:S02]  /*09b0*/  HADD2.F32 R55, -RZ, R8.reuse.H1_H1 ;  /* 0x30000008ff377230 */ /* 0x104fe40000004100 */
[----:B------:R-:W-:Y:S02]  /*09c0*/  HADD2.F32 R57, -RZ, R8.H0_H0 ;  /* 0x20000008ff397230 */ /* 0x000fe40000004100 */
[--C-:B---3--:R-:W-:Y:S02]  /*09d0*/  HADD2.F32 R52, -RZ, R4.reuse.H1_H1 ;  /* 0x30000004ff347230 */ /* 0x108fe40000004100 */
[----:B------:R-:W-:Y:S02]  /*09e0*/  HADD2.F32 R38, -RZ, R4.H0_H0 ;  /* 0x20000004ff267230 */ /* 0x000fe40000004100 */
[--C-:B0-----:R-:W-:Y:S01]  /*09f0*/  HADD2.F32 R40, -RZ, R10.reuse.H0_H0 ;  /* 0x2000000aff287230 */ /* 0x101fe20000004100 */
[----:B------:R-:W-:Y:S01]  /*0a00*/  FMUL.FTZ R54, R52, R55 ;  /* 0x0000003734367220 */ /* 0x000fe20000410000 */
[----:B------:R-:W-:-:S02]  /*0a10*/  HADD2.F32 R41, -RZ, R10.H1_H1 ;  /* 0x3000000aff297230 */ /* 0x000fc40000004100 */
[----:B------:R-:W-:Y:S01]  /*0a20*/  HADD2.F32 R59, -RZ, R16.H1_H1 ;  /* 0x30000010ff3b7230 */ /* 0x000fe20000004100 */
[----:B------:R-:W-:Y:S01]  /*0a30*/  FFMA.FTZ R38, R38, R57, R54 ;  /* 0x0000003926267223 */ /* 0x000fe20000010036 */
[----:B------:R-:W-:Y:S02]  /*0a40*/  HADD2.F32 R4, -RZ, R5.H0_H0 ;  /* 0x20000005ff047230 */ /* 0x000fe40000004100 */
[----:B------:R-:W-:Y:S02]  /*0a50*/  HADD2.F32 R10, -RZ, R12.H1_H1 ;  /* 0x3000000cff0a7230 */ /* 0x000fe40000004100 */
[--C-:B------:R-:W-:Y:S02]  /*0a60*/  HADD2.F32 R55, -RZ, R9.reuse.H0_H0 ;  /* 0x20000009ff377230 */ /* 0x100fe40000004100 */
[----:B------:R-:W-:Y:S02]  /*0a70*/  HADD2.F32 R52, -RZ, R9.H1_H1 ;  /* 0x30000009ff347230 */ /* 0x000fe40000004100 */
[----:B------:R-:W-:-:S02]  /*0a80*/  HADD2.F32 R9, -RZ, R11.H0_H0 ;  /* 0x2000000bff097230 */ /* 0x000fc40000004100 */
[----:B------:R-:W-:Y:S01]  /*0a90*/  HADD2.F32 R8, -RZ, R11.H1_H1 ;  /* 0x3000000bff087230 */ /* 0x000fe20000004100 */
[----:B------:R-:W-:Y:S01]  /*0aa0*/  FMUL.FTZ R10, R10, R59 ;  /* 0x0000003b0a0a7220 */ /* 0x000fe20000410000 */
[----:B------:R-:W-:Y:S02]  /*0ab0*/  HADD2.F32 R12, -RZ, R12.H0_H0 ;  /* 0x2000000cff0c7230 */ /* 0x000fe40000004100 */
[----:B------:R-:W-:Y:S01]  /*0ac0*/  HADD2.F32 R11, -RZ, R16.H0_H0 ;  /* 0x20000010ff0b7230 */ /* 0x000fe20000004100 */
[----:B------:R-:W-:Y:S01]  /*0ad0*/  FFMA.FTZ R38, R4, R55, R38 ;  /* 0x0000003704267223 */ /* 0x000fe20000010026 */
[----:B------:R-:W-:Y:S02]  /*0ae0*/  HADD2.F32 R39, -RZ, R5.H1_H1 ;  /* 0x30000005ff277230 */ /* 0x000fe40000004100 */
[----:B------:R-:W-:Y:S01]  /*0af0*/  HADD2.F32 R4, -RZ, R13.H0_H0 ;  /* 0x2000000dff047230 */ /* 0x000fe20000004100 */
[----:B------:R-:W-:Y:S01]  /*0b00*/  FFMA.FTZ R11, R12, R11, R10 ;  /* 0x0000000b0c0b7223 */ /* 0x000fe2000001000a */
[----:B------:R-:W-:Y:S01]  /*0b10*/  HADD2.F32 R55, -RZ, R17.H0_H0 ;  /* 0x20000011ff377230 */ /* 0x000fe20000004100 */
[----:B------:R-:W-:Y:S01]  /*0b20*/  FFMA.FTZ R38, R39, R52, R38 ;  /* 0x0000003427267223 */ /* 0x000fe20000010026 */
[----:B------:R-:W-:-:S02]  /*0b30*/  HADD2.F32 R5, -RZ, R6.H0_H0 ;  /* 0x20000006ff057230 */ /* 0x000fc40000004100 */
[----:B------:R-:W-:Y:S01]  /*0b40*/  HADD2.F32 R13, -RZ, R13.H1_H1 ;  /* 0x3000000dff0d7230 */ /* 0x000fe20000004100 */
[----:B------:R-:W-:Y:S01]  /*0b50*/  FFMA.FTZ R11, R4, R55, R11 ;  /* 0x00000037040b7223 */ /* 0x000fe2000001000b */
[----:B------:R-:W-:Y:S01]  /*0b60*/  HADD2.F32 R10, -RZ, R17.H1_H1 ;  /* 0x30000011ff0a7230 */ /* 0x000fe20000004100 */
        /* <DEDUP_REMOVED lines=11> */
[----:B------:R-:W-:-:S03]  /*0c20*/  HADD2.F32 R6, -RZ, R19.H0_H0 ;  /* 0x20000013ff067230 */ /* 0x000fc60000004100 */
[----:B------:R-:W-:Y:S01]  /*0c30*/  FFMA.FTZ R11, R14, R11, R4 ;  /* 0x0000000b0e0b7223 */ /* 0x000fe20000010004 */
[----:B------:R-:W-:Y:S02]  /*0c40*/  HADD2.F32 R4, -RZ, R19.H1_H1 ;  /* 0x30000013ff047230 */ /* 0x000fe40000004100 */
[--C-:B----4-:R-:W-:Y:S02]  /*0c50*/  HADD2.F32 R12, -RZ, R20.reuse.H0_H0 ;  /* 0x20000014ff0c7230 */ /* 0x110fe40000004100 */
[----:B------:R-:W-:Y:S02]  /*0c60*/  HADD2.F32 R20, -RZ, R20.H1_H1 ;  /* 0x30000014ff147230 */ /* 0x000fe40000004100 */
[----:B------:R-:W-:Y:S02]  /*0c70*/  HADD2.F32 R19, -RZ, R24.H1_H1 ;  /* 0x30000018ff137230 */ /* 0x000fe40000004100 */
[--C-:B------:R-:W-:Y:S02]  /*0c80*/  HADD2.F32 R39, -RZ, R25.reuse.H0_H0 ;  /* 0x20000019ff277230 */ /* 0x100fe40000004100 */
[----:B------:R-:W-:-:S02]  /*0c90*/  HADD2.F32 R18, -RZ, R25.H1_H1 ;  /* 0x30000019ff127230 */ /* 0x000fc40000004100 */
[----:B------:R-:W-:Y:S02]  /*0ca0*/  HADD2.F32 R14, -RZ, R28.H1_H1 ;  /* 0x3000001cff0e7230 */ /* 0x000fe40000004100 */
[----:B------:R-:W-:Y:S01]  /*0cb0*/  HADD2.F32 R25, -RZ, R32.H1_H1 ;  /* 0x30000020ff197230 */ /* 0x000fe20000004100 */
[----:B------:R-:W-:Y:S01]  /*0cc0*/  FMUL.FTZ R20, R20, R19 ;  /* 0x0000001314147220 */ /* 0x000fe20000410000 */
[----:B------:R-:W-:Y:S02]  /*0cd0*/  HADD2.F32 R17, -RZ, R24.H0_H0 ;  /* 0x20000018ff117230 */ /* 0x000fe40000004100 */
[----:B------:R-:W-:Y:S01]  /*0ce0*/  HADD2.F32 R28, -RZ, R28.H0_H0 ;  /* 0x2000001cff1c7230 */ /* 0x000fe20000004100 */
[----:B------:R-:W-:Y:S01]  /*0cf0*/  FMUL.FTZ R14, R14, R25 ;  /* 0x000000190e0e7220 */ /* 0x000fe20000410000 */
[----:B------:R-:W-:Y:S01]  /*0d00*/  HADD2.F32 R19, -RZ, R32.H0_H0 ;  /* 0x20000020ff137230 */ /* 0x000fe20000004100 */
[----:B------:R-:W-:Y:S01]  /*0d10*/  FFMA.FTZ R20, R12, R17, R20 ;  /* 0x000000110c147223 */ /* 0x000fe20000010014 */
[----:B------:R-:W-:-:S02]  /*0d20*/  HADD2.F32 R16, -RZ, R21.H0_H0 ;  /* 0x20000015ff107230 */ /* 0x000fc40000004100 */
[----:B------:R-:W-:Y:S01]  /*0d30*/  HADD2.F32 R7, -RZ, R7.H1_H1 ;  /* 0x30000007ff077230 */ /* 0x000fe20000004100 */
[----:B------:R-:W-:Y:S01]  /*0d40*/  FFMA.FTZ R19, R28, R19, R14 ;  /* 0x000000131c137223 */ /* 0x000fe2000001000e */
[----:B------:R-:W-:Y:S02]  /*0d50*/  HADD2.F32 R12, -RZ, R29.H0_H0 ;  /* 0x2000001dff0c7230 */ /* 0x000fe40000004100 */
[----:B------:R-:W-:Y:S01]  /*0d60*/  HADD2.F32 R17, -RZ, R33.H0_H0 ;  /* 0x20000021ff117230 */ /* 0x000fe20000004100 */
[----:B------:R-:W-:Y:S01]  /*0d70*/  FFMA.FTZ R16, R16, R39, R20 ;  /* 0x0000002710107223 */ /* 0x000fe20000010014 */
[----:B------:R-:W-:Y:S01]  /*0d80*/  HADD2.F32 R21, -RZ, R21.H1_H1 ;  /* 0x30000015ff157230 */ /* 0x000fe20000004100 */
[----:B------:R-:W-:Y:S01]  /*0d90*/  FFMA.FTZ R7, R7, R8, R9 ;  /* 0x0000000807077223 */ /* 0x000fe20000010009 */
        /* <DEDUP_REMOVED lines=8> */
[----:B------:R-:W-:Y:S02]  /*0e20*/  HADD2.F32 R12, -RZ, R30.H0_H0 ;  /* 0x2000001eff0c7230 */ /* 0x000fe40000004100 */
[----:B------:R-:W-:Y:S01]  /*0e30*/  HADD2.F32 R17, -RZ, R34.H0_H0 ;  /* 0x20000022ff117230 */ /* 0x000fe20000004100 */
[----:B------:R-:W-:Y:S01]  /*0e40*/  FFMA.FTZ R9, R9, R10, R16 ;  /* 0x0000000a09097223 */ /* 0x000fe20000010010 */
[----:B------:R-:W-:Y:S02]  /*0e50*/  HADD2.F32 R22, -RZ, R22.H1_H1 ;  /* 0x30000016ff167230 */ /* 0x000fe40000004100 */
        /* <DEDUP_REMOVED lines=16> */
[----:B------:R-:W-:Y:S02]  /*0f60*/  HADD2.F32 R31, -RZ, R31.H1_H1 ;  /* 0x3000001fff1f7230 */ /* 0x000fe40000004100 */
[----:B------:R-:W-:Y:S01]  /*0f70*/  HADD2.F32 R6, -RZ, R35.H1_H1 ;  /* 0x30000023ff067230 */ /* 0x000fe20000004100 */
[----:B------:R-:W-:Y:S02]  /*0f80*/  FFMA.FTZ R11, R23, R8, R11 ;  /* 0x00000008170b7223 */ /* 0x000fe4000001000b */
[----:B------:R-:W-:Y:S02]  /*0f90*/  FFMA.FTZ R15, R15, R4, R5 ;  /* 0x000000040f0f7223 */ /* 0x000fe40000010005 */
[----:B------:R-:W-:Y:S01]  /*0fa0*/  FFMA.FTZ R31, R31, R6, R9 ;  /* 0x000000061f1f7223 */ /* 0x000fe20000010009 */
[----:B------:R-:W0:Y:S04]  /*0fb0*/  SHFL.BFLY PT, R10, R11, 0x4, 0x1f ;  /* 0x0c801f000b0a7f89 */ /* 0x000e2800000e0000 */
[----:B------:R-:W1:Y:S04]  /*0fc0*/  SHFL.BFLY PT, R4, R7, 0x4, 0x1f ;  /* 0x0c801f0007047f89 */ /* 0x000e6800000e0000 */
[----:B------:R-:W2:Y:S04]  /*0fd0*/  SHFL.BFLY PT, R6, R15, 0x4, 0x1f ;  /* 0x0c801f000f067f89 */ /* 0x000ea800000e0000 */
[----:B------:R-:W3:Y:S01]  /*0fe0*/  SHFL.BFLY PT, R14, R31, 0x4, 0x1f ;  /* 0x0c801f001f0e7f89 */ /* 0x000ee200000e0000 */
[----:B0-----:R-:W-:-:S02]  /*0ff0*/  FADD.FTZ R12, R11, R10 ;  /* 0x0000000a0b0c7221 */ /* 0x001fc40000010000 */
[----:B-1----:R-:W-:Y:S02]  /*1000*/  FADD.FTZ R4, R7, R4 ;  /* 0x0000000407047221 */ /* 0x002fe40000010000 */
[----:B--2---:R-:W-:Y:S02]  /*1010*/  FADD.FTZ R8, R15, R6 ;  /* 0x000000060f087221 */ /* 0x004fe40000010000 */
[----:B---3--:R-:W-:Y:S01]  /*1020*/  FADD.FTZ R16, R31, R14 ;  /* 0x0000000e1f107221 */ /* 0x008fe20000010000 */
        /* <DEDUP_REMOVED lines=12> */
[----:B------:R-:W-:Y:S01]  /*10f0*/  IMAD.SHL.U32 R4, R43, 0x4, RZ ;  /* 0x000000042b047824 */ /* 0x000fe200078e00ff */
[----:B------:R-:W-:-:S04]  /*1100*/  SHF.L.U32 R5, R47, 0xd, RZ ;  /* 0x0000000d2f057819 */ /* 0x000fc800000006ff */
[----:B------:R-:W-:Y:S02]  /*1110*/  SHF.R.S32.HI R8, RZ, 0x1f, R4 ;  /* 0x0000001fff087819 */ /* 0x000fe40000011404 */
[----:B------:R-:W-:-:S04]  /*1120*/  IADD3 R4, P3, R5, R4, RZ ;  /* 0x0000000405047210 */ /* 0x000fc80007f7e0ff */
[----:B------:R-:W-:Y:S01]  /*1130*/  LEA.HI.X.SX32 R5, R5, R8, 0x1, P3 ;  /* 0x0000000805057211 */ /* 0x000fe200018f0eff */
[----:B------:R-:W-:Y:S02]  /*1140*/  IMAD R8, R42, c[0x0][0x220], RZ ;  /* 0x000088002a087a24 */ /* 0x000fe400078e02ff */
[----:B0-----:R-:W-:Y:S02]  /*1150*/  FADD.FTZ R14, R13, R14 ;  /* 0x0000000e0d0e7221 */ /* 0x001fe40000010000 */
[----:B-1----:R-:W-:Y:S02]  /*1160*/  FADD.FTZ R12, R6, R7 ;  /* 0x00000007060c7221 */ /* 0x002fe40000010000 */
[----:B------:R-:W-:Y:S02]  /*1170*/  IMAD R15, R45, c[0x0][0x224], R8 ;  /* 0x000089002d0f7a24 */ /* 0x000fe400078e0208 */
[----:B--2---:R-:W-:Y:S02]  /*1180*/  FADD.FTZ R10, R9, R10 ;  /* 0x0000000a090a7221 */ /* 0x004fe40000010000 */
[----:B---3--:R-:W-:Y:S01]  /*1190*/  FADD.FTZ R13, R11, R18 ;  /* 0x000000120b0d7221 */ /* 0x008fe20000010000 */
[----:B------:R-:W-:Y:S05]  /*11a0*/  @P2 BRA `(.L_x_1612) ;  /* 0x0000017000002947 */ /* 0x000fea0003800000 */
[----:B------:R-:W-:Y:S01]  /*11b0*/  SHF.R.S32.HI R37, RZ, 0x1f, R36 ;  /* 0x0000001fff257819 */ /* 0x000fe20000011424 */
[----:B------:R-:W-:Y:S01]  /*11c0*/  IMAD R6, R42, c[0x0][0x1c8], RZ ;  /* 0x000072002a067a24 */ /* 0x000fe200078e02ff */
[----:B------:R-:W-:-:S02]  /*11d0*/  ISETP.GE.AND P4, PT, R49, R44, PT ;  /* 0x0000002c3100720c */ /* 0x000fc40003f86270 */
[----:B------:R-:W-:Y:S01]  /*11e0*/  ISETP.GE.AND P3, PT, R51, R44, PT ;  /* 0x0000002c3300720c */ /* 0x000fe20003f66270 */
[C---:B------:R-:W-:Y:S02]  /*11f0*/  IMAD R9, R45.reuse, c[0x0][0x1cc], R6 ;  /* 0x000073002d097a24 */ /* 0x040fe400078e0206 */
[----:B------:R-:W-:Y:S01]  /*1200*/  IMAD.WIDE.U32 R6, R45, c[0x0][0x1c8], R36 ;  /* 0x000072002d067a25 */ /* 0x000fe200078e0024 */
[----:B------:R-:W-:-:S04]  /*1210*/  FSEL R11, R14, RZ, !P3 ;  /* 0x000000ff0e0b7208 */ /* 0x000fc80005800000 */
[----:B------:R-:W-:Y:S01]  /*1220*/  IADD3 R7, R7, R9, RZ ;  /* 0x0000000907077210 */ /* 0x000fe20007ffe0ff */
[----:B------:R-:W-:-:S04]  /*1230*/  IMAD R9, R46, c[0x0][0x1d0], RZ ;  /* 0x000074002e097a24 */ /* 0x000fc800078e02ff */
[----:B------:R-:W-:-:S04]  /*1240*/  IMAD.WIDE.U32 R6, R0, c[0x0][0x1d0], R6 ;  /* 0x0000740000067a25 */ /* 0x000fc800078e0006 */
[----:B------:R-:W-:Y:S01]  /*1250*/  IMAD R9, R0, c[0x0][0x1d4], R9 ;  /* 0x0000750000097a24 */ /* 0x000fe200078e0209 */
[----:B------:R-:W-:-:S04]  /*1260*/  IADD3 R6, P2, R2, R6, RZ ;  /* 0x0000000602067210 */ /* 0x000fc80007f5e0ff */
[----:B------:R-:W-:Y:S02]  /*1270*/  IADD3.X R3, R3, R7, R9, P2, !PT ;  /* 0x0000000703037210 */ /* 0x000fe400017fe409 */
[C---:B------:R-:W-:Y:S02]  /*1280*/  LEA R2, P5, R6.reuse, c[0x0][0x1b0], 0x2 ;  /* 0x00006c0006027a11 */ /* 0x040fe400078a10ff */
[----:B------:R-:W-:Y:S02]  /*1290*/  ISETP.GE.AND P2, PT, R53, R44, PT ;  /* 0x0000002c3500720c */ /* 0x000fe40003f46270 */
[----:B------:R-:W-:Y:S02]  /*12a0*/  LEA.HI.X R3, R6, c[0x0][0x1b4], R3, 0x2, P5 ;  /* 0x00006d0006037a11 */ /* 0x000fe400028f1403 */
[----:B------:R-:W-:Y:S02]  /*12b0*/  FSEL R7, R12, RZ, !P1 ;  /* 0x000000ff0c077208 */ /* 0x000fe40004800000 */
[----:B------:R-:W-:Y:S01]  /*12c0*/  FSEL R9, R10, RZ, !P4 ;  /* 0x000000ff0a097208 */ /* 0x000fe20006000000 */
[----:B------:R0:W-:Y:S01]  /*12d0*/  STG.E [R2.64+0x100], R11 ;  /* 0x0001000b02007986 */ /* 0x0001e2000c101906 */
[----:B------:R-:W-:-:S03]  /*12e0*/  FSEL R13, R13, RZ, !P2 ;  /* 0x000000ff0d0d7208 */ /* 0x000fc60005000000 */
[----:B------:R0:W-:Y:S04]  /*12f0*/  STG.E [R2.64], R7 ;  /* 0x0000000702007986 */ /* 0x0001e8000c101906 */
[----:B------:R0:W-:Y:S04]  /*1300*/  STG.E [R2.64+0x80], R9 ;  /* 0x0000800902007986 */ /* 0x0001e8000c101906 */
[----:B------:R0:W-:Y:S02]  /*1310*/  STG.E [R2.64+0x180], R13 ;  /* 0x0001800d02007986 */ /* 0x0001e4000c101906 */
.L_x_1612:
[----:B------:R-:W-:Y:S05]  /*1320*/  BSYNC B0 ;  /* 0x0000000000007941 */ /* 0x000fea0003800000 */
.L_x_1611:
[----:B------:R-:W-:Y:S01]  /*1330*/  ULDC UR4, c[0x0][0x168] ;  /* 0x00005a0000047ab9 */ /* 0x000fe20000000800 */
[----:B------:R-:W-:Y:S01]  /*1340*/  IMAD.WIDE.U32 R4, R45, c[0x0][0x220], R4 ;  /* 0x000088002d047a25 */ /* 0x000fe200078e0004 */
[----:B------:R-:W-:Y:S01]  /*1350*/  UIADD3 UR4, UR4, 0x7f, URZ ;  /* 0x0000007f04047890 */ /* 0x000fe2000fffe03f */
[----:B------:R-:W-:Y:S01]  /*1360*/  ISETP.NE.U32.AND P1, PT, RZ, c[0x0][0x238], PT ;  /* 0x00008e00ff007a0c */ /* 0x000fe20003f25070 */
[----:B------:R-:W-:Y:S01]  /*1370*/  BSSY B0, `(.L_x_1613) ;  /* 0x0000021000007945 */ /* 0x000fe20003800000 */
[----:B0-----:R-:W-:Y:S01]  /*1380*/  IMAD R3, R46, c[0x0][0x228], RZ ;  /* 0x00008a002e037a24 */ /* 0x001fe200078e02ff */
[----:B------:R-:W-:Y:S01]  /*1390*/  USHF.R.S32.HI UR5, URZ, 0x1f, UR4 ;  /* 0x0000001f3f057899 */ /* 0x000fe20008011404 */
[----:B------:R-:W-:-:S02]  /*13a0*/  IADD3 R5, R5, R15, RZ ;  /* 0x0000000f05057210 */ /* 0x000fc40007ffe0ff */
[C---:B------:R-:W-:Y:S01]  /*13b0*/  IMAD R7, R0.reuse, c[0x0][0x22c], R3 ;  /* 0x00008b0000077a24 */ /* 0x040fe200078e0203 */
[----:B------:R-:W-:Y:S01]  /*13c0*/  ULEA.HI UR5, UR5, UR4, URZ, 0x7 ;  /* 0x0000000405057291 */ /* 0x000fe2000f8f383f */
[----:B------:R-:W-:Y:S01]  /*13d0*/  ISETP.NE.AND.EX P1, PT, RZ, c[0x0][0x23c], PT, P1 ;  /* 0x00008f00ff007a0c */ /* 0x000fe20003f25310 */
[----:B------:R-:W-:Y:S02]  /*13e0*/  IMAD.WIDE.U32 R2, R0, c[0x0][0x228], R4 ;  /* 0x00008a0000027a25 */ /* 0x000fe400078e0004 */
[----:B------:R-:W-:Y:S01]  /*13f0*/  ULOP3.LUT UR5, UR5, 0xffffff80, URZ, 0xc0, !UPT ;  /* 0xffffff8005057892 */ /* 0x000fe2000f8ec03f */
[----:B------:R-:W-:Y:S02]  /*1400*/  ISETP.NE.OR P1, PT, R43, RZ, !P1 ;  /* 0x000000ff2b00720c */ /* 0x000fe40004f25670 */
[----:B------:R-:W-:Y:S02]  /*1410*/  IADD3 R3, R3, R7, RZ ;  /* 0x0000000703037210 */ /* 0x000fe40007ffe0ff */
[----:B------:R-:W-:-:S02]  /*1420*/  LEA R8, P2, R2, c[0x0][0x208], 0x2 ;  /* 0x0000820002087a11 */ /* 0x000fc400078410ff */
[----:B------:R-:W-:Y:S02]  /*1430*/  IADD3 R4, -R36, UR5, RZ ;  /* 0x0000000524047c10 */ /* 0x000fe4000fffe1ff */
[----:B------:R-:W-:Y:S02]  /*1440*/  LEA.HI.X R9, R2, c[0x0][0x20c], R3, 0x2, P2 ;  /* 0x0000830002097a11 */ /* 0x000fe400010f1403 */
[----:B------:R-:W-:-:S13]  /*1450*/  ISETP.GE.OR P0, PT, R43, R4, P0 ;  /* 0x000000042b00720c */ /* 0x000fda0000706670 */
[----:B------:R-:W-:Y:S05]  /*1460*/  @P0 BRA `(.L_x_1614) ;  /* 0x0000011000000947 */ /* 0x000fea0003800000 */
[----:B------:R-:W-:Y:S01]  /*1470*/  SHF.R.S32.HI R3, RZ, 0x1f, R43 ;  /* 0x0000001fff037819 */ /* 0x000fe2000001142b */
[----:B------:R-:W-:Y:S01]  /*1480*/  IMAD R42, R42, c[0x0][0x1f8], RZ ;  /* 0x00007e002a2a7a24 */ /* 0x000fe200078e02ff */
[----:B------:R-:W-:Y:S01]  /*1490*/  IADD3 R2, P0, R36, R43, RZ ;  /* 0x0000002b24027210 */ /* 0x000fe20007f1e0ff */
[----:B------:R-:W-:Y:S02]  /*14a0*/  IMAD R7, R46, c[0x0][0x200], RZ ;  /* 0x000080002e077a24 */ /* 0x000fe400078e02ff */
[C---:B------:R-:W-:Y:S01]  /*14b0*/  IMAD R5, R45.reuse, c[0x0][0x1fc], R42 ;  /* 0x00007f002d057a24 */ /* 0x040fe200078e022a */
[----:B------:R-:W-:Y:S01]  /*14c0*/  LEA.HI.X.SX32 R3, R36, R3, 0x1, P0 ;  /* 0x0000000324037211 */ /* 0x000fe200000f0eff */
[----:B------:R-:W-:Y:S01]  /*14d0*/  IMAD R7, R0, c[0x0][0x204], R7 ;  /* 0x0000810000077a24 */ /* 0x000fe200078e0207 */
[C---:B-----5:R-:W-:Y:S01]  /*14e0*/  FSETP.NEU.FTZ.AND P0, PT, R50.reuse, -INF , PT ;  /* 0xff8000003200780b */ /* 0x060fe20003f1d000 */
[----:B------:R-:W-:Y:S02]  /*14f0*/  FMUL.FTZ R6, R50, 1.4426950216293334961 ;  /* 0x3fb8aa3b32067820 */ /* 0x000fe40000410000 */
[----:B------:R-:W-:-:S05]  /*1500*/  IMAD.WIDE.U32 R2, R45, c[0x0][0x1f8], R2 ;  /* 0x00007e002d027a25 */ /* 0x000fca00078e0002 */
[----:B------:R-:W-:-:S05]  /*1510*/  IADD3 R3, R3, R5, RZ ;  /* 0x0000000503037210 */ /* 0x000fca0007ffe0ff */
[----:B------:R-:W-:-:S05]  /*1520*/  IMAD.WIDE.U32 R2, R0, c[0x0][0x200], R2 ;  /* 0x0000800000027a25 */ /* 0x000fca00078e0002 */
[----:B------:R-:W-:Y:S02]  /*1530*/  IADD3 R3, R3, R7, RZ ;  /* 0x0000000703037210 */ /* 0x000fe40007ffe0ff */
[----:B------:R-:W-:-:S04]  /*1540*/  LEA R4, P2, R2, c[0x0][0x1f0], 0x2 ;  /* 0x00007c0002047a11 */ /* 0x000fc800078410ff */
[----:B------:R-:W-:Y:S02]  /*1550*/  LEA.HI.X R5, R2, c[0x0][0x1f4], R3, 0x2, P2 ;  /* 0x00007d0002057a11 */ /* 0x000fe400010f1403 */
[----:B------:R-:W-:-:S05]  /*1560*/  FSEL R3, R6, RZ, P0 ;  /* 0x000000ff06037208 */ /* 0x000fca0000000000 */
[----:B------:R0:W-:Y:S02]  /*1570*/  STG.E [R4.64], R3 ;  /* 0x0000000304007986 */ /* 0x0001e4000c101906 */
.L_x_1614:
[----:B------:R-:W-:Y:S05]  /*1580*/  BSYNC B0 ;  /* 0x0000000000007941 */ /* 0x000fea0003800000 */
.L_x_1613:
[----:B------:R1:W-:Y:S04]  /*1590*/  STG.E.128 [R8.64], RZ ;  /* 0x000000ff08007986 */ /* 0x0003e8000c101d06 */
[----:B------:R1:W-:Y:S04]  /*15a0*/  STG.E.128 [R8.64+0x1000], RZ ;  /* 0x001000ff08007986 */ /* 0x0003e8000c101d06 */
[----:B------:R1:W-:Y:S04]  /*15b0*/  STG.E.128 [R8.64+0x2000], RZ ;  /* 0x002000ff08007986 */ /* 0x0003e8000c101d06 */
[----:B------:R1:W-:Y:S04]  /*15c0*/  STG.E.128 [R8.64+0x3000], RZ ;  /* 0x003000ff08007986 */ /* 0x0003e8000c101d06 */
[----:B------:R1:W-:Y:S04]  /*15d0*/  STG.E.128 [R8.64+0x4000], RZ ;  /* 0x004000ff08007986 */ /* 0x0003e8000c101d06 */
[----:B------:R1:W-:Y:S04]  /*15e0*/  STG.E.128 [R8.64+0x5000], RZ ;  /* 0x005000ff08007986 */ /* 0x0003e8000c101d06 */
[----:B------:R1:W-:Y:S04]  /*15f0*/  STG.E.128 [R8.64+0x6000], RZ ;  /* 0x006000ff08007986 */ /* 0x0003e8000c101d06 */
[----:B------:R1:W-:Y:S01]  /*1600*/  STG.E.128 [R8.64+0x7000], RZ ;  /* 0x007000ff08007986 */ /* 0x0003e2000c101d06 */
[----:B------:R-:W-:Y:S05]  /*1610*/  @P1 EXIT ;  /* 0x000000000000194d */ /* 0x000fea0003800000 */
[----:B0-----:R-:W-:Y:S01]  /*1620*/  HFMA2.MMA R3, -RZ, RZ, 0, 2.384185791015625e-07 ;  /* 0x00000004ff037435 */ /* 0x001fe200000001ff */
[----:B------:R-:W-:-:S04]  /*1630*/  IMAD R0, R47, c[0x0][0x230], R0 ;  /* 0x00008c002f007a24 */ /* 0x000fc800078e0200 */
[----:B------:R-:W-:-:S05]  /*1640*/  IMAD R0, R0, c[0x0][0x170], R45 ;  /* 0x00005c0000007a24 */ /* 0x000fca00078e022d */
[----:B------:R-:W-:-:S05]  /*1650*/  IMAD.WIDE R2, R0, R3, c[0x0][0x238] ;  /* 0x00008e0000027625 */ /* 0x000fca00078e0203 */
[----:B------:R-:W-:Y:S01]  /*1660*/  STG.E [R2.64], RZ ;  /* 0x000000ff02007986 */ /* 0x000fe2000c101906 */
[----:B------:R-:W-:Y:S05]  /*1670*/  EXIT ;  /* 0x000000000000794d */ /* 0x000fea0003800000 */
.L_x_1615:
        /* <DEDUP_REMOVED lines=16> */
.L_x_1850:


//--------------------- .text._ZN7cutlass13device_kernelIN5flash19enable_sm80_to_sm89INS1_16FlashAttnBwdSm80INS1_25CollectiveMainloopBwdSm80ILi2ELi2EN4cute5tupleIJNS5_1CILi128EEES8_NS7_ILi64EEEEEENS_6half_tEfNS_4arch4Sm80ELb1ELb0ELb0ELb1ELb0ELb0ELb0ELb0ELi2ELi4ELi4ELi4ELb0EEENS1_21CollectiveEpilogueBwdISA_SB_SD_Li256ELb1ELb0ELi2EEENS1_25SingleTileBwdLPTSchedulerILb1ELi128ELb0EEEEEEEEEvNT_6ParamsE --------------------------
	.section	.text._ZN7cutlass13device_kernelIN5flash19enable_sm80_to_sm89INS1_16FlashAttnBwdSm80INS1_25CollectiveMainloopBwdSm80ILi2ELi2EN4cute5tupleIJNS5_1CILi128EEES8_NS7_ILi64EEEEEENS_6half_tEfNS_4arch4Sm80ELb1ELb0ELb0ELb1ELb0ELb0ELb0ELb0ELi2ELi4ELi4ELi4ELb0EEENS1_21CollectiveEpilogueBwdISA_SB_SD_Li256ELb1ELb0ELi2EEENS1_25SingleTileBwdLPTSchedulerILb1ELi128ELb0EEEEEEEEEvNT_6ParamsE,"ax",@progbits
	.sectioninfo	@"SHI_REGISTERS=255"
	.align	128
.text._ZN7cutlass13device_kernelIN5flash19enable_sm80_to_sm89INS1_16FlashAttnBwdSm80INS1_25CollectiveMainloopBwdSm80ILi2ELi2EN4cute5tupleIJNS5_1CILi128EEES8_NS7_ILi64EEEEEENS_6half_tEfNS_4arch4Sm80ELb1ELb0ELb0ELb1ELb0ELb0ELb0ELb0ELi2ELi4ELi4ELi4ELb0EEENS1_21CollectiveEpilogueBwdISA_SB_SD_Li256ELb1ELb0ELi2EEENS1_25SingleTileBwdLPTSchedulerILb1ELi128ELb0EEEEEEEEEvNT_6ParamsE:
        .type           _ZN7cutlass13device_kernelIN5flash19enable_sm80_to_sm89INS1_16FlashAttnBwdSm80INS1_25CollectiveMainloopBwdSm80ILi2ELi2EN4cute5tupleIJNS5_1CILi128EEES8_NS7_ILi64EEEEEENS_6half_tEfNS_4arch4Sm80ELb1ELb0ELb0ELb1ELb0ELb0ELb0ELb0ELi2ELi4ELi4ELi4ELb0EEENS1_21CollectiveEpilogueBwdISA_SB_SD_Li256ELb1ELb0ELi2EEENS1_25SingleTileBwdLPTSchedulerILb1ELi128ELb0EEEEEEEEEvNT_6ParamsE,@function
        .size           _ZN7cutlass13device_kernelIN5flash19enable_sm80_to_sm89INS1_16FlashAttnBwdSm80INS1_25CollectiveMainloopBwdSm80ILi2ELi2EN4cute5tupleIJNS5_1CILi128EEES8_NS7_ILi64EEEEEENS_6half_tEfNS_4arch4Sm80ELb1ELb0ELb0ELb1ELb0ELb0ELb0ELb0ELi2ELi4ELi4ELi4ELb0EEENS1_21CollectiveEpilogueBwdISA_SB_SD_Li256ELb1ELb0ELi2EEENS1_25SingleTileBwdLPTSchedulerILb1ELi128ELb0EEEEEEEEEvNT_6ParamsE,(.L_x_1851 - _ZN7cutlass13device_kernelIN5flash19enable_sm80_to_sm89INS1_16FlashAttnBwdSm80INS1_25CollectiveMainloopBwdSm80ILi2ELi2EN4cute5tupleIJNS5_1CILi128EEES8_NS7_ILi64EEEEEENS_6half_tEfNS_4arch4Sm80ELb1ELb0ELb0ELb1ELb0ELb0ELb0ELb0ELi2ELi4ELi4ELi4ELb0EEENS1_21CollectiveEpilogueBwdISA_SB_SD_Li256ELb1ELb0ELi2EEENS1_25SingleTileBwdLPTSchedulerILb1ELi128ELb0EEEEEEEEEvNT_6ParamsE)
        .other          _ZN7cutlass13device_kernelIN5flash19enable_sm80_to_sm89INS1_16FlashAttnBwdSm80INS1_25CollectiveMainloopBwdSm80ILi2ELi2EN4cute5tupleIJNS5_1CILi128EEES8_NS7_ILi64EEEEEENS_6half_tEfNS_4arch4Sm80ELb1ELb0ELb0ELb1ELb0ELb0ELb0ELb0ELi2ELi4ELi4ELi4ELb0EEENS1_21CollectiveEpilogueBwdISA_SB_SD_Li256ELb1ELb0ELi2EEENS1_25SingleTileBwdLPTSchedulerILb1ELi128ELb0EEEEEEEEEvNT_6ParamsE,@"STO_CUDA_ENTRY STV_DEFAULT"
_ZN7cutlass13device_kernelIN5flash19enable_sm80_to_sm89INS1_16FlashAttnBwdSm80INS1_25CollectiveMainloopBwdSm80ILi2ELi2EN4cute5tupleIJNS5_1CILi128EEES8_NS7_ILi64EEEEEENS_6half_tEfNS_4arch4Sm80ELb1ELb0ELb0ELb1ELb0ELb0ELb0ELb0ELi2ELi4ELi4ELi4ELb0EEENS1_21CollectiveEpilogueBwdISA_SB_SD_Li256ELb1ELb0ELi2EEENS1_25SingleTileBwdLPTSchedulerILb1ELi128ELb0EEEEEEEEEvNT_6ParamsE:
[----:B------:R-:W-:Y:S02]  /*0000*/  MOV R1, c[0x0][0x28] ;  /* 0x00000a0000017a02 */ /* 0x000fe40000000f00 */
[----:B------:R-:W1:Y:S01]  /*0010*/  S2R R20, SR_TID.X ;  /* 0x0000000000147919 */ /* 0x000e620000002100 */
[----:B------:R-:W2:Y:S01]  /*0020*/  S2UR UR4, SR_CTAID.X ;  /* 0x00000000000479c3 */ /* 0x000ea20000002500 */
[----:B------:R-:W-:Y:S01]  /*0030*/  ULDC.64 UR20, c[0x0][0x118] ;  /* 0x0000460000147ab9 */ /* 0x000fe20000000a00 */
[----:B------:R-:W-:Y:S02]  /*0040*/  IADD3 R1, R1, -0x58, RZ ;  /* 0xffffffa801017810 */ /* 0x000fe40007ffe0ff */
[----:B-1----:R-:W-:-:S06]  /*0050*/  SHF.R.U32.HI R0, RZ, 0x5, R20 ;  /* 0x00000005ff007819 */ /* 0x002fcc0000011614 */
        /* <DEDUP_REMOVED lines=8> */
[----:B------:R-:W-:Y:S02]  /*00e0*/  @UP0 UMOV UR7, UR11 ;  /* 0x0000000b00070c82 */ /* 0x000fe40008000000 */
        /* <DEDUP_REMOVED lines=12> */
[----:B------:R-:W-:Y:S02]  /*01b0*/  @UP0 UMOV UR9, UR11 ;  /* 0x0000000b00090c82 */ /* 0x000fe40008000000 */
[----:B------:R-:W-:-:S04]  /*01c0*/  @UP0 USHF.R.U32.HI UR13, URZ, UR5, UR9 ;  /* 0x000000053f0d0299 */ /* 0x000fc80008011609 */
[----:B------:R-:W-:Y:S01]  /*01d0*/  UIMAD UR7, UR13, UR7, URZ ;  /* 0x000000070d0772a4 */ /* 0x000fe2000f8e023f */
[----:B------:R-:W-:Y:S05]  /*01e0*/  BRA `(.L_x_1618) ;  /* 0x0000008000007947 */ /* 0x000fea0003800000 */
.L_x_1617:
[----:B------:R-:W-:Y:S02]  /*01f0*/  ULDC UR7, c[0x0][0x3ac] ;  /* 0x0000eb0000077ab9 */ /* 0x000fe40000000800 */
[----:B------:R-:W-:Y:S02]  /*0200*/  UISETP.NE.AND UP0, UPT, UR7, 0x1, UPT ;  /* 0x000000010700788c */ /* 0x000fe4000bf05270 */
[----:B------:R-:W-:Y:S02]  /*0210*/  ULDC.64 UR4, c[0x0][0x3b0] ;  /* 0x0000ec0000047ab9 */ /* 0x000fe40000000a00 */
[----:B------:R-:W-:Y:S02]  /*0220*/  UIMAD.WIDE.U32 UR10, UR6, UR4, URZ ;  /* 0x00000004060a72a5 */ /* 0x000fe4000f8e003f */
[----:B------:R-:W-:-:S05]  /*0230*/  UMOV UR13, UR6 ;  /* 0x00000006000d7c82 */ /* 0x000fca0008000000 */
[----:B------:R-:W-:Y:S02]  /*0240*/  @UP0 UMOV UR9, UR11 ;  /* 0x0000000b00090c82 */ /* 0x000fe40008000000 */
[----:B------:R-:W-:-:S04]  /*0250*/  @UP0 USHF.R.U32.HI UR13, URZ, UR5, UR9 ;  /* 0x000000053f0d0299 */ /* 0x000fc80008011609 */
[----:B------:R-:W-:-:S04]  /*0260*/  UIMAD UR7, UR13, UR7, URZ ;  /* 0x000000070d0772a4 */ /* 0x000fc8000f8e023f */
.L_x_1618:
[----:B------:R-:W-:Y:S01]  /*0270*/  UIADD3 UR9, UR6, -UR7, URZ ;  /* 0x8000000706097290 */ /* 0x000fe2000fffe03f */
[----:B------:R-:W-:Y:S01]  /*0280*/  ISETP.NE.U32.AND P0, PT, RZ, c[0x0][0x3e0], PT ;  /* 0x0000f800ff007a0c */ /* 0x000fe20003f05070 */
[----:B------:R-:W-:Y:S02]  /*0290*/  ULDC.64 UR4, c[0x0][0x3a8] ;  /* 0x0000ea0000047ab9 */ /* 0x000fe40000000a00 */
[----:B------:R-:W-:Y:S01]  /*02a0*/  ULDC.64 UR6, c[0x0][0x3a0] ;  /* 0x0000e80000067ab9 */ /* 0x000fe20000000a00 */
[----:B------:R-:W-:Y:S01]  /*02b0*/  ISETP.NE.AND.EX P0, PT, RZ, c[0x0][0x3e4], PT, P0 ;  /* 0x0000f900ff007a0c */ /* 0x000fe20003f05300 */
[----:B------:R-:W-:Y:S02]  /*02c0*/  UISETP.NE.AND UP0, UPT, UR6, 0x1, UPT ;  /* 0x000000010600788c */ /* 0x000fe4000bf05270 */
[----:B------:R-:W-:-:S04]  /*02d0*/  UIMAD UR5, UR8, UR5, UR9 ;  /* 0x00000005080572a4 */ /* 0x000fc8000f8e0209 */
[----:B------:R-:W-:-:S03]  /*02e0*/  UIMAD.WIDE.U32 UR8, UR5, UR7, URZ ;  /* 0x00000007050872a5 */ /* 0x000fc6000f8e003f */
[----:B------:R-:W-:-:S04]  /*02f0*/  UMOV UR11, UR5 ;  /* 0x00000005000b7c82 */ /* 0x000fc80008000000 */
[----:B------:R-:W-:Y:S02]  /*0300*/  @UP0 UMOV UR7, UR9 ;  /* 0x0000000900070c82 */ /* 0x000fe40008000000 */
[----:B------:R-:W-:-:S04]  /*0310*/  @UP0 USHF.R.U32.HI UR11, URZ, UR4, UR7 ;  /* 0x000000043f0b0299 */ /* 0x000fc80008011607 */
[----:B------:R-:W-:-:S04]  /*0320*/  UIADD3 UR12, -UR11, URZ, URZ ;  /* 0x0000003f0b0c7290 */ /* 0x000fc8000fffe13f */
[----:B------:R-:W-:Y:S01]  /*0330*/  UIMAD UR12, UR12, UR6, UR5 ;  /* 0x000000060c0c72a4 */ /* 0x000fe2000f8e0205 */
[----:B------:R-:W-:Y:S05]  /*0340*/  @!P0 BRA `(.L_x_1619) ;  /* 0x0000008000008947 */ /* 0x000fea0003800000 */
[----:B------:R-:W-:Y:S02]  /*0350*/  UMOV UR4, 0x4 ;  /* 0x0000000400047882 */ /* 0x000fe40000000000 */
[----:B------:R-:W-:Y:S02]  /*0360*/  ULDC.64 UR6, c[0x0][0x3e0] ;  /* 0x0000f80000067ab9 */ /* 0x000fe40000000a00 */
[----:B------:R-:W-:-:S06]  /*0370*/  UIMAD.WIDE UR4, UR11, UR4, UR6 ;  /* 0x000000040b0472a5 */ /* 0x000fcc000f8e0206 */
[----:B------:R-:W-:Y:S02]  /*0380*/  MOV R2, UR4 ;  /* 0x0000000400027c02 */ /* 0x000fe40008000f00 */
[----:B------:R-:W-:-:S05]  /*0390*/  MOV R3, UR5 ;  /* 0x0000000500037c02 */ /* 0x000fca0008000f00 */
[----:B------:R-:W2:Y:S02]  /*03a0*/  LDG.E R0, [R2.64] ;  /* 0x0000001402007981 */ /* 0x000ea4000c1e1900 */
[----:B--2---:R1:W2:Y:S02]  /*03b0*/  R2UR UR5, R0 ;  /* 0x00000000000573c2 */ /* 0x0042a400000e0000 */
[----:B-12---:R-:W-:Y:S05]  /*03c0*/  BRA `(.L_x_1620) ;  /* 0x000000f000007947 */ /* 0x006fea0003800000 */
.L_x_1619:
[----:B------:R-:W-:-:S04]  /*03d0*/  ISETP.NE.U32.AND P0, PT, RZ, c[0x0][0x3d8], PT ;  /* 0x0000f600ff007a0c */ /* 0x000fc80003f05070 */
[----:B------:R-:W-:-:S13]  /*03e0*/  ISETP.NE.AND.EX P0, PT, RZ, c[0x0][0x3dc], PT, P0 ;  /* 0x0000f700ff007a0c */ /* 0x000fda0003f05300 */
[----:B------:R-:W-:Y:S05]  /*03f0*/  @!P0 BRA `(.L_x_1621) ;  /* 0x000000b000008947 */ /* 0x000fea0003800000 */
[----:B------:R-:W-:Y:S02]  /*0400*/  UMOV UR4, 0x4 ;  /* 0x0000000400047882 */ /* 0x000fe40000000000 */
[----:B------:R-:W-:Y:S02]  /*0410*/  ULDC.64 UR6, c[0x0][0x3d8] ;  /* 0x0000f60000067ab9 */ /* 0x000fe40000000a00 */
[----:B------:R-:W-:-:S06]  /*0420*/  UIMAD.WIDE UR4, UR11, UR4, UR6 ;  /* 0x000000040b0472a5 */ /* 0x000fcc000f8e0206 */
[----:B------:R-:W-:Y:S02]  /*0430*/  MOV R2, UR4 ;  /* 0x0000000400027c02 */ /* 0x000fe40008000f00 */
[----:B------:R-:W-:-:S05]  /*0440*/  MOV R3, UR5 ;  /* 0x0000000500037c02 */ /* 0x000fca0008000f00 */
[----:B------:R-:W2:Y:S04]  /*0450*/  LDG.E R4, [R2.64] ;  /* 0x0000001402047981 */ /* 0x000ea8000c1e1900 */
[----:B------:R-:W3:Y:S01]  /*0460*/  LDG.E R0, [R2.64+0x4] ;  /* 0x0000041402007981 */ /* 0x000ee2000c1e1900 */
[----:B--2---:R-:W1:Y:S08]  /*0470*/  R2UR UR5, R4 ;  /* 0x00000000040573c2 */ /* 0x004e7000000e0000 */
[----:B---3--:R-:W1:Y:S02]  /*0480*/  R2UR UR4, R0 ;  /* 0x00000000000473c2 */ /* 0x008e6400000e0000 */
[----:B-1----:R-:W-:Y:S01]  /*0490*/  UIADD3 UR5, -UR5, UR4, URZ ;  /* 0x0000000405057290 */ /* 0x002fe2000fffe13f */
[----:B------:R-:W-:Y:S05]  /*04a0*/  BRA `(.L_x_1620) ;  /* 0x0000001000007947 */ /* 0x000fea0003800000 */
.L_x_1621:
[----:B------:R-:W-:Y:S02]  /*04b0*/  ULDC UR5, c[0x0][0x3d4] ;  /* 0x0000f50000057ab9 */ /* 0x000fe40000000800 */
.L_x_1620:
[----:B------:R-:W-:-:S04]  /*04c0*/  UIADD3 UR5, UR5, 0x7f, URZ ;  /* 0x0000007f05057890 */ /* 0x000fc8000fffe03f */
[----:B------:R-:W-:-:S04]  /*04d0*/  USHF.R.S32.HI UR4, URZ, 0x1f, UR5 ;  /* 0x0000001f3f047899 */ /* 0x000fc80008011405 */
[----:B------:R-:W-:-:S04]  /*04e0*/  ULEA.HI UR4, UR4, UR5, URZ, 0x7 ;  /* 0x0000000504047291 */ /* 0x000fc8000f8f383f */
[----:B------:R-:W-:-:S04]  /*04f0*/  USHF.R.S32.HI UR4, URZ, 0x7, UR4 ;  /* 0x000000073f047899 */ /* 0x000fc80008011404 */
[----:B------:R-:W-:-:S04]  /*0500*/  UISETP.GE.AND UP0, UPT, UR13, UR4, UPT ;  /* 0x000000040d00728c */ /* 0x000fc8000bf06270 */
[----:B------:R-:W-:Y:S01]  /*0510*/  USEL UR11, UR11, 0xffffffff, !UP0 ;  /* 0xffffffff0b0b7887 */ /* 0x000fe2000c000000 */
[----:B------:R-:W-:Y:S05]  /*0520*/  BRA `(.L_x_1622) ;  /* 0x0000049000007947 */ /* 0x000fea0003800000 */
.L_x_1616:
        /* <DEDUP_REMOVED lines=22> */
.L_x_1623:
        /* <DEDUP_REMOVED lines=8> */
.L_x_1624:
        /* <DEDUP_REMOVED lines=22> */
.L_x_1625:
        /* <DEDUP_REMOVED lines=14> */
.L_x_1627:
[----:B------:R-:W-:Y:S02]  /*0950*/  ULDC UR5, c[0x0][0x3d4] ;  /* 0x0000f50000057ab9 */ /* 0x000fe40000000800 */
.L_x_1626:
[----:B------:R-:W-:-:S04]  /*0960*/  UIADD3 UR5, UR5, 0x7f, URZ ;  /* 0x0000007f05057890 */ /* 0x000fc8000fffe03f */
[----:B------:R-:W-:-:S04]  /*0970*/  USHF.R.S32.HI UR4, URZ, 0x1f, UR5 ;  /* 0x0000001f3f047899 */ /* 0x000fc80008011405 */
[----:B------:R-:W-:-:S04]  /*0980*/  ULEA.HI UR4, UR4, UR5, URZ, 0x7 ;  /* 0x0000000504047291 */ /* 0x000fc8000f8f383f */
[----:B------:R-:W-:-:S04]  /*0990*/  USHF.R.S32.HI UR4, URZ, 0x7, UR4 ;  /* 0x000000073f047899 */ /* 0x000fc80008011404 */
[----:B------:R-:W-:-:S04]  /*09a0*/  UISETP.GE.AND UP0, UPT, UR13, UR4, UPT ;  /* 0x000000040d00728c */ /* 0x000fc8000bf06270 */
[----:B------:R-:W-:-:S06]  /*09b0*/  USEL UR11, UR11, 0xffffffff, !UP0 ;  /* 0xffffffff0b0b7887 */ /* 0x000fcc000c000000 */
.L_x_1622:
[----:B------:R-:W-:-:S13]  /*09c0*/  ISETP.LE.AND P0, PT, RZ, UR11, PT ;  /* 0x0000000bff007c0c */ /* 0x000fda000bf03270 */
[----:B------:R-:W-:Y:S05]  /*09d0*/  @!P0 EXIT ;  /* 0x000000000000894d */ /* 0x000fea0003800000 */
[----:B------:R-:W-:Y:S02]  /*09e0*/  ULDC.64 UR4, c[0x0][0x2c8] ;  /* 0x0000b20000047ab9 */ /* 0x000fe40000000a00 */
[----:B------:R-:W-:Y:S02]  /*09f0*/  UISETP.NE.U32.AND UP2, UPT, URZ, UR4, UPT ;  /* 0x000000043f00728c */ /* 0x000fe4000bf45070 */
[----:B------:R-:W-:Y:S02]  /*0a00*/  UMOV UR6, 0x4 ;  /* 0x0000000400067882 */ /* 0x000fe40000000000 */
[----:B------:R-:W-:Y:S02]  /*0a10*/  UISETP.NE.AND.EX UP2, UPT, URZ, UR5, UPT, UP2 ;  /* 0x000000053f00728c */ /* 0x000fe4000bf45320 */
[----:B------:R-:W-:Y:S02]  /*0a20*/  ULDC.64 UR8, c[0x0][0x2c8] ;  /* 0x0000b20000087ab9 */ /* 0x000fe40000000a00 */
[----:B------:R-:W-:-:S02]  /*0a30*/  UIMAD.WIDE UR8, UR11, UR6, UR8 ;  /* 0x000000060b0872a5 */ /* 0x000fc4000f8e0208 */
[----:B------:R-:W-:Y:S01]  /*0a40*/  PLOP3.LUT P2, PT, PT, PT, UP2, 0x80, 0x0 ;  /* 0x000000000000781c */ /* 0x000fe20003f4f028 */
[----:B------:R-:W-:Y:S02]  /*0a50*/  ULDC.64 UR4, c[0x0][0x2d8] ;  /* 0x0000b60000047ab9 */ /* 0x000fe40000000a00 */
[----:B------:R-:W-:Y:S01]  /*0a60*/  UISETP.NE.U32.AND UP0, UPT, URZ, UR4, UPT ;  /* 0x000000043f00728c */ /* 0x000fe2000bf05070 */
[----:B------:R-:W-:Y:S02]  /*0a70*/  IMAD.U32 R6, RZ, RZ, UR8 ;  /* 0x00000008ff067e24 */ /* 0x000fe4000f8e00ff */
[----:B------:R-:W-:Y:S01]  /*0a80*/  IMAD.U32 R7, RZ, RZ, UR9 ;  /* 0x00000009ff077e24 */ /* 0x000fe2000f8e00ff */
[----:B------:R-:W-:-:S06]  /*0a90*/  UISETP.NE.AND.EX UP0, UPT, URZ, UR5, UPT, UP0 ;  /* 0x000000053f00728c */ /* 0x000fcc000bf05300 */
[----:B------:R-:W2:Y:S01]  /*0aa0*/  @P2 LDG.E R4, [R6.64] ;  /* 0x0000001406042981 */ /* 0x000ea2000c1e1900 */
[----:B------:R-:W-:Y:S01]  /*0ab0*/  ULDC.64 UR4, c[0x0][0x2d8] ;  /* 0x0000b60000047ab9 */ /* 0x000fe20000000a00 */
[----:B------:R-:W-:-:S03]  /*0ac0*/  PLOP3.LUT P0, PT, PT, PT, UP0, 0x80, 0x0 ;  /* 0x000000000000781c */ /* 0x000fc60003f0f008 */
[----:B------:R-:W-:-:S06]  /*0ad0*/  @UP0 UIMAD.WIDE UR4, UR11, UR6, UR4 ;  /* 0x000000060b0402a5 */ /* 0x000fcc000f8e0204 */
[----:B------:R-:W-:Y:S01]  /*0ae0*/  MOV R2, UR4 ;  /* 0x0000000400027c02 */ /* 0x000fe20008000f00 */
[----:B------:R-:W-:Y:S01]  /*0af0*/  IMAD.U32 R3, RZ, RZ, UR5 ;  /* 0x00000005ff037e24 */ /* 0x000fe2000f8e00ff */
[----:B------:R-:W-:Y:S02]  /*0b00*/  ULDC.64 UR4, c[0x0][0x2d0] ;  /* 0x0000b40000047ab9 */ /* 0x000fe40000000a00 */
[----:B------:R-:W-:Y:S01]  /*0b10*/  UISETP.NE.U32.AND UP1, UPT, URZ, UR4, UPT ;  /* 0x000000043f00728c */ /* 0x000fe2000bf25070 */
[----:B------:R-:W-:Y:S01]  /*0b20*/  CS2R R10, SRZ ;  /* 0x00000000000a7805 */ /* 0x000fe2000001ff00 */
[----:B------:R1:W3:Y:S02]  /*0b30*/  @P0 LDG.E R0, [R2.64] ;  /* 0x0000001402000981 */ /* 0x0002e4000c1e1900 */
[----:B------:R-:W-:-:S03]  /*0b40*/  UISETP.NE.AND.EX UP1, UPT, URZ, UR5, UPT, UP1 ;  /* 0x000000053f00728c */ /* 0x000fc6000bf25310 */
[----:B------:R-:W-:Y:S01]  /*0b50*/  ULDC.64 UR4, c[0x0][0x2d0] ;  /* 0x0000b40000047ab9 */ /* 0x000fe20000000a00 */
[----:B------:R4:W5:Y:S01]  /*0b60*/  @P2 LDG.E R10, [R6.64] ;  /* 0x00000014060a2981 */ /* 0x000962000c1e1900 */
[----:B------:R-:W-:Y:S01]  /*0b70*/  UIMAD.WIDE UR4, UR11, UR6, UR4 ;  /* 0x000000060b0472a5 */ /* 0x000fe2000f8e0204 */
[----:B------:R-:W-:-:S05]  /*0b80*/  PLOP3.LUT P1, PT, PT, PT, UP1, 0x80, 0x0 ;  /* 0x000000000000781c */ /* 0x000fca0003f2f018 */
[----:B-1----:R-:W-:Y:S01]  /*0b90*/  MOV R2, UR4 ;  /* 0x0000000400027c02 */ /* 0x002fe20008000f00 */
[----:B------:R-:W-:-:S07]  /*0ba0*/  IMAD.U32 R3, RZ, RZ, UR5 ;  /* 0x00000005ff037e24 */ /* 0x000fce000f8e00ff */
[----:B------:R4:W5:Y:S01]  /*0bb0*/  @P1 LDG.E R11, [R2.64] ;  /* 0x00000014020b1981 */ /* 0x000962000c1e1900 */
[----:B------:R-:W-:Y:S02]  /*0bc0*/  ULDC UR10, c[0x0][0x168] ;  /* 0x00005a00000a7ab9 */ /* 0x000fe40000000800 */
[----:B------:R-:W-:Y:S02]  /*0bd0*/  UMOV UR19, URZ ;  /* 0x0000003f00137c82 */ /* 0x000fe40008000000 */
[----:B------:R-:W-:Y:S01]  /*0be0*/  ULDC UR9, c[0x0][0x198] ;  /* 0x0000660000097ab9 */ /* 0x000fe20000000800 */
[----:B--2---:R-:W1:Y:S02]  /*0bf0*/  @P2 R2UR UR5, R4 ;  /* 0x00000000040523c2 */ /* 0x004e6400000e0000 */
[----:B-1----:R-:W-:-:S04]  /*0c00*/  @UP2 ULEA UR5, UR11, UR5, 0x7 ;  /* 0x000000050b052291 */ /* 0x002fc8000f8e383f */
[----:B------:R-:W-:-:S04]  /*0c10*/  @UP2 USHF.R.S32.HI UR4, URZ, 0x1f, UR5 ;  /* 0x0000001f3f042899 */ /* 0x000fc80008011405 */
[----:B------:R-:W-:Y:S01]  /*0c20*/  @UP2 ULEA.HI UR4, UR4, UR5, URZ, 0x7 ;  /* 0x0000000504042291 */ /* 0x000fe2000f8f383f */
[----:B---3--:R4:W1:Y:S03]  /*0c30*/  @P0 R2UR UR10, R0 ;  /* 0x00000000000a03c2 */ /* 0x00886600000e0000 */
[----:B------:R-:W-:Y:S01]  /*0c40*/  @UP2 ULOP3.LUT UR19, UR4, 0xffffff80, URZ, 0xc0, !UPT ;  /* 0xffffff8004132892 */ /* 0x000fe2000f8ec03f */
[----:B------:R-:W-:Y:S06]  /*0c50*/  @P0 BRA `(.L_x_1628) ;  /* 0x0000006000000947 */ /* 0x000fec0003800000 */
[----:B------:R-:W-:Y:S05]  /*0c60*/  @!P2 BRA `(.L_x_1628) ;  /* 0x000000500000a947 */ /* 0x000fea0003800000 */
[----:B------:R-:W2:Y:S04]  /*0c70*/  LDG.E R4, [R6.64] ;  /* 0x0000001406047981 */ /* 0x000ea8000c1e1900 */
[----:B----4-:R-:W3:Y:S01]  /*0c80*/  LDG.E R0, [R6.64+0x4] ;  /* 0x0000041406007981 */ /* 0x010ee2000c1e1900 */
[----:B-12---:R-:W1:Y:S08]  /*0c90*/  R2UR UR10, R4 ;  /* 0x00000000040a73c2 */ /* 0x006e7000000e0000 */
[----:B---3--:R-:W1:Y:S02]  /*0ca0*/  R2UR UR4, R0 ;  /* 0x00000000000473c2 */ /* 0x008e6400000e0000 */
[----:B-1----:R-:W-:-:S06]  /*0cb0*/  UIADD3 UR10, -UR10, UR4, URZ ;  /* 0x000000040a0a7290 */ /* 0x002fcc000fffe13f */
.L_x_1628:
[----:B------:R-:W-:-:S04]  /*0cc0*/  ISETP.NE.U32.AND P0, PT, RZ, c[0x0][0x2e0], PT ;  /* 0x0000b800ff007a0c */ /* 0x000fc80003f05070 */
[----:B------:R-:W-:-:S13]  /*0cd0*/  ISETP.NE.AND.EX P0, PT, RZ, c[0x0][0x2e4], PT, P0 ;  /* 0x0000b900ff007a0c */ /* 0x000fda0003f05300 */
[----:B------:R-:W-:Y:S05]  /*0ce0*/  @!P0 BRA `(.L_x_1629) ;  /* 0x0000007000008947 */ /* 0x000fea0003800000 */
[----:B------:R-:W-:Y:S02]  /*0cf0*/  ULDC.64 UR4, c[0x0][0x2e0] ;  /* 0x0000b80000047ab9 */ /* 0x000fe40000000a00 */
[----:B------:R-:W-:-:S06]  /*0d00*/  UIMAD.WIDE UR4, UR11, UR6, UR4 ;  /* 0x000000060b0472a5 */ /* 0x000fcc000f8e0204 */
[----:B----4-:R-:W-:Y:S02]  /*0d10*/  MOV R2, UR4 ;  /* 0x0000000400027c02 */ /* 0x010fe40008000f00 */
[----:B------:R-:W-:-:S05]  /*0d20*/  MOV R3, UR5 ;  /* 0x0000000500037c02 */ /* 0x000fca0008000f00 */
[----:B------:R-:W2:Y:S02]  /*0d30*/  LDG.E R0, [R2.64] ;  /* 0x0000001402007981 */ /* 0x000ea4000c1e1900 */
[----:B--2---:R2:W3:Y:S01]  /*0d40*/  R2UR UR9, R0 ;  /* 0x00000000000973c2 */ /* 0x0044e200000e0000 */
[----:B------:R-:W-:Y:S05]  /*0d50*/  BRA `(.L_x_1630) ;  /* 0x0000006000007947 */ /* 0x000fea0003800000 */
.L_x_1629:
[----:B------:R-:W-:Y:S05]  /*0d60*/  @!P1 BRA `(.L_x_1630) ;  /* 0x0000005000009947 */ /* 0x000fea0003800000 */
[----:B----4-:R2:W3:Y:S04]  /*0d70*/  LDG.E R0, [R2.64] ;  /* 0x0000001402007981 */ /* 0x0104e8000c1e1900 */
[----:B--2---:R-:W2:Y:S01]  /*0d80*/  LDG.E R2, [R2.64+0x4] ;  /* 0x0000041402027981 */ /* 0x004ea2000c1e1900 */
[----:B---3--:R-:W3:Y:S08]  /*0d90*/  R2UR UR9, R0 ;  /* 0x00000000000973c2 */ /* 0x008ef000000e0000 */
[----:B--2---:R-:W3:Y:S02]  /*0da0*/  R2UR UR4, R2 ;  /* 0x00000000020473c2 */ /* 0x004ee400000e0000 */
[----:B---3--:R-:W-:-:S06]  /*0db0*/  UIADD3 UR9, -UR9, UR4, URZ ;  /* 0x0000000409097290 */ /* 0x008fcc000fffe13f */
.L_x_1630:
[----:B------:R-:W-:Y:S01]  /*0dc0*/  USHF.L.U32 UR27, UR13, 0x7, URZ ;  /* 0x000000070d1b7899 */ /* 0x000fe2000800063f */
[----:B------:R-:W-:Y:S01]  /*0dd0*/  PLOP3.LUT P1, PT, PT, PT, PT, 0x80, 0x0 ;  /* 0x000000000000781c */ /* 0x000fe20003f2f070 */
[----:B------:R-:W-:Y:S01]  /*0de0*/  ULDC UR4, c[0x0][0x2a4] ;  /* 0x0000a90000047ab9 */ /* 0x000fe20000000800 */
[----:B------:R-:W-:Y:S01]  /*0df0*/  CS2R R126, SRZ ;  /* 0x00000000007e7805 */ /* 0x000fe2000001ff00 */
[----:B---3--:R-:W-:Y:S01]  /*0e00*/  UIADD3 UR4, UR27, -UR4, -UR9 ;  /* 0x800000041b047290 */ /* 0x008fe2000fffe809 */
[----:B------:R-:W-:Y:S01]  /*0e10*/  CS2R R124, SRZ ;  /* 0x00000000007c7805 */ /* 0x000fe2000001ff00 */
[----:B-1----:R-:W-:Y:S01]  /*0e20*/  UIADD3 UR5, UR10, 0x7f, URZ ;  /* 0x0000007f0a057890 */ /* 0x002fe2000fffe03f */
[----:B------:R-:W-:Y:S01]  /*0e30*/  CS2R R130, SRZ ;  /* 0x0000000000827805 */ /* 0x000fe2000001ff00 */
[----:B------:R-:W-:Y:S01]  /*0e40*/  UIADD3 UR4, UR4, UR10, URZ ;  /* 0x0000000a04047290 */ /* 0x000fe2000fffe03f */
[----:B------:R-:W-:Y:S01]  /*0e50*/  CS2R R8, SRZ ;  /* 0x0000000000087805 */ /* 0x000fe2000001ff00 */
[----:B------:R-:W-:Y:S01]  /*0e60*/  IMAD.MOV.U32 R128, RZ, RZ, RZ ;  /* 0x000000ffff807224 */ /* 0x000fe200078e00ff */
[----:B------:R-:W-:Y:S01]  /*0e70*/  CS2R R120, SRZ ;  /* 0x0000000000787805 */ /* 0x000fe2000001ff00 */
[----:B------:R-:W-:Y:S01]  /*0e80*/  USHF.R.S32.HI UR22, URZ, 0x1f, UR4 ;  /* 0x0000001f3f167899 */ /* 0x000fe20008011404 */
[----:B------:R-:W-:Y:S01]  /*0e90*/  IMAD.MOV.U32 R122, RZ, RZ, RZ ;  /* 0x000000ffff7a7224 */ /* 0x000fe200078e00ff */
[----:B------:R-:W-:Y:S01]  /*0ea0*/  CS2R R118, SRZ ;  /* 0x0000000000767805 */ /* 0x000fe2000001ff00 */
[----:B------:R-:W-:Y:S01]  /*0eb0*/  CS2R R12, SRZ ;  /* 0x00000000000c7805 */ /* 0x000fe2000001ff00 */
[----:B------:R-:W-:Y:S01]  /*0ec0*/  ULEA.HI UR22, UR22, UR4, URZ, 0x7 ;  /* 0x0000000416167291 */ /* 0x000fe2000f8f383f */
[----:B------:R-:W-:Y:S01]  /*0ed0*/  MOV R116, RZ ;  /* 0x000000ff00747202 */ /* 0x000fe20000000f00 */
[----:B------:R-:W-:Y:S01]  /*0ee0*/  USHF.R.S32.HI UR4, URZ, 0x1f, UR5 ;  /* 0x0000001f3f047899 */ /* 0x000fe20008011405 */
[----:B------:R-:W-:Y:S01]  /*0ef0*/  IMAD.MOV.U32 R110, RZ, RZ, RZ ;  /* 0x000000ffff6e7224 */ /* 0x000fe200078e00ff */
[----:B------:R-:W-:Y:S01]  /*0f00*/  USHF.R.S32.HI UR22, URZ, 0x7, UR22 ;  /* 0x000000073f167899 */ /* 0x000fe20008011416 */
[----:B------:R-:W-:Y:S01]  /*0f10*/  CS2R R14, SRZ ;  /* 0x00000000000e7805 */ /* 0x000fe2000001ff00 */
[----:B------:R-:W-:Y:S01]  /*0f20*/  ULEA.HI UR4, UR4, UR5, URZ, 0x7 ;  /* 0x0000000504047291 */ /* 0x000fe2000f8f383f */
[----:B------:R-:W-:Y:S01]  /*0f30*/  MOV R108, RZ ;  /* 0x000000ff006c7202 */ /* 0x000fe20000000f00 */
[----:B------:R-:W-:Y:S01]  /*0f40*/  UISETP.LT.AND UP0, UPT, URZ, UR22, UPT ;  /* 0x000000163f00728c */ /* 0x000fe2000bf01270 */
[----:B------:R-:W-:Y:S01]  /*0f50*/  IMAD.MOV.U32 R114, RZ, RZ, RZ ;  /* 0x000000ffff727224 */ /* 0x000fe200078e00ff */
[----:B------:R-:W-:Y:S01]  /*0f60*/  USHF.R.S32.HI UR8, URZ, 0x7, UR4 ;  /* 0x000000073f087899 */ /* 0x000fe20008011404 */
[----:B------:R-:W-:Y:S01]  /*0f70*/  CS2R R16, SRZ ;  /* 0x0000000000107805 */ /* 0x000fe2000001ff00 */
[----:B------:R-:W-:Y:S01]  /*0f80*/  USEL UR22, URZ, UR22, !UP0 ;  /* 0x000000163f167287 */ /* 0x000fe2000c000000 */
[----:B------:R-:W-:Y:S01]  /*0f90*/  MOV R112, RZ ;  /* 0x000000ff00707202 */ /* 0x000fe20000000f00 */
[----:B------:R-:W-:Y:S01]  /*0fa0*/  IMAD.MOV.U32 R106, RZ, RZ, RZ ;  /* 0x000000ffff6a7224 */ /* 0x000fe200078e00ff */
[----:B------:R-:W-:Y:S01]  /*0fb0*/  CS2R R18, SRZ ;  /* 0x0000000000127805 */ /* 0x000fe2000001ff00 */
[----:B------:R-:W-:Y:S01]  /*0fc0*/  UISETP.GT.AND UP0, UPT, UR8, UR22, UPT ;  /* 0x000000160800728c */ /* 0x000fe2000bf04270 */
[----:B------:R-:W-:Y:S01]  /*0fd0*/  MOV R104, RZ ;  /* 0x000000ff00687202 */ /* 0x000fe20000000f00 */
[----:B------:R-:W-:Y:S01]  /*0fe0*/  IMAD.MOV.U32 R102, RZ, RZ, RZ ;  /* 0x000000ffff667224 */ /* 0x000fe200078e00ff */
        /* <DEDUP_REMOVED lines=19> */
[----:B------:R-:W-:Y:S01]  /*1120*/  USHF.R.S32.HI UR23, URZ, 0x1f, UR12 ;  /* 0x0000001f3f177899 */ /* 0x000fe2000801140c */
[----:B------:R-:W-:Y:S01]  /*1130*/  SHF.R.S32.HI R25, RZ, 0x1f, R20 ;  /* 0x0000001fff197819 */ /* 0x000fe20000011414 */
[----:B------:R-:W-:Y:S01]  /*1140*/  ULDC.64 UR6, c[0x0][0x270] ;  /* 0x00009c0000067ab9 */ /* 0x000fe20000000a00 */
[----:B------:R-:W-:Y:S01]  /*1150*/  IMAD.SHL.U32 R12, R20, 0x4, RZ ;  /* 0x00000004140c7824 */ /* 0x000fe200078e00ff */
[----:B------:R-:W-:Y:S01]  /*1160*/  ULDC.64 UR4, c[0x0][0x288] ;  /* 0x0000a20000047ab9 */ /* 0x000fe20000000a00 */
[----:B------:R-:W-:Y:S01]  /*1170*/  LEA.HI R9, R25, R20, RZ, 0x3 ;  /* 0x0000001419097211 */ /* 0x000fe200078f18ff */
[----:B------:R-:W-:Y:S01]  /*1180*/  UIMAD UR6, UR23, UR6, URZ ;  /* 0x00000006170672a4 */ /* 0x000fe2000f8e023f */
[----:B------:R-:W-:Y:S01]  /*1190*/  IMAD.U32 R4, RZ, RZ, UR12 ;  /* 0x0000000cff047e24 */ /* 0x000fe2000f8e00ff */
[----:B------:R-:W-:Y:S01]  /*11a0*/  UIMAD UR4, UR23, UR4, URZ ;  /* 0x00000004170472a4 */ /* 0x000fe2000f8e023f */
[--C-:B------:R-:W-:Y:S01]  /*11b0*/  SHF.R.S32.HI R13, RZ, 0x1f, R12.reuse ;  /* 0x0000001fff0d7819 */ /* 0x100fe2000001140c */
[----:B------:R-:W-:Y:S01]  /*11c0*/  UIMAD UR15, UR12, UR7, UR6 ;  /* 0x000000070c0f72a4 */ /* 0x000fe2000f8e0206 */
[----:B------:R-:W-:Y:S01]  /*11d0*/  SHF.R.S32.HI R30, RZ, 0x3, R9 ;  /* 0x00000003ff1e7819 */ /* 0x000fe20000011409 */
[----:B------:R-:W-:Y:S01]  /*11e0*/  UIMAD UR28, UR12, UR5, UR4 ;  /* 0x000000050c1c72a4 */ /* 0x000fe2000f8e0204 */
[----:B----4-:R-:W-:Y:S01]  /*11f0*/  IMAD.U32 R6, RZ, RZ, UR12 ;  /* 0x0000000cff067e24 */ /* 0x010fe2000f8e00ff */
[----:B------:R-:W-:Y:S01]  /*1200*/  ULDC.64 UR6, c[0x0][0x180] ;  /* 0x0000600000067ab9 */ /* 0x000fe20000000a00 */
[----:B------:R-:W-:Y:S01]  /*1210*/  IMAD.WIDE.U32 R4, R4, c[0x0][0x270], R12 ;  /* 0x00009c0004047a25 */ /* 0x000fe200078e000c */
[----:B------:R-:W-:Y:S01]  /*1220*/  ULDC.64 UR4, c[0x0][0x238] ;  /* 0x00008e0000047ab9 */ /* 0x000fe20000000a00 */
[----:B------:R-:W-:Y:S01]  /*1230*/  LOP3.LUT R9, R9, 0xfffffff8, RZ, 0xc0, !PT ;  /* 0xfffffff809097812 */ /* 0x000fe200078ec0ff */
[----:B------:R-:W-:Y:S01]  /*1240*/  UIMAD UR6, UR23, UR6, URZ ;  /* 0x00000006170672a4 */ /* 0x000fe2000f8e023f */
[----:B------:R-:W-:Y:S01]  /*1250*/  SHF.R.S32.HI R21, RZ, 0x1f, R20 ;  /* 0x0000001fff157819 */ /* 0x000fe20000011414 */
[----:B------:R-:W-:Y:S01]  /*1260*/  UIMAD UR4, UR23, UR4, URZ ;  /* 0x00000004170472a4 */ /* 0x000fe2000f8e023f */
[----:B------:R-:W-:Y:S01]  /*1270*/  IMAD.U32 R2, RZ, RZ, UR12 ;  /* 0x0000000cff027e24 */ /* 0x000fe2000f8e00ff */
[----:B------:R-:W-:Y:S01]  /*1280*/  UIMAD UR26, UR12, UR7, UR6 ;  /* 0x000000070c1a72a4 */ /* 0x000fe2000f8e0206 */
[----:B------:R1:W-:Y:S01]  /*1290*/  STL.64 [R1+0x8], R12 ;  /* 0x0000080c01007387 */ /* 0x0003e20000100a00 */
[----:B------:R-:W-:Y:S01]  /*12a0*/  UIMAD UR6, UR12, UR5, UR4 ;  /* 0x000000050c0672a4 */ /* 0x000fe2000f8e0204 */
[----:B------:R-:W-:Y:S01]  /*12b0*/  IMAD.WIDE.U32 R6, R6, c[0x0][0x288], R12 ;  /* 0x0000a20006067a25 */ /* 0x000fe200078e000c */
[----:B------:R-:W-:Y:S01]  /*12c0*/  UIADD3 UR4, -UR27, UR9, URZ ;  /* 0x000000091b047290 */ /* 0x000fe2000fffe13f */
[----:B------:R-:W-:Y:S01]  /*12d0*/  SHF.R.S32.HI R8, RZ, 0x1f, R30 ;  /* 0x0000001fff087819 */ /* 0x000fe2000001141e */
[----:B------:R-:W-:Y:S01]  /*12e0*/  USHF.R.S32.HI UR27, URZ, 0x1f, UR11 ;  /* 0x0000001f3f1b7899 */ /* 0x000fe2000801140b */
[C---:B-----5:R-:W-:Y:S01]  /*12f0*/  IADD3 R24, P1, R30.reuse, R10, RZ ;  /* 0x0000000a1e187210 */ /* 0x060fe20007f3e0ff */
[----:B------:R-:W-:Y:S01]  /*1300*/  ULDC.64 UR24, c[0x0][0x248] ;  /* 0x0000920000187ab9 */ /* 0x000fe20000000a00 */
[----:B------:R-:W-:Y:S01]  /*1310*/  IADD3 R5, R5, UR15, RZ ;  /* 0x0000000f05057c10 */ /* 0x000fe2000fffe0ff */
[----:B------:R-:W-:Y:S01]  /*1320*/  USEL UR15, UR27, URZ, !UP2 ;  /* 0x0000003f1b0f7287 */ /* 0x000fe2000d000000 */
[----:B--2---:R-:W-:Y:S01]  /*1330*/  IADD3 R0, -R30, UR4, RZ ;  /* 0x000000041e007c10 */ /* 0x004fe2000fffe1ff */
[----:B------:R-:W-:Y:S01]  /*1340*/  IMAD.IADD R29, R20, 0x1, -R9 ;  /* 0x00000001141d7824 */ /* 0x000fe200078e0a09 */
[----:B------:R-:W-:Y:S01]  /*1350*/  UISETP.NE.AND UP0, UPT, UR24, 0x1, UPT ;  /* 0x000000011800788c */ /* 0x000fe2000bf05270 */
[----:B------:R-:W-:Y:S01]  /*1360*/  IMAD.WIDE.U32 R2, R2, c[0x0][0x238], R20 ;  /* 0x00008e0002027a25 */ /* 0x000fe200078e0014 */
[C---:B------:R-:W-:Y:S01]  /*1370*/  ISETP.GE.AND P5, PT, R0.reuse, 0x1, PT ;  /* 0x000000010000780c */ /* 0x040fe20003fa6270 */
[----:B------:R-:W-:Y:S01]  /*1380*/  ULDC.64 UR4, c[0x0][0x278] ;  /* 0x00009e0000047ab9 */ /* 0x000fe20000000a00 */
[C---:B------:R-:W-:Y:S01]  /*1390*/  ISETP.GE.AND P4, PT, R0.reuse, 0x21, PT ;  /* 0x000000210000780c */ /* 0x040fe20003f86270 */
[----:B------:R-:W-:Y:S01]  /*13a0*/  UMOV UR14, 0x6 ;  /* 0x00000006000e7882 */ /* 0x000fe20000000000 */
[C---:B------:R-:W-:Y:S01]  /*13b0*/  ISETP.GE.AND P3, PT, R0.reuse, 0x41, PT ;  /* 0x000000410000780c */ /* 0x040fe20003f66270 */
[----:B------:R-:W-:Y:S01]  /*13c0*/  ULDC.64 UR16, c[0x0][0x1d8] ;  /* 0x0000760000107ab9 */ /* 0x000fe20000000a00 */
[----:B------:R-:W-:Y:S01]  /*13d0*/  ISETP.GE.AND P2, PT, R0, 0x61, PT ;  /* 0x000000610000780c */ /* 0x000fe20003f46270 */
[----:B------:R-:W-:Y:S01]  /*13e0*/  IMAD.SHL.U32 R0, R30, 0x40, RZ ;  /* 0x000000401e007824 */ /* 0x000fe200078e00ff */
[-C--:B------:R-:W-:Y:S01]  /*13f0*/  LEA.HI.X.SX32 R28, R10, R8.reuse, 0x1, P1 ;  /* 0x000000080a1c7211 */ /* 0x080fe200008f0eff */
[----:B------:R-:W-:Y:S01]  /*1400*/  UIMAD UR4, UR15, UR4, URZ ;  /* 0x000000040f0472a4 */ /* 0x000fe2000f8e023f */
[----:B------:R-:W-:Y:S01]  /*1410*/  IADD3 R23, R3, UR6, RZ ;  /* 0x0000000603177c10 */ /* 0x000fe2000fffe0ff */
[----:B------:R-:W-:Y:S01]  /*1420*/  USHF.L.U64.HI UR17, UR16, UR14, UR17 ;  /* 0x0000000e10117299 */ /* 0x000fe20008010211 */
[----:B------:R-:W-:Y:S01]  /*1430*/  LOP3.LUT R0, R0, 0x1c0, RZ, 0xc0, !PT ;  /* 0x000001c000007812 */ /* 0x000fe200078ec0ff */
[----:B------:R-:W-:Y:S01]  /*1440*/  USHF.L.U32 UR18, UR16, 0x6, URZ ;  /* 0x0000000610127899 */ /* 0x000fe2000800063f */
[----:B-1----:R-:W-:Y:S01]  /*1450*/  IADD3 R12, P0, R30, R11, RZ ;  /* 0x0000000b1e0c7210 */ /* 0x002fe20007f1e0ff */
[----:B------:R-:W-:Y:S01]  /*1460*/  USEL UR16, UR11, URZ, !UP2 ;  /* 0x0000003f0b107287 */ /* 0x000fe2000d000000 */
[----:B------:R-:W-:Y:S01]  /*1470*/  IADD3 R3, R7, UR28, RZ ;  /* 0x0000001c07037c10 */ /* 0x000fe2000fffe0ff */
[----:B------:R-:W-:Y:S01]  /*1480*/  UIMAD.WIDE.U32 UR24, UR12, UR25, URZ ;  /* 0x000000190c1872a5 */ /* 0x000fe2000f8e003f */
[----:B------:R-:W-:Y:S01]  /*1490*/  LEA.HI.X.SX32 R13, R11, R8, 0x1, P0 ;  /* 0x000000080b0d7211 */ /* 0x000fe200000f0eff */
[----:B------:R-:W-:Y:S01]  /*14a0*/  IMAD.SHL.U32 R8, R29, 0x8, RZ ;  /* 0x000000081d087824 */ /* 0x000fe200078e00ff */
[----:B------:R-:W-:Y:S01]  /*14b0*/  UIMAD UR30, UR16, UR5, UR4 ;  /* 0x00000005101e72a4 */ /* 0x000fe2000f8e0204 */
[----:B------:R-:W-:Y:S01]  /*14c0*/  IMAD.MOV.U32 R22, RZ, RZ, R2 ;  /* 0x000000ffff167224 */ /* 0x000fe200078e0002 */
[----:B------:R-:W-:Y:S01]  /*14d0*/  UMOV UR28, UR12 ;  /* 0x0000000c001c7c82 */ /* 0x000fe20008000000 */
[----:B------:R-:W-:Y:S01]  /*14e0*/  IMAD.MOV.U32 R2, RZ, RZ, R6 ;  /* 0x000000ffff027224 */ /* 0x000fe200078e0006 */
[----:B------:R-:W-:Y:S01]  /*14f0*/  LOP3.LUT R7, R0, 0x38, R8, 0xf8, !PT ;  /* 0x0000003800077812 */ /* 0x000fe200078ef808 */
[----:B------:R-:W-:Y:S01]  /*1500*/  ULDC UR4, c[0x0][0x250] ;  /* 0x0000940000047ab9 */ /* 0x000fe20000000800 */
[----:B------:R-:W-:Y:S01]  /*1510*/  SHF.R.U32.HI R0, RZ, 0x3, R0 ;  /* 0x00000003ff007819 */ /* 0x000fe20000011600 */
[----:B------:R-:W-:Y:S01]  /*1520*/  ULDC.64 UR6, c[0x0][0x210] ;  /* 0x0000840000067ab9 */ /* 0x000fe20000000a00 */
[----:B------:R-:W-:Y:S01]  /*1530*/  IMAD.U32 R6, RZ, RZ, UR13 ;  /* 0x0000000dff067e24 */ /* 0x000fe2000f8e00ff */
[----:B------:R-:W-:Y:S01]  /*1540*/  @UP0 USHF.R.U32.HI UR28, URZ, UR4, UR25 ;  /* 0x000000043f1c0299 */ /* 0x000fe20008011619 */
[----:B------:R-:W-:Y:S01]  /*1550*/  LOP3.LUT R18, R7, R0, RZ, 0x3c, !PT ;  /* 0x0000000007127212 */ /* 0x000fe200078e3cff */
[----:B------:R-:W-:Y:S01]  /*1560*/  UIMAD UR23, UR23, UR6, URZ ;  /* 0x00000006171772a4 */ /* 0x000fe2000f8e023f */
[-C--:B------:R-:W-:Y:S01]  /*1570*/  LEA.HI R0, R25, R20.reuse, RZ, 0x6 ;  /* 0x0000001419007211 */ /* 0x080fe200078f30ff */
[----:B------:R-:W-:Y:S01]  /*1580*/  IMAD.U32 R26, RZ, RZ, UR16 ;  /* 0x00000010ff1a7e24 */ /* 0x000fe2000f8e00ff */
[----:B------:R-:W-:Y:S01]  /*1590*/  SHF.R.S32.HI R9, RZ, 0x1f, R8 ;  /* 0x0000001fff097819 */ /* 0x000fe20000011408 */
[----:B------:R-:W-:Y:S01]  /*15a0*/  UIMAD UR23, UR12, UR7, UR23 ;  /* 0x000000070c1772a4 */ /* 0x000fe2000f8e0217 */
[----:B------:R-:W-:Y:S01]  /*15b0*/  IMAD.WIDE R12, R6, 0x80, R12 ;  /* 0x00000080060c7825 */ /* 0x000fe200078e020c */
[----:B------:R-:W-:Y:S01]  /*15c0*/  USHF.R.S32.HI UR25, URZ, 0x1f, UR28 ;  /* 0x0000001f3f197899 */ /* 0x000fe2000801141c */
[----:B------:R-:W-:Y:S01]  /*15d0*/  ISETP.GE.OR P1, PT, R8, c[0x0][0x1cc], !P5 ;  /* 0x0000730008007a0c */ /* 0x000fe20006f26670 */
[----:B------:R-:W-:Y:S01]  /*15e0*/  ULDC.64 UR6, c[0x0][0x290] ;  /* 0x0000a40000067ab9 */ /* 0x000fe20000000a00 */
[----:B------:R-:W-:Y:S01]  /*15f0*/  IMAD.U32 R16, RZ, RZ, UR28 ;  /* 0x0000001cff107e24 */ /* 0x000fe2000f8e00ff */
[----:B------:R-:W-:Y:S01]  /*1600*/  UIMAD UR6, UR15, UR6, URZ ;  /* 0x000000060f0672a4 */ /* 0x000fe2000f8e023f */
[----:B------:R-:W-:Y:S01]  /*1610*/  IMAD.U32 R6, RZ, RZ, UR12 ;  /* 0x0000000cff067e24 */ /* 0x000fe2000f8e00ff */
[----:B------:R-:W-:Y:S01]  /*1620*/  USHF.R.S32.HI UR32, URZ, 0x1f, UR19 ;  /* 0x0000001f3f207899 */ /* 0x000fe20008011413 */
[----:B------:R-:W-:Y:S01]  /*1630*/  IMAD.U32 R14, RZ, RZ, UR12 ;  /* 0x0000000cff0e7e24 */ /* 0x000fe2000f8e00ff */
[----:B------:R-:W-:Y:S01]  /*1640*/  ULDC.64 UR4, c[0x0][0x1e0] ;  /* 0x0000780000047ab9 */ /* 0x000fe20000000a00 */
[----:B------:R-:W-:Y:S01]  /*1650*/  IMAD.SHL.U32 R0, R0, 0x8, RZ ;  /* 0x0000000800007824 */ /* 0x000fe200078e00ff */
[----:B------:R-:W-:Y:S01]  /*1660*/  UIMAD UR29, UR16, UR7, UR6 ;  /* 0x00000007101d72a4 */ /* 0x000fe2000f8e0206 */
[----:B------:R-:W-:Y:S01]  /*1670*/  IMAD.WIDE.U32 R4, R26, c[0x0][0x278], R4 ;  /* 0x00009e001a047a25 */ /* 0x000fe200078e0004 */
[----:B------:R-:W-:Y:S01]  /*1680*/  UIMAD UR4, UR25, UR4, URZ ;  /* 0x00000004190472a4 */ /* 0x000fe2000f8e023f */
[----:B------:R-:W-:Y:S01]  /*1690*/  ISETP.GE.OR P6, PT, R8, c[0x0][0x1cc], !P4 ;  /* 0x0000730008007a0c */ /* 0x000fe200067c6670 */
[----:B------:R-:W-:Y:S01]  /*16a0*/  USEL UR27, UR27, URZ, !UP1 ;  /* 0x0000003f1b1b7287 */ /* 0x000fe2000c800000 */
[--C-:B------:R-:W-:Y:S01]  /*16b0*/  IMAD.WIDE.U32 R10, R16, c[0x0][0x1e0], R8.reuse ;  /* 0x00007800100a7a25 */ /* 0x100fe200078e0008 */
[----:B------:R-:W-:Y:S01]  /*16c0*/  IADD3 R36, P0, R4, UR19, RZ ;  /* 0x0000001304247c10 */ /* 0x000fe2000ff1e0ff */
[----:B------:R-:W-:Y:S01]  /*16d0*/  ULDC.64 UR6, c[0x0][0x1e8] ;  /* 0x00007a0000067ab9 */ /* 0x000fe20000000a00 */
[----:B------:R-:W-:Y:S01]  /*16e0*/  ISETP.GE.OR P5, PT, R8, c[0x0][0x19c], !P5 ;  /* 0x0000670008007a0c */ /* 0x000fe20006fa6670 */
[--C-:B------:R-:W-:Y:S01]  /*16f0*/  IMAD.WIDE.U32 R6, R6, c[0x0][0x180], R8.reuse ;  /* 0x0000600006067a25 */ /* 0x100fe200078e0008 */
[----:B------:R-:W-:Y:S01]  /*1700*/  UIMAD UR31, UR28, UR5, UR4 ;  /* 0x000000051c1f72a4 */ /* 0x000fe2000f8e0204 */
[----:B------:R-:W-:Y:S01]  /*1710*/  ISETP.GE.OR P4, PT, R8, c[0x0][0x19c], !P4 ;  /* 0x0000670008007a0c */ /* 0x000fe20006786670 */
[----:B------:R-:W-:Y:S01]  /*1720*/  USEL UR24, UR11, URZ, !UP1 ;  /* 0x0000003f0b187287 */ /* 0x000fe2000c800000 */
[--C-:B------:R-:W-:Y:S01]  /*1730*/  IMAD.WIDE.U32 R14, R14, c[0x0][0x210], R8.reuse ;  /* 0x000084000e0e7a25 */ /* 0x100fe200078e0008 */
[----:B------:R-:W-:Y:S01]  /*1740*/  UIMAD UR6, UR27, UR6, URZ ;  /* 0x000000061b0672a4 */ /* 0x000fe2000f8e023f */
[----:B------:R-:W-:Y:S01]  /*1750*/  STL [R1], R30 ;  /* 0x0000001e01007387 */ /* 0x000fe20000100800 */
[----:B------:R-:W-:Y:S01]  /*1760*/  ULDC.64 UR4, c[0x0][0x1b0] ;  /* 0x00006c0000047ab9 */ /* 0x000fe20000000a00 */
[----:B------:R-:W-:Y:S01]  /*1770*/  IMAD.WIDE.U32 R16, R16, c[0x0][0x1b0], R8 ;  /* 0x00006c0010107a25 */ /* 0x000fe200078e0008 */
[----:B------:R-:W-:Y:S01]  /*1780*/  LOP3.LUT R9, R18, 0xfffffe00, R0, 0xf8, !PT ;  /* 0xfffffe0012097812 */ /* 0x000fe200078ef800 */
[----:B------:R-:W-:Y:S01]  /*1790*/  UIMAD UR4, UR25, UR4, URZ ;  /* 0x00000004190472a4 */ /* 0x000fe2000f8e023f */
[----:B------:R-:W-:Y:S01]  /*17a0*/  IADD3 R19, R15, UR23, RZ ;  /* 0x000000170f137c10 */ /* 0x000fe2000fffe0ff */
[----:B------:R-:W-:Y:S01]  /*17b0*/  IMAD.U32 R0, RZ, RZ, UR30 ;  /* 0x0000001eff007e24 */ /* 0x000fe2000f8e00ff */
[----:B------:R-:W-:Y:S01]  /*17c0*/  UIMAD UR25, UR24, UR7, UR6 ;  /* 0x00000007181972a4 */ /* 0x000fe2000f8e0206 */
[----:B------:R-:W-:Y:S01]  /*17d0*/  IMAD.WIDE.U32 R2, R26, c[0x0][0x290], R2 ;  /* 0x0000a4001a027a25 */ /* 0x000fe200078e0002 */
[----:B------:R-:W-:Y:S01]  /*17e0*/  UIMAD UR23, UR28, UR5, UR4 ;  /* 0x000000051c1772a4 */ /* 0x000fe2000f8e0204 */
[----:B------:R-:W-:Y:S01]  /*17f0*/  STL [R1+0x48], R36 ;  /* 0x0000482401007387 */ /* 0x000fe20000100800 */
[----:B------:R-:W-:Y:S01]  /*1800*/  IADD3.X R33, R5, UR32, R0, P0, !PT ;  /* 0x0000002005217c10 */ /* 0x000fe200087fe400 */
[----:B------:R-:W-:Y:S01]  /*1810*/  IMAD.U32 R0, RZ, RZ, UR29 ;  /* 0x0000001dff007e24 */ /* 0x000fe2000f8e00ff */
[----:B------:R-:W-:Y:S01]  /*1820*/  IADD3 R32, P0, R2, UR19, RZ ;  /* 0x0000001302207c10 */ /* 0x000fe2000ff1e0ff */
[----:B------:R-:W-:Y:S01]  /*1830*/  IMAD.MOV.U32 R18, RZ, RZ, R14 ;  /* 0x000000ffff127224 */ /* 0x000fe200078e000e */
[----:B------:R-:W-:Y:S01]  /*1840*/  ULDC.64 UR6, c[0x0][0x188] ;  /* 0x0000620000067ab9 */ /* 0x000fe20000000a00 */
[----:B------:R-:W-:Y:S01]  /*1850*/  IMAD.U32 R14, RZ, RZ, UR24 ;  /* 0x00000018ff0e7e24 */ /* 0x000fe2000f8e00ff */
[----:B------:R-:W-:Y:S01]  /*1860*/  IADD3.X R31, R3, UR32, R0, P0, !PT ;  /* 0x00000020031f7c10 */ /* 0x000fe200087fe400 */
[----:B------:R-:W-:Y:S01]  /*1870*/  IMAD.MOV.U32 R2, RZ, RZ, R10 ;  /* 0x000000ffff027224 */ /* 0x000fe200078e000a */
[----:B------:R-:W-:Y:S01]  /*1880*/  IADD3 R3, R11, UR31, RZ ;  /* 0x0000001f0b037c10 */ /* 0x000fe2000fffe0ff */
[----:B------:R-:W-:Y:S01]  /*1890*/  UIMAD UR6, UR15, UR6, URZ ;  /* 0x000000060f0672a4 */ /* 0x000fe2000f8e023f */
[----:B------:R-:W-:Y:S01]  /*18a0*/  IADD3 R5, R7, UR26, RZ ;  /* 0x0000001a07057c10 */ /* 0x000fe2000fffe0ff */
[----:B------:R-:W-:Y:S01]  /*18b0*/  IMAD.MOV.U32 R4, RZ, RZ, R6 ;  /* 0x000000ffff047224 */ /* 0x000fe200078e0006 */
[----:B------:R-:W-:Y:S01]  /*18c0*/  ULDC.64 UR4, c[0x0][0x1b8] ;  /* 0x00006e0000047ab9 */ /* 0x000fe20000000a00 */
[----:B------:R-:W-:Y:S01]  /*18d0*/  IMAD.WIDE.U32 R2, R14, c[0x0][0x1e8], R2 ;  /* 0x00007a000e027a25 */ /* 0x000fe200078e0002 */
[----:B------:R-:W-:Y:S01]  /*18e0*/  UIMAD UR6, UR16, UR7, UR6 ;  /* 0x00000007100672a4 */ /* 0x000fe2000f8e0206 */
[----:B------:R-:W-:Y:S01]  /*18f0*/  IADD3 R7, R17, UR23, RZ ;  /* 0x0000001711077c10 */ /* 0x000fe2000fffe0ff */
[----:B------:R-:W-:Y:S01]  /*1900*/  UIMAD UR4, UR27, UR4, URZ ;  /* 0x000000041b0472a4 */ /* 0x000fe2000f8e023f */
[----:B------:R-:W-:Y:S01]  /*1910*/  IMAD.WIDE.U32 R4, R26, c[0x0][0x188], R4 ;  /* 0x000062001a047a25 */ /* 0x000fe200078e0004 */
[----:B------:R-:W-:Y:S01]  /*1920*/  IADD3 R3, R3, UR25, RZ ;  /* 0x0000001903037c10 */ /* 0x000fe2000fffe0ff */
[----:B------:R-:W-:Y:S01]  /*1930*/  USHF.R.S32.HI UR23, URZ, 0x1f, UR22 ;  /* 0x0000001f3f177899 */ /* 0x000fe20008011416 */
[----:B------:R-:W-:Y:S01]  /*1940*/  STL [R1+0x3c], R33 ;  /* 0x00003c2101007387 */ /* 0x000fe20000100800 */
[----:B------:R-:W-:Y:S01]  /*1950*/  IMAD.MOV.U32 R6, RZ, RZ, R16 ;  /* 0x000000ffff067224 */ /* 0x000fe200078e0010 */
[----:B------:R-:W-:Y:S01]  /*1960*/  UIMAD UR24, UR24, UR5, UR4 ;  /* 0x00000005181872a4 */ /* 0x000fe2000f8e0204 */
[----:B------:R-:W-:Y:S01]  /*1970*/  IMAD R0, R13, c[0x0][0x1d8], RZ ;  /* 0x000076000d007a24 */ /* 0x000fe200078e02ff */
[----:B------:R-:W-:Y:S01]  /*1980*/  IADD3 R11, R5, UR6, RZ ;  /* 0x00000006050b7c10 */ /* 0x000fe2000fffe0ff */
[----:B------:R-:W-:Y:S01]  /*1990*/  IMAD.MOV.U32 R10, RZ, RZ, R4 ;  /* 0x000000ffff0a7224 */ /* 0x000fe200078e0004 */
[----:B------:R-:W-:Y:S01]  /*19a0*/  ULDC.64 UR4, c[0x0][0x178] ;  /* 0x00005e0000047ab9 */ /* 0x000fe20000000a00 */
[----:B------:R-:W-:Y:S01]  /*19b0*/  IMAD.WIDE.U32 R14, R14, c[0x0][0x1b8], R6 ;  /* 0x00006e000e0e7a25 */ /* 0x000fe200078e0006 */
[----:B------:R-:W-:Y:S01]  /*19c0*/  UIMAD.WIDE.U32 UR26, UR22, UR4, URZ ;  /* 0x00000004161a72a5 */ /* 0x000fe2000f8e003f */
[----:B------:R-:W-:Y:S01]  /*19d0*/  STL [R1+0x30], R32 ;  /* 0x0000302001007387 */ /* 0x000fe20000100800 */
[----:B------:R-:W-:Y:S01]  /*19e0*/  ULDC.64 UR6, c[0x0][0x218] ;  /* 0x0000860000067ab9 */ /* 0x000fe20000000a00 */
[C---:B------:R-:W-:Y:S01]  /*19f0*/  IMAD R0, R12.reuse, c[0x0][0x1dc], R0 ;  /* 0x000077000c007a24 */ /* 0x040fe200078e0200 */
[----:B------:R-:W-:Y:S01]  /*1a00*/  UIMAD UR6, UR15, UR6, URZ ;  /* 0x000000060f0672a4 */ /* 0x000fe2000f8e023f */
[----:B------:R-:W-:Y:S01]  /*1a10*/  IMAD.WIDE.U32 R4, R12, c[0x0][0x1d8], R2 ;  /* 0x000076000c047a25 */ /* 0x000fe200078e0002 */
[----:B------:R-:W-:Y:S01]  /*1a20*/  IADD3 R3, R15, UR24, RZ ;  /* 0x000000180f037c10 */ /* 0x000fe2000fffe0ff */
[----:B------:R-:W-:Y:S01]  /*1a30*/  UIMAD UR24, UR23, UR4, URZ ;  /* 0x00000004171872a4 */ /* 0x000fe2000f8e023f */
[----:B------:R-:W-:Y:S01]  /*1a40*/  STL [R1+0x14], R31 ;  /* 0x0000141f01007387 */ /* 0x000fe20000100800 */
[----:B------:R-:W-:Y:S01]  /*1a50*/  IMAD.IADD R5, R5, 0x1, R0 ;  /* 0x0000000105057824 */ /* 0x000fe200078e0200 */
[C---:B------:R-:W-:Y:S01]  /*1a60*/  LEA R6, P0, R4.reuse, c[0x0][0x1c0], 0x1 ;  /* 0x0000700004067a11 */ /* 0x040fe200078008ff */
[----:B------:R-:W-:Y:S01]  /*1a70*/  IMAD R0, R13, c[0x0][0x1a8], RZ ;  /* 0x00006a000d007a24 */ /* 0x000fe200078e02ff */
[----:B------:R-:W-:Y:S01]  /*1a80*/  UIMAD UR24, UR22, UR5, UR24 ;  /* 0x00000005161872a4 */ /* 0x000fe2000f8e0218 */
[----:B------:R-:W-:Y:S01]  /*1a90*/  IMAD.MOV.U32 R2, RZ, RZ, R14 ;  /* 0x000000ffff027224 */ /* 0x000fe200078e000e */
[----:B------:R-:W-:Y:S01]  /*1aa0*/  LEA.HI.X R7, R4, c[0x0][0x1c4], R5, 0x1, P0 ;  /* 0x0000710004077a11 */ /* 0x000fe200000f0c05 */
[----:B------:R-:W-:Y:S01]  /*1ab0*/  IMAD R16, R12, c[0x0][0x1ac], R0 ;  /* 0x00006b000c107a24 */ /* 0x000fe200078e0200 */
[----:B------:R-:W-:Y:S01]  /*1ac0*/  UIADD3 UR24, UR27, UR24, URZ ;  /* 0x000000181b187290 */ /* 0x000fe2000fffe03f */
[----:B------:R-:W-:Y:S01]  /*1ad0*/  IMAD.SHL.U32 R27, R9, 0x2, RZ ;  /* 0x00000002091b7824 */ /* 0x000fe200078e00ff */
[----:B------:R-:W-:Y:S01]  /*1ae0*/  IADD3 R4, P0, R6, UR18, RZ ;  /* 0x0000001206047c10 */ /* 0x000fe2000ff1e0ff */
[----:B------:R-:W-:Y:S01]  /*1af0*/  IMAD R0, R28, c[0x0][0x178], RZ ;  /* 0x00005e001c007a24 */ /* 0x000fe200078e02ff */
[----:B------:R-:W-:Y:S01]  /*1b00*/  UIMAD UR6, UR16, UR7, UR6 ;  /* 0x00000007100672a4 */ /* 0x000fe2000f8e0206 */
[----:B------:R-:W-:Y:S01]  /*1b10*/  IMAD.WIDE.U32 R2, R12, c[0x0][0x1a8], R2 ;  /* 0x00006a000c027a25 */ /* 0x000fe200078e0002 */
[----:B------:R-:W-:Y:S01]  /*1b20*/  @!PT LDS RZ, [RZ] ;  /* 0x00000000fffff984 */ /* 0x000fe20000000800 */
[----:B------:R-:W-:Y:S01]  /*1b30*/  @!PT LDS RZ, [RZ] ;  /* 0x00000000fffff984 */ /* 0x000fe20000000800 */
[----:B------:R-:W-:Y:S01]  /*1b40*/  @!PT LDS RZ, [RZ] ;  /* 0x00000000fffff984 */ /* 0x000fe20000000800 */
[----:B------:R1:W-:Y:S01]  /*1b50*/  LDGSTS.E.BYPASS.LTC128B.128 [R27+0x4080], [R6.64], !P1 ;  /* 0x04080000061b7fae */ /* 0x0003e2000c901d54 */
[----:B------:R-:W-:Y:S01]  /*1b60*/  LEA.HI R17, R25, R20, RZ, 0x5 ;  /* 0x0000001419117211 */ /* 0x000fe200078f28ff */
[----:B------:R-:W-:Y:S01]  /*1b70*/  USHF.L.U32 UR19, UR19, 0x6, URZ ;  /* 0x0000000613137899 */ /* 0x000fe2000800063f */
[----:B------:R-:W-:-:S02]  /*1b80*/  IMAD R5, R24, c[0x0][0x17c], R0 ;  /* 0x00005f0018057a24 */ /* 0x000fc400078e0200 */
[----:B------:R-:W-:Y:S01]  /*1b90*/  IMAD.WIDE.U32 R38, R24, c[0x0][0x178], R10 ;  /* 0x00005e0018267a25 */ /* 0x000fe200078e000a */
[----:B------:R-:W-:-:S03]  /*1ba0*/  LEA R10, P1, R2, c[0x0][0x190], 0x1 ;  /* 0x00006400020a7a11 */ /* 0x000fc600078208ff */
[----:B------:R-:W-:Y:S01]  /*1bb0*/  IMAD.IADD R0, R3, 0x1, R16 ;  /* 0x0000000103007824 */ /* 0x000fe200078e0210 */
[----:B------:R-:W-:Y:S01]  /*1bc0*/  STL.64 [R1+0x28], R38 ;  /* 0x0000282601007387 */ /* 0x000fe20000100a00 */
[----:B------:R-:W-:Y:S02]  /*1bd0*/  IMAD.U32 R14, RZ, RZ, UR26 ;  /* 0x0000001aff0e7e24 */ /* 0x000fe4000f8e00ff */
[----:B------:R-:W-:Y:S01]  /*1be0*/  IMAD.IADD R35, R39, 0x1, R5 ;  /* 0x0000000127237824 */ /* 0x000fe200078e0205 */
[----:B------:R-:W-:Y:S01]  /*1bf0*/  IADD3.X R5, R7, UR17, RZ, P0, !PT ;  /* 0x0000001107057c10 */ /* 0x000fe200087fe4ff */
[----:B------:R-:W-:Y:S01]  /*1c00*/  IMAD.U32 R9, RZ, RZ, UR24 ;  /* 0x00000018ff097e24 */ /* 0x000fe2000f8e00ff */
[----:B------:R-:W-:Y:S01]  /*1c10*/  LEA.HI.X R11, R2, c[0x0][0x194], R0, 0x1, P1 ;  /* 0x00006500020b7a11 */ /* 0x000fe200008f0c00 */
[----:B------:R-:W-:Y:S01]  /*1c20*/  IMAD.WIDE.U32 R12, R26, c[0x0][0x218], R18 ;  /* 0x000086001a0c7a25 */ /* 0x000fe200078e0012 */
[----:B------:R-:W-:Y:S01]  /*1c30*/  IADD3 R2, P1, R4, UR18, RZ ;  /* 0x0000001204027c10 */ /* 0x000fe2000ff3e0ff */
[----:B------:R2:W-:Y:S01]  /*1c40*/  LDGSTS.E.BYPASS.LTC128B.128 [R27+0x5080], [R4.64], !P6 ;  /* 0x05080000041b7fae */ /* 0x0005e2000f101d54 */
[C---:B------:R-:W-:Y:S01]  /*1c50*/  ISETP.GE.OR P6, PT, R8.reuse, c[0x0][0x1cc], !P2 ;  /* 0x0000730008007a0c */ /* 0x040fe200057c6670 */
[----:B------:R-:W-:Y:S01]  /*1c60*/  IMAD.U32 R15, RZ, RZ, UR27 ;  /* 0x0000001bff0f7e24 */ /* 0x000fe2000f8e00ff */
[----:B------:R-:W-:Y:S01]  /*1c70*/  IADD3.X R3, R5, UR17, RZ, P1, !PT ;  /* 0x0000001105037c10 */ /* 0x000fe20008ffe4ff */
[----:B------:R-:W-:Y:S01]  /*1c80*/  USHF.L.U32 UR24, UR4, 0x6, URZ ;  /* 0x0000000604187899 */ /* 0x000fe2000800063f */
[----:B------:R-:W-:Y:S01]  /*1c90*/  IADD3 R13, R13, UR6, RZ ;  /* 0x000000060d0d7c10 */ /* 0x000fe2000fffe0ff */
[----:B------:R-:W-:Y:S01]  /*1ca0*/  ULDC.64 UR6, c[0x0][0x1a8] ;  /* 0x00006a0000067ab9 */ /* 0x000fe20000000a00 */
[----:B------:R-:W-:Y:S01]  /*1cb0*/  ISETP.GE.OR P1, PT, R8, c[0x0][0x1cc], !P3 ;  /* 0x0000730008007a0c */ /* 0x000fe20005f26670 */
[----:B------:R-:W-:Y:S01]  /*1cc0*/  IMAD R0, R28, c[0x0][0x208], RZ ;  /* 0x000082001c007a24 */ /* 0x000fe200078e02ff */
[----:B-1----:R-:W-:Y:S01]  /*1cd0*/  LEA R7, P0, R14, R38, 0x7 ;  /* 0x000000260e077211 */ /* 0x002fe200078038ff */
[----:B------:R-:W-:Y:S01]  /*1ce0*/  IMAD.WIDE.U32 R12, R24, c[0x0][0x208], R12 ;  /* 0x00008200180c7a25 */ /* 0x000fe200078e000c */
[----:B------:R-:W-:Y:S01]  /*1cf0*/  ISETP.GE.OR P3, PT, R8, c[0x0][0x19c], !P3 ;  /* 0x0000670008007a0c */ /* 0x000fe20005f66670 */
[----:B------:R1:W-:Y:S01]  /*1d00*/  STL [R1+0x38], R35 ;  /* 0x0000382301007387 */ /* 0x0003e20000100800 */
[----:B------:R-:W-:Y:S01]  /*1d10*/  LEA.HI.X R9, R14, R35, R9, 0x7, P0 ;  /* 0x000000230e097211 */ /* 0x000fe200000f3c09 */
[----:B------:R-:W-:Y:S01]  /*1d20*/  IMAD R0, R24, c[0x0][0x20c], R0 ;  /* 0x0000830018007a24 */ /* 0x000fe200078e0200 */
[----:B------:R-:W-:Y:S01]  /*1d30*/  IADD3 R14, P0, R2, UR18, RZ ;  /* 0x00000012020e7c10 */ /* 0x000fe2000ff1e0ff */
[----:B------:R-:W-:Y:S01]  /*1d40*/  USHF.L.U64.HI UR18, UR6, UR14, UR7 ;  /* 0x0000000e06127299 */ /* 0x000fe20008010207 */
[----:B------:R-:W-:Y:S01]  /*1d50*/  ISETP.GE.OR P2, PT, R8, c[0x0][0x19c], !P2 ;  /* 0x0000670008007a0c */ /* 0x000fe20005746670 */
[----:B------:R-:W-:Y:S01]  /*1d60*/  USHF.L.U32 UR7, UR22, 0x7, URZ ;  /* 0x0000000716077899 */ /* 0x000fe2000800063f */
[----:B------:R-:W-:Y:S01]  /*1d70*/  IADD3.X R15, R3, UR17, RZ, P0, !PT ;  /* 0x00000011030f7c10 */ /* 0x000fe200087fe4ff */
[----:B------:R-:W-:Y:S01]  /*1d80*/  USHF.L.U32 UR6, UR6, 0x6, URZ ;  /* 0x0000000606067899 */ /* 0x000fe2000800063f */
[C---:B------:R-:W-:Y:S01]  /*1d90*/  LEA R6, P0, R7.reuse, c[0x0][0x160], 0x1 ;  /* 0x0000580007067a11 */ /* 0x040fe200078008ff */
[----:B------:R3:W-:Y:S01]  /*1da0*/  LDGSTS.E.BYPASS.LTC128B.128 [R27+0x6080], [R2.64], !P1 ;  /* 0x06080000021b7fae */ /* 0x0007e2000c901d54 */
[----:B------:R-:W-:Y:S01]  /*1db0*/  USHF.L.U64.HI UR17, UR4, UR14, UR5 ;  /* 0x0000000e04117299 */ /* 0x000fe20008010205 */
[----:B------:R-:W-:Y:S01]  /*1dc0*/  IMAD.MOV.U32 R34, RZ, RZ, R12 ;  /* 0x000000ffff227224 */ /* 0x000fe200078e000c */
[----:B------:R-:W-:Y:S01]  /*1dd0*/  LEA.HI.X R7, R7, c[0x0][0x164], R9, 0x1, P0 ;  /* 0x0000590007077a11 */ /* 0x000fe200000f0c09 */
[----:B------:R-:W-:Y:S01]  /*1de0*/  IMAD.U32 R9, RZ, RZ, UR7 ;  /* 0x00000007ff097e24 */ /* 0x000fe2000f8e00ff */
[----:B--2---:R-:W-:Y:S01]  /*1df0*/  IADD3 R4, P0, R10, UR6, RZ ;  /* 0x000000060a047c10 */ /* 0x004fe2000ff1e0ff */
[----:B------:R2:W-:Y:S01]  /*1e00*/  LDGSTS.E.BYPASS.LTC128B.128 [R27+0x7080], [R14.64], !P6 ;  /* 0x070800000e1b7fae */ /* 0x0005e2000f101d54 */
[----:B------:R-:W-:Y:S01]  /*1e10*/  ISETP.GE.AND P6, PT, R8, c[0x0][0x16c], PT ;  /* 0x00005b0008007a0c */ /* 0x000fe20003fc6270 */
[----:B------:R-:W-:Y:S01]  /*1e20*/  ULDC.64 UR4, c[0x0][0x208] ;  /* 0x0000820000047ab9 */ /* 0x000fe20000000a00 */
[----:B------:R-:W-:Y:S01]  /*1e30*/  IADD3 R9, -R30, UR10, -R9 ;  /* 0x0000000a1e097c10 */ /* 0x000fe2000fffe909 */
[----:B------:R4:W-:Y:S01]  /*1e40*/  LDGSTS.E.BYPASS.LTC128B.128 [R27+0x80], [R10.64], !P5 ;  /* 0x000800000a1b7fae */ /* 0x0009e2000e901d54 */
[----:B------:R-:W-:Y:S01]  /*1e50*/  IADD3.X R5, R11, UR18, RZ, P0, !PT ;  /* 0x000000120b057c10 */ /* 0x000fe200087fe4ff */
[----:B------:R-:W-:Y:S01]  /*1e60*/  IMAD.WIDE.U32 R18, R26, c[0x0][0x240], R22 ;  /* 0x000090001a127a25 */ /* 0x000fe200078e0016 */
[----:B------:R-:W-:Y:S01]  /*1e70*/  ISETP.LT.OR P1, PT, R9, 0x1, P6 ;  /* 0x000000010900780c */ /* 0x000fe20003721670 */
[----:B------:R2:W-:Y:S02]  /*1e80*/  STL.64 [R1+0x20], R12 ;  /* 0x0000200c01007387 */ /* 0x0005e40000100a00 */
[----:B-1----:R-:W-:-:S02]  /*1e90*/  IMAD.IADD R35, R13, 0x1, R0 ;  /* 0x000000010d237824 */ /* 0x002fc400078e0200 */
[----:B------:R1:W-:Y:S01]  /*1ea0*/  LDGSTS.E.BYPASS.LTC128B.128 [R27+0x1080], [R4.64], !P4 ;  /* 0x01080000041b7fae */ /* 0x0003e2000e101d54 */
[----:B------:R-:W-:-:S03]  /*1eb0*/  ISETP.GT.AND P4, PT, R20, 0x1f, PT ;  /* 0x0000001f1400780c */ /* 0x000fc60003f84270 */
[----:B------:R-:W-:Y:S01]  /*1ec0*/  STL.64 [R1+0x18], R34 ;  /* 0x0000182201007387 */ /* 0x000fe20000100a00 */
[----:B---3--:R-:W-:-:S04]  /*1ed0*/  IADD3 R2, P0, R4, UR6, RZ ;  /* 0x0000000604027c10 */ /* 0x008fc8000ff1e0ff */
[----:B------:R-:W-:-:S05]  /*1ee0*/  IADD3.X R3, R5, UR18, RZ, P0, !PT ;  /* 0x0000001205037c10 */ /* 0x000fca00087fe4ff */
[----:B------:R3:W-:Y:S01]  /*1ef0*/  LDGSTS.E.BYPASS.LTC128B.128 [R27+0x2080], [R2.64], !P3 ;  /* 0x02080000021b7fae */ /* 0x0007e2000d901d54 */
[----:B----4-:R-:W-:Y:S01]  /*1f00*/  IADD3 R10, P0, R2, UR6, RZ ;  /* 0x00000006020a7c10 */ /* 0x010fe2000ff1e0ff */
[----:B------:R-:W-:Y:S01]  /*1f10*/  UMOV UR6, 0x7 ;  /* 0x0000000700067882 */ /* 0x000fe20000000000 */
[----:B------:R-:W-:Y:S01]  /*1f20*/  ISETP.LT.OR P3, PT, R9, 0x21, P6 ;  /* 0x000000210900780c */ /* 0x000fe20003761670 */
[----:B------:R-:W-:Y:S01]  /*1f30*/  USHF.L.U64.HI UR6, UR4, UR6, UR5 ;  /* 0x0000000604067299 */ /* 0x000fe20008010205 */
[----:B------:R-:W-:Y:S01]  /*1f40*/  IADD3.X R11, R3, UR18, RZ, P0, !PT ;  /* 0x00000012030b7c10 */ /* 0x000fe200087fe4ff */
[----:B------:R-:W-:Y:S02]  /*1f50*/  USHF.L.U32 UR18, UR4, 0x7, URZ ;  /* 0x0000000704127899 */ /* 0x000fe4000800063f */
[----:B------:R-:W-:Y:S02]  /*1f60*/  UIMAD UR25, UR6, UR22, URZ ;  /* 0x00000016061972a4 */ /* 0x000fe4000f8e023f */
[----:B------:R4:W-:Y:S01]  /*1f70*/  LDGSTS.E.BYPASS.LTC128B.128 [R27+0x3080], [R10.64], !P2 ;  /* 0x030800000a1b7fae */ /* 0x0009e2000d101d54 */
[----:B------:R-:W-:Y:S01]  /*1f80*/  USHF.R.S32.HI UR5, URZ, 0x1f, UR7 ;  /* 0x0000001f3f057899 */ /* 0x000fe20008011407 */
[----:B------:R-:W-:Y:S01]  /*1f90*/  IMAD.U32 R24, RZ, RZ, UR18 ;  /* 0x00000012ff187e24 */ /* 0x000fe2000f8e00ff */
[----:B------:R-:W-:Y:S01]  /*1fa0*/  UIMAD UR25, UR23, UR18, UR25 ;  /* 0x00000012171972a4 */ /* 0x000fe2000f8e0219 */
[----:B------:R-:W0:Y:S01]  /*1fb0*/  LDGDEPBAR ;  /* 0x00000000000079af */ /* 0x000e220000000000 */
[----:B------:R-:W-:Y:S01]  /*1fc0*/  ISETP.LT.OR P2, PT, R9, 0x41, P6 ;  /* 0x000000410900780c */ /* 0x000fe20003741670 */
[----:B------:R-:W-:-:S02]  /*1fd0*/  USHF.L.U32 UR23, UR4, 0x6, URZ ;  /* 0x0000000604177899 */ /* 0x000fc4000800063f */
[----:B------:R1:W-:Y:S01]  /*1fe0*/  LDGSTS.E.BYPASS.LTC128B.128 [R27+0x8080], [R6.64], !P1 ;  /* 0x08080000061b7fae */ /* 0x0003e2000c901d54 */
[----:B----4-:R-:W-:-:S05]  /*1ff0*/  IMAD.WIDE.U32 R10, R24, UR22, R34 ;  /* 0x00000016180a7c25 */ /* 0x010fca000f8e0022 */
[----:B------:R-:W-:Y:S02]  /*2000*/  IADD3 R11, R11, UR25, RZ ;  /* 0x000000190b0b7c10 */ /* 0x000fe4000fffe0ff */
[----:B-1----:R-:W-:-:S04]  /*2010*/  IADD3 R6, P0, R6, UR24, RZ ;  /* 0x0000001806067c10 */ /* 0x002fc8000ff1e0ff */
[----:B------:R-:W-:Y:S02]  /*2020*/  IADD3.X R7, R7, UR17, RZ, P0, !PT ;  /* 0x0000001107077c10 */ /* 0x000fe400087fe4ff */
[----:B------:R-:W-:Y:S02]  /*2030*/  IADD3 R4, P1, R6, UR24, RZ ;  /* 0x0000001806047c10 */ /* 0x000fe4000ff3e0ff */
[----:B------:R-:W-:Y:S01]  /*2040*/  @!P4 IADD3 R0, P0, R36, UR7, RZ ;  /* 0x000000072400cc10 */ /* 0x000fe2000ff1e0ff */
[----:B------:R1:W-:Y:S01]  /*2050*/  LDGSTS.E.BYPASS.LTC128B.128 [R27+0x9080], [R6.64], !P3 ;  /* 0x09080000061b7fae */ /* 0x0003e2000d901d54 */
[----:B------:R-:W-:Y:S02]  /*2060*/  IADD3.X R5, R7, UR17, RZ, P1, !PT ;  /* 0x0000001107057c10 */ /* 0x000fe40008ffe4ff */
[----:B--2---:R-:W-:Y:S01]  /*2070*/  IADD3 R12, P5, R4, UR24, RZ ;  /* 0x00000018040c7c10 */ /* 0x004fe2000ffbe0ff */
[----:B------:R-:W-:Y:S01]  /*2080*/  ULDC UR24, c[0x0][0x20c] ;  /* 0x0000830000187ab9 */ /* 0x000fe20000000800 */
[----:B---3--:R-:W-:Y:S01]  /*2090*/  @!P4 IADD3.X R3, R33, UR5, RZ, P0, !PT ;  /* 0x000000052103cc10 */ /* 0x008fe200087fe4ff */
[----:B------:R2:W-:Y:S01]  /*20a0*/  LDGSTS.E.BYPASS.LTC128B.128 [R27+0xa080], [R4.64], !P2 ;  /* 0x0a080000041b7fae */ /* 0x0005e2000d101d54 */
[----:B------:R-:W-:Y:S01]  /*20b0*/  IADD3.X R13, R5, UR17, RZ, P5, !PT ;  /* 0x00000011050d7c10 */ /* 0x000fe2000affe4ff */
[----:B------:R-:W-:Y:S01]  /*20c0*/  USHF.L.U64.HI UR14, UR4, UR14, UR24 ;  /* 0x0000000e040e7299 */ /* 0x000fe20008010218 */
[----:B------:R-:W-:-:S02]  /*20d0*/  @!P4 LEA R14, P5, R0, c[0x0][0x258], 0x2 ;  /* 0x00009600000eca11 */ /* 0x000fc400078a10ff */
[C---:B------:R-:W-:Y:S02]  /*20e0*/  ISETP.LT.OR P1, PT, R9.reuse, 0x61, P6 ;  /* 0x000000610900780c */ /* 0x040fe40003721670 */
[----:B------:R-:W-:Y:S02]  /*20f0*/  LEA R2, P0, R10, c[0x0][0x1f0], 0x1 ;  /* 0x00007c000a027a11 */ /* 0x000fe400078008ff */
[----:B------:R-:W-:Y:S01]  /*2100*/  @!P4 LEA.HI.X R15, R0, c[0x0][0x25c], R3, 0x2, P5 ;  /* 0x00009700000fca11 */ /* 0x000fe200028f1403 */
[----:B------:R-:W-:Y:S01]  /*2110*/  @!P4 IMAD.SHL.U32 R0, R20, 0x10, RZ ;  /* 0x000000101400c824 */ /* 0x000fe200078e00ff */
[----:B------:R-:W-:Y:S02]  /*2120*/  ISETP.GE.AND P5, PT, R8, c[0x0][0x1fc], PT ;  /* 0x00007f0008007a0c */ /* 0x000fe40003fa6270 */
[----:B------:R-:W-:Y:S02]  /*2130*/  LEA.HI.X R3, R10, c[0x0][0x1f4], R11, 0x1, P0 ;  /* 0x00007d000a037a11 */ /* 0x000fe400000f0c0b */
[----:B------:R-:W-:-:S02]  /*2140*/  ISETP.LT.OR P0, PT, R9, 0x1, P5 ;  /* 0x000000010900780c */ /* 0x000fc40002f01670 */
[C---:B------:R-:W-:Y:S01]  /*2150*/  ISETP.LT.OR P3, PT, R9.reuse, 0x21, P5 ;  /* 0x000000210900780c */ /* 0x040fe20002f61670 */
[----:B------:R3:W-:Y:S01]  /*2160*/  LDGSTS.E.BYPASS.LTC128B.128 [R27+0xb080], [R12.64], !P1 ;  /* 0x0b0800000c1b7fae */ /* 0x0007e2000c901d54 */
[C---:B------:R-:W-:Y:S02]  /*2170*/  ISETP.LT.OR P2, PT, R9.reuse, 0x41, P5 ;  /* 0x000000410900780c */ /* 0x040fe40002f41670 */
[----:B------:R-:W-:Y:S01]  /*2180*/  ISETP.LT.OR P1, PT, R9, 0x61, P5 ;  /* 0x000000610900780c */ /* 0x000fe20002f21670 */
[----:B------:R4:W-:Y:S01]  /*2190*/  @!P4 LDGSTS.E.BYPASS.LTC128B.128 [R0+0x18080], [R14.64] ;  /* 0x180800000e00cfae */ /* 0x0009e2000b901d54 */
[--C-:B------:R-:W-:Y:S02]  /*21a0*/  SHF.R.S32.HI R10, RZ, 0x5, R17.reuse ;  /* 0x00000005ff0a7819 */ /* 0x100fe40000011411 */
[----:B------:R-:W-:Y:S01]  /*21b0*/  SHF.R.S32.HI R8, RZ, 0x1f, R17 ;  /* 0x0000001fff087819 */ /* 0x000fe20000011411 */
[----:B------:R-:W0:Y:S03]  /*21c0*/  LDGDEPBAR ;  /* 0x00000000000079af */ /* 0x000e260000000000 */
[----:B------:R-:W-:Y:S01]  /*21d0*/  LEA.HI R8, R8, R10, RZ, 0x2 ;  /* 0x0000000a08087211 */ /* 0x000fe200078f10ff */
[----:B------:R1:W-:Y:S01]  /*21e0*/  LDGSTS.E.BYPASS.LTC128B.128 [R27+0x10080], [R2.64], !P0 ;  /* 0x10080000021b7fae */ /* 0x0003e2000c101d54 */
[----:B--2---:R-:W-:-:S04]  /*21f0*/  IADD3 R4, P0, R2, UR23, RZ ;  /* 0x0000001702047c10 */ /* 0x004fc8000ff1e0ff */
[----:B------:R-:W-:-:S05]  /*2200*/  IADD3.X R5, R3, UR14, RZ, P0, !PT ;  /* 0x0000000e03057c10 */ /* 0x000fca00087fe4ff */
[----:B------:R2:W-:Y:S01]  /*2210*/  LDGSTS.E.BYPASS.LTC128B.128 [R27+0x11080], [R4.64], !P3 ;  /* 0x11080000041b7fae */ /* 0x0005e2000d901d54 */
[----:B----4-:R-:W-:Y:S02]  /*2220*/  LEA.HI R0, R25, R20, RZ, 0x4 ;  /* 0x0000001419007211 */ /* 0x010fe400078f20ff */
[----:B------:R-:W-:Y:S02]  /*2230*/  LOP3.LUT R14, R8, 0xfffffffc, RZ, 0xc0, !PT ;  /* 0xfffffffc080e7812 */ /* 0x000fe400078ec0ff */
[----:B------:R-:W-:Y:S02]  /*2240*/  LOP3.LUT R9, R0, 0xfffffff0, RZ, 0xc0, !PT ;  /* 0xfffffff000097812 */ /* 0x000fe400078ec0ff */
[----:B---3--:R-:W-:Y:S01]  /*2250*/  SHF.R.S32.HI R12, RZ, 0x4, R0 ;  /* 0x00000004ff0c7819 */ /* 0x008fe20000011400 */
[----:B------:R-:W-:Y:S01]  /*2260*/  IMAD.IADD R14, R10, 0x1, -R14 ;  /* 0x000000010a0e7824 */ /* 0x000fe200078e0a0e */
[----:B-1----:R-:W-:Y:S01]  /*2270*/  IADD3 R2, P0, R4, UR23, RZ ;  /* 0x0000001704027c10 */ /* 0x002fe2000ff1e0ff */
[----:B------:R-:W-:Y:S01]  /*2280*/  IMAD.IADD R9, R20, 0x1, -R9 ;  /* 0x0000000114097824 */ /* 0x000fe200078e0a09 */
[----:B------:R-:W-:-:S02]  /*2290*/  LEA.HI R11, R0, R12, RZ, 0x1 ;  /* 0x0000000c000b7211 */ /* 0x000fc400078f08ff */
[----:B------:R-:W-:Y:S02]  /*22a0*/  IADD3.X R3, R5, UR14, RZ, P0, !PT ;  /* 0x0000000e05037c10 */ /* 0x000fe400087fe4ff */
[----:B------:R-:W-:Y:S02]  /*22b0*/  SHF.R.S32.HI R7, RZ, 0x1f, R9 ;  /* 0x0000001fff077819 */ /* 0x000fe40000011409 */
[----:B------:R-:W-:Y:S01]  /*22c0*/  IADD3 R6, P0, R2, UR23, RZ ;  /* 0x0000001702067c10 */ /* 0x000fe2000ff1e0ff */
[----:B------:R1:W-:Y:S01]  /*22d0*/  LDGSTS.E.BYPASS.LTC128B.128 [R27+0x12080], [R2.64], !P2 ;  /* 0x12080000021b7fae */ /* 0x0003e2000d101d54 */
[----:B------:R-:W-:Y:S02]  /*22e0*/  LEA.HI R16, R7, R9, RZ, 0x3 ;  /* 0x0000000907107211 */ /* 0x000fe400078f18ff */
[----:B------:R-:W-:Y:S02]  /*22f0*/  IADD3.X R7, R3, UR14, RZ, P0, !PT ;  /* 0x0000000e03077c10 */ /* 0x000fe400087fe4ff */
[----:B------:R-:W-:-:S02]  /*2300*/  IADD3 R0, P0, R32, UR7, RZ ;  /* 0x0000000720007c10 */ /* 0x000fc4000ff1e0ff */
[----:B------:R-:W-:Y:S01]  /*2310*/  LOP3.LUT R15, R11, 0xfffffffe, RZ, 0xc0, !PT ;  /* 0xfffffffe0b0f7812 */ /* 0x000fe200078ec0ff */
[----:B------:R3:W-:Y:S01]  /*2320*/  LDGSTS.E.BYPASS.LTC128B.128 [R27+0x13080], [R6.64], !P1 ;  /* 0x13080000061b7fae */ /* 0x0007e2000c901d54 */
[----:B------:R-:W-:Y:S02]  /*2330*/  LOP3.LUT R13, R16, 0xfffffff8, RZ, 0xc0, !PT ;  /* 0xfffffff8100d7812 */ /* 0x000fe400078ec0ff */
[----:B------:R-:W-:Y:S01]  /*2340*/  IADD3.X R11, R31, UR5, RZ, P0, !PT ;  /* 0x000000051f0b7c10 */ /* 0x000fe200087fe4ff */
[----:B------:R-:W-:Y:S01]  /*2350*/  IMAD.IADD R15, R12, 0x1, -R15 ;  /* 0x000000010c0f7824 */ /* 0x000fe200078e0a0f */
[----:B------:R-:W-:Y:S01]  /*2360*/  LEA R8, P0, R0, c[0x0][0x280], 0x2 ;  /* 0x0000a00000087a11 */ /* 0x000fe200078010ff */
[----:B------:R-:W-:Y:S01]  /*2370*/  IMAD.IADD R13, R9, 0x1, -R13 ;  /* 0x00000001090d7824 */ /* 0x000fe200078e0a0d */
[----:B------:R-:W-:Y:S01]  /*2380*/  ULDC.64 UR4, c[0x0][0x240] ;  /* 0x0000900000047ab9 */ /* 0x000fe20000000a00 */
[----:B--2---:R-:W-:Y:S01]  /*2390*/  IADD3 R5, P1, R18, UR19, RZ ;  /* 0x0000001312057c10 */ /* 0x004fe2000ff3e0ff */
[----:B------:R-:W-:Y:S01]  /*23a0*/  UIMAD UR4, UR15, UR4, URZ ;  /* 0x000000040f0472a4 */ /* 0x000fe2000f8e023f */
[----:B------:R-:W-:Y:S01]  /*23b0*/  LEA.HI.X R9, R0, c[0x0][0x284], R11, 0x2, P0 ;  /* 0x0000a10000097a11 */ /* 0x000fe200000f140b */
[----:B------:R-:W-:-:S02]  /*23c0*/  @!P4 IMAD.SHL.U32 R0, R20, 0x10, RZ ;  /* 0x000000101400c824 */ /* 0x000fc400078e00ff */
[----:B------:R-:W-:Y:S01]  /*23d0*/  UIMAD UR5, UR16, UR5, UR4 ;  /* 0x00000005100572a4 */ /* 0x000fe2000f8e0204 */
[----:B------:R2:W-:Y:S01]  /*23e0*/  STL [R1+0x50], R5 ;  /* 0x0000500501007387 */ /* 0x0005e20000100800 */
[----:B------:R-:W-:-:S03]  /*23f0*/  UIADD3 UR4, UR22, 0x1, URZ ;  /* 0x0000000116047890 */ /* 0x000fc6000fffe03f */
[----:B------:R4:W-:Y:S01]  /*2400*/  @!P4 LDGSTS.E.BYPASS.LTC128B.128 [R0+0x18480], [R8.64] ;  /* 0x184800000800cfae */ /* 0x0009e2000b901d54 */
[----:B-1----:R-:W-:Y:S01]  /*2410*/  LEA.HI R2, R25, R20, RZ, 0x7 ;  /* 0x0000001419027211 */ /* 0x002fe200078f38ff */
[----:B------:R-:W-:Y:S01]  /*2420*/  IMAD.SHL.U32 R3, R13, 0x40, RZ ;  /* 0x000000400d037824 */ /* 0x000fe200078e00ff */
[----:B------:R-:W-:Y:S01]  /*2430*/  UISETP.GE.AND UP0, UPT, UR4, UR8, UPT ;  /* 0x000000080400728c */ /* 0x000fe2000bf06270 */
[----:B------:R-:W0:Y:S01]  /*2440*/  LDGDEPBAR ;  /* 0x00000000000079af */ /* 0x000e220000000000 */
[----:B------:R-:W-:Y:S01]  /*2450*/  SHF.R.S32.HI R201, RZ, 0x7, R2 ;  /* 0x00000007ffc97819 */ /* 0x000fe20000011402 */
[----:B------:R-:W-:Y:S01]  /*2460*/  IMAD.SHL.U32 R2, R15, 0x8, RZ ;  /* 0x000000080f027824 */ /* 0x000fe200078e00ff */
[----:B------:R-:W-:Y:S01]  /*2470*/  LOP3.LUT R3, R3, 0x1c0, RZ, 0xc0, !PT ;  /* 0x000001c003037812 */ /* 0x000fe200078ec0ff */
[----:B------:R-:W0:Y:S01]  /*2480*/  LDGDEPBAR ;  /* 0x00000000000079af */ /* 0x000e220000000000 */
[----:B---3--:R-:W-:Y:S01]  /*2490*/  IMAD.SHL.U32 R6, R16, 0x40, RZ ;  /* 0x0000004010067824 */ /* 0x008fe200078e00ff */
[----:B------:R-:W-:-:S02]  /*24a0*/  IADD3 R7, R19, UR5, RZ ;  /* 0x0000000513077c10 */ /* 0x000fc4000fffe0ff */
[----:B------:R-:W-:Y:S02]  /*24b0*/  SHF.R.U32.HI R4, RZ, 0x3, R3 ;  /* 0x00000003ff047819 */ /* 0x000fe40000011603 */
[----:B------:R-:W-:Y:S02]  /*24c0*/  LOP3.LUT R2, R3, 0x8, R2, 0xf8, !PT ;  /* 0x0000000803027812 */ /* 0x000fe400078ef802 */
[----:B------:R-:W-:Y:S01]  /*24d0*/  PLOP3.LUT P0, PT, PT, PT, UP0, 0x80, 0x0 ;  /* 0x000000000000781c */ /* 0x000fe20003f0f008 */
[----:B--2---:R-:W-:-:S05]  /*24e0*/  IMAD.U32 R5, RZ, RZ, UR19 ;  /* 0x00000013ff057e24 */ /* 0x004fca000f8e00ff */
[----:B------:R-:W-:Y:S01]  /*24f0*/  LEA.HI.X.SX32 R5, R5, R7, 0x1, P1 ;  /* 0x0000000705057211 */ /* 0x000fe200008f0eff */
[----:B----4-:R-:W-:-:S04]  /*2500*/  IMAD.SHL.U32 R0, R201, 0x8, RZ ;  /* 0x00000008c9007824 */ /* 0x010fc800078e00ff */
[----:B------:R1:W-:Y:S01]  /*2510*/  STL [R1+0x4c], R5 ;  /* 0x00004c0501007387 */ /* 0x0003e20000100800 */
[----:B------:R-:W-:Y:S01]  /*2520*/  LOP3.LUT R12, R0, 0x8, RZ, 0xc0, !PT ;  /* 0x00000008000c7812 */ /* 0x000fe200078ec0ff */
[----:B------:R-:W-:-:S05]  /*2530*/  IMAD.SHL.U32 R0, R15, 0x10, RZ ;  /* 0x000000100f007824 */ /* 0x000fca00078e00ff */
[----:B------:R-:W-:-:S04]  /*2540*/  LOP3.LUT R0, R12, 0x10, R0, 0xf8, !PT ;  /* 0x000000100c007812 */ /* 0x000fc800078ef800 */
        /* <DEDUP_REMOVED lines=12> */
[----:B-1----:R-:W-:Y:S01]  /*2610*/  IMAD.WIDE.U32 R4, R24, UR4, R34 ;  /* 0x0000000418047c25 */ /* 0x002fe2000f8e0022 */
        /* <DEDUP_REMOVED lines=30> */
.L_x_1633:
[----:B---3--:R-:W-:Y:S05]  /*2800*/  BSYNC B0 ;  /* 0x0000000000007941 */ /* 0x008fea0003800000 */
.L_x_1632:
[----:B-1----:R-:W-:Y:S01]  /*2810*/  LEA.HI R2, R25, R20, RZ, 0x2 ;  /* 0x0000001419027211 */ /* 0x002fe200078f10ff */
[----:B------:R-:W-:Y:S01]  /*2820*/  IMAD.SHL.U32 R8, R14, 0x10, RZ ;  /* 0x000000100e087824 */ /* 0x000fe200078e00ff */
[----:B------:R-:W-:Y:S01]  /*2830*/  LOP3.LUT R4, R17, 0xffffffe0, RZ, 0xc0, !PT ;  /* 0xffffffe011047812 */ /* 0x000fe200078ec0ff */
[----:B------:R-:W-:Y:S01]  /*2840*/  IMAD.MOV.U32 R223, RZ, RZ, 0x40 ;  /* 0x00000040ffdf7424 */ /* 0x000fe200078e00ff */
[----:B------:R-:W-:Y:S01]  /*2850*/  LOP3.LUT R3, R2, 0x3ffffffc, RZ, 0xc0, !PT ;  /* 0x3ffffffc02037812 */ /* 0x000fe200078ec0ff */
[----:B------:R-:W-:Y:S01]  /*2860*/  IMAD.MOV.U32 R205, RZ, RZ, 0x20 ;  /* 0x00000020ffcd7424 */ /* 0x000fe200078e00ff */
[----:B------:R-:W-:Y:S01]  /*2870*/  SHF.R.S32.HI R5, RZ, 0x2, R2 ;  /* 0x00000002ff057819 */ /* 0x000fe20000011402 */
[C---:B------:R-:W-:Y:S01]  /*2880*/  IMAD.IADD R11, R20.reuse, 0x1, -R4 ;  /* 0x00000001140b7824 */ /* 0x040fe200078e0a04 */
[----:B------:R-:W-:Y:S01]  /*2890*/  SHF.R.S32.HI R2, RZ, 0x1f, R2 ;  /* 0x0000001fff027819 */ /* 0x000fe20000011402 */
[----:B------:R-:W-:Y:S01]  /*28a0*/  IMAD.IADD R20, R20, 0x1, -R3 ;  /* 0x0000000114147824 */ /* 0x000fe200078e0a03 */
[----:B------:R-:W-:Y:S01]  /*28b0*/  LEA.HI R7, R201, R201, RZ, 0x1 ;  /* 0x000000c9c9077211 */ /* 0x000fe200078f08ff */
[----:B------:R-:W-:Y:S01]  /*28c0*/  IMAD.SHL.U32 R3, R29, 0x40, RZ ;  /* 0x000000401d037824 */ /* 0x000fe200078e00ff */
[----:B------:R-:W-:Y:S01]  /*28d0*/  LOP3.LUT P3, RZ, R13, 0x4, RZ, 0xc0, !PT ;  /* 0x000000040dff7812 */ /* 0x000fe2000786c0ff */
[----:B------:R-:W-:Y:S01]  /*28e0*/  IMAD.SHL.U32 R4, R30, 0x8, RZ ;  /* 0x000000081e047824 */ /* 0x000fe200078e00ff */
[----:B------:R-:W-:Y:S01]  /*28f0*/  LOP3.LUT P2, RZ, R29, 0x2, RZ, 0xc0, !PT ;  /* 0x000000021dff7812 */ /* 0x000fe2000784c0ff */
[----:B------:R-:W0:Y:S01]  /*2900*/  LDGDEPBAR ;  /* 0x00000000000079af */ /* 0x000e220000000000 */
[----:B------:R-:W-:Y:S01]  /*2910*/  LOP3.LUT R10, R3, 0x1c0, RZ, 0xc0, !PT ;  /* 0x000001c0030a7812 */ /* 0x000fe200078ec0ff */
[----:B------:R-:W-:Y:S01]  /*2920*/  CS2R R126, SRZ ;  /* 0x00000000007e7805 */ /* 0x000fe2000001ff00 */
[----:B------:R-:W-:Y:S01]  /*2930*/  LEA.HI R3, R2, R5, RZ, 0x3 ;  /* 0x0000000502037211 */ /* 0x000fe200078f18ff */
[----:B------:R-:W-:Y:S01]  /*2940*/  CS2R R124, SRZ ;  /* 0x00000000007c7805 */ /* 0x000fe2000001ff00 */
[----:B------:R-:W-:Y:S01]  /*2950*/  LOP3.LUT R2, R4, 0x8, RZ, 0xc0, !PT ;  /* 0x0000000804027812 */ /* 0x000fe200078ec0ff */
[----:B------:R-:W-:Y:S01]  /*2960*/  CS2R R130, SRZ ;  /* 0x0000000000827805 */ /* 0x000fe2000001ff00 */
[----:B------:R-:W-:Y:S01]  /*2970*/  LOP3.LUT R4, R3, 0xfffffff8, RZ, 0xc0, !PT ;  /* 0xfffffff803047812 */ /* 0x000fe200078ec0ff */
[----:B------:R-:W-:Y:S01]  /*2980*/  CS2R R128, SRZ ;  /* 0x0000000000807805 */ /* 0x000fe2000001ff00 */
[----:B------:R-:W-:Y:S01]  /*2990*/  SHF.R.U32.HI R9, RZ, 0x3, R10 ;  /* 0x00000003ff097819 */ /* 0x000fe2000001160a */
[----:B------:R-:W-:Y:S01]  /*29a0*/  CS2R R122, SRZ ;  /* 0x00000000007a7805 */ /* 0x000fe2000001ff00 */
[----:B------:R-:W-:Y:S01]  /*29b0*/  LOP3.LUT R6, R10, 0x30, R8, 0xf8, !PT ;  /* 0x000000300a067812 */ /* 0x000fe200078ef808 */
[----:B------:R-:W-:Y:S01]  /*29c0*/  IMAD.IADD R4, R5, 0x1, -R4 ;  /* 0x0000000105047824 */ /* 0x000fe200078e0a04 */
[----:B------:R-:W-:Y:S01]  /*29d0*/  LOP3.LUT R3, R7, 0x1ffffffe, RZ, 0xc0, !PT ;  /* 0x1ffffffe07037812 */ /* 0x000fe200078ec0ff */
[----:B------:R-:W-:Y:S01]  /*29e0*/  IMAD R5, R20, 0x2, R0 ;  /* 0x0000000214057824 */ /* 0x000fe200078e0200 */
[C---:B------:R-:W-:Y:S01]  /*29f0*/  LOP3.LUT R7, R9.reuse, R2, R10, 0x1e, !PT ;  /* 0x0000000209077212 */ /* 0x040fe200078e1e0a */
[----:B------:R-:W-:Y:S01]  /*2a00*/  CS2R R120, SRZ ;  /* 0x0000000000787805 */ /* 0x000fe2000001ff00 */
[----:B------:R-:W-:Y:S01]  /*2a10*/  LOP3.LUT R6, R9, R6, R2, 0x1e, !PT ;  /* 0x0000000609067212 */ /* 0x000fe200078e1e02 */
[----:B------:R-:W-:Y:S01]  /*2a20*/  IMAD.IADD R9, R201, 0x1, -R3 ;  /* 0x00000001c9097824 */ /* 0x000fe200078e0a03 */
[----:B------:R-:W-:Y:S01]  /*2a30*/  SHF.R.S32.HI R2, RZ, 0x1f, R11 ;  /* 0x0000001fff027819 */ /* 0x000fe2000001140b */
[----:B------:R-:W-:Y:S01]  /*2a40*/  IMAD.SHL.U32 R3, R4, 0x40, RZ ;  /* 0x0000004004037824 */ /* 0x000fe200078e00ff */
[----:B------:R-:W-:Y:S01]  /*2a50*/  LOP3.LUT P1, RZ, R29, 0x4, RZ, 0xc0, !PT ;  /* 0x000000041dff7812 */ /* 0x000fe2000782c0ff */
[C---:B------:R-:W-:Y:S01]  /*2a60*/  IMAD R200, R15.reuse, 0x200, R6 ;  /* 0x000002000fc87824 */ /* 0x040fe200078e0206 */
[----:B------:R-:W-:Y:S01]  /*2a70*/  LEA.HI R0, R2, R11, RZ, 0x2 ;  /* 0x0000000b02007211 */ /* 0x000fe200078f10ff */
[----:B------:R-:W-:Y:S01]  /*2a80*/  IMAD R201, R15, 0x2, R201 ;  /* 0x000000020fc97824 */ /* 0x000fe200078e02c9 */
[----:B------:R-:W-:Y:S01]  /*2a90*/  LOP3.LUT R2, R3, 0x1c0, RZ, 0xc0, !PT ;  /* 0x000001c003027812 */ /* 0x000fe200078ec0ff */
[----:B------:R-:W-:Y:S01]  /*2aa0*/  CS2R R118, SRZ ;  /* 0x0000000000767805 */ /* 0x000fe2000001ff00 */
[C---:B------:R-:W-:Y:S01]  /*2ab0*/  LEA.HI.SX32 R6, R0.reuse, R8, 0x1e ;  /* 0x0000000800067211 */ /* 0x040fe200078ff2ff */
[----:B------:R-:W-:Y:S01]  /*2ac0*/  IMAD.U32 R201, R201, 0x200, R7 ;  /* 0x00000200c9c97824 */ /* 0x000fe200078e0007 */
[----:B------:R-:W-:Y:S01]  /*2ad0*/  LOP3.LUT R0, R0, 0x7ffffffc, RZ, 0xc0, !PT ;  /* 0x7ffffffc00007812 */ /* 0x000fe200078ec0ff */
[----:B------:R-:W-:Y:S01]  /*2ae0*/  CS2R R116, SRZ ;  /* 0x0000000000747805 */ /* 0x000fe2000001ff00 */
[----:B------:R-:W-:Y:S01]  /*2af0*/  SHF.R.U32.HI R3, RZ, 0x3, R2 ;  /* 0x00000003ff037819 */ /* 0x000fe20000011602 */
[----:B------:R1:W-:Y:S01]  /*2b00*/  STL [R1+0x10], R6 ;  /* 0x0000100601007387 */ /* 0x0003e20000100800 */
[----:B------:R-:W-:Y:S01]  /*2b10*/  LOP3.LUT P0, RZ, R13, 0x2, RZ, 0xc0, !PT ;  /* 0x000000020dff7812 */ /* 0x000fe2000780c0ff */
[----:B------:R-:W-:Y:S01]  /*2b20*/  IMAD.IADD R0, R11, 0x1, -R0 ;  /* 0x000000010b007824 */ /* 0x000fe200078e0a00 */
[----:B------:R-:W-:Y:S01]  /*2b30*/  LOP3.LUT R2, R3, R2, R12, 0x1e, !PT ;  /* 0x0000000203027212 */ /* 0x000fe200078e1e0c */
[----:B------:R-:W-:Y:S01]  /*2b40*/  IMAD.MOV.U32 R3, RZ, RZ, 0x40 ;  /* 0x00000040ff037424 */ /* 0x000fe200078e00ff */
[----:B------:R-:W-:Y:S01]  /*2b50*/  SEL R202, R223, 0xffffffc0, !P1 ;  /* 0xffffffc0dfca7807 */ /* 0x000fe20004800000 */
[----:B------:R-:W-:Y:S01]  /*2b60*/  IMAD R0, R9, 0x4, R0 ;  /* 0x0000000409007824 */ /* 0x000fe200078e0200 */
[----:B------:R-:W-:Y:S01]  /*2b70*/  SEL R203, R205, 0xffffffe0, !P2 ;  /* 0xffffffe0cdcb7807 */ /* 0x000fe20005000000 */
[----:B------:R-:W-:Y:S01]  /*2b80*/  IMAD.IADD R2, R2, 0x1, R5 ;  /* 0x0000000102027824 */ /* 0x000fe200078e0205 */
[----:B------:R-:W-:Y:S01]  /*2b90*/  SEL R3, R3, 0xffffffc0, !P3 ;  /* 0xffffffc003037807 */ /* 0x000fe20005800000 */
[----:B------:R-:W-:Y:S01]  /*2ba0*/  IMAD.SHL.U32 R0, R0, 0x2, RZ ;  /* 0x0000000200007824 */ /* 0x000fe200078e00ff */
[----:B------:R-:W-:Y:S01]  /*2bb0*/  R2P PR, R4, 0x6 ;  /* 0x0000000604007804 */ /* 0x000fe20000000000 */
[----:B------:R-:W-:Y:S01]  /*2bc0*/  IMAD.SHL.U32 R201, R201, 0x2, RZ ;  /* 0x00000002c9c97824 */ /* 0x000fe200078e00ff */
[----:B------:R-:W-:Y:S01]  /*2bd0*/  LEA R221, R2, 0x18880, 0x1 ;  /* 0x0001888002dd7811 */ /* 0x000fe200078e08ff */
[----:B------:R1:W-:Y:S01]  /*2be0*/  STL [R1+0x34], R3 ;  /* 0x0000340301007387 */ /* 0x0003e20000100800 */
[----:B------:R-:W-:Y:S01]  /*2bf0*/  SEL R172, R223, 0xffffffc0, !P3 ;  /* 0xffffffc0dfac7807 */ /* 0x000fe20005800000 */
[----:B------:R-:W-:Y:S01]  /*2c00*/  IMAD.IADD R202, R201, 0x1, R202 ;  /* 0x00000001c9ca7824 */ /* 0x000fe200078e02ca */
[----:B------:R-:W-:Y:S01]  /*2c10*/  IADD3 R222, R221, 0x20, RZ ;  /* 0x00000020ddde7810 */ /* 0x000fe20007ffe0ff */
[----:B------:R1:W-:Y:S01]  /*2c20*/  STL [R1+0x4], R0 ;  /* 0x0000040001007387 */ /* 0x0003e20000100800 */
[----:B------:R-:W-:Y:S01]  /*2c30*/  SEL R223, R223, 0xffffffc0, !P2 ;  /* 0xffffffc0dfdf7807 */ /* 0x000fe20005000000 */
[----:B------:R-:W-:Y:S01]  /*2c40*/  IMAD.IADD R204, R201, 0x1, R203 ;  /* 0x00000001c9cc7824 */ /* 0x000fe200078e02cb */
[----:B------:R-:W-:Y:S01]  /*2c50*/  SEL R208, R205, 0xffffffe0, !P3 ;  /* 0xffffffe0cdd07807 */ /* 0x000fe20005800000 */
        /* <DEDUP_REMOVED lines=33> */
[----:B-1----:R-:W-:-:S02]  /*2e70*/  IMAD.IADD R209, R206, 0x1, R208 ;  /* 0x00000001ced17824 */ /* 0x002fc400078e02d0 */
.L_x_1636:
        /* <DEDUP_REMOVED lines=125> */
[----:B------:R-:W-:Y:S01]  /*3650*/  UIMAD.WIDE.U32 UR24, UR18, UR6, URZ ;  /* 0x00000006121872a5 */ /* 0x000fe2000f8e003f */
[----:B------:R-:W3:Y:S01]  /*3660*/  LDL.64 R226, [R1+0x28] ;  /* 0x0000280001e27983 */ /* 0x000ee20000100a00 */
[----:B------:R-:W-:Y:S01]  /*3670*/  USHF.R.S32.HI UR16, URZ, 0x1f, UR18 ;  /* 0x0000001f3f107899 */ /* 0x000fe20008011412 */
[----:B------:R-:W-:Y:S02]  /*3680*/  IMAD.U32 R132, RZ, RZ, UR22 ;  /* 0x00000016ff847e24 */ /* 0x000fe4000f8e00ff */
[----:B------:R-:W4:Y:S01]  /*3690*/  LDL R220, [R1+0x38] ;  /* 0x0000380001dc7983 */ /* 0x000f220000100800 */
[----:B------:R-:W-:Y:S01]  /*36a0*/  UIMAD UR16, UR16, UR6, URZ ;  /* 0x00000006101072a4 */ /* 0x000fe2000f8e023f */
[----:B------:R-:W-:Y:S01]  /*36b0*/  IMAD.U32 R3, RZ, RZ, UR24 ;  /* 0x00000018ff037e24 */ /* 0x000fe2000f8e00ff */
[----:B------:R-:W-:Y:S01]  /*36c0*/  @!P4 LEA R132, R132, 0x80, 0x7 ;  /* 0x000000808484c811 */ /* 0x000fe200078e38ff */
[----:B------:R-:W5:Y:S01]  /*36d0*/  LDL R225, [R1+0x48] ;  /* 0x0000480001e17983 */ /* 0x000f620000100800 */
[----:B------:R-:W-:Y:S01]  /*36e0*/  UIMAD UR16, UR18, UR7, UR16 ;  /* 0x00000007121072a4 */ /* 0x000fe2000f8e0210 */
[----:B------:R-:W-:Y:S01]  /*36f0*/  IMAD.U32 R136, RZ, RZ, UR24 ;  /* 0x00000018ff887e24 */ /* 0x000fe2000f8e00ff */
[----:B------:R-:W-:Y:S01]  /*3700*/  UIMAD UR18, UR18, -0x80, UR10 ;  /* 0xffffff80121278a4 */ /* 0x000fe2000f8e020a */
[----:B------:R-:W5:Y:S01]  /*3710*/  LDL R218, [R1+0x44] ;  /* 0x0000440001da7983 */ /* 0x000f620000100800 */
[----:B------:R-:W-:Y:S02]  /*3720*/  UIADD3 UR16, UR25, UR16, URZ ;  /* 0x0000001019107290 */ /* 0x000fe4000fffe03f */
[----:B------:R-:W-:Y:S01]  /*3730*/  USHF.L.U32 UR6, UR6, 0x6, URZ ;  /* 0x0000000606067899 */ /* 0x000fe2000800063f */
[----:B------:R-:W5:Y:S03]  /*3740*/  LDL R219, [R1+0x3c] ;  /* 0x00003c0001db7983 */ /* 0x000f660000100800 */
[----:B------:R-:W-:Y:S01]  /*3750*/  IMAD.U32 R2, RZ, RZ, UR16 ;  /* 0x00000010ff027e24 */ /* 0x000fe2000f8e00ff */
[----:B------:R-:W5:Y:S01]  /*3760*/  LDL.64 R216, [R1+0x8] ;  /* 0x0000080001d87983 */ /* 0x000f620000100a00 */
[----:B--2---:R-:W-:Y:S02]  /*3770*/  IADD3 R135, -R228, UR18, RZ ;  /* 0x00000012e4877c10 */ /* 0x004fe4000fffe1ff */
[----:B---3--:R-:W-:Y:S02]  /*3780*/  LEA R3, P2, R3, R226, 0x7 ;  /* 0x000000e203037211 */ /* 0x008fe400078438ff */
[----:B------:R-:W-:Y:S02]  /*3790*/  ISETP.LT.OR P0, PT, R135, 0x1, P6 ;  /* 0x000000018700780c */ /* 0x000fe40003701670 */
[----:B----4-:R-:W-:Y:S02]  /*37a0*/  LEA.HI.X R136, R136, R220, R2, 0x7, P2 ;  /* 0x000000dc88887211 */ /* 0x010fe400010f3c02 */
[C---:B------:R-:W-:Y:S02]  /*37b0*/  LEA R2, P2, R3.reuse, c[0x0][0x160], 0x1 ;  /* 0x0000580003027a11 */ /* 0x040fe400078408ff */
[----:B-----5:R-:W-:Y:S02]  /*37c0*/  @!P4 IADD3 R133, P1, R132, R225, RZ ;  /* 0x000000e18485c210 */ /* 0x020fe40007f3e0ff */
[----:B------:R-:W-:Y:S02]  /*37d0*/  LEA.HI.X R3, R3, c[0x0][0x164], R136, 0x1, P2 ;  /* 0x0000590003037a11 */ /* 0x000fe400010f0c88 */
[C---:B------:R-:W-:Y:S01]  /*37e0*/  ISETP.LT.OR P3, PT, R135.reuse, 0x21, P6 ;  /* 0x000000218700780c */ /* 0x040fe20003761670 */
[----:B------:R-:W-:Y:S01]  /*37f0*/  IMAD R134, R134, 0x4000, R218 ;  /* 0x0000400086867824 */ /* 0x000fe200078e02da */
[----:B------:R-:W-:Y:S02]  /*3800*/  ISETP.LT.OR P2, PT, R135, 0x41, P6 ;  /* 0x000000418700780c */ /* 0x000fe40003741670 */
[----:B------:R-:W-:Y:S02]  /*3810*/  @!P4 LEA.HI.X.SX32 R132, R132, R219, 0x1, P1 ;  /* 0x000000db8484c211 */ /* 0x000fe400008f0eff */
[----:B------:R-:W-:Y:S01]  /*3820*/  @!PT LDS RZ, [RZ] ;  /* 0x00000000fffff984 */ /* 0x000fe20000000800 */
[----:B------:R-:W-:Y:S01]  /*3830*/  @!PT LDS RZ, [RZ] ;  /* 0x00000000fffff984 */ /* 0x000fe20000000800 */
[----:B------:R-:W-:Y:S01]  /*3840*/  @!PT LDS RZ, [RZ] ;  /* 0x00000000fffff984 */ /* 0x000fe20000000800 */
[----:B------:R1:W-:Y:S01]  /*3850*/  LDGSTS.E.BYPASS.LTC128B.128 [R134], [R2.64], !P0 ;  /* 0x0000000002867fae */ /* 0x0003e2000c101d54 */
[C---:B------:R-:W-:Y:S04]  /*3860*/  @!P4 LEA R138, P1, R133.reuse, c[0x0][0x258], 0x2 ;  /* 0x00009600858aca11 */ /* 0x040fe800078210ff */
[----:B------:R-:W-:Y:S02]  /*3870*/  @!P4 LEA.HI.X R139, R133, c[0x0][0x25c], R132, 0x2, P1 ;  /* 0x00009700858bca11 */ /* 0x000fe400008f1484 */
[----:B------:R-:W-:Y:S04]  /*3880*/  IADD3 R132, P1, R2, UR6, RZ ;  /* 0x0000000602847c10 */ /* 0x000fe8000ff3e0ff */
[----:B------:R-:W-:Y:S02]  /*3890*/  IADD3.X R133, R3, UR17, RZ, P1, !PT ;  /* 0x0000001103857c10 */ /* 0x000fe40008ffe4ff */
[----:B------:R-:W-:Y:S01]  /*38a0*/  ISETP.LT.OR P1, PT, R135, 0x61, P6 ;  /* 0x000000618700780c */ /* 0x000fe20003721670 */
[----:B------:R-:W-:Y:S02]  /*38b0*/  IMAD.U32 R135, RZ, RZ, UR5 ;  /* 0x00000005ff877e24 */ /* 0x000fe4000f8e00ff */
[----:B------:R2:W-:Y:S02]  /*38c0*/  LDGSTS.E.BYPASS.LTC128B.128 [R134+0x1000], [R132.64], !P3 ;  /* 0x0100000084867fae */ /* 0x0005e4000d901d54 */
[----:B------:R-:W-:Y:S01]  /*38d0*/  @!P4 IMAD R135, R135, 0x80, R216 ;  /* 0x000000808787c824 */ /* 0x000fe200078e02d8 */
[----:B-1----:R-:W-:Y:S04]  /*38e0*/  IADD3 R2, P0, R132, UR6, RZ ;  /* 0x0000000684027c10 */ /* 0x002fe8000ff1e0ff */
[----:B------:R-:W-:Y:S02]  /*38f0*/  IADD3.X R3, R133, UR17, RZ, P0, !PT ;  /* 0x0000001185037c10 */ /* 0x000fe400087fe4ff */
[----:B------:R-:W-:Y:S03]  /*3900*/  IADD3 R136, P0, R2, UR6, RZ ;  /* 0x0000000602887c10 */ /* 0x000fe6000ff1e0ff */
[----:B------:R1:W-:Y:S01]  /*3910*/  LDGSTS.E.BYPASS.LTC128B.128 [R134+0x2000], [R2.64], !P2 ;  /* 0x0200000002867fae */ /* 0x0003e2000d101d54 */
[----:B------:R-:W-:Y:S05]  /*3920*/  IADD3.X R137, R3, UR17, RZ, P0, !PT ;  /* 0x0000001103897c10 */ /* 0x000fea00087fe4ff */
[----:B------:R1:W-:Y:S01]  /*3930*/  LDGSTS.E.BYPASS.LTC128B.128 [R134+0x3000], [R136.64], !P1 ;  /* 0x0300000088867fae */ /* 0x0003e2000c901d54 */
[----:B--2---:R-:W-:Y:S05]  /*3940*/  @!P4 IMAD.SHL.U32 R132, R135, 0x4, RZ ;  /* 0x000000048784c824 */ /* 0x004fea00078e00ff */
[----:B------:R1:W-:Y:S02]  /*3950*/  @!P4 LDGSTS.E.BYPASS.LTC128B.128 [R132+0x18080], [R138.64] ;  /* 0x180800008a84cfae */ /* 0x0003e4000b901d54 */
.L_x_1634:
[----:B-12-4-:R-:W2:Y:S01]  /*3960*/  LDL R132, [R1+0x4] ;  /* 0x0000040001847983 */ /* 0x016ea20000100800 */
[----:B------:R-:W-:Y:S01]  /*3970*/  USHF.L.U32 UR6, UR13, 0x7, URZ ;  /* 0x000000070d067899 */ /* 0x000fe2000800063f */
[----:B------:R-:W-:Y:S01]  /*3980*/  IMAD.U32 R2, RZ, RZ, UR10 ;  /* 0x0000000aff027e24 */ /* 0x000fe2000f8e00ff */
[----:B------:R-:W-:Y:S01]  /*3990*/  ULEA UR7, UR22, 0x1, 0x7 ;  /* 0x0000000116077891 */ /* 0x000fe2000f8e383f */
[----:B------:R-:W0:Y:S01]  /*39a0*/  LDGDEPBAR ;  /* 0x00000000000079af */ /* 0x000e220000000000 */
[----:B------:R-:W-:Y:S02]  /*39b0*/  UIADD3 UR16, UR22, 0x2, URZ ;  /* 0x0000000216107890 */ /* 0x000fe4000fffe03f */
[----:B------:R-:W-:Y:S02]  /*39c0*/  UIADD3 UR7, UR9, UR7, -UR6 ;  /* 0x0000000709077290 */ /* 0x000fe4000fffe806 */
[----:B------:R-:W-:Y:S02]  /*39d0*/  UIADD3 UR6, -UR6, UR9, URZ ;  /* 0x0000000906067290 */ /* 0x000fe4000fffe13f */
[----:B------:R-:W-:Y:S02]  /*39e0*/  UISETP.GE.AND UP0, UPT, UR16, UR8, UPT ;  /* 0x000000081000728c */ /* 0x000fe4000bf06270 */
[----:B------:R-:W-:Y:S05]  /*39f0*/  IADD3 R2, R215, UR7, -R2 ;  /* 0x00000007d7027c10 */ /* 0x000fea000fffe802 */
[----:B--2---:R-:W-:Y:S01]  /*3a00*/  IMAD.IADD R3, R2, 0x1, -R132 ;  /* 0x0000000102037824 */ /* 0x004fe200078e0a84 */
[----:B------:R-:W-:Y:S04]  /*3a10*/  IADD3 R133, -R132, UR6, RZ ;  /* 0x0000000684857c10 */ /* 0x000fe8000fffe1ff */
[----:B------:R-:W-:Y:S02]  /*3a20*/  IADD3 R132, R3, 0x8, RZ ;  /* 0x0000000803847810 */ /* 0x000fe40007ffe0ff */
[C---:B------:R-:W-:Y:S02]  /*3a30*/  IMNMX R2, R133.reuse, R3, PT ;  /* 0x0000000385027217 */ /* 0x040fe40003800200 */
[----:B------:R-:W-:Y:S02]  /*3a40*/  IMNMX R132, R133, R132, PT ;  /* 0x0000008485847217 */ /* 0x000fe40003800200 */
[----:B------:R-:W-:Y:S02]  /*3a50*/  ISETP.GT.AND P2, PT, R2, 0x1, PT ;  /* 0x000000010200780c */ /* 0x000fe40003f44270 */
[C---:B------:R-:W-:Y:S02]  /*3a60*/  ISETP.GT.AND P1, PT, R132.reuse, RZ, PT ;  /* 0x000000ff8400720c */ /* 0x040fe40003f24270 */
[----:B------:R-:W-:Y:S02]  /*3a70*/  ISETP.GT.AND P0, PT, R132, 0x1, PT ;  /* 0x000000018400780c */ /* 0x000fe40003f04270 */
[----:B------:R-:W-:Y:S02]  /*3a80*/  FSEL R230, R6, -INF , P1 ;  /* 0xff80000006e67808 */ /* 0x000fe40000800000 */
[----:B------:R-:W-:Y:S02]  /*3a90*/  FSEL R229, R7, -INF , P0 ;  /* 0xff80000007e57808 */ /* 0x000fe40000000000 */
[----:B------:R-:W-:Y:S01]  /*3aa0*/  ISETP.GT.AND P1, PT, R132, 0x10, PT ;  /* 0x000000108400780c */ /* 0x000fe20003f24270 */
[--C-:B------:R-:W-:Y:S01]  /*3ab0*/  FFMA.FTZ R230, R230, c[0x0][0x29c], -R211.reuse ;  /* 0x0000a700e6e67a23 */ /* 0x100fe200000108d3 */
[----:B------:R-:W-:Y:S01]  /*3ac0*/  ISETP.GT.AND P0, PT, R132, 0x11, PT ;  /* 0x000000118400780c */ /* 0x000fe20003f04270 */
[--C-:B------:R-:W-:Y:S01]  /*3ad0*/  FFMA.FTZ R229, R229, c[0x0][0x29c], -R211.reuse ;  /* 0x0000a700e5e57a23 */ /* 0x100fe200000108d3 */
[----:B------:R-:W-:Y:S02]  /*3ae0*/  ISETP.GT.AND P3, PT, R2, RZ, PT ;  /* 0x000000ff0200720c */ /* 0x000fe40003f64270 */
[----:B------:R-:W-:Y:S02]  /*3af0*/  FSEL R225, R5, -INF , P2 ;  /* 0xff80000005e17808 */ /* 0x000fe40001000000 */
[----:B------:R-:W-:Y:S02]  /*3b00*/  FSEL R228, R18, -INF , P1 ;  /* 0xff80000012e47808 */ /* 0x000fe40000800000 */
[----:B------:R-:W-:Y:S01]  /*3b10*/  FSEL R227, R19, -INF , P0 ;  /* 0xff80000013e37808 */ /* 0x000fe20000000000 */
[--C-:B------:R-:W-:Y:S01]  /*3b20*/  FFMA.FTZ R225, R225, c[0x0][0x29c], -R210.reuse ;  /* 0x0000a700e1e17a23 */ /* 0x100fe200000108d2 */
[----:B------:R-:W-:Y:S01]  /*3b30*/  ISETP.GT.AND P1, PT, R132, 0x20, PT ;  /* 0x000000208400780c */ /* 0x000fe20003f24270 */
[--C-:B------:R-:W-:Y:S01]  /*3b40*/  FFMA.FTZ R228, R228, c[0x0][0x29c], -R211.reuse ;  /* 0x0000a700e4e47a23 */ /* 0x100fe200000108d3 */
[----:B------:R-:W-:Y:S01]  /*3b50*/  ISETP.GT.AND P0, PT, R132, 0x21, PT ;  /* 0x000000218400780c */ /* 0x000fe20003f04270 */
[--C-:B------:R-:W-:Y:S01]  /*3b60*/  FFMA.FTZ R227, R227, c[0x0][0x29c], -R211.reuse ;  /* 0x0000a700e3e37a23 */ /* 0x100fe200000108d3 */
[----:B------:R-:W-:Y:S02]  /*3b70*/  FSEL R226, R4, -INF , P3 ;  /* 0xff80000004e27808 */ /* 0x000fe40001800000 */
[C---:B------:R-:W-:Y:S02]  /*3b80*/  ISETP.GT.AND P3, PT, R2.reuse, 0x10, PT ;  /* 0x000000100200780c */ /* 0x040fe40003f64270 */
[----:B------:R-:W-:Y:S02]  /*3b90*/  ISETP.GT.AND P2, PT, R2, 0x11, PT ;  /* 0x000000110200780c */ /* 0x000fe40003f44270 */
[----:B------:R-:W-:Y:S02]  /*3ba0*/  FSEL R218, R16, -INF , P3 ;  /* 0xff80000010da7808 */ /* 0x000fe40001800000 */
[----:B------:R-:W-:Y:S02]  /*3bb0*/  FSEL R217, R17, -INF , P2 ;  /* 0xff80000011d97808 */ /* 0x000fe40001000000 */
[----:B------:R-:W-:Y:S01]  /*3bc0*/  FSEL R220, R22, -INF , P1 ;  /* 0xff80000016dc7808 */ /* 0x000fe20000800000 */
[--C-:B------:R-:W-:Y:S01]  /*3bd0*/  FFMA.FTZ R218, R218, c[0x0][0x29c], -R210.reuse ;  /* 0x0000a700dada7a23 */ /* 0x100fe200000108d2 */
[----:B------:R-:W-:Y:S01]  /*3be0*/  FSEL R219, R23, -INF , P0 ;  /* 0xff80000017db7808 */ /* 0x000fe20000000000 */
[--C-:B------:R-:W-:Y:S01]  /*3bf0*/  FFMA.FTZ R217, R217, c[0x0][0x29c], -R210.reuse ;  /* 0x0000a700d9d97a23 */ /* 0x100fe200000108d2 */
[C---:B------:R-:W-:Y:S02]  /*3c00*/  ISETP.GT.AND P1, PT, R132.reuse, 0x30, PT ;  /* 0x000000308400780c */ /* 0x040fe40003f24270 */
[----:B------:R-:W-:Y:S02]  /*3c10*/  ISETP.GT.AND P0, PT, R132, 0x31, PT ;  /* 0x000000318400780c */ /* 0x000fe40003f04270 */
[C---:B------:R-:W-:Y:S02]  /*3c20*/  ISETP.GT.AND P3, PT, R2.reuse, 0x20, PT ;  /* 0x000000200200780c */ /* 0x040fe40003f64270 */
[----:B------:R-:W-:Y:S02]  /*3c30*/  ISETP.GT.AND P2, PT, R2, 0x21, PT ;  /* 0x000000210200780c */ /* 0x000fe40003f44270 */
[----:B------:R-:W-:Y:S02]  /*3c40*/  FSEL R183, R20, -INF , P3 ;  /* 0xff80000014b77808 */ /* 0x000fe40001800000 */
[----:B------:R-:W-:Y:S02]  /*3c50*/  FSEL R182, R21, -INF , P2 ;  /* 0xff80000015b67808 */ /* 0x000fe40001000000 */
[C---:B------:R-:W-:Y:S01]  /*3c60*/  ISETP.GT.AND P3, PT, R2.reuse, 0x30, PT ;  /* 0x000000300200780c */ /* 0x040fe20003f64270 */
[--C-:B------:R-:W-:Y:S01]  /*3c70*/  FFMA.FTZ R183, R183, c[0x0][0x29c], -R210.reuse ;  /* 0x0000a700b7b77a23 */ /* 0x100fe200000108d2 */
[----:B------:R-:W-:Y:S01]  /*3c80*/  ISETP.GT.AND P2, PT, R2, 0x31, PT ;  /* 0x000000310200780c */ /* 0x000fe20003f44270 */
[--C-:B------:R-:W-:Y:S01]  /*3c90*/  FFMA.FTZ R182, R182, c[0x0][0x29c], -R210.reuse ;  /* 0x0000a700b6b67a23 */ /* 0x100fe200000108d2 */
[----:B------:R-:W-:Y:S02]  /*3ca0*/  FSEL R216, R34, -INF , P1 ;  /* 0xff80000022d87808 */ /* 0x000fe40000800000 */
[C---:B------:R-:W-:Y:S02]  /*3cb0*/  ISETP.GT.AND P1, PT, R132.reuse, 0x40, PT ;  /* 0x000000408400780c */ /* 0x040fe40003f24270 */
[----:B------:R-:W-:Y:S02]  /*3cc0*/  FSEL R215, R35, -INF , P0 ;  /* 0xff80000023d77808 */ /* 0x000fe40000000000 */
[----:B------:R-:W-:Y:S02]  /*3cd0*/  ISETP.GT.AND P0, PT, R132, 0x41, PT ;  /* 0x000000418400780c */ /* 0x000fe40003f04270 */
[----:B------:R-:W-:Y:S02]  /*3ce0*/  FSEL R151, R32, -INF , P3 ;  /* 0xff80000020977808 */ /* 0x000fe40001800000 */
[----:B------:R-:W-:Y:S02]  /*3cf0*/  FSEL R150, R33, -INF , P2 ;  /* 0xff80000021967808 */ /* 0x000fe40001000000 */
[C---:B------:R-:W-:Y:S02]  /*3d00*/  ISETP.GT.AND P3, PT, R2.reuse, 0x40, PT ;  /* 0x000000400200780c */ /* 0x040fe40003f64270 */
[----:B------:R-:W-:Y:S02]  /*3d10*/  ISETP.GT.AND P2, PT, R2, 0x41, PT ;  /* 0x000000410200780c */ /* 0x000fe40003f44270 */
[----:B------:R-:W-:Y:S02]  /*3d20*/  FSEL R181, R38, -INF , P1 ;  /* 0xff80000026b57808 */ /* 0x000fe40000800000 */
[C---:B------:R-:W-:Y:S02]  /*3d30*/  ISETP.GT.AND P1, PT, R132.reuse, 0x50, PT ;  /* 0x000000508400780c */ /* 0x040fe40003f24270 */
[----:B------:R-:W-:Y:S02]  /*3d40*/  FSEL R180, R39, -INF , P0 ;  /* 0xff80000027b47808 */ /* 0x000fe40000000000 */
[----:B------:R-:W-:Y:S02]  /*3d50*/  ISETP.GT.AND P0, PT, R132, 0x51, PT ;  /* 0x000000518400780c */ /* 0x000fe40003f04270 */
[----:B------:R-:W-:Y:S01]  /*3d60*/  FSEL R143, R36, -INF , P3 ;  /* 0xff800000248f7808 */ /* 0x000fe20001800000 */
[--C-:B------:R-:W-:Y:S01]  /*3d70*/  FFMA.FTZ R180, R180, c[0x0][0x29c], -R211.reuse ;  /* 0x0000a700b4b47a23 */ /* 0x100fe200000108d3 */
[----:B------:R-:W-:Y:S02]  /*3d80*/  FSEL R142, R37, -INF , P2 ;  /* 0xff800000258e7808 */ /* 0x000fe40001000000 */
[----:B------:R-:W-:Y:S01]  /*3d90*/  FSEL R149, R50, -INF , P1 ;  /* 0xff80000032957808 */ /* 0x000fe20000800000 */
[--C-:B------:R-:W-:Y:S01]  /*3da0*/  FFMA.FTZ R237, R143, c[0x0][0x29c], -R210.reuse ;  /* 0x0000a7008fed7a23 */ /* 0x100fe200000108d2 */
[----:B------:R-:W-:Y:S01]  /*3db0*/  FSEL R148, R51, -INF , P0 ;  /* 0xff80000033947808 */ /* 0x000fe20000000000 */
[--C-:B------:R-:W-:Y:S01]  /*3dc0*/  FFMA.FTZ R236, R142, c[0x0][0x29c], -R210.reuse ;  /* 0x0000a7008eec7a23 */ /* 0x100fe200000108d2 */
[C---:B------:R-:W-:Y:S01]  /*3dd0*/  ISETP.GT.AND P3, PT, R2.reuse, 0x50, PT ;  /* 0x000000500200780c */ /* 0x040fe20003f64270 */
[--C-:B------:R-:W-:Y:S01]  /*3de0*/  FFMA.FTZ R238, R149, c[0x0][0x29c], -R211.reuse ;  /* 0x0000a70095ee7a23 */ /* 0x100fe200000108d3 */
[----:B------:R-:W-:Y:S01]  /*3df0*/  ISETP.GT.AND P2, PT, R2, 0x51, PT ;  /* 0x000000510200780c */ /* 0x000fe20003f44270 */
[--C-:B------:R-:W-:Y:S01]  /*3e00*/  FFMA.FTZ R247, R148, c[0x0][0x29c], -R211.reuse ;  /* 0x0000a70094f77a23 */ /* 0x100fe200000108d3 */
[C---:B------:R-:W-:Y:S02]  /*3e10*/  ISETP.GT.AND P1, PT, R2.reuse, 0x60, PT ;  /* 0x000000600200780c */ /* 0x040fe40003f24270 */
[----:B------:R-:W-:Y:S02]  /*3e20*/  ISETP.GT.AND P0, PT, R2, 0x61, PT ;  /* 0x000000610200780c */ /* 0x000fe40003f04270 */
[----:B------:R-:W-:Y:S02]  /*3e30*/  FSEL R141, R48, -INF , P3 ;  /* 0xff800000308d7808 */ /* 0x000fe40001800000 */
[----:B------:R-:W-:Y:S02]  /*3e40*/  FSEL R35, R49, -INF , P2 ;  /* 0xff80000031237808 */ /* 0x000fe40001000000 */
[----:B------:R-:W-:Y:S01]  /*3e50*/  IADD3 R4, R3, 0x40, RZ ;  /* 0x0000004003047810 */ /* 0x000fe20007ffe0ff */
[--C-:B------:R-:W-:Y:S01]  /*3e60*/  FFMA.FTZ R235, R141, c[0x0][0x29c], -R210.reuse ;  /* 0x0000a7008deb7a23 */ /* 0x100fe200000108d2 */
[----:B------:R-:W-:Y:S01]  /*3e70*/  FSEL R34, R52, -INF , P1 ;  /* 0xff80000034227808 */ /* 0x000fe20000800000 */
[--C-:B------:R-:W-:Y:S01]  /*3e80*/  FFMA.FTZ R234, R35, c[0x0][0x29c], -R210.reuse ;  /* 0x0000a70023ea7a23 */ /* 0x100fe200000108d2 */
[----:B------:R-:W-:Y:S02]  /*3e90*/  ISETP.GT.AND P1, PT, R132, 0x60, PT ;  /* 0x000000608400780c */ /* 0x000fe40003f24270 */
[----:B------:R-:W-:Y:S01]  /*3ea0*/  FSEL R33, R53, -INF , P0 ;  /* 0xff80000035217808 */ /* 0x000fe20000000000 */
[--C-:B------:R-:W-:Y:S01]  /*3eb0*/  FFMA.FTZ R233, R34, c[0x0][0x29c], -R210.reuse ;  /* 0x0000a70022e97a23 */ /* 0x100fe200000108d2 */
[----:B------:R-:W-:Y:S02]  /*3ec0*/  ISETP.GT.AND P0, PT, R132, 0x61, PT ;  /* 0x000000618400780c */ /* 0x000fe40003f04270 */
[C---:B------:R-:W-:Y:S01]  /*3ed0*/  ISETP.GT.AND P3, PT, R2.reuse, 0x70, PT ;  /* 0x000000700200780c */ /* 0x040fe20003f64270 */
[--C-:B------:R-:W-:Y:S01]  /*3ee0*/  FFMA.FTZ R232, R33, c[0x0][0x29c], -R210.reuse ;  /* 0x0000a70021e87a23 */ /* 0x100fe200000108d2 */
[----:B------:R-:W-:Y:S02]  /*3ef0*/  ISETP.GT.AND P2, PT, R2, 0x71, PT ;  /* 0x000000710200780c */ /* 0x000fe40003f44270 */
[----:B------:R-:W-:Y:S02]  /*3f00*/  IADD3 R2, R3, 0x48, RZ ;  /* 0x0000004803027810 */ /* 0x000fe40007ffe0ff */
[----:B------:R-:W-:Y:S02]  /*3f10*/  FSEL R139, R54, -INF , P1 ;  /* 0xff800000368b7808 */ /* 0x000fe40000800000 */
[----:B------:R-:W-:Y:S02]  /*3f20*/  FSEL R138, R55, -INF , P0 ;  /* 0xff800000378a7808 */ /* 0x000fe40000000000 */
[----:B------:R-:W-:Y:S01]  /*3f30*/  IMNMX R3, R133, R4, PT ;  /* 0x0000000485037217 */ /* 0x000fe20003800200 */
[--C-:B------:R-:W-:Y:S01]  /*3f40*/  FFMA.FTZ R250, R139, c[0x0][0x29c], -R211.reuse ;  /* 0x0000a7008bfa7a23 */ /* 0x100fe200000108d3 */
[-C--:B------:R-:W-:Y:S03]  /*3f50*/  HMMA.16816.F32 R4, R144, R152.reuse, RZ ;  /* 0x000000989004723c */ /* 0x080fe600000018ff */
[----:B------:R-:W-:Y:S01]  /*3f60*/  IMNMX R2, R133, R2, PT ;  /* 0x0000000285027217 */ /* 0x000fe20003800200 */
[--C-:B------:R-:W-:Y:S01]  /*3f70*/  FFMA.FTZ R249, R138, c[0x0][0x29c], -R211.reuse ;  /* 0x0000a7008af97a23 */ /* 0x100fe200000108d3 */
[C---:B------:R-:W-:Y:S02]  /*3f80*/  ISETP.GT.AND P1, PT, R132.reuse, 0x70, PT ;  /* 0x000000708400780c */ /* 0x040fe40003f24270 */
[----:B------:R-:W-:Y:S02]  /*3f90*/  ISETP.GT.AND P0, PT, R132, 0x71, PT ;  /* 0x000000718400780c */ /* 0x000fe40003f04270 */
[----:B------:R-:W-:Y:S02]  /*3fa0*/  FSEL R134, R66, -INF , P1 ;  /* 0xff80000042867808 */ /* 0x000fe40000800000 */
[----:B------:R-:W-:Y:S02]  /*3fb0*/  ISETP.GT.AND P1, PT, R2, RZ, PT ;  /* 0x000000ff0200720c */ /* 0x000fe40003f24270 */
[----:B------:R-:W-:Y:S01]  /*3fc0*/  FSEL R32, R64, -INF , P3 ;  /* 0xff80000040207808 */ /* 0x000fe20001800000 */
[----:B------:R-:W-:Y:S01]  /*3fd0*/  FFMA.FTZ R248, R134, c[0x0][0x29c], -R211 ;  /* 0x0000a70086f87a23 */ /* 0x000fe200000108d3 */
[----:B------:R-:W-:Y:S02]  /*3fe0*/  FSEL R65, R65, -INF , P2 ;  /* 0xff80000041417808 */ /* 0x000fe40001000000 */
[----:B------:R-:W-:Y:S01]  /*3ff0*/  FSEL R39, R67, -INF , P0 ;  /* 0xff80000043277808 */ /* 0x000fe20000000000 */
[----:B------:R-:W-:Y:S01]  /*4000*/  FFMA.FTZ R231, R32, c[0x0][0x29c], -R210 ;  /* 0x0000a70020e77a23 */ /* 0x000fe200000108d2 */
[C---:B------:R-:W-:Y:S02]  /*4010*/  ISETP.GT.AND P3, PT, R3.reuse, RZ, PT ;  /* 0x000000ff0300720c */ /* 0x040fe40003f64270 */
[----:B------:R-:W-:Y:S02]  /*4020*/  ISETP.GT.AND P2, PT, R3, 0x1, PT ;  /* 0x000000010300780c */ /* 0x000fe40003f44270 */
[----:B------:R-:W-:Y:S02]  /*4030*/  ISETP.GT.AND P0, PT, R2, 0x1, PT ;  /* 0x000000010200780c */ /* 0x000fe40003f04270 */
[----:B------:R-:W-:Y:S02]  /*4040*/  FSEL R38, R8, -INF , P3 ;  /* 0xff80000008267808 */ /* 0x000fe40001800000 */
[----:B------:R-:W-:Y:S02]  /*4050*/  FSEL R37, R9, -INF , P2 ;  /* 0xff80000009257808 */ /* 0x000fe40001000000 */
[----:B------:R-:W-:Y:S01]  /*4060*/  FSEL R137, R10, -INF , P1 ;  /* 0xff8000000a897808 */ /* 0x000fe20000800000 */
[--C-:B------:R-:W-:Y:S01]  /*4070*/  FFMA.FTZ R246, R38, c[0x0][0x29c], -R212.reuse ;  /* 0x0000a70026f67a23 */ /* 0x100fe200000108d4 */
[----:B------:R-:W-:Y:S01]  /*4080*/  FSEL R140, R11, -INF , P0 ;  /* 0xff8000000b8c7808 */ /* 0x000fe20000000000 */
[--C-:B------:R-:W-:Y:S01]  /*4090*/  FFMA.FTZ R245, R37, c[0x0][0x29c], -R212.reuse ;  /* 0x0000a70025f57a23 */ /* 0x100fe200000108d4 */
[C---:B------:R-:W-:Y:S02]  /*40a0*/  HMMA.16816.F32 R8, R156.reuse, R152, RZ ;  /* 0x000000989c08723c */ /* 0x040fe400000018ff */
[----:B------:R-:W-:Y:S01]  /*40b0*/  ISETP.GT.AND P2, PT, R3, 0x11, PT ;  /* 0x000000110300780c */ /* 0x000fe20003f44270 */
[--C-:B------:R-:W-:Y:S01]  /*40c0*/  FFMA.FTZ R137, R137, c[0x0][0x29c], -R213.reuse ;  /* 0x0000a70089897a23 */ /* 0x100fe200000108d5 */
[----:B------:R-:W-:Y:S01]  /*40d0*/  ISETP.GT.AND P1, PT, R2, 0x10, PT ;  /* 0x000000100200780c */ /* 0x000fe20003f24270 */
[--C-:B------:R-:W-:Y:S01]  /*40e0*/  FFMA.FTZ R140, R140, c[0x0][0x29c], -R213.reuse ;  /* 0x0000a7008c8c7a23 */ /* 0x100fe200000108d5 */
[----:B------:R-:W-:Y:S02]  /*40f0*/  ISETP.GT.AND P3, PT, R3, 0x10, PT ;  /* 0x000000100300780c */ /* 0x000fe40003f64270 */
[----:B------:R-:W-:Y:S04]  /*4100*/  ISETP.GT.AND P0, PT, R2, 0x11, PT ;  /* 0x000000110200780c */ /* 0x000fe80003f04270 */
[----:B------:R-:W-:Y:S02]  /*4110*/  FSEL R132, R13, -INF , P2 ;  /* 0xff8000000d847808 */ /* 0x000fe40001000000 */
[----:B------:R-:W-:Y:S02]  /*4120*/  FSEL R136, R14, -INF , P1 ;  /* 0xff8000000e887808 */ /* 0x000fe40000800000 */
[----:B------:R-:W-:Y:S01]  /*4130*/  FSEL R36, R12, -INF , P3 ;  /* 0xff8000000c247808 */ /* 0x000fe20001800000 */
[--C-:B------:R-:W-:Y:S01]  /*4140*/  FFMA.FTZ R243, R132, c[0x0][0x29c], -R212.reuse ;  /* 0x0000a70084f37a23 */ /* 0x100fe200000108d4 */
[----:B------:R-:W-:Y:S02]  /*4150*/  FSEL R135, R15, -INF , P0 ;  /* 0xff8000000f877808 */ /* 0x000fe40000000000 */
[-C--:B------:R-:W-:Y:S01]  /*4160*/  HMMA.16816.F32 R12, R156, R154.reuse, RZ ;  /* 0x0000009a9c0c723c */ /* 0x080fe200000018ff */
[----:B------:R-:W-:Y:S01]  /*4170*/  ISETP.GT.AND P1, PT, R2, 0x20, PT ;  /* 0x000000200200780c */ /* 0x000fe20003f24270 */
[--C-:B------:R-:W-:Y:S01]  /*4180*/  FFMA.FTZ R244, R36, c[0x0][0x29c], -R212.reuse ;  /* 0x0000a70024f47a23 */ /* 0x100fe200000108d4 */
[----:B------:R-:W-:Y:S01]  /*4190*/  ISETP.GT.AND P3, PT, R3, 0x20, PT ;  /* 0x000000200300780c */ /* 0x000fe20003f64270 */
[--C-:B------:R-:W-:Y:S01]  /*41a0*/  FFMA.FTZ R135, R135, c[0x0][0x29c], -R213.reuse ;  /* 0x0000a70087877a23 */ /* 0x100fe200000108d5 */
[----:B------:R-:W-:Y:S02]  /*41b0*/  FSEL R133, R26, -INF , P1 ;  /* 0xff8000001a857808 */ /* 0x000fe40000800000 */
[----:B------:R-:W-:Y:S01]  /*41c0*/  FSEL R51, R24, -INF , P3 ;  /* 0xff80000018337808 */ /* 0x000fe20001800000 */
[C---:B------:R-:W-:Y:S02]  /*41d0*/  HMMA.16816.F32 R16, R144.reuse, R154, RZ ;  /* 0x0000009a9010723c */ /* 0x040fe400000018ff */
[----:B------:R-:W-:Y:S02]  /*41e0*/  ISETP.GT.AND P2, PT, R3, 0x21, PT ;  /* 0x000000210300780c */ /* 0x000fe40003f44270 */
[--C-:B------:R-:W-:Y:S01]  /*41f0*/  FFMA.FTZ R152, R133, c[0x0][0x29c], -R213.reuse ;  /* 0x0000a70085987a23 */ /* 0x100fe200000108d5 */
[----:B------:R-:W-:Y:S01]  /*4200*/  ISETP.GT.AND P0, PT, R2, 0x21, PT ;  /* 0x000000210200780c */ /* 0x000fe20003f04270 */
[--C-:B------:R-:W-:Y:S01]  /*4210*/  FFMA.FTZ R242, R51, c[0x0][0x29c], -R212.reuse ;  /* 0x0000a70033f27a23 */ /* 0x100fe200000108d4 */
[----:B------:R-:W-:Y:S01]  /*4220*/  FSEL R50, R25, -INF , P2 ;  /* 0xff80000019327808 */ /* 0x000fe20001000000 */
[-C--:B------:R-:W-:Y:S01]  /*4230*/  HMMA.16816.F32 R20, R144, R160.reuse, RZ ;  /* 0x000000a09014723c */ /* 0x080fe200000018ff */
[----:B------:R-:W-:Y:S02]  /*4240*/  FSEL R67, R27, -INF , P0 ;  /* 0xff8000001b437808 */ /* 0x000fe40000000000 */
[C---:B------:R-:W-:Y:S01]  /*4250*/  ISETP.GT.AND P3, PT, R3.reuse, 0x30, PT ;  /* 0x000000300300780c */ /* 0x040fe20003f64270 */
[--C-:B------:R-:W-:Y:S01]  /*4260*/  FFMA.FTZ R155, R136, c[0x0][0x29c], -R213.reuse ;  /* 0x0000a700889b7a23 */ /* 0x100fe200000108d5 */
[----:B------:R-:W-:Y:S01]  /*4270*/  ISETP.GT.AND P2, PT, R3, 0x31, PT ;  /* 0x000000310300780c */ /* 0x000fe20003f44270 */
[--C-:B------:R-:W-:Y:S01]  /*4280*/  FFMA.FTZ R154, R67, c[0x0][0x29c], -R213.reuse ;  /* 0x0000a700439a7a23 */ /* 0x100fe200000108d5 */
[----:B------:R-:W-:Y:S01]  /*4290*/  FSEL R49, R28, -INF , P3 ;  /* 0xff8000001c317808 */ /* 0x000fe20001800000 */
[C---:B------:R-:W-:Y:S02]  /*42a0*/  HMMA.16816.F32 R24, R156.reuse, R160, RZ ;  /* 0x000000a09c18723c */ /* 0x040fe400000018ff */
[C---:B------:R-:W-:Y:S02]  /*42b0*/  ISETP.GT.AND P1, PT, R2.reuse, 0x30, PT ;  /* 0x000000300200780c */ /* 0x040fe40003f24270 */
[----:B------:R-:W-:Y:S01]  /*42c0*/  ISETP.GT.AND P0, PT, R2, 0x31, PT ;  /* 0x000000310200780c */ /* 0x000fe20003f04270 */
[--C-:B------:R-:W-:Y:S01]  /*42d0*/  FFMA.FTZ R241, R50, c[0x0][0x29c], -R212.reuse ;  /* 0x0000a70032f17a23 */ /* 0x100fe200000108d4 */
[----:B------:R-:W-:Y:S01]  /*42e0*/  FSEL R48, R29, -INF , P2 ;  /* 0xff8000001d307808 */ /* 0x000fe20001000000 */
[----:B------:R-:W-:Y:S01]  /*42f0*/  FFMA.FTZ R240, R49, c[0x0][0x29c], -R212 ;  /* 0x0000a70031f07a23 */ /* 0x000fe200000108d4 */
[----:B------:R-:W-:Y:S01]  /*4300*/  FSEL R66, R30, -INF , P1 ;  /* 0xff8000001e427808 */ /* 0x000fe20000800000 */
[----:B------:R-:W-:Y:S01]  /*4310*/  FFMA.FTZ R160, R151, c[0x0][0x29c], -R210 ;  /* 0x0000a70097a07a23 */ /* 0x000fe200000108d2 */
[----:B------:R-:W-:Y:S02]  /*4320*/  ISETP.GT.AND P1, PT, R2, 0x40, PT ;  /* 0x000000400200780c */ /* 0x000fe40003f24270 */
[----:B------:R-:W-:Y:S01]  /*4330*/  FSEL R64, R31, -INF , P0 ;  /* 0xff8000001f407808 */ /* 0x000fe20000000000 */
[----:B------:R-:W-:Y:S01]  /*4340*/  FFMA.FTZ R239, R48, c[0x0][0x29c], -R212 ;  /* 0x0000a70030ef7a23 */ /* 0x000fe200000108d4 */
[-C--:B------:R-:W-:Y:S01]  /*4350*/  HMMA.16816.F32 R28, R156, R162.reuse, RZ ;  /* 0x000000a29c1c723c */ /* 0x080fe200000018ff */
[----:B------:R-:W-:Y:S01]  /*4360*/  ISETP.GT.AND P0, PT, R2, 0x41, PT ;  /* 0x000000410200780c */ /* 0x000fe20003f04270 */
[--C-:B------:R-:W-:Y:S01]  /*4370*/  FFMA.FTZ R161, R150, c[0x0][0x29c], -R210.reuse ;  /* 0x0000a70096a17a23 */ /* 0x100fe200000108d2 */
[----:B------:R-:W-:Y:S01]  /*4380*/  FSEL R55, R42, -INF , P1 ;  /* 0xff8000002a377808 */ /* 0x000fe20000800000 */
[--C-:B------:R-:W-:Y:S01]  /*4390*/  FFMA.FTZ R150, R66, c[0x0][0x29c], -R213.reuse ;  /* 0x0000a70042967a23 */ /* 0x100fe200000108d5 */
[----:B------:R-:W-:Y:S01]  /*43a0*/  FSEL R54, R43, -INF , P0 ;  /* 0xff8000002b367808 */ /* 0x000fe20000000000 */
[----:B------:R-:W-:Y:S01]  /*43b0*/  MUFU.EX2 R160, R160 ;  /* 0x000000a000a07308 */ /* 0x000fe20000000800 */
[C---:B------:R-:W-:Y:S01]  /*43c0*/  ISETP.GT.AND P1, PT, R2.reuse, 0x50, PT ;  /* 0x000000500200780c */ /* 0x040fe20003f24270 */
[C---:B------:R-:W-:Y:S02]  /*43d0*/  HMMA.16816.F32 R32, R144.reuse, R162, RZ ;  /* 0x000000a29020723c */ /* 0x040fe400000018ff */
[----:B------:R-:W-:Y:S02]  /*43e0*/  ISETP.GT.AND P0, PT, R2, 0x51, PT ;  /* 0x000000510200780c */ /* 0x000fe40003f04270 */
[----:B------:R-:W-:Y:S01]  /*43f0*/  FSEL R53, R46, -INF , P1 ;  /* 0xff8000002e357808 */ /* 0x000fe20000800000 */
[--C-:B------:R-:W-:Y:S01]  /*4400*/  FFMA.FTZ R153, R55, c[0x0][0x29c], -R213.reuse ;  /* 0x0000a70037997a23 */ /* 0x100fe200000108d5 */
[----:B------:R-:W-:Y:S01]  /*4410*/  FSEL R52, R47, -INF , P0 ;  /* 0xff8000002f347808 */ /* 0x000fe20000000000 */
[--C-:B------:R-:W-:Y:S01]  /*4420*/  FFMA.FTZ R143, R54, c[0x0][0x29c], -R213.reuse ;  /* 0x0000a700368f7a23 */ /* 0x100fe200000108d5 */
[C---:B------:R-:W-:Y:S01]  /*4430*/  ISETP.GT.AND P1, PT, R2.reuse, 0x60, PT ;  /* 0x000000600200780c */ /* 0x040fe20003f24270 */
[--C-:B------:R-:W-:Y:S01]  /*4440*/  FFMA.FTZ R163, R53, c[0x0][0x29c], -R213.reuse ;  /* 0x0000a70035a37a23 */ /* 0x100fe200000108d5 */
[----:B------:R-:W-:Y:S02]  /*4450*/  ISETP.GT.AND P0, PT, R2, 0x61, PT ;  /* 0x000000610200780c */ /* 0x000fe40003f04270 */
[C---:B------:R-:W-:Y:S01]  /*4460*/  ISETP.GT.AND P3, PT, R3.reuse, 0x40, PT ;  /* 0x000000400300780c */ /* 0x040fe20003f64270 */
[--C-:B------:R-:W-:Y:S01]  /*4470*/  FFMA.FTZ R151, R52, c[0x0][0x29c], -R213.reuse ;  /* 0x0000a70034977a23 */ /* 0x100fe200000108d5 */
[----:B------:R-:W-:Y:S02]  /*4480*/  ISETP.GT.AND P2, PT, R3, 0x41, PT ;  /* 0x000000410300780c */ /* 0x000fe40003f44270 */
[----:B------:R-:W-:Y:S02]  /*4490*/  FSEL R58, R58, -INF , P1 ;  /* 0xff8000003a3a7808 */ /* 0x000fe40000800000 */
[----:B------:R-:W-:Y:S02]  /*44a0*/  FSEL R59, R59, -INF , P0 ;  /* 0xff8000003b3b7808 */ /* 0x000fe40000000000 */
[----:B------:R-:W-:Y:S01]  /*44b0*/  ISETP.GT.AND P1, PT, R2, 0x70, PT ;  /* 0x000000700200780c */ /* 0x000fe20003f24270 */
[----:B------:R-:W-:Y:S01]  /*44c0*/  FFMA.FTZ R142, R58, c[0x0][0x29c], -R213 ;  /* 0x0000a7003a8e7a23 */ /* 0x000fe200000108d5 */
[----:B------:R-:W-:Y:S01]  /*44d0*/  ISETP.GT.AND P0, PT, R2, 0x71, PT ;  /* 0x000000710200780c */ /* 0x000fe20003f04270 */
[----:B------:R-:W-:Y:S01]  /*44e0*/  FFMA.FTZ R2, R226, c[0x0][0x29c], -R210 ;  /* 0x0000a700e2027a23 */ /* 0x000fe200000108d2 */
        /* <DEDUP_REMOVED lines=8> */
[----:B------:R-:W-:Y:S01]  /*4570*/  FSEL R44, R44, -INF , P3 ;  /* 0xff8000002c2c7808 */ /* 0x000fe20001800000 */
[--C-:B------:R-:W-:Y:S01]  /*4580*/  FFMA.FTZ R215, R181, c[0x0][0x29c], -R211.reuse ;  /* 0x0000a700b5d77a23 */ /* 0x100fe200000108d3 */
[----:B------:R-:W-:Y:S01]  /*4590*/  FSEL R45, R45, -INF , P2 ;  /* 0xff8000002d2d7808 */ /* 0x000fe20001000000 */
[----:B------:R-:W-:Y:S01]  /*45a0*/  FFMA.FTZ R211, R39, c[0x0][0x29c], -R211 ;  /* 0x0000a70027d37a23 */ /* 0x000fe200000108d3 */
[----:B------:R-:W1:Y:S01]  /*45b0*/  MUFU.EX2 R2, R2 ;  /* 0x0000000200027308 */ /* 0x000e620000000800 */
[-C--:B------:R-:W-:Y:S01]  /*45c0*/  HMMA.16816.F32 R36, R144, R164.reuse, RZ ;  /* 0x000000a49024723c */ /* 0x080fe200000018ff */
[--C-:B------:R-:W-:Y:S01]  /*45d0*/  FFMA.FTZ R251, R40, c[0x0][0x29c], -R212.reuse ;  /* 0x0000a70028fb7a23 */ /* 0x100fe200000108d4 */
[----:B------:R-:W-:Y:S01]  /*45e0*/  ISETP.GT.AND P3, PT, R3, 0x60, PT ;  /* 0x000000600300780c */ /* 0x000fe20003f64270 */
[--C-:B------:R-:W-:Y:S01]  /*45f0*/  FFMA.FTZ R252, R41, c[0x0][0x29c], -R212.reuse ;  /* 0x0000a70029fc7a23 */ /* 0x100fe200000108d4 */
[----:B------:R-:W-:Y:S01]  /*4600*/  FSEL R62, R62, -INF , P1 ;  /* 0xff8000003e3e7808 */ /* 0x000fe20000800000 */
[--C-:B------:R-:W-:Y:S01]  /*4610*/  FFMA.FTZ R148, R44, c[0x0][0x29c], -R212.reuse ;  /* 0x0000a7002c947a23 */ /* 0x100fe200000108d4 */
[----:B------:R-:W-:Y:S01]  /*4620*/  FSEL R56, R56, -INF , P3 ;  /* 0xff80000038387808 */ /* 0x000fe20001800000 */
[----:B------:R-:W-:Y:S01]  /*4630*/  FFMA.FTZ R149, R45, c[0x0][0x29c], -R212 ;  /* 0x0000a7002d957a23 */ /* 0x000fe200000108d4 */
[C---:B------:R-:W-:Y:S01]  /*4640*/  HMMA.16816.F32 R40, R156.reuse, R164, RZ ;  /* 0x000000a49c28723c */ /* 0x040fe200000018ff */
[----:B------:R-:W-:Y:S01]  /*4650*/  MUFU.EX2 R211, R211 ;  /* 0x000000d300d37308 */ /* 0x000fe20000000800 */
[----:B------:R-:W-:Y:S02]  /*4660*/  ISETP.GT.AND P3, PT, R3, 0x70, PT ;  /* 0x000000700300780c */ /* 0x000fe40003f64270 */
[----:B------:R-:W-:Y:S01]  /*4670*/  FFMA.FTZ R210, R65, c[0x0][0x29c], -R210 ;  /* 0x0000a70041d27a23 */ /* 0x000fe200000108d2 */
[----:B------:R-:W-:Y:S01]  /*4680*/  FSEL R63, R63, -INF , P0 ;  /* 0xff8000003f3f7808 */ /* 0x000fe20000000000 */
[--C-:B------:R-:W-:Y:S01]  /*4690*/  FFMA.FTZ R162, R56, c[0x0][0x29c], -R212.reuse ;  /* 0x0000a70038a27a23 */ /* 0x100fe200000108d4 */
[----:B------:R-:W-:Y:S01]  /*46a0*/  FSEL R60, R60, -INF , P3 ;  /* 0xff8000003c3c7808 */ /* 0x000fe20001800000 */
[-C--:B------:R-:W-:Y:S01]  /*46b0*/  HMMA.16816.F32 R44, R156, R166.reuse, RZ ;  /* 0x000000a69c2c723c */ /* 0x080fe200000018ff */
[--C-:B------:R-:W-:Y:S01]  /*46c0*/  FFMA.FTZ R164, R64, c[0x0][0x29c], -R213.reuse ;  /* 0x0000a70040a47a23 */ /* 0x100fe200000108d5 */
[----:B------:R-:W-:Y:S01]  /*46d0*/  ISETP.GT.AND P2, PT, R3, 0x61, PT ;  /* 0x000000610300780c */ /* 0x000fe20003f44270 */
[----:B------:R-:W-:Y:S01]  /*46e0*/  MUFU.EX2 R210, R210 ;  /* 0x000000d200d27308 */ /* 0x000fe20000000800 */
[--C-:B------:R-:W-:Y:S01]  /*46f0*/  FFMA.FTZ R141, R60, c[0x0][0x29c], -R212.reuse ;  /* 0x0000a7003c8d7a23 */ /* 0x100fe200000108d4 */
[----:B------:R-:W-:Y:S01]  /*4700*/  PLOP3.LUT P0, PT, PT, PT, UP0, 0x80, 0x0 ;  /* 0x000000000000781c */ /* 0x000fe20003f0f008 */
[--C-:B------:R-:W-:Y:S01]  /*4710*/  FFMA.FTZ R165, R59, c[0x0][0x29c], -R213.reuse ;  /* 0x0000a7003ba57a23 */ /* 0x100fe200000108d5 */
[----:B------:R-:W-:Y:S01]  /*4720*/  FSEL R57, R57, -INF , P2 ;  /* 0xff80000039397808 */ /* 0x000fe20001000000 */
[C---:B------:R-:W-:Y:S02]  /*4730*/  HMMA.16816.F32 R48, R144.reuse, R166, RZ ;  /* 0x000000a69030723c */ /* 0x040fe400000018ff */
[----:B------:R-:W-:Y:S02]  /*4740*/  ISETP.GT.AND P2, PT, R3, 0x71, PT ;  /* 0x000000710300780c */ /* 0x000fe40003f44270 */
[----:B------:R-:W-:Y:S01]  /*4750*/  FFMA.FTZ R181, R57, c[0x0][0x29c], -R212 ;  /* 0x0000a70039b57a23 */ /* 0x000fe200000108d4 */
[----:B------:R-:W-:Y:S01]  /*4760*/  MUFU.EX2 R166, R183 ;  /* 0x000000b700a67308 */ /* 0x000fe20000000800 */
[----:B------:R-:W-:Y:S01]  /*4770*/  FSEL R61, R61, -INF , P2 ;  /* 0xff8000003d3d7808 */ /* 0x000fe20001000000 */
[----:B------:R-:W-:Y:S01]  /*4780*/  IMAD.MOV.U32 R167, RZ, RZ, R152 ;  /* 0x000000ffffa77224 */ /* 0x000fe200078e0098 */
[-C--:B------:R-:W-:Y:S01]  /*4790*/  HMMA.16816.F32 R52, R144, R168.reuse, RZ ;  /* 0x000000a89034723c */ /* 0x080fe200000018ff */
[--C-:B------:R-:W-:Y:S03]  /*47a0*/  FFMA.FTZ R3, R62, c[0x0][0x29c], -R213.reuse ;  /* 0x0000a7003e037a23 */ /* 0x100fe600000108d5 */
[----:B------:R-:W-:Y:S02]  /*47b0*/  FFMA.FTZ R212, R61, c[0x0][0x29c], -R212 ;  /* 0x0000a7003dd47a23 */ /* 0x000fe400000108d4 */
[----:B------:R-:W-:Y:S01]  /*47c0*/  FFMA.FTZ R213, R63, c[0x0][0x29c], -R213 ;  /* 0x0000a7003fd57a23 */ /* 0x000fe200000108d5 */
[----:B------:R-:W-:Y:S01]  /*47d0*/  MUFU.EX2 R183, R248 ;  /* 0x000000f800b77308 */ /* 0x000fe20000000800 */
[C---:B------:R-:W-:Y:S07]  /*47e0*/  HMMA.16816.F32 R56, R156.reuse, R168, RZ ;  /* 0x000000a89c38723c */ /* 0x040fee00000018ff */
[----:B------:R-:W-:Y:S01]  /*47f0*/  IMAD.MOV.U32 R168, RZ, RZ, R153 ;  /* 0x000000ffffa87224 */ /* 0x000fe200078e0099 */
[-C--:B------:R-:W-:Y:S01]  /*4800*/  HMMA.16816.F32 R60, R156, R170.reuse, RZ ;  /* 0x000000aa9c3c723c */ /* 0x080fe200000018ff */
[----:B------:R2:W-:Y:S07]  /*4810*/  MUFU.EX2 R159, R235 ;  /* 0x000000eb009f7308 */ /* 0x0005ee0000000800 */
[----:B------:R-:W-:Y:S01]  /*4820*/  HMMA.16816.F32 R64, R144, R170, RZ ;  /* 0x000000aa9040723c */ /* 0x000fe200000018ff */
[----:B------:R-:W-:Y:S02]  /*4830*/  LDSM.16.M88.4 R144, [R202+0x5080] ;  /* 0x00508000ca90783b */ /* 0x000fe40000000200 */
[----:B------:R-:W-:Y:S04]  /*4840*/  MUFU.EX2 R156, R161 ;  /* 0x000000a1009c7308 */ /* 0x000fe80000000800 */
[----:B------:R-:W-:Y:S01]  /*4850*/  MOV R171, R141 ;  /* 0x0000008d00ab7202 */ /* 0x000fe20000000f00 */
[-C--:B------:R-:W-:Y:S05]  /*4860*/  HMMA.16816.F32 R4, R172, R176.reuse, R4 ;  /* 0x000000b0ac04723c */ /* 0x080fea0000001804 */
[----:B------:R3:W-:Y:S03]  /*4870*/  MUFU.EX2 R161, R234 ;  /* 0x000000ea00a17308 */ /* 0x0007e60000000800 */
[C---:B------:R-:W-:Y:S04]  /*4880*/  HMMA.16816.F32 R8, R184.reuse, R176, R8 ;  /* 0x000000b0b808723c */ /* 0x040fe80000001808 */
[----:B--2---:R-:W-:Y:S03]  /*4890*/  MOV R235, R168 ;  /* 0x000000a800eb7202 */ /* 0x004fe60000000f00 */
[----:B------:R-:W-:Y:S01]  /*48a0*/  MOV R176, R148 ;  /* 0x0000009400b07202 */ /* 0x000fe20000000f00 */
[-C--:B------:R-:W-:Y:S01]  /*48b0*/  HMMA.16816.F32 R12, R184, R178.reuse, R12 ;  /* 0x000000b2b80c723c */ /* 0x080fe2000000180c */
[----:B------:R2:W-:Y:S03]  /*48c0*/  MUFU.EX2 R158, R237 ;  /* 0x000000ed009e7308 */ /* 0x0005e60000000800 */
[----:B------:R-:W-:Y:S04]  /*48d0*/  MOV R177, R154 ;  /* 0x0000009a00b17202 */ /* 0x000fe80000000f00 */
[C---:B------:R-:W-:Y:S03]  /*48e0*/  HMMA.16816.F32 R16, R172.reuse, R178, R16 ;  /* 0x000000b2ac10723c */ /* 0x040fe60000001810 */
[----:B------:R4:W-:Y:S01]  /*48f0*/  MUFU.EX2 R157, R236 ;  /* 0x000000ec009d7308 */ /* 0x0009e20000000800 */
[----:B---3--:R-:W-:Y:S03]  /*4900*/  IMAD.MOV.U32 R234, RZ, RZ, R164 ;  /* 0x000000ffffea7224 */ /* 0x008fe600078e00a4 */
[----:B------:R-:W-:Y:S01]  /*4910*/  IMAD.MOV.U32 R179, RZ, RZ, R142 ;  /* 0x000000ffffb37224 */ /* 0x000fe200078e008e */
[-C--:B------:R-:W-:Y:S04]  /*4920*/  HMMA.16816.F32 R20, R172, R188.reuse, R20 ;  /* 0x000000bcac14723c */ /* 0x080fe80000001814 */
[----:B------:R-:W-:Y:S01]  /*4930*/  IMAD.MOV.U32 R178, RZ, RZ, R149 ;  /* 0x000000ffffb27224 */ /* 0x000fe200078e0095 */
[----:B------:R-:W-:Y:S03]  /*4940*/  MUFU.EX2 R168, R229 ;  /* 0x000000e500a87308 */ /* 0x000fe60000000800 */
[C---:B------:R-:W-:Y:S04]  /*4950*/  HMMA.16816.F32 R24, R184.reuse, R188, R24 ;  /* 0x000000bcb818723c */ /* 0x040fe80000001818 */
[----:B--2---:R-:W-:Y:S03]  /*4960*/  MOV R237, R163 ;  /* 0x000000a300ed7202 */ /* 0x004fe60000000f00 */
[----:B------:R-:W-:Y:S01]  /*4970*/  IMAD.MOV.U32 R188, RZ, RZ, R143 ;  /* 0x000000ffffbc7224 */ /* 0x000fe200078e008f */
[-C--:B------:R-:W-:Y:S01]  /*4980*/  HMMA.16816.F32 R28, R184, R190.reuse, R28 ;  /* 0x000000beb81c723c */ /* 0x080fe2000000181c */
[----:B------:R2:W-:Y:S03]  /*4990*/  MUFU.EX2 R164, R232 ;  /* 0x000000e800a47308 */ /* 0x0005e60000000800 */
[----:B----4-:R-:W-:Y:S01]  /*49a0*/  MOV R236, R188 ;  /* 0x000000bc00ec7202 */ /* 0x010fe20000000f00 */
[----:B------:R-:W-:Y:S03]  /*49b0*/  IMAD.MOV.U32 R189, RZ, RZ, R162 ;  /* 0x000000ffffbd7224 */ /* 0x000fe600078e00a2 */
[C---:B------:R-:W-:Y:S03]  /*49c0*/  HMMA.16816.F32 R32, R172.reuse, R190, R32 ;  /* 0x000000beac20723c */ /* 0x040fe60000001820 */
[----:B------:R3:W-:Y:S04]  /*49d0*/  MUFU.EX2 R169, R217 ;  /* 0x000000d900a97308 */ /* 0x0007e80000000800 */
[----:B------:R-:W-:Y:S01]  /*49e0*/  MOV R191, R135 ;  /* 0x0000008700bf7202 */ /* 0x000fe20000000f00 */
[-C--:B------:R-:W-:Y:S04]  /*49f0*/  HMMA.16816.F32 R36, R172, R192.reuse, R36 ;  /* 0x000000c0ac24723c */ /* 0x080fe80000001824 */
[----:B------:R-:W-:Y:S01]  /*4a00*/  IMAD.MOV.U32 R190, RZ, RZ, R150 ;  /* 0x000000ffffbe7224 */ /* 0x000fe200078e0096 */
[----:B------:R4:W-:Y:S03]  /*4a10*/  MUFU.EX2 R170, R218 ;  /* 0x000000da00aa7308 */ /* 0x0009e60000000800 */
[C---:B------:R-:W-:Y:S04]  /*4a20*/  HMMA.16816.F32 R40, R184.reuse, R192, R40 ;  /* 0x000000c0b828723c */ /* 0x040fe80000001828 */
[----:B--2---:R-:W-:Y:S03]  /*4a30*/  IMAD.MOV.U32 R232, RZ, RZ, R177 ;  /* 0x000000ffffe87224 */ /* 0x004fe600078e00b1 */
[----:B------:R-:W-:Y:S01]  /*4a40*/  MOV R192, R151 ;  /* 0x0000009700c07202 */ /* 0x000fe20000000f00 */
[-C--:B------:R-:W-:Y:S01]  /*4a50*/  HMMA.16816.F32 R44, R184, R194.reuse, R44 ;  /* 0x000000c2b82c723c */ /* 0x080fe2000000182c */
[----:B------:R-:W-:Y:S01]  /*4a60*/  LDSM.16.M88.4 R148, [R202+0x6080] ;  /* 0x00608000ca94783b */ /* 0x000fe20000000200 */
[----:B------:R2:W-:Y:S02]  /*4a70*/  MUFU.EX2 R177, R227 ;  /* 0x000000e300b17308 */ /* 0x0005e40000000800 */
[----:B------:R-:W-:Y:S01]  /*4a80*/  IMAD.MOV.U32 R193, RZ, RZ, R140 ;  /* 0x000000ffffc17224 */ /* 0x000fe200078e008c */
[----:B---3--:R-:W-:Y:S03]  /*4a90*/  MOV R217, R192 ;  /* 0x000000c000d97202 */ /* 0x008fe60000000f00 */
[C---:B------:R-:W-:Y:S04]  /*4aa0*/  HMMA.16816.F32 R48, R172.reuse, R194, R48 ;  /* 0x000000c2ac30723c */ /* 0x040fe80000001830 */
[----:B------:R3:W-:Y:S01]  /*4ab0*/  MUFU.EX2 R163, R233 ;  /* 0x000000e900a37308 */ /* 0x0007e20000000800 */
[----:B----4-:R-:W-:Y:S02]  /*4ac0*/  IMAD.MOV.U32 R218, RZ, RZ, R179 ;  /* 0x000000ffffda7224 */ /* 0x010fe400078e00b3 */
[----:B------:R-:W-:Y:S01]  /*4ad0*/  IMAD.MOV.U32 R195, RZ, RZ, R3 ;  /* 0x000000ffffc37224 */ /* 0x000fe200078e0003 */
[-C--:B------:R-:W-:Y:S04]  /*4ae0*/  HMMA.16816.F32 R52, R172, R196.reuse, R52 ;  /* 0x000000c4ac34723c */ /* 0x080fe80000001834 */
[----:B------:R-:W-:Y:S02]  /*4af0*/  IMAD.SHL.U32 R3, R208, 0x2, RZ ;  /* 0x00000002d0037824 */ /* 0x000fe400078e00ff */
[----:B------:R-:W-:Y:S01]  /*4b00*/  IMAD.MOV.U32 R194, RZ, RZ, R137 ;  /* 0x000000ffffc27224 */ /* 0x000fe200078e0089 */
[----:B------:R-:W-:Y:S01]  /*4b10*/  MUFU.EX2 R192, R243 ;  /* 0x000000f300c07308 */ /* 0x000fe20000000800 */
[C---:B------:R-:W-:Y:S01]  /*4b20*/  HMMA.16816.F32 R56, R184.reuse, R196, R56 ;  /* 0x000000c4b838723c */ /* 0x040fe20000001838 */
[----:B------:R-:W-:Y:S03]  /*4b30*/  LDSM.16.M88.4 R136, [R202+0x4080] ;  /* 0x00408000ca88783b */ /* 0x000fe60000000200 */
[----:B------:R-:W-:Y:S01]  /*4b40*/  IMAD.IADD R140, R0, 0x1, R3 ;  /* 0x00000001008c7824 */ /* 0x000fe200078e0203 */
[----:B--2---:R-:W-:Y:S02]  /*4b50*/  MOV R227, R194 ;  /* 0x000000c200e37202 */ /* 0x004fe40000000f00 */
[----:B------:R-:W-:Y:S01]  /*4b60*/  MOV R197, R155 ;  /* 0x0000009b00c57202 */ /* 0x000fe20000000f00 */
[-C--:B------:R-:W-:Y:S01]  /*4b70*/  HMMA.16816.F32 R60, R184, R198.reuse, R60 ;  /* 0x000000c6b83c723c */ /* 0x080fe2000000183c */
[----:B------:R-:W2:Y:S01]  /*4b80*/  LDSM.16.M88.4 R132, [R140+0x10080] ;  /* 0x010080008c84783b */ /* 0x000ea20000000200 */
[----:B------:R-:W-:Y:S02]  /*4b90*/  MUFU.EX2 R185, R219 ;  /* 0x000000db00b97308 */ /* 0x000fe40000000800 */
[----:B------:R-:W-:Y:S02]  /*4ba0*/  MOV R229, R197 ;  /* 0x000000c500e57202 */ /* 0x000fe40000000f00 */
[----:B---3--:R-:W-:Y:S02]  /*4bb0*/  MOV R233, R190 ;  /* 0x000000be00e97202 */ /* 0x008fe40000000f00 */
[----:B------:R-:W-:Y:S01]  /*4bc0*/  HMMA.16816.F32 R64, R172, R198, R64 ;  /* 0x000000c6ac40723c */ /* 0x000fe20000001840 */
[----:B------:R-:W3:Y:S03]  /*4bd0*/  LDSM.16.M88.4 R140, [R140+0x12080] ;  /* 0x012080008c8c783b */ /* 0x000ee60000000200 */
[----:B------:R4:W5:Y:S03]  /*4be0*/  MUFU.EX2 R175, R225 ;  /* 0x000000e100af7308 */ /* 0x0009660000000800 */
[----:B------:R-:W-:Y:S02]  /*4bf0*/  IMAD.MOV.U32 R199, RZ, RZ, R195 ;  /* 0x000000ffffc77224 */ /* 0x000fe400078e00c3 */
[----:B------:R-:W1:Y:S05]  /*4c00*/  LDSM.16.M88.4 R152, [R202+0x7080] ;  /* 0x00708000ca98783b */ /* 0x000e6a0000000200 */
[----:B------:R5:W-:Y:S10]  /*4c10*/  MUFU.EX2 R174, R228 ;  /* 0x000000e400ae7308 */ /* 0x000bf40000000800 */
[----:B------:R-:W-:Y:S01]  /*4c20*/  MUFU.EX2 R186, R216 ;  /* 0x000000d800ba7308 */ /* 0x000fe20000000800 */
[----:B----4-:R-:W-:Y:S01]  /*4c30*/  IMAD.MOV.U32 R225, RZ, RZ, R165 ;  /* 0x000000ffffe17224 */ /* 0x010fe200078e00a5 */
[-C--:B--2---:R-:W-:Y:S08]  /*4c40*/  HMMA.16816.F32 R4, R132, R136.reuse, R4 ;  /* 0x000000888404723c */ /* 0x084ff00000001804 */
[----:B------:R2:W-:Y:S01]  /*4c50*/  MUFU.EX2 R165, R231 ;  /* 0x000000e700a57308 */ /* 0x0005e20000000800 */
[----:B-----5:R-:W-:Y:S01]  /*4c60*/  IMAD.MOV.U32 R228, RZ, RZ, R193 ;  /* 0x000000ffffe47224 */ /* 0x020fe200078e00c1 */
[C---:B---3--:R-:W-:Y:S08]  /*4c70*/  HMMA.16816.F32 R8, R140.reuse, R136, R8 ;  /* 0x000000888c08723c */ /* 0x048ff00000001808 */
[----:B------:R3:W-:Y:S01]  /*4c80*/  MUFU.EX2 R179, R226 ;  /* 0x000000e200b37308 */ /* 0x0007e20000000800 */
[-C--:B------:R-:W-:Y:S09]  /*4c90*/  HMMA.16816.F32 R12, R140, R138.reuse, R12 ;  /* 0x0000008a8c0c723c */ /* 0x080ff2000000180c */
[----:B------:R-:W-:Y:S01]  /*4ca0*/  MUFU.EX2 R197, R240 ;  /* 0x000000f000c57308 */ /* 0x000fe20000000800 */
[C---:B------:R-:W-:Y:S04]  /*4cb0*/  HMMA.16816.F32 R16, R132.reuse, R138, R16 ;  /* 0x0000008a8410723c */ /* 0x040fe80000001810 */
[----:B--2---:R-:W-:Y:S05]  /*4cc0*/  IMAD.MOV.U32 R231, RZ, RZ, R167 ;  /* 0x000000ffffe77224 */ /* 0x004fea00078e00a7 */
[----:B------:R2:W-:Y:S01]  /*4cd0*/  MUFU.EX2 R167, R230 ;  /* 0x000000e600a77308 */ /* 0x0005e20000000800 */
[-C--:B------:R-:W-:Y:S03]  /*4ce0*/  HMMA.16816.F32 R20, R132, R144.reuse, R20 ;  /* 0x000000908414723c */ /* 0x080fe60000001814 */
[----:B---3--:R-:W-:Y:S01]  /*4cf0*/  MOV R226, R171 ;  /* 0x000000ab00e27202 */ /* 0x008fe20000000f00 */
[----:B------:R-:W-:Y:S04]  /*4d00*/  IMAD.MOV.U32 R171, RZ, RZ, R181 ;  /* 0x000000ffffab7224 */ /* 0x000fe800078e00b5 */
[C---:B------:R-:W-:Y:S01]  /*4d10*/  HMMA.16816.F32 R24, R140.reuse, R144, R24 ;  /* 0x000000908c18723c */ /* 0x040fe20000001818 */
[----:B------:R-:W-:Y:S07]  /*4d20*/  MUFU.EX2 R198, R239 ;  /* 0x000000ef00c67308 */ /* 0x000fee0000000800 */
[-C--:B------:R-:W-:Y:S03]  /*4d30*/  HMMA.16816.F32 R28, R140, R146.reuse, R28 ;  /* 0x000000928c1c723c */ /* 0x080fe6000000181c */
[----:B------:R-:W-:Y:S01]  /*4d40*/  MUFU.EX2 R187, R246 ;  /* 0x000000f600bb7308 */ /* 0x000fe20000000800 */
[----:B--2---:R-:W-:Y:S04]  /*4d50*/  IMAD.MOV.U32 R230, RZ, RZ, R191 ;  /* 0x000000ffffe67224 */ /* 0x004fe800078e00bf */
[C---:B------:R-:W-:Y:S01]  /*4d60*/  HMMA.16816.F32 R32, R132.reuse, R146, R32 ;  /* 0x000000928420723c */ /* 0x040fe20000001820 */
[----:B------:R-:W-:Y:S04]  /*4d70*/  LDSM.16.M88.4 R144, [R203+0x4080] ;  /* 0x00408000cb90783b */ /* 0x000fe80000000200 */
[----:B------:R-:W2:Y:S03]  /*4d80*/  MUFU.EX2 R191, R244 ;  /* 0x000000f400bf7308 */ /* 0x000ea60000000800 */
[-C--:B------:R-:W-:Y:S07]  /*4d90*/  HMMA.16816.F32 R36, R132, R148.reuse, R36 ;  /* 0x000000948424723c */ /* 0x080fee0000001824 */
[----:B------:R-:W-:Y:S01]  /*4da0*/  MUFU.EX2 R190, R245 ;  /* 0x000000f500be7308 */ /* 0x000fe20000000800 */
[C---:B------:R-:W-:Y:S07]  /*4db0*/  HMMA.16816.F32 R40, R140.reuse, R148, R40 ;  /* 0x000000948c28723c */ /* 0x040fee0000001828 */
[----:B------:R-:W-:Y:S01]  /*4dc0*/  IADD3 R148, R3, R0, R205 ;  /* 0x0000000003947210 */ /* 0x000fe20007ffe0cd */
[-C--:B------:R-:W-:Y:S01]  /*4dd0*/  HMMA.16816.F32 R44, R140, R150.reuse, R44 ;  /* 0x000000968c2c723c */ /* 0x080fe2000000182c */
[----:B------:R-:W-:Y:S01]  /*4de0*/  LDS R0, [R214+0x18480] ;  /* 0x01848000d6007984 */ /* 0x000fe20000000800 */
[----:B------:R3:W4:Y:S03]  /*4df0*/  MUFU.EX2 R162, R182 ;  /* 0x000000b600a27308 */ /* 0x0007260000000800 */
[----:B------:R-:W5:Y:S03]  /*4e00*/  LDSM.16.M88.4 R136, [R148+0x10080] ;  /* 0x010080009488783b */ /* 0x000f660000000200 */
[C---:B------:R-:W-:Y:S04]  /*4e10*/  HMMA.16816.F32 R48, R132.reuse, R150, R48 ;  /* 0x000000968430723c */ /* 0x040fe80000001830 */
[----:B------:R2:W2:Y:S01]  /*4e20*/  MUFU.EX2 R181, R220 ;  /* 0x000000dc00b57308 */ /* 0x0004a20000000800 */
[----:B------:R-:W4:Y:S03]  /*4e30*/  LDSM.16.M88.4 R148, [R148+0x12080] ;  /* 0x012080009494783b */ /* 0x000f260000000200 */
[-C--:B-1----:R-:W-:Y:S06]  /*4e40*/  HMMA.16816.F32 R52, R132, R152.reuse, R52 ;  /* 0x000000988434723c */ /* 0x082fec0000001834 */
[----:B------:R-:W-:Y:S02]  /*4e50*/  MUFU.EX2 R194, R242 ;  /* 0x000000f200c27308 */ /* 0x000fe40000000800 */
[C---:B------:R-:W-:Y:S04]  /*4e60*/  HMMA.16816.F32 R56, R140.reuse, R152, R56 ;  /* 0x000000988c38723c */ /* 0x040fe80000001838 */
[----:B---3--:R-:W-:Y:S04]  /*4e70*/  IMAD.MOV.U32 R182, RZ, RZ, R178 ;  /* 0x000000ffffb67224 */ /* 0x008fe800078e00b2 */
[-C--:B------:R-:W-:Y:S01]  /*4e80*/  HMMA.16816.F32 R60, R140, R154.reuse, R60 ;  /* 0x0000009a8c3c723c */ /* 0x080fe2000000183c */
[----:B------:R-:W-:Y:S01]  /*4e90*/  LDSM.16.M88.4 R140, [R203+0x6080] ;  /* 0x00608000cb8c783b */ /* 0x000fe20000000200 */
[----:B------:R-:W1:Y:S02]  /*4ea0*/  MUFU.EX2 R196, R241 ;  /* 0x000000f100c47308 */ /* 0x000e640000000800 */
[----:B--2---:R-:W-:Y:S02]  /*4eb0*/  MOV R220, R189 ;  /* 0x000000bd00dc7202 */ /* 0x004fe40000000f00 */
[----:B------:R-:W-:Y:S02]  /*4ec0*/  MOV R189, R176 ;  /* 0x000000b000bd7202 */ /* 0x000fe40000000f00 */
[----:B------:R-:W-:Y:S01]  /*4ed0*/  HMMA.16816.F32 R64, R132, R154, R64 ;  /* 0x0000009a8440723c */ /* 0x000fe20000001840 */
[----:B------:R-:W2:Y:S03]  /*4ee0*/  LDSM.16.M88.4 R132, [R203+0x5080] ;  /* 0x00508000cb84783b */ /* 0x000ea60000000200 */
[----:B------:R-:W-:Y:S04]  /*4ef0*/  MUFU.EX2 R188, R215 ;  /* 0x000000d700bc7308 */ /* 0x000fe80000000800 */
[-C--:B-----5:R-:W-:Y:S01]  /*4f00*/  HMMA.16816.F32 R4, R136, R144.reuse, R4 ;  /* 0x000000908804723c */ /* 0x0a0fe20000001804 */
[----:B------:R-:W3:Y:S05]  /*4f10*/  LDSM.16.M88.4 R152, [R203+0x7080] ;  /* 0x00708000cb98783b */ /* 0x000eea0000000200 */
[----:B------:R-:W-:Y:S02]  /*4f20*/  MUFU.EX2 R184, R180 ;  /* 0x000000b400b87308 */ /* 0x000fe40000000800 */
[C---:B----4-:R-:W-:Y:S08]  /*4f30*/  HMMA.16816.F32 R8, R148.reuse, R144, R8 ;  /* 0x000000909408723c */ /* 0x050ff00000001808 */
[-C--:B------:R-:W-:Y:S01]  /*4f40*/  HMMA.16816.F32 R12, R148, R146.reuse, R12 ;  /* 0x00000092940c723c */ /* 0x080fe2000000180c */
[----:B------:R-:W-:Y:S07]  /*4f50*/  MUFU.EX2 R178, R238 ;  /* 0x000000ee00b27308 */ /* 0x000fee0000000800 */
[C---:B------:R-:W-:Y:S03]  /*4f60*/  HMMA.16816.F32 R16, R136.reuse, R146, R16 ;  /* 0x000000928810723c */ /* 0x040fe60000001810 */
[----:B------:R-:W-:Y:S01]  /*4f70*/  MUFU.EX2 R146, R227 ;  /* 0x000000e300927308 */ /* 0x000fe20000000800 */
[--C-:B------:R-:W-:Y:S02]  /*4f80*/  FADD.FTZ R4, R4, -R0.reuse ;  /* 0x8000000004047221 */ /* 0x100fe40000010000 */
[--C-:B------:R-:W-:Y:S02]  /*4f90*/  FADD.FTZ R5, R5, -R0.reuse ;  /* 0x8000000005057221 */ /* 0x100fe40000010000 */
[-C--:B--2---:R-:W-:Y:S05]  /*4fa0*/  HMMA.16816.F32 R20, R136, R132.reuse, R20 ;  /* 0x000000848814723c */ /* 0x084fea0000001814 */
[----:B------:R-:W-:Y:S03]  /*4fb0*/  MUFU.EX2 R172, R247 ;  /* 0x000000f700ac7308 */ /* 0x000fe60000000800 */
[C---:B------:R-:W-:Y:S07]  /*4fc0*/  HMMA.16816.F32 R24, R148.reuse, R132, R24 ;  /* 0x000000849418723c */ /* 0x040fee0000001818 */
[----:B------:R-:W-:Y:S01]  /*4fd0*/  MUFU.EX2 R195, R251 ;  /* 0x000000fb00c37308 */ /* 0x000fe20000000800 */
[----:B------:R-:W-:Y:S01]  /*4fe0*/  FMUL.FTZ R133, R2, R4 ;  /* 0x0000000402857220 */ /* 0x000fe20000410000 */
[-C--:B------:R-:W-:Y:S03]  /*4ff0*/  HMMA.16816.F32 R28, R148, R134.reuse, R28 ;  /* 0x00000086941c723c */ /* 0x080fe6000000181c */
[----:B------:R-:W-:Y:S02]  /*5000*/  FMUL.FTZ R132, R175, R5 ;  /* 0x00000005af847220 */ /* 0x000fe40000410000 */
[--C-:B------:R-:W-:Y:S03]  /*5010*/  FADD.FTZ R16, R16, -R0.reuse ;  /* 0x8000000010107221 */ /* 0x100fe60000010000 */
[C---:B------:R-:W-:Y:S01]  /*5020*/  HMMA.16816.F32 R32, R136.reuse, R134, R32 ;  /* 0x000000868820723c */ /* 0x040fe20000001820 */
[----:B------:R-:W-:Y:S03]  /*5030*/  MUFU.EX2 R193, R252 ;  /* 0x000000fc00c17308 */ /* 0x000fe60000000800 */
[--C-:B------:R-:W-:Y:S02]  /*5040*/  FADD.FTZ R17, R17, -R0.reuse ;  /* 0x8000000011117221 */ /* 0x100fe40000010000 */
[--C-:B------:R-:W-:Y:S02]  /*5050*/  FADD.FTZ R20, R20, -R0.reuse ;  /* 0x8000000014147221 */ /* 0x100fe40000010000 */
[-C--:B------:R-:W-:Y:S03]  /*5060*/  HMMA.16816.F32 R36, R136, R140.reuse, R36 ;  /* 0x0000008c8824723c */ /* 0x080fe60000001824 */
[----:B------:R-:W-:Y:S01]  /*5070*/  MUFU.EX2 R189, R189 ;  /* 0x000000bd00bd7308 */ /* 0x000fe20000000800 */
[--C-:B------:R-:W-:Y:S02]  /*5080*/  FADD.FTZ R21, R21, -R0.reuse ;  /* 0x8000000015157221 */ /* 0x100fe40000010000 */
[----:B------:R-:W-:Y:S02]  /*5090*/  FMUL.FTZ R16, R170, R16 ;  /* 0x00000010aa107220 */ /* 0x000fe40000410000 */
[C---:B------:R-:W-:Y:S04]  /*50a0*/  HMMA.16816.F32 R40, R148.reuse, R140, R40 ;  /* 0x0000008c9428723c */ /* 0x040fe80000001828 */
[----:B------:R-:W-:Y:S01]  /*50b0*/  FMUL.FTZ R17, R169, R17 ;  /* 0x00000011a9117220 */ /* 0x000fe20000410000 */
[----:B------:R-:W2:Y:S01]  /*50c0*/  MUFU.EX2 R182, R182 ;  /* 0x000000b600b67308 */ /* 0x000ea20000000800 */
[----:B------:R-:W-:Y:S01]  /*50d0*/  FMUL.FTZ R20, R166, R20 ;  /* 0x00000014a6147220 */ /* 0x000fe20000410000 */
        /* <DEDUP_REMOVED lines=8> */
[--C-:B------:R-:W-:Y:S02]  /*5160*/  FADD.FTZ R4, R37, -R0.reuse ;  /* 0x8000000025047221 */ /* 0x100fe40000010000 */
[-C--:B---3--:R-:W-:Y:S01]  /*5170*/  HMMA.16816.F32 R52, R136, R152.reuse, R52 ;  /* 0x000000988834723c */ /* 0x088fe20000001834 */
[----:B------:R-:W3:Y:S03]  /*5180*/  MUFU.EX2 R143, R228 ;  /* 0x000000e4008f7308 */ /* 0x000ee60000000800 */
[----:B------:R-:W-:Y:S01]  /*5190*/  FMUL.FTZ R5, R158, R5 ;  /* 0x000000059e057220 */ /* 0x000fe20000410000 */
[C---:B------:R-:W-:Y:S01]  /*51a0*/  F2FP.PACK_AB R158, R157.reuse, R158 ;  /* 0x0000009e9d9e723e */ /* 0x040fe200000000ff */
[----:B------:R-:W-:Y:S02]  /*51b0*/  FMUL.FTZ R4, R157, R4 ;  /* 0x000000049d047220 */ /* 0x000fe40000410000 */
[C---:B------:R-:W-:Y:S03]  /*51c0*/  HMMA.16816.F32 R56, R148.reuse, R152, R56 ;  /* 0x000000989438723c */ /* 0x040fe60000001838 */
[----:B------:R-:W-:Y:S01]  /*51d0*/  MUFU.EX2 R142, R229 ;  /* 0x000000e5008e7308 */ /* 0x000fe20000000800 */
[----:B------:R-:W-:Y:S01]  /*51e0*/  FMUL.FTZ R32, R160, R32 ;  /* 0x00000020a0207220 */ /* 0x000fe20000410000 */
[C---:B------:R-:W-:Y:S01]  /*51f0*/  F2FP.PACK_AB R160, R156.reuse, R160 ;  /* 0x000000a09ca0723e */ /* 0x040fe200000000ff */
[----:B------:R-:W-:Y:S01]  /*5200*/  FMUL.FTZ R33, R156, R33 ;  /* 0x000000219c217220 */ /* 0x000fe20000410000 */
[----:B------:R-:W-:Y:S01]  /*5210*/  F2FP.PACK_AB R153, R175, R2 ;  /* 0x00000002af99723e */ /* 0x000fe200000000ff */
[-C--:B------:R-:W-:Y:S01]  /*5220*/  HMMA.16816.F32 R60, R148, R154.reuse, R60 ;  /* 0x0000009a943c723c */ /* 0x080fe2000000183c */
[----:B------:R-:W4:Y:S03]  /*5230*/  LDS R2, [R214+0x184a0] ;  /* 0x0184a000d6027984 */ /* 0x000f260000000800 */
[----:B------:R-:W-:Y:S01]  /*5240*/  F2FP.PACK_AB R156, R4, R5 ;  /* 0x00000005049c723e */ /* 0x000fe200000000ff */
[--C-:B------:R-:W-:Y:S01]  /*5250*/  FADD.FTZ R48, R48, -R0.reuse ;  /* 0x8000000030307221 */ /* 0x100fe20000010000 */
[----:B------:R-:W-:Y:S01]  /*5260*/  F2FP.PACK_AB R152, R17, R16 ;  /* 0x000000101198723e */ /* 0x000fe200000000ff */
[--C-:B------:R-:W-:Y:S01]  /*5270*/  FADD.FTZ R49, R49, -R0.reuse ;  /* 0x8000000031317221 */ /* 0x100fe20000010000 */
[----:B------:R-:W-:Y:S01]  /*5280*/  HMMA.16816.F32 R64, R136, R154, R64 ;  /* 0x0000009a8840723c */ /* 0x000fe20000001840 */
[----:B------:R-:W-:Y:S03]  /*5290*/  MUFU.EX2 R139, R230 ;  /* 0x000000e6008b7308 */ /* 0x000fe60000000800 */
[--C-:B------:R-:W-:Y:S01]  /*52a0*/  FADD.FTZ R52, R52, -R0.reuse ;  /* 0x8000000034347221 */ /* 0x100fe20000010000 */
[----:B------:R-:W-:Y:S01]  /*52b0*/  F2FP.PACK_AB R151, R169, R170 ;  /* 0x000000aaa997723e */ /* 0x000fe200000000ff */
[--C-:B------:R-:W-:Y:S01]  /*52c0*/  FADD.FTZ R53, R53, -R0.reuse ;  /* 0x8000000035357221 */ /* 0x100fe20000010000 */
[----:B------:R-:W-:Y:S01]  /*52d0*/  F2FP.PACK_AB R155, R33, R32 ;  /* 0x00000020219b723e */ /* 0x000fe200000000ff */
[----:B------:R-:W-:Y:S01]  /*52e0*/  FMUL.FTZ R52, R163, R52 ;  /* 0x00000034a3347220 */ /* 0x000fe20000410000 */
[----:B------:R-:W-:Y:S02]  /*52f0*/  F2FP.PACK_AB R150, R132, R133 ;  /* 0x000000858496723e */ /* 0x000fe400000000ff */
[----:B------:R-:W-:Y:S01]  /*5300*/  MUFU.EX2 R136, R231 ;  /* 0x000000e700887308 */ /* 0x000fe20000000800 */
[----:B------:R-:W-:Y:S01]  /*5310*/  FMUL.FTZ R53, R164, R53 ;  /* 0x00000035a4357220 */ /* 0x000fe20000410000 */
[----:B------:R-:W-:Y:S01]  /*5320*/  F2FP.PACK_AB R17, R192, R191 ;  /* 0x000000bfc011723e */ /* 0x000fe200000000ff */
[----:B------:R-:W-:Y:S01]  /*5330*/  FMUL.FTZ R48, R159, R48 ;  /* 0x000000309f307220 */ /* 0x000fe20000410000 */
[C---:B------:R-:W-:Y:S01]  /*5340*/  F2FP.PACK_AB R149, R162.reuse, R166 ;  /* 0x000000a6a295723e */ /* 0x040fe200000000ff */
[----:B------:R-:W-:Y:S01]  /*5350*/  FMUL.FTZ R49, R161, R49 ;  /* 0x00000031a1317220 */ /* 0x000fe20000410000 */
[----:B------:R-:W-:Y:S01]  /*5360*/  F2FP.PACK_AB R148, R53, R52 ;  /* 0x000000343594723e */ /* 0x000fe200000000ff */
[----:B------:R-:W-:Y:S01]  /*5370*/  FMUL.FTZ R21, R162, R21 ;  /* 0x00000015a2157220 */ /* 0x000fe20000410000 */
[----:B------:R-:W-:Y:S02]  /*5380*/  F2FP.PACK_AB R52, R177, R174 ;  /* 0x000000aeb134723e */ /* 0x000fe400000000ff */
[----:B------:R-:W-:Y:S01]  /*5390*/  MUFU.EX2 R133, R232 ;  /* 0x000000e800857308 */ /* 0x000fe20000000800 */
[----:B------:R-:W-:Y:S02]  /*53a0*/  F2FP.PACK_AB R144, R49, R48 ;  /* 0x000000303190723e */ /* 0x000fe400000000ff */
[--C-:B------:R-:W-:Y:S01]  /*53b0*/  FADD.FTZ R5, R65, -R0.reuse ;  /* 0x8000000041057221 */ /* 0x100fe20000010000 */
[----:B------:R-:W-:Y:S01]  /*53c0*/  F2FP.PACK_AB R65, R168, R167 ;  /* 0x000000a7a841723e */ /* 0x000fe200000000ff */
[----:B------:R-:W-:Y:S01]  /*53d0*/  FADD.FTZ R64, R64, -R0 ;  /* 0x8000000040407221 */ /* 0x000fe20000010000 */
[----:B------:R-:W-:Y:S01]  /*53e0*/  F2FP.PACK_AB R49, R181, R179 ;  /* 0x000000b3b531723e */ /* 0x000fe200000000ff */
[----:B------:R-:W-:Y:S01]  /*53f0*/  FMUL.FTZ R5, R210, R5 ;  /* 0x00000005d2057220 */ /* 0x000fe20000410000 */
[----:B------:R-:W-:Y:S02]  /*5400*/  F2FP.PACK_AB R48, R186, R185 ;  /* 0x000000b9ba30723e */ /* 0x000fe400000000ff */
[----:B------:R-:W-:Y:S01]  /*5410*/  MUFU.EX2 R53, R234 ;  /* 0x000000ea00357308 */ /* 0x000fe20000000800 */
[----:B-1----:R-:W-:Y:S01]  /*5420*/  F2FP.PACK_AB R16, R196, R194 ;  /* 0x000000c2c410723e */ /* 0x002fe200000000ff */
[--C-:B----4-:R-:W-:Y:S01]  /*5430*/  FADD.FTZ R4, R6, -R2.reuse ;  /* 0x8000000206047221 */ /* 0x110fe20000010000 */
[----:B------:R-:W-:Y:S01]  /*5440*/  F2FP.PACK_AB R154, R21, R20 ;  /* 0x00000014159a723e */ /* 0x000fe200000000ff */
[--C-:B------:R-:W-:Y:S01]  /*5450*/  FADD.FTZ R0, R7, -R2.reuse ;  /* 0x8000000207007221 */ /* 0x100fe20000010000 */
[----:B--2---:R-:W-:Y:S01]  /*5460*/  F2FP.PACK_AB R7, R182, R189 ;  /* 0x000000bdb607723e */ /* 0x004fe200000000ff */
[----:B------:R-:W-:Y:S01]  /*5470*/  FMUL.FTZ R4, R167, R4 ;  /* 0x00000004a7047220 */ /* 0x000fe20000410000 */
[----:B------:R-:W-:Y:S01]  /*5480*/  F2FP.PACK_AB R21, R211, R183 ;  /* 0x000000b7d315723e */ /* 0x000fe200000000ff */
[----:B------:R-:W-:Y:S01]  /*5490*/  FMUL.FTZ R0, R168, R0 ;  /* 0x00000000a8007220 */ /* 0x000fe20000410000 */
[----:B------:R-:W-:Y:S01]  /*54a0*/  F2FP.PACK_AB R137, R210, R165 ;  /* 0x000000a5d289723e */ /* 0x000fe200000000ff */
[----:B------:R-:W-:Y:S01]  /*54b0*/  FMUL.FTZ R6, R165, R64 ;  /* 0x00000040a5067220 */ /* 0x000fe20000410000 */
[----:B------:R-:W-:Y:S01]  /*54c0*/  MUFU.EX2 R37, R235 ;  /* 0x000000eb00257308 */ /* 0x000fe20000000800 */
[--C-:B------:R-:W-:Y:S01]  /*54d0*/  FADD.FTZ R22, R22, -R2.reuse ;  /* 0x8000000216167221 */ /* 0x100fe20000010000 */
[----:B------:R-:W-:Y:S01]  /*54e0*/  F2FP.PACK_AB R138, R0, R4 ;  /* 0x00000004008a723e */ /* 0x000fe200000000ff */
[--C-:B------:R-:W-:Y:S01]  /*54f0*/  FADD.FTZ R4, R19, -R2.reuse ;  /* 0x8000000213047221 */ /* 0x100fe20000010000 */
[----:B------:R-:W1:Y:S01]  /*5500*/  LDS R0, [R214+0x18580] ;  /* 0x01858000d6007984 */ /* 0x000e620000000800 */
[----:B------:R-:W-:Y:S01]  /*5510*/  F2FP.PACK_AB R145, R5, R6 ;  /* 0x000000060591723e */ /* 0x000fe200000000ff */
[--C-:B------:R-:W-:Y:S02]  /*5520*/  FADD.FTZ R5, R18, -R2.reuse ;  /* 0x8000000212057221 */ /* 0x100fe40000010000 */
[----:B------:R-:W-:Y:S02]  /*5530*/  FMUL.FTZ R4, R177, R4 ;  /* 0x00000004b1047220 */ /* 0x000fe40000410000 */
[----:B------:R-:W-:Y:S01]  /*5540*/  FMUL.FTZ R5, R174, R5 ;  /* 0x00000005ae057220 */ /* 0x000fe20000410000 */
[----:B------:R-:W-:Y:S01]  /*5550*/  MUFU.EX2 R64, R233 ;  /* 0x000000e900407308 */ /* 0x000fe20000000800 */
[--C-:B------:R-:W-:Y:S02]  /*5560*/  FADD.FTZ R23, R23, -R2.reuse ;  /* 0x8000000217177221 */ /* 0x100fe40000010000 */
[--C-:B------:R-:W-:Y:S01]  /*5570*/  FADD.FTZ R34, R34, -R2.reuse ;  /* 0x8000000222227221 */ /* 0x100fe20000010000 */
[----:B------:R-:W-:Y:S01]  /*5580*/  F2FP.PACK_AB R135, R4, R5 ;  /* 0x000000050487723e */ /* 0x000fe200000000ff */
[--C-:B------:R-:W-:Y:S01]  /*5590*/  FADD.FTZ R4, R35, -R2.reuse ;  /* 0x8000000223047221 */ /* 0x100fe20000010000 */
[----:B------:R-:W-:Y:S01]  /*55a0*/  F2FP.PACK_AB R35, R184, R188 ;  /* 0x000000bcb823723e */ /* 0x000fe200000000ff */
        /* <DEDUP_REMOVED lines=9> */
[----:B------:R-:W-:Y:S02]  /*5640*/  FADD.FTZ R67, R67, -R2 ;  /* 0x8000000243437221 */ /* 0x000fe40000010000 */
[----:B------:R-:W-:Y:S02]  /*5650*/  FMUL.FTZ R34, R185, R34 ;  /* 0x00000022b9227220 */ /* 0x000fe40000410000 */
[----:B------:R-:W-:Y:S02]  /*5660*/  FMUL.FTZ R4, R186, R4 ;  /* 0x00000004ba047220 */ /* 0x000fe40000410000 */
[----:B------:R-:W-:Y:S02]  /*5670*/  FMUL.FTZ R22, R179, R22 ;  /* 0x00000016b3167220 */ /* 0x000fe40000410000 */
[----:B------:R-:W-:Y:S01]  /*5680*/  FMUL.FTZ R23, R181, R23 ;  /* 0x00000017b5177220 */ /* 0x000fe20000410000 */
[----:B------:R-:W-:Y:S01]  /*5690*/  F2FP.PACK_AB R134, R4, R34 ;  /* 0x000000220486723e */ /* 0x000fe200000000ff */
[----:B------:R-:W2:Y:S01]  /*56a0*/  MUFU.EX2 R176, R249 ;  /* 0x000000f900b07308 */ /* 0x000ea20000000800 */
[----:B---3--:R-:W-:Y:S01]  /*56b0*/  F2FP.PACK_AB R4, R143, R146 ;  /* 0x000000928f04723e */ /* 0x008fe200000000ff */
[--C-:B-1----:R-:W-:Y:S01]  /*56c0*/  FADD.FTZ R2, R12, -R0.reuse ;  /* 0x800000000c027221 */ /* 0x102fe20000010000 */
[----:B------:R-:W-:Y:S01]  /*56d0*/  F2FP.PACK_AB R12, R190, R187 ;  /* 0x000000bbbe0c723e */ /* 0x000fe200000000ff */
        /* <DEDUP_REMOVED lines=14> */
[--C-:B------:R-:W-:Y:S01]  /*57c0*/  FADD.FTZ R45, R45, -R0.reuse ;  /* 0x800000002d2d7221 */ /* 0x100fe20000010000 */
[----:B--2---:R-:W-:Y:S01]  /*57d0*/  F2FP.PACK_AB R22, R176, R173 ;  /* 0x000000adb016723e */ /* 0x004fe200000000ff */
[--C-:B------:R-:W-:Y:S02]  /*57e0*/  FADD.FTZ R56, R56, -R0.reuse ;  /* 0x8000000038387221 */ /* 0x100fe40000010000 */
[--C-:B------:R-:W-:Y:S02]  /*57f0*/  FADD.FTZ R57, R57, -R0.reuse ;  /* 0x8000000039397221 */ /* 0x100fe40000010000 */
[--C-:B------:R-:W-:Y:S01]  /*5800*/  FADD.FTZ R60, R60, -R0.reuse ;  /* 0x800000003c3c7221 */ /* 0x100fe20000010000 */
[----:B------:R-:W-:Y:S01]  /*5810*/  MUFU.EX2 R19, R218 ;  /* 0x000000da00137308 */ /* 0x000fe20000000800 */
        /* <DEDUP_REMOVED lines=8> */
[----:B------:R-:W-:Y:S01]  /*58a0*/  F2FP.PACK_AB R32, R13, R2 ;  /* 0x000000020d20723e */ /* 0x000fe200000000ff */
[----:B------:R-:W-:Y:S01]  /*58b0*/  FMUL.FTZ R2, R197, R28 ;  /* 0x0000001cc5027220 */ /* 0x000fe20000410000 */
[----:B------:R-:W-:Y:S01]  /*58c0*/  MUFU.EX2 R180, R220 ;  /* 0x000000dc00b47308 */ /* 0x000fe20000000800 */
[----:B------:R-:W-:Y:S01]  /*58d0*/  STS [R222], R151 ;  /* 0x00000097de007388 */ /* 0x000fe20000000800 */
[----:B------:R-:W-:Y:S02]  /*58e0*/  FMUL.FTZ R13, R198, R29 ;  /* 0x0000001dc60d7220 */ /* 0x000fe40000410000 */
        /* <DEDUP_REMOVED lines=8> */
[----:B------:R-:W2:Y:S01]  /*5970*/  MUFU.EX2 R171, R171 ;  /* 0x000000ab00ab7308 */ /* 0x000ea20000000800 */
        /* <DEDUP_REMOVED lines=9> */
[----:B------:R-:W-:Y:S01]  /*5a10*/  MUFU.EX2 R147, R226 ;  /* 0x000000e200937308 */ /* 0x000fe20000000800 */
[----:B------:R-:W-:Y:S01]  /*5a20*/  F2FP.PACK_AB R8, R193, R195 ;  /* 0x000000c3c108723e */ /* 0x000fe200000000ff */
[----:B------:R-:W-:Y:S01]  /*5a30*/  STS [R224], R149 ;  /* 0x00000095e0007388 */ /* 0x000fe20000000800 */
[----:B------:R-:W-:Y:S01]  /*5a40*/  F2FP.PACK_AB R29, R25, R24 ;  /* 0x00000018191d723e */ /* 0x000fe200000000ff */
[----:B------:R-:W-:Y:S01]  /*5a50*/  FMUL.FTZ R24, R193, R41 ;  /* 0x00000029c1187220 */ /* 0x000fe20000410000 */
[----:B------:R-:W-:Y:S01]  /*5a60*/  F2FP.PACK_AB R38, R39, R38 ;  /* 0x000000262726723e */ /* 0x000fe200000000ff */
[----:B------:R-:W-:Y:S01]  /*5a70*/  STS [R224+0x400], R49 ;  /* 0x00040031e0007388 */ /* 0x000fe20000000800 */
[--C-:B-1----:R-:W-:Y:S02]  /*5a80*/  FADD.FTZ R11, R11, -R0.reuse ;  /* 0x800000000b0b7221 */ /* 0x102fe40000010000 */
[--C-:B------:R-:W-:Y:S01]  /*5a90*/  FADD.FTZ R15, R15, -R0.reuse ;  /* 0x800000000f0f7221 */ /* 0x100fe20000010000 */
[----:B------:R-:W-:Y:S01]  /*5aa0*/  STS [R223], R160 ;  /* 0x000000a0df007388 */ /* 0x000fe20000000800 */
[--C-:B------:R-:W-:Y:S01]  /*5ab0*/  FADD.FTZ R31, R31, -R0.reuse ;  /* 0x800000001f1f7221 */ /* 0x100fe20000010000 */
[----:B------:R-:W-:Y:S01]  /*5ac0*/  F2FP.PACK_AB R24, R24, R40 ;  /* 0x000000281818723e */ /* 0x000fe200000000ff */
[----:B------:R-:W-:Y:S01]  /*5ad0*/  FMUL.FTZ R25, R182, R45 ;  /* 0x0000002db6197220 */ /* 0x000fe20000410000 */
[----:B------:R-:W-:Y:S01]  /*5ae0*/  STS [R223+0x400], R48 ;  /* 0x00040030df007388 */ /* 0x000fe20000000800 */
[----:B---3--:R-:W-:Y:S01]  /*5af0*/  F2FP.PACK_AB R4, R133, R136 ;  /* 0x000000888504723e */ /* 0x008fe200000000ff */
[----:B------:R-:W1:Y:S01]  /*5b00*/  MUFU.EX2 R212, R212 ;  /* 0x000000d400d47308 */ /* 0x000e620000000800 */
[----:B--2---:R-:W-:Y:S01]  /*5b10*/  F2FP.PACK_AB R5, R171, R180 ;  /* 0x000000b4ab05723e */ /* 0x004fe200000000ff */
[----:B------:R-:W-:Y:S01]  /*5b20*/  STS [R224+0x2000], R16 ;  /* 0x00200010e0007388 */ /* 0x000fe20000000800 */
[----:B----4-:R-:W-:Y:S01]  /*5b30*/  F2FP.PACK_AB R2, R53, R64 ;  /* 0x000000403502723e */ /* 0x010fe200000000ff */
[--C-:B------:R-:W-:Y:S01]  /*5b40*/  FADD.FTZ R10, R10, -R0.reuse ;  /* 0x800000000a0a7221 */ /* 0x100fe20000010000 */
[----:B------:R-:W-:Y:S01]  /*5b50*/  F2FP.PACK_AB R25, R25, R44 ;  /* 0x0000002c1919723e */ /* 0x000fe200000000ff */
[----:B------:R2:W-:Y:S01]  /*5b60*/  STS [R224+0x2400], R4 ;  /* 0x00240004e0007388 */ /* 0x0005e20000000800 */
[--C-:B------:R-:W-:Y:S02]  /*5b70*/  FADD.FTZ R26, R26, -R0.reuse ;  /* 0x800000001a1a7221 */ /* 0x100fe40000010000 */
[----:B------:R-:W-:Y:S01]  /*5b80*/  FMUL.FTZ R10, R146, R10 ;  /* 0x0000000a920a7220 */ /* 0x000fe20000410000 */
[----:B------:R3:W-:Y:S01]  /*5b90*/  STS [R223+0x2400], R2 ;  /* 0x00240002df007388 */ /* 0x0007e20000000800 */
[----:B------:R-:W-:Y:S01]  /*5ba0*/  FMUL.FTZ R26, R136, R26 ;  /* 0x0000001a881a7220 */ /* 0x000fe20000410000 */
[----:B------:R-:W-:Y:S01]  /*5bb0*/  MUFU.EX2 R12, R199 ;  /* 0x000000c7000c7308 */ /* 0x000fe20000000800 */
        /* <DEDUP_REMOVED lines=8> */
[----:B------:R-:W4:Y:S01]  /*5c40*/  MUFU.EX2 R213, R213 ;  /* 0x000000d500d57308 */ /* 0x000f220000000800 */
[----:B-1----:R-:W-:Y:S01]  /*5c50*/  F2FP.PACK_AB R6, R212, R147 ;  /* 0x00000093d406723e */ /* 0x002fe200000000ff */
[----:B------:R-:W-:Y:S01]  /*5c60*/  FMUL.FTZ R46, R34, R46 ;  /* 0x0000002e222e7220 */ /* 0x000fe20000410000 */
[----:B------:R-:W-:Y:S01]  /*5c70*/  STS [R222+0x4000], R141 ;  /* 0x0040008dde007388 */ /* 0x000fe20000000800 */
[--C-:B------:R-:W-:Y:S02]  /*5c80*/  FADD.FTZ R58, R58, -R0.reuse ;  /* 0x800000003a3a7221 */ /* 0x100fe40000010000 */
[----:B------:R-:W-:Y:S01]  /*5c90*/  FMUL.FTZ R56, R180, R56 ;  /* 0x00000038b4387220 */ /* 0x000fe20000410000 */
        /* <DEDUP_REMOVED lines=11> */
[----:B------:R-:W-:Y:S01]  /*5d50*/  F2FP.PACK_AB R54, R55, R54 ;  /* 0x000000363736723e */ /* 0x000fe200000000ff */
[----:B------:R-:W-:Y:S02]  /*5d60*/  FMUL.FTZ R28, R171, R57 ;  /* 0x00000039ab1c7220 */ /* 0x000fe40000410000 */
[----:B------:R-:W-:Y:S01]  /*5d70*/  STS [R222+0x6000], R7 ;  /* 0x00600007de007388 */ /* 0x000fe20000000800 */
[--C-:B------:R-:W-:Y:S01]  /*5d80*/  FADD.FTZ R62, R62, -R0.reuse ;  /* 0x800000003e3e7221 */ /* 0x100fe20000010000 */
[----:B------:R-:W-:Y:S01]  /*5d90*/  F2FP.PACK_AB R66, R67, R66 ;  /* 0x000000424342723e */ /* 0x000fe200000000ff */
[--C-:B------:R-:W-:Y:S01]  /*5da0*/  FADD.FTZ R63, R63, -R0.reuse ;  /* 0x800000003f3f7221 */ /* 0x100fe20000010000 */
[----:B------:R-:W-:Y:S01]  /*5db0*/  STS [R224+0x4000], R140 ;  /* 0x0040008ce0007388 */ /* 0x000fe20000000800 */
[----:B------:R-:W-:Y:S01]  /*5dc0*/  FMUL.FTZ R60, R147, R60 ;  /* 0x0000003c933c7220 */ /* 0x000fe20000410000 */
[----:B------:R-:W-:Y:S01]  /*5dd0*/  F2FP.PACK_AB R28, R28, R56 ;  /* 0x000000381c1c723e */ /* 0x000fe200000000ff */
[----:B------:R-:W-:Y:S01]  /*5de0*/  FMUL.FTZ R61, R212, R61 ;  /* 0x0000003dd43d7220 */ /* 0x000fe20000410000 */
[----:B------:R-:W-:Y:S04]  /*5df0*/  STS [R224+0x4400], R22 ;  /* 0x00440016e0007388 */ /* 0x000fe80000000800 */
[----:B------:R-:W-:Y:S01]  /*5e00*/  STS [R223+0x4000], R137 ;  /* 0x00400089df007388 */ /* 0x000fe20000000800 */
[----:B------:R-:W-:Y:S03]  /*5e10*/  F2FP.PACK_AB R61, R61, R60 ;  /* 0x0000003c3d3d723e */ /* 0x000fe600000000ff */
[----:B------:R-:W-:Y:S01]  /*5e20*/  STS [R223+0x4400], R21 ;  /* 0x00440015df007388 */ /* 0x000fe20000000800 */
[--C-:B-1----:R-:W-:Y:S03]  /*5e30*/  FADD.FTZ R4, R14, -R0.reuse ;  /* 0x800000000e047221 */ /* 0x102fe60000010000 */
[----:B------:R1:W-:Y:S01]  /*5e40*/  STS [R224+0x6000], R5 ;  /* 0x00600005e0007388 */ /* 0x0003e20000000800 */
[----:B--2---:R-:W-:Y:S01]  /*5e50*/  F2FP.PACK_AB R2, R18, R19 ;  /* 0x000000131202723e */ /* 0x004fe200000000ff */
[----:B------:R-:W-:Y:S02]  /*5e60*/  FMUL.FTZ R4, R142, R4 ;  /* 0x000000048e047220 */ /* 0x000fe40000410000 */
[----:B------:R-:W-:Y:S02]  /*5e70*/  FMUL.FTZ R19, R19, R58 ;  /* 0x0000003a13137220 */ /* 0x000fe40000410000 */
[----:B------:R4:W-:Y:S04]  /*5e80*/  STS [R224+0x6400], R2 ;  /* 0x00640002e0007388 */ /* 0x0009e80000000800 */
[----:B------:R2:W-:Y:S01]  /*5e90*/  STS [R223+0x6000], R6 ;  /* 0x00600006df007388 */ /* 0x0005e20000000800 */
[----:B-1----:R-:W-:Y:S05]  /*5ea0*/  FMUL.FTZ R5, R143, R11 ;  /* 0x0000000b8f057220 */ /* 0x002fea0000410000 */
[----:B------:R-:W-:Y:S02]  /*5eb0*/  F2FP.PACK_AB R5, R5, R10 ;  /* 0x0000000a0505723e */ /* 0x000fe400000000ff */
[----:B----4-:R-:W-:Y:S01]  /*5ec0*/  F2FP.PACK_AB R2, R213, R12 ;  /* 0x0000000cd502723e */ /* 0x010fe200000000ff */
[----:B------:R-:W-:Y:S02]  /*5ed0*/  FMUL.FTZ R12, R12, R62 ;  /* 0x0000003e0c0c7220 */ /* 0x000fe40000410000 */
[----:B--2---:R-:W-:Y:S02]  /*5ee0*/  FMUL.FTZ R6, R53, R31 ;  /* 0x0000001f35067220 */ /* 0x004fe40000410000 */
[----:B------:R1:W-:Y:S01]  /*5ef0*/  STS [R223+0x6400], R2 ;  /* 0x00640002df007388 */ /* 0x0003e20000000800 */
[----:B------:R-:W-:Y:S02]  /*5f00*/  FMUL.FTZ R213, R213, R63 ;  /* 0x0000003fd5d57220 */ /* 0x000fe40000410000 */
[----:B------:R-:W-:Y:S01]  /*5f10*/  F2FP.PACK_AB R6, R6, R30 ;  /* 0x0000001e0606723e */ /* 0x000fe200000000ff */
        /* <DEDUP_REMOVED lines=18> */
[--C-:B-1----:R-:W-:Y:S03]  /*6040*/  FADD.FTZ R5, R47, -R0.reuse ;  /* 0x800000002f057221 */ /* 0x102fe60000010000 */
[----:B------:R-:W-:Y:S01]  /*6050*/  STS [R224+0xa000], R29 ;  /* 0x00a0001de0007388 */ /* 0x000fe20000000800 */
[--C-:B--2---:R-:W-:Y:S02]  /*6060*/  FADD.FTZ R2, R43, -R0.reuse ;  /* 0x800000002b027221 */ /* 0x104fe40000010000 */
[----:B------:R-:W-:Y:S01]  /*6070*/  FMUL.FTZ R5, R20, R5 ;  /* 0x0000000514057220 */ /* 0x000fe20000410000 */
[----:B------:R1:W-:Y:S01]  /*6080*/  STS [R224+0xa400], R4 ;  /* 0x00a40004e0007388 */ /* 0x0003e20000000800 */
[----:B------:R-:W-:Y:S03]  /*6090*/  FMUL.FTZ R2, R36, R2 ;  /* 0x0000000224027220 */ /* 0x000fe60000410000 */
[----:B------:R-:W-:Y:S01]  /*60a0*/  STS [R223+0xa000], R13 ;  /* 0x00a0000ddf007388 */ /* 0x000fe20000000800 */
[----:B------:R-:W-:Y:S02]  /*60b0*/  F2FP.PACK_AB R5, R5, R46 ;  /* 0x0000002e0505723e */ /* 0x000fe400000000ff */
[----:B------:R-:W-:Y:S01]  /*60c0*/  F2FP.PACK_AB R2, R2, R42 ;  /* 0x0000002a0202723e */ /* 0x000fe200000000ff */
[----:B------:R-:W-:Y:S04]  /*60d0*/  STS [R223+0xa400], R6 ;  /* 0x00a40006df007388 */ /* 0x000fe80000000800 */
[----:B------:R-:W-:Y:S04]  /*60e0*/  STS [R221+0xc000], R156 ;  /* 0x00c0009cdd007388 */ /* 0x000fe80000000800 */
[----:B------:R-:W-:Y:S04]  /*60f0*/  STS [R221+0xc400], R38 ;  /* 0x00c40026dd007388 */ /* 0x000fe80000000800 */
[----:B------:R-:W-:Y:S04]  /*6100*/  STS [R222+0xc000], R144 ;  /* 0x00c00090de007388 */ /* 0x000fe80000000800 */
[----:B------:R-:W-:Y:S01]  /*6110*/  STS [R222+0xc400], R50 ;  /* 0x00c40032de007388 */ /* 0x000fe20000000800 */
[----:B-1----:R-:W-:Y:S02]  /*6120*/  FADD.FTZ R4, R59, -R0 ;  /* 0x800000003b047221 */ /* 0x002fe40000010000 */
[----:B------:R-:W-:Y:S01]  /*6130*/  IMAD.U32 R0, RZ, RZ, UR4 ;  /* 0x00000004ff007e24 */ /* 0x000fe2000f8e00ff */
[----:B------:R1:W-:Y:S01]  /*6140*/  STS [R221+0xe400], R2 ;  /* 0x00e40002dd007388 */ /* 0x0003e20000000800 */
[----:B------:R-:W-:Y:S03]  /*6150*/  FMUL.FTZ R4, R18, R4 ;  /* 0x0000000412047220 */ /* 0x000fe60000410000 */
[----:B------:R-:W-:Y:S01]  /*6160*/  STS [R221+0xe000], R24 ;  /* 0x00e00018dd007388 */ /* 0x000fe20000000800 */
[----:B------:R-:W-:Y:S02]  /*6170*/  LEA R0, R0, R206, 0xd ;  /* 0x000000ce00007211 */ /* 0x000fe400078e68ff */
[----:B------:R-:W-:Y:S01]  /*6180*/  F2FP.PACK_AB R4, R4, R19 ;  /* 0x000000130404723e */ /* 0x000fe200000000ff */
[----:B------:R-:W-:Y:S02]  /*6190*/  STS [R222+0xe000], R25 ;  /* 0x00e00019de007388 */ /* 0x000fe40000000800 */
[----:B------:R-:W-:Y:S02]  /*61a0*/  IMAD.SHL.U32 R141, R0, 0x2, RZ ;  /* 0x00000002008d7824 */ /* 0x000fe400078e00ff */
[----:B------:R-:W-:Y:S03]  /*61b0*/  STS [R222+0xe400], R5 ;  /* 0x00e40005de007388 */ /* 0x000fe60000000800 */
[----:B------:R-:W-:Y:S01]  /*61c0*/  IADD3 R0, R3, R141, RZ ;  /* 0x0000008d03007210 */ /* 0x000fe20007ffe0ff */
        /* <DEDUP_REMOVED lines=120> */
[----:B------:R-:W-:Y:S02]  /*6950*/  ULDC.64 UR6, c[0x0][0x208] ;  /* 0x0000820000067ab9 */ /* 0x000fe40000000a00 */
[----:B------:R-:W-:Y:S01]  /*6960*/  USHF.L.U32 UR19, UR16, 0x7, URZ ;  /* 0x0000000710137899 */ /* 0x000fe2000800063f */
[----:B------:R-:W4:Y:S01]  /*6970*/  LDL.64 R164, [R1+0x20] ;  /* 0x0000200001a47983 */ /* 0x000f220000100a00 */
[----:B------:R-:W-:Y:S02]  /*6980*/  UIMAD.WIDE.U32 UR24, UR16, UR6, URZ ;  /* 0x00000006101872a5 */ /* 0x000fe4000f8e003f */
[----:B------:R-:W-:Y:S01]  /*6990*/  USHF.R.S32.HI UR18, URZ, 0x1f, UR16 ;  /* 0x0000001f3f127899 */ /* 0x000fe20008011410 */
[----:B------:R-:W5:Y:S01]  /*69a0*/  LDL.64 R162, [R1+0x18] ;  /* 0x0000180001a27983 */ /* 0x000f620000100a00 */
[----:B------:R-:W-:Y:S02]  /*69b0*/  IMAD.U32 R10, RZ, RZ, UR19 ;  /* 0x00000013ff0a7e24 */ /* 0x000fe4000f8e00ff */
[----:B------:R-:W-:Y:S01]  /*69c0*/  UIMAD UR18, UR18, UR6, URZ ;  /* 0x00000006121272a4 */ /* 0x000fe2000f8e023f */
[----:B---3--:R-:W3:Y:S01]  /*69d0*/  LDL R60, [R1+0x30] ;  /* 0x00003000013c7983 */ /* 0x008ee20000100800 */
[----:B------:R-:W-:Y:S01]  /*69e0*/  IMAD.U32 R8, RZ, RZ, UR24 ;  /* 0x00000018ff087e24 */ /* 0x000fe2000f8e00ff */
[----:B------:R-:W-:Y:S01]  /*69f0*/  USHF.L.U32 UR6, UR6, 0x6, URZ ;  /* 0x0000000606067899 */ /* 0x000fe2000800063f */
[----:B------:R-:W-:Y:S01]  /*6a00*/  IMAD.U32 R9, RZ, RZ, UR25 ;  /* 0x00000019ff097e24 */ /* 0x000fe2000f8e00ff */
[----:B------:R-:W3:Y:S01]  /*6a10*/  LDL R56, [R1+0x40] ;  /* 0x0000400001387983 */ /* 0x000ee20000100800 */
[----:B------:R-:W-:Y:S03]  /*6a20*/  UIMAD UR18, UR16, UR7, UR18 ;  /* 0x00000007101272a4 */ /* 0x000fe6000f8e0212 */
[----:B------:R-:W3:Y:S01]  /*6a30*/  LDL R57, [R1+0x14] ;  /* 0x0000140001397983 */ /* 0x000ee20000100800 */
[----:B------:R-:W-:Y:S03]  /*6a40*/  UIADD3 UR18, UR25, UR18, URZ ;  /* 0x0000001219127290 */ /* 0x000fe6000fffe03f */
[----:B------:R-:W3:Y:S03]  /*6a50*/  LDL.64 R236, [R1+0x8] ;  /* 0x0000080001ec7983 */ /* 0x000ee60000100a00 */
[----:B------:R-:W-:Y:S01]  /*6a60*/  IMAD.U32 R4, RZ, RZ, UR18 ;  /* 0x00000012ff047e24 */ /* 0x000fe2000f8e00ff */
[----:B--2---:R-:W-:Y:S02]  /*6a70*/  IADD3 R9, -R199, UR10, -R10 ;  /* 0x0000000ac7097c10 */ /* 0x004fe4000fffe90a */
[C---:B----4-:R-:W-:Y:S02]  /*6a80*/  LEA R5, P2, R8.reuse, R164, 0x7 ;  /* 0x000000a408057211 */ /* 0x050fe400078438ff */
[----:B------:R-:W-:Y:S02]  /*6a90*/  ISETP.LT.OR P0, PT, R9, 0x1, P5 ;  /* 0x000000010900780c */ /* 0x000fe40002f01670 */
[----:B-----5:R-:W-:Y:S01]  /*6aa0*/  LEA.HI.X R7, R8, R163, R4, 0x7, P2 ;  /* 0x000000a308077211 */ /* 0x020fe200010f3c04 */
[----:B------:R-:W-:Y:S01]  /*6ab0*/  IMAD.U32 R8, RZ, RZ, UR15 ;  /* 0x0000000fff087e24 */ /* 0x000fe2000f8e00ff */
[C---:B------:R-:W-:Y:S02]  /*6ac0*/  LEA R4, P2, R5.reuse, c[0x0][0x1f0], 0x1 ;  /* 0x00007c0005047a11 */ /* 0x040fe400078408ff */
[----:B---3--:R-:W-:Y:S02]  /*6ad0*/  IADD3 R6, P1, R60, UR19, RZ ;  /* 0x000000133c067c10 */ /* 0x008fe4000ff3e0ff */
[----:B------:R-:W-:Y:S02]  /*6ae0*/  LEA.HI.X R5, R5, c[0x0][0x1f4], R7, 0x1, P2 ;  /* 0x00007d0005057a11 */ /* 0x000fe400010f0c07 */
[C---:B------:R-:W-:Y:S01]  /*6af0*/  ISETP.LT.OR P3, PT, R9.reuse, 0x21, P5 ;  /* 0x000000210900780c */ /* 0x040fe20002f61670 */
[----:B------:R-:W-:Y:S01]  /*6b00*/  IMAD R8, R8, 0x4000, R56 ;  /* 0x0000400008087824 */ /* 0x000fe200078e0238 */
[----:B------:R-:W-:Y:S02]  /*6b10*/  ISETP.LT.OR P2, PT, R9, 0x41, P5 ;  /* 0x000000410900780c */ /* 0x000fe40002f41670 */
[----:B------:R-:W-:Y:S02]  /*6b20*/  LEA.HI.X.SX32 R10, R10, R57, 0x1, P1 ;  /* 0x000000390a0a7211 */ /* 0x000fe400008f0eff */
[----:B------:R-:W-:Y:S01]  /*6b30*/  @!PT LDS RZ, [RZ] ;  /* 0x00000000fffff984 */ /* 0x000fe20000000800 */
[----:B------:R-:W-:Y:S01]  /*6b40*/  @!PT LDS RZ, [RZ] ;  /* 0x00000000fffff984 */ /* 0x000fe20000000800 */
[----:B------:R-:W-:Y:S01]  /*6b50*/  @!PT LDS RZ, [RZ] ;  /* 0x00000000fffff984 */ /* 0x000fe20000000800 */
[----:B------:R2:W-:Y:S01]  /*6b60*/  LDGSTS.E.BYPASS.LTC128B.128 [R8], [R4.64], !P0 ;  /* 0x0000000004087fae */ /* 0x0005e2000c101d54 */
[C---:B------:R-:W-:Y:S04]  /*6b70*/  LEA R12, P1, R6.reuse, c[0x0][0x280], 0x2 ;  /* 0x0000a000060c7a11 */ /* 0x040fe800078210ff */
[----:B------:R-:W-:Y:S02]  /*6b80*/  LEA.HI.X R13, R6, c[0x0][0x284], R10, 0x2, P1 ;  /* 0x0000a100060d7a11 */ /* 0x000fe400008f140a */
[----:B------:R-:W-:Y:S04]  /*6b90*/  IADD3 R6, P1, R4, UR6, RZ ;  /* 0x0000000604067c10 */ /* 0x000fe8000ff3e0ff */
[----:B------:R-:W-:Y:S02]  /*6ba0*/  IADD3.X R7, R5, UR14, RZ, P1, !PT ;  /* 0x0000000e05077c10 */ /* 0x000fe40008ffe4ff */
[----:B------:R-:W-:Y:S01]  /*6bb0*/  ISETP.LT.OR P1, PT, R9, 0x61, P5 ;  /* 0x000000610900780c */ /* 0x000fe20002f21670 */
[----:B------:R-:W-:Y:S02]  /*6bc0*/  IMAD.U32 R9, RZ, RZ, UR15 ;  /* 0x0000000fff097e24 */ /* 0x000fe4000f8e00ff */
[----:B------:R3:W-:Y:S02]  /*6bd0*/  LDGSTS.E.BYPASS.LTC128B.128 [R8+0x1000], [R6.64], !P3 ;  /* 0x0100000006087fae */ /* 0x0007e4000d901d54 */
[----:B------:R-:W-:Y:S01]  /*6be0*/  @!P4 IMAD R9, R9, 0x80, R236 ;  /* 0x000000800909c824 */ /* 0x000fe200078e02ec */
[----:B--2---:R-:W-:Y:S04]  /*6bf0*/  IADD3 R4, P0, R6, UR6, RZ ;  /* 0x0000000606047c10 */ /* 0x004fe8000ff1e0ff */
[----:B------:R-:W-:Y:S02]  /*6c00*/  IADD3.X R5, R7, UR14, RZ, P0, !PT ;  /* 0x0000000e07057c10 */ /* 0x000fe400087fe4ff */
[----:B------:R-:W-:Y:S03]  /*6c10*/  IADD3 R10, P0, R4, UR6, RZ ;  /* 0x00000006040a7c10 */ /* 0x000fe6000ff1e0ff */
[----:B------:R2:W-:Y:S01]  /*6c20*/  LDGSTS.E.BYPASS.LTC128B.128 [R8+0x2000], [R4.64], !P2 ;  /* 0x0200000004087fae */ /* 0x0005e2000d101d54 */
[----:B------:R-:W-:Y:S05]  /*6c30*/  IADD3.X R11, R5, UR14, RZ, P0, !PT ;  /* 0x0000000e050b7c10 */ /* 0x000fea00087fe4ff */
[----:B------:R2:W-:Y:S01]  /*6c40*/  LDGSTS.E.BYPASS.LTC128B.128 [R8+0x3000], [R10.64], !P1 ;  /* 0x030000000a087fae */ /* 0x0005e2000c901d54 */
[----:B---3--:R-:W-:Y:S05]  /*6c50*/  @!P4 IMAD.SHL.U32 R6, R9, 0x4, RZ ;  /* 0x000000040906c824 */ /* 0x008fea00078e00ff */
[----:B------:R2:W-:Y:S02]  /*6c60*/  @!P4 LDGSTS.E.BYPASS.LTC128B.128 [R6+0x18480], [R12.64] ;  /* 0x184800000c06cfae */ /* 0x0005e4000b901d54 */
.L_x_1635:
        /* <DEDUP_REMOVED lines=280> */
.L_x_1631:
[----:B------:R-:W-:Y:S01]  /*7df0*/  USHF.L.U32 UR6, UR13, 0x7, URZ ;  /* 0x000000070d067899 */ /* 0x000fe2000800063f */
[----:B------:R-:W-:Y:S05]  /*7e00*/  @P1 BRA `(.L_x_1637) ;  /* 0x0000132000001947 */ /* 0x000fea0003800000 */
[----:B------:R-:W1:Y:S01]  /*7e10*/  S2R R22, SR_TID.X ;  /* 0x0000000000167919 */ /* 0x000e620000002100 */
[----:B------:R-:W-:Y:S01]  /*7e20*/  F2FP.PACK_AB R68, R69, R68 ;  /* 0x000000444544723e */ /* 0x000fe200000000ff */
[----:B------:R-:W-:Y:S01]  /*7e30*/  ULDC.64 UR4, c[0x0][0x358] ;  /* 0x0000d60000047ab9 */ /* 0x000fe20000000a00 */
[----:B------:R-:W-:Y:S01]  /*7e40*/  F2FP.PACK_AB R70, R71, R70 ;  /* 0x000000464746723e */ /* 0x000fe200000000ff */
[----:B------:R-:W-:Y:S01]  /*7e50*/  UISETP.NE.U32.AND UP1, UPT, URZ, UR4, UPT ;  /* 0x000000043f00728c */ /* 0x000fe2000bf25070 */
[----:B------:R-:W-:Y:S01]  /*7e60*/  F2FP.PACK_AB R80, R81, R80 ;  /* 0x000000505150723e */ /* 0x000fe200000000ff */
[----:B------:R-:W-:Y:S01]  /*7e70*/  UMOV UR7, 0x4 ;  /* 0x0000000400077882 */ /* 0x000fe20000000000 */
[----:B------:R-:W-:Y:S01]  /*7e80*/  F2FP.PACK_AB R82, R83, R82 ;  /* 0x000000525352723e */ /* 0x000fe200000000ff */
[----:B------:R-:W-:Y:S01]  /*7e90*/  UISETP.NE.AND.EX UP1, UPT, URZ, UR5, UPT, UP1 ;  /* 0x000000053f00728c */ /* 0x000fe2000bf25310 */
[----:B------:R-:W-:-:S02]  /*7ea0*/  F2FP.PACK_AB R72, R73, R72 ;  /* 0x000000484948723e */ /* 0x000fc400000000ff */
[----:B------:R-:W-:Y:S01]  /*7eb0*/  F2FP.PACK_AB R74, R75, R74 ;  /* 0x0000004a4b4a723e */ /* 0x000fe200000000ff */
[----:B------:R-:W-:Y:S01]  /*7ec0*/  ULDC.64 UR4, c[0x0][0x358] ;  /* 0x0000d60000047ab9 */ /* 0x000fe20000000a00 */
[----:B------:R-:W-:Y:S01]  /*7ed0*/  F2FP.PACK_AB R76, R77, R76 ;  /* 0x0000004c4d4c723e */ /* 0x000fe200000000ff */
[----:B------:R-:W-:Y:S01]  /*7ee0*/  UIMAD.WIDE UR4, UR11, UR7, UR4 ;  /* 0x000000070b0472a5 */ /* 0x000fe2000f8e0204 */
[----:B------:R-:W-:Y:S02]  /*7ef0*/  F2FP.PACK_AB R78, R79, R78 ;  /* 0x0000004e4f4e723e */ /* 0x000fe400000000ff */
[----:B------:R-:W-:Y:S02]  /*7f00*/  F2FP.PACK_AB R84, R85, R84 ;  /* 0x000000545554723e */ /* 0x000fe400000000ff */
[----:B------:R-:W-:Y:S02]  /*7f10*/  F2FP.PACK_AB R86, R87, R86 ;  /* 0x000000565756723e */ /* 0x000fe400000000ff */
[----:B------:R-:W-:-:S02]  /*7f20*/  F2FP.PACK_AB R96, R97, R96 ;  /* 0x000000606160723e */ /* 0x000fc400000000ff */
[----:B------:R-:W-:Y:S02]  /*7f30*/  F2FP.PACK_AB R98, R99, R98 ;  /* 0x000000626362723e */ /* 0x000fe400000000ff */
[----:B-1----:R-:W-:Y:S02]  /*7f40*/  SHF.R.S32.HI R21, RZ, 0x1f, R22 ;  /* 0x0000001fff157819 */ /* 0x002fe40000011416 */
[----:B------:R-:W-:Y:S02]  /*7f50*/  F2FP.PACK_AB R88, R89, R88 ;  /* 0x000000585958723e */ /* 0x000fe400000000ff */
[CC--:B------:R-:W-:Y:S02]  /*7f60*/  LEA.HI R5, R21.reuse, R22.reuse, RZ, 0x2 ;  /* 0x0000001615057211 */ /* 0x0c0fe400078f10ff */
[----:B----4-:R-:W-:Y:S02]  /*7f70*/  LEA.HI R3, R21, R22, RZ, 0x5 ;  /* 0x0000001615037211 */ /* 0x010fe400078f28ff */
[----:B------:R-:W-:-:S02]  /*7f80*/  SHF.R.S32.HI R7, RZ, 0x2, R5 ;  /* 0x00000002ff077819 */ /* 0x000fc40000011405 */
[----:B--2---:R-:W-:Y:S02]  /*7f90*/  SHF.R.S32.HI R0, RZ, 0x1f, R5 ;  /* 0x0000001fff007819 */ /* 0x004fe40000011405 */
        /* <DEDUP_REMOVED lines=40> */
[----:B-----5:R-:W-:-:S02]  /*8220*/  F2FP.PACK_AB R11, R119, R118 ;  /* 0x00000076770b723e */ /* 0x020fc400000000ff */
        /* <DEDUP_REMOVED lines=9> */
[----:B------:R-:W-:Y:S01]  /*82c0*/  PLOP3.LUT P1, PT, PT, PT, UP1, 0x80, 0x0 ;  /* 0x000000000000781c */ /* 0x000fe20003f2f018 */
        /* <DEDUP_REMOVED lines=25> */
[----:B------:R2:W-:Y:S04]  /*8460*/  STS [R2+0x2080], R10 ;  /* 0x0020800a02007388 */ /* 0x0005e80000000800 */
[----:B------:R3:W-:Y:S04]  /*8470*/  STS [R2+0x2480], R9 ;  /* 0x0024800902007388 */ /* 0x0007e80000000800 */
[----:B------:R-:W-:Y:S04]  /*8480*/  STS [R3+0x2080], R6 ;  /* 0x0020800603007388 */ /* 0x000fe80000000800 */
[----:B------:R4:W-:Y:S01]  /*8490*/  STS [R3+0x2480], R5 ;  /* 0x0024800503007388 */ /* 0x0009e20000000800 */
[----:B-1----:R-:W-:-:S02]  /*84a0*/  IMAD.U32 R11, RZ, RZ, UR5 ;  /* 0x00000005ff0b7e24 */ /* 0x002fc4000f8e00ff */
[----:B--2---:R-:W-:Y:S01]  /*84b0*/  IMAD.U32 R10, RZ, RZ, UR4 ;  /* 0x00000004ff0a7e24 */ /* 0x004fe2000f8e00ff */
[----:B------:R-:W-:Y:S06]  /*84c0*/  BAR.SYNC.DEFER_BLOCKING 0x1, 0x100 ;  /* 0x0044000000007b1d */ /* 0x000fec0000010000 */
[----:B------:R-:W-:Y:S02]  /*84d0*/  ULDC.64 UR4, c[0x0][0x360] ;  /* 0x0000d80000047ab9 */ /* 0x000fe40000000a00 */
[----:B------:R-:W-:Y:S01]  /*84e0*/  UISETP.NE.U32.AND UP0, UPT, URZ, UR4, UPT ;  /* 0x000000043f00728c */ /* 0x000fe2000bf05070 */
[----:B------:R-:W2:Y:S03]  /*84f0*/  @P1 LDG.E R0, [R10.64] ;  /* 0x000000140a001981 */ /* 0x000ea6000c1e1900 */
[----:B------:R-:W-:Y:S01]  /*8500*/  UISETP.NE.AND.EX UP0, UPT, URZ, UR5, UPT, UP0 ;  /* 0x000000053f00728c */ /* 0x000fe2000bf05300 */
[----:B------:R-:W-:-:S02]  /*8510*/  IMAD.MOV.U32 R4, RZ, RZ, c[0x0][0x2f0] ;  /* 0x0000bc00ff047624 */ /* 0x000fc400078e00ff */
[----:B------:R-:W-:-:S03]  /*8520*/  ULDC.64 UR4, c[0x0][0x360] ;  /* 0x0000d80000047ab9 */ /* 0x000fc60000000a00 */
[----:B------:R-:W-:-:S05]  /*8530*/  PLOP3.LUT P0, PT, PT, PT, UP0, 0x80, 0x0 ;  /* 0x000000000000781c */ /* 0x000fca0003f0f008 */
[----:B------:R-:W-:-:S06]  /*8540*/  @UP0 UIMAD.WIDE UR4, UR11, UR7, UR4 ;  /* 0x000000070b0402a5 */ /* 0x000fcc000f8e0204 */
[----:B---3--:R-:W-:Y:S02]  /*8550*/  IMAD.U32 R2, RZ, RZ, UR4 ;  /* 0x00000004ff027e24 */ /* 0x008fe4000f8e00ff */
[----:B----4-:R-:W-:-:S05]  /*8560*/  IMAD.U32 R3, RZ, RZ, UR5 ;  /* 0x00000005ff037e24 */ /* 0x010fca000f8e00ff */
[----:B------:R1:W5:Y:S01]  /*8570*/  @P0 LDG.E R4, [R2.64] ;  /* 0x0000001402040981 */ /* 0x000362000c1e1900 */
[----:B------:R-:W-:Y:S02]  /*8580*/  UMOV UR8, URZ ;  /* 0x0000003f00087c82 */ /* 0x000fe40008000000 */
[----:B------:R-:W-:Y:S01]  /*8590*/  UMOV UR9, URZ ;  /* 0x0000003f00097c82 */ /* 0x000fe20008000000 */
[----:B--2---:R-:W2:Y:S02]  /*85a0*/  @P1 R2UR UR5, R0 ;  /* 0x00000000000513c2 */ /* 0x004ea400000e0000 */
[----:B--2---:R-:W-:Y:S02]  /*85b0*/  @UP1 USHF.R.S32.HI UR4, URZ, 0x1f, UR5 ;  /* 0x0000001f3f041899 */ /* 0x004fe40008011405 */
[----:B------:R-:W-:-:S05]  /*85c0*/  @UP1 UMOV UR8, UR5 ;  /* 0x0000000500081c82 */ /* 0x000fca0008000000 */
[----:B------:R-:W-:Y:S01]  /*85d0*/  @UP1 UMOV UR9, UR4 ;  /* 0x0000000400091c82 */ /* 0x000fe20008000000 */
[----:B------:R-:W-:Y:S05]  /*85e0*/  @P0 BRA `(.L_x_1638) ;  /* 0x0000004000000947 */ /* 0x000fea0003800000 */
[----:B-1----:R-:W-:Y:S05]  /*85f0*/  @!P1 BRA `(.L_x_1638) ;  /* 0x0000003000009947 */ /* 0x002fea0003800000 */
[----:B------:R-:W2:Y:S04]  /*8600*/  LDG.E R0, [R10.64] ;  /* 0x000000140a007981 */ /* 0x000ea8000c1e1900 */
[----:B------:R-:W2:Y:S02]  /*8610*/  LDG.E R2, [R10.64+0x4] ;  /* 0x000004140a027981 */ /* 0x000ea4000c1e1900 */
[----:B--2--5:R-:W-:Y:S02]  /*8620*/  IADD3 R4, -R0, R2, RZ ;  /* 0x0000000200047210 */ /* 0x024fe40007ffe1ff */
.L_x_1638:
[CC--:B-1----:R-:W-:Y:S01]  /*8630*/  LEA.HI R2, R21.reuse, R22.reuse, RZ, 0x3 ;  /* 0x0000001615027211 */ /* 0x0c2fe200078f18ff */
[----:B------:R-:W-:Y:S01]  /*8640*/  USHF.R.S32.HI UR7, URZ, 0x1f, UR12 ;  /* 0x0000001f3f077899 */ /* 0x000fe2000801140c */
[----:B-----5:R-:W-:Y:S01]  /*8650*/  IADD3 R4, R4, -UR6, RZ ;  /* 0x8000000604047c10 */ /* 0x020fe2000fffe0ff */
[----:B------:R-:W-:Y:S01]  /*8660*/  ULDC.64 UR4, c[0x0][0x338] ;  /* 0x0000ce0000047ab9 */ /* 0x000fe20000000a00 */
[----:B------:R-:W-:Y:S01]  /*8670*/  LOP3.LUT R0, R2, 0x1ffffff8, RZ, 0xc0, !PT ;  /* 0x1ffffff802007812 */ /* 0x000fe200078ec0ff */
[----:B------:R-:W-:Y:S01]  /*8680*/  UIMAD UR4, UR7, UR4, URZ ;  /* 0x00000004070472a4 */ /* 0x000fe2000f8e023f */
[----:B------:R-:W-:Y:S01]  /*8690*/  SHF.R.S32.HI R14, RZ, 0x3, R2 ;  /* 0x00000003ff0e7819 */ /* 0x000fe20000011402 */
[----:B------:R-:W-:Y:S01]  /*86a0*/  IMAD.U32 R6, RZ, RZ, UR13 ;  /* 0x0000000dff067e24 */ /* 0x000fe2000f8e00ff */
[----:B------:R-:W-:Y:S01]  /*86b0*/  IMNMX R15, R4, 0x80, PT ;  /* 0x00000080040f7817 */ /* 0x000fe20003800200 */
[----:B------:R-:W-:Y:S01]  /*86c0*/  IMAD.IADD R0, R22, 0x1, -R0 ;  /* 0x0000000116007824 */ /* 0x000fe200078e0a00 */
[----:B------:R-:W-:Y:S01]  /*86d0*/  UIMAD UR5, UR12, UR5, UR4 ;  /* 0x000000050c0572a4 */ /* 0x000fe2000f8e0204 */
[----:B------:R-:W-:Y:S01]  /*86e0*/  IMAD.SHL.U32 R2, R14, 0x40, RZ ;  /* 0x000000400e027824 */ /* 0x000fe200078e00ff */
[----:B------:R-:W-:Y:S01]  /*86f0*/  USHF.R.S32.HI UR4, URZ, 0x1f, UR11 ;  /* 0x0000001f3f047899 */ /* 0x000fe2000801140b */
[----:B------:R-:W-:Y:S01]  /*8700*/  IMAD.SHL.U32 R12, R0, 0x8, RZ ;  /* 0x00000008000c7824 */ /* 0x000fe200078e00ff */
[----:B------:R-:W-:Y:S01]  /*8710*/  IADD3 R4, P0, R14, UR8, RZ ;  /* 0x000000080e047c10 */ /* 0x000fe2000ff1e0ff */
[----:B------:R-:W-:Y:S01]  /*8720*/  USEL UR11, UR11, URZ, !UP1 ;  /* 0x0000003f0b0b7287 */ /* 0x000fe2000c800000 */
[----:B------:R-:W-:Y:S01]  /*8730*/  LOP3.LUT R0, R2, 0x1c0, RZ, 0xc0, !PT ;  /* 0x000001c002007812 */ /* 0x000fe200078ec0ff */
[----:B------:R-:W-:Y:S01]  /*8740*/  USEL UR6, UR4, URZ, !UP1 ;  /* 0x0000003f04067287 */ /* 0x000fe2000c800000 */
[----:B------:R-:W-:Y:S01]  /*8750*/  LEA.HI R2, R21, R22, RZ, 0x6 ;  /* 0x0000001615027211 */ /* 0x000fe200078f30ff */
[----:B------:R-:W-:Y:S01]  /*8760*/  BSSY B0, `(.L_x_1639) ;  /* 0x0000026000007945 */ /* 0x000fe20003800000 */
[----:B------:R-:W-:Y:S01]  /*8770*/  LOP3.LUT R3, R0, 0x38, R12, 0xf8, !PT ;  /* 0x0000003800037812 */ /* 0x000fe200078ef80c */
[----:B------:R-:W-:Y:S01]  /*8780*/  IMAD.U32 R28, RZ, RZ, UR11 ;  /* 0x0000000bff1c7e24 */ /* 0x000fe2000f8e00ff */
[----:B------:R-:W-:Y:S01]  /*8790*/  SHF.R.U32.HI R0, RZ, 0x3, R0 ;  /* 0x00000003ff007819 */ /* 0x000fe20000011600 */
[----:B------:R-:W-:Y:S01]  /*87a0*/  IMAD.SHL.U32 R2, R2, 0x8, RZ ;  /* 0x0000000802027824 */ /* 0x000fe200078e00ff */
[----:B------:R-:W-:-:S02]  /*87b0*/  SHF.R.S32.HI R13, RZ, 0x1f, R12 ;  /* 0x0000001fff0d7819 */ /* 0x000fc4000001140c */
[----:B------:R-:W-:Y:S02]  /*87c0*/  LOP3.LUT R0, R3, R0, RZ, 0x3c, !PT ;  /* 0x0000000003007212 */ /* 0x000fe400078e3cff */
[----:B------:R-:W-:Y:S02]  /*87d0*/  ISETP.GE.AND P3, PT, R14, R15, PT ;  /* 0x0000000f0e00720c */ /* 0x000fe40003f66270 */
[----:B------:R-:W-:Y:S01]  /*87e0*/  LOP3.LUT R0, R0, 0x7ffffe00, R2, 0xf8, !PT ;  /* 0x7ffffe0000007812 */ /* 0x000fe200078ef802 */
[----:B------:R-:W-:Y:S01]  /*87f0*/  IMAD.U32 R2, RZ, RZ, UR12 ;  /* 0x0000000cff027e24 */ /* 0x000fe2000f8e00ff */
[----:B------:R-:W-:Y:S02]  /*8800*/  LEA.HI.X.SX32 R5, R14, UR9, 0x1, P0 ;  /* 0x000000090e057c11 */ /* 0x000fe400080f0eff */
[----:B------:R-:W-:Y:S01]  /*8810*/  ISETP.GE.OR P0, PT, R12, c[0x0][0x324], P3 ;  /* 0x0000c9000c007a0c */ /* 0x000fe20001f06670 */
[----:B------:R-:W-:Y:S02]  /*8820*/  IMAD.SHL.U32 R0, R0, 0x2, RZ ;  /* 0x0000000200007824 */ /* 0x000fe400078e00ff */
[----:B------:R-:W-:-:S03]  /*8830*/  IMAD.WIDE.U32 R2, R2, c[0x0][0x338], R12 ;  /* 0x0000ce0002027a25 */ /* 0x000fc600078e000c */
[----:B------:R1:W2:Y:S02]  /*8840*/  LDS.128 R20, [R0+0x5080] ;  /* 0x0050800000147984 */ /* 0x0002a40000000c00 */
[----:B------:R-:W-:Y:S01]  /*8850*/  IADD3 R3, R3, UR5, RZ ;  /* 0x0000000503037c10 */ /* 0x000fe2000fffe0ff */
[----:B------:R-:W-:Y:S01]  /*8860*/  ULDC.64 UR4, c[0x0][0x340] ;  /* 0x0000d00000047ab9 */ /* 0x000fe20000000a00 */
[----:B------:R1:W3:Y:S01]  /*8870*/  LDS.128 R24, [R0+0x6080] ;  /* 0x0060800000187984 */ /* 0x0002e20000000c00 */
[----:B------:R-:W-:Y:S02]  /*8880*/  UIMAD UR4, UR6, UR4, URZ ;  /* 0x00000004060472a4 */ /* 0x000fe4000f8e023f */
        /* <DEDUP_REMOVED lines=19> */
.L_x_1640:
[----:B------:R-:W-:Y:S05]  /*89c0*/  BSYNC B0 ;  /* 0x0000000000007941 */ /* 0x000fea0003800000 */
.L_x_1639:
        /* <DEDUP_REMOVED lines=16> */
.L_x_1642:
[----:B------:R-:W-:Y:S05]  /*8ad0*/  BSYNC B0 ;  /* 0x0000000000007941 */ /* 0x000fea0003800000 */
.L_x_1641:
        /* <DEDUP_REMOVED lines=16> */
.L_x_1644:
[----:B------:R-:W-:Y:S05]  /*8be0*/  BSYNC B0 ;  /* 0x0000000000007941 */ /* 0x000fea0003800000 */
.L_x_1643:
        /* <DEDUP_REMOVED lines=15> */
[----:B----4-:R1:W-:Y:S02]  /*8ce0*/  STG.E.128 [R4.64], R32 ;  /* 0x0000002004007986 */ /* 0x0103e4000c101d14 */
.L_x_1646:
[----:B------:R-:W-:Y:S05]  /*8cf0*/  BSYNC B0 ;  /* 0x0000000000007941 */ /* 0x000fea0003800000 */
.L_x_1645:
[----:B------:R-:W-:Y:S01]  /*8d00*/  ULDC.64 UR4, c[0x0][0x308] ;  /* 0x0000c20000047ab9 */ /* 0x000fe20000000a00 */
[----:B------:R-:W-:Y:S01]  /*8d10*/  MOV R0, UR12 ;  /* 0x0000000c00007c02 */ /* 0x000fe20008000f00 */
[----:B------:R-:W-:Y:S01]  /*8d20*/  UIMAD UR4, UR7, UR4, URZ ;  /* 0x00000004070472a4 */ /* 0x000fe2000f8e023f */
[----:B------:R-:W-:Y:S01]  /*8d30*/  ISETP.GE.OR P3, PT, R12, c[0x0][0x2f4], P3 ;  /* 0x0000bd000c007a0c */ /* 0x000fe20001f66670 */
[----:B------:R-:W-:Y:S02]  /*8d40*/  BSSY B0, `(.L_x_1647) ;  /* 0x0000012000007945 */ /* 0x000fe40003800000 */
[----:B------:R-:W-:Y:S01]  /*8d50*/  UIMAD UR12, UR12, UR5, UR4 ;  /* 0x000000050c0c72a4 */ /* 0x000fe2000f8e0204 */
[----:B-1----:R-:W-:Y:S02]  /*8d60*/  IMAD.WIDE.U32 R6, R0, c[0x0][0x308], R12 ;  /* 0x0000c20000067a25 */ /* 0x002fe400078e000c */
[----:B------:R-:W-:Y:S02]  /*8d70*/  ULDC.64 UR4, c[0x0][0x310] ;  /* 0x0000c40000047ab9 */ /* 0x000fe40000000a00 */
[----:B------:R-:W-:Y:S01]  /*8d80*/  UIMAD UR4, UR6, UR4, URZ ;  /* 0x00000004060472a4 */ /* 0x000fe2000f8e023f */
[----:B------:R-:W-:-:S03]  /*8d90*/  IADD3 R7, R7, UR12, RZ ;  /* 0x0000000c07077c10 */ /* 0x000fc6000fffe0ff */
[----:B------:R-:W-:Y:S02]  /*8da0*/  UIMAD UR4, UR11, UR5, UR4 ;  /* 0x000000050b0472a4 */ /* 0x000fe4000f8e0204 */
[----:B------:R-:W-:-:S05]  /*8db0*/  IMAD.WIDE.U32 R6, R28, c[0x0][0x310], R6 ;  /* 0x0000c4001c067a25 */ /* 0x000fca00078e0006 */
        /* <DEDUP_REMOVED lines=10> */
.L_x_1648:
[----:B------:R-:W-:Y:S05]  /*8e60*/  BSYNC B0 ;  /* 0x0000000000007941 */ /* 0x000fea0003800000 */
.L_x_1647:
        /* <DEDUP_REMOVED lines=14> */
.L_x_1650:
[----:B------:R-:W-:Y:S05]  /*8f50*/  BSYNC B0 ;  /* 0x0000000000007941 */ /* 0x000fea0003800000 */
.L_x_1649:
        /* <DEDUP_REMOVED lines=14> */
.L_x_1652:
[----:B------:R-:W-:Y:S05]  /*9040*/  BSYNC B0 ;  /* 0x0000000000007941 */ /* 0x000fea0003800000 */
.L_x_1651:
        /* <DEDUP_REMOVED lines=14> */
.L_x_1637:
[----:B------:R-:W-:Y:S02]  /*9130*/  ULDC.64 UR4, c[0x0][0x358] ;  /* 0x0000d60000047ab9 */ /* 0x000fe40000000a00 */
[----:B------:R-:W-:Y:S02]  /*9140*/  UISETP.NE.U32.AND UP1, UPT, URZ, UR4, UPT ;  /* 0x000000043f00728c */ /* 0x000fe4000bf25070 */
[----:B------:R-:W-:Y:S02]  /*9150*/  UMOV UR7, 0x4 ;  /* 0x0000000400077882 */ /* 0x000fe40000000000 */
[----:B------:R-:W-:-:S03]  /*9160*/  UISETP.NE.AND.EX UP1, UPT, URZ, UR5, UPT, UP1 ;  /* 0x000000053f00728c */ /* 0x000fc6000bf25310 */
[----:B------:R-:W-:Y:S02]  /*9170*/  ULDC.64 UR4, c[0x0][0x358] ;  /* 0x0000d60000047ab9 */ /* 0x000fe40000000a00 */
[----:B------:R-:W-:Y:S01]  /*9180*/  UIMAD.WIDE UR4, UR11, UR7, UR4 ;  /* 0x000000070b0472a5 */ /* 0x000fe2000f8e0204 */
[----:B------:R-:W-:-:S05]  /*9190*/  PLOP3.LUT P1, PT, PT, PT, UP1, 0x80, 0x0 ;  /* 0x000000000000781c */ /* 0x000fca0003f2f018 */
[----:B------:R-:W-:Y:S01]  /*91a0*/  IMAD.U32 R4, RZ, RZ, UR4 ;  /* 0x00000004ff047e24 */ /* 0x000fe2000f8e00ff */
[----:B------:R-:W-:Y:S01]  /*91b0*/  MOV R5, UR5 ;  /* 0x0000000500057c02 */ /* 0x000fe20008000f00 */
[----:B------:R-:W-:-:S06]  /*91c0*/  ULDC.64 UR4, c[0x0][0x360] ;  /* 0x0000d80000047ab9 */ /* 0x000fcc0000000a00 */
[----:B--2-4-:R-:W2:Y:S01]  /*91d0*/  @P1 LDG.E R0, [R4.64] ;  /* 0x0000001404001981 */ /* 0x014ea2000c1e1900 */
[----:B------:R-:W-:Y:S01]  /*91e0*/  UISETP.NE.U32.AND UP0, UPT, URZ, UR4, UPT ;  /* 0x000000043f00728c */ /* 0x000fe2000bf05070 */
[----:B------:R-:W-:-:S03]  /*91f0*/  IMAD.MOV.U32 R6, RZ, RZ, c[0x0][0x2f0] ;  /* 0x0000bc00ff067624 */ /* 0x000fc600078e00ff */
[----:B------:R-:W-:-:S03]  /*9200*/  UISETP.NE.AND.EX UP0, UPT, URZ, UR5, UPT, UP0 ;  /* 0x000000053f00728c */ /* 0x000fc6000bf05300 */
[----:B------:R-:W-:-:S03]  /*9210*/  ULDC.64 UR4, c[0x0][0x360] ;  /* 0x0000d80000047ab9 */ /* 0x000fc60000000a00 */
[----:B------:R-:W-:-:S05]  /*9220*/  PLOP3.LUT P0, PT, PT, PT, UP0, 0x80, 0x0 ;  /* 0x000000000000781c */ /* 0x000fca0003f0f008 */
[----:B------:R-:W-:-:S06]  /*9230*/  @UP0 UIMAD.WIDE UR4, UR11, UR7, UR4 ;  /* 0x000000070b0402a5 */ /* 0x000fcc000f8e0204 */
[----:B------:R-:W-:Y:S01]  /*9240*/  MOV R2, UR4 ;  /* 0x0000000400027c02 */ /* 0x000fe20008000f00 */
[----:B------:R-:W-:-:S05]  /*9250*/  IMAD.U32 R3, RZ, RZ, UR5 ;  /* 0x00000005ff037e24 */ /* 0x000fca000f8e00ff */
        /* <DEDUP_REMOVED lines=12> */
.L_x_1653:
[----:B-1----:R-:W1:Y:S01]  /*9320*/  S2R R2, SR_TID.X ;  /* 0x0000000000027919 */ /* 0x002e620000002100 */
[----:B------:R-:W-:Y:S01]  /*9330*/  USHF.R.S32.HI UR7, URZ, 0x1f, UR12 ;  /* 0x0000001f3f077899 */ /* 0x000fe2000801140c */
[----:B-----5:R-:W-:Y:S01]  /*9340*/  IADD3 R14, R6, -UR6, RZ ;  /* 0x80000006060e7c10 */ /* 0x020fe2000fffe0ff */
[----:B------:R-:W-:Y:S01]  /*9350*/  ULDC.64 UR4, c[0x0][0x308] ;  /* 0x0000c20000047ab9 */ /* 0x000fe20000000a00 */
[----:B------:R-:W-:Y:S01]  /*9360*/  IMAD.U32 R6, RZ, RZ, UR13 ;  /* 0x0000000dff067e24 */ /* 0x000fe2000f8e00ff */
[----:B------:R-:W-:Y:S01]  /*9370*/  UIMAD UR4, UR7, UR4, URZ ;  /* 0x00000004070472a4 */ /* 0x000fe2000f8e023f */
[----:B------:R-:W-:Y:S01]  /*9380*/  BSSY B0, `(.L_x_1654) ;  /* 0x0000023000007945 */ /* 0x000fe20003800000 */
[----:B------:R-:W-:-:S02]  /*9390*/  USHF.R.S32.HI UR8, URZ, 0x1f, UR11 ;  /* 0x0000001f3f087899 */ /* 0x000fc4000801140b */
[----:B------:R-:W-:Y:S02]  /*93a0*/  UIMAD UR5, UR12, UR5, UR4 ;  /* 0x000000050c0572a4 */ /* 0x000fe4000f8e0204 */
[----:B------:R-:W-:Y:S02]  /*93b0*/  USEL UR11, UR11, URZ, !UP1 ;  /* 0x0000003f0b0b7287 */ /* 0x000fe4000c800000 */
[----:B------:R-:W-:-:S04]  /*93c0*/  USEL UR8, UR8, URZ, !UP1 ;  /* 0x0000003f08087287 */ /* 0x000fc8000c800000 */
[----:B------:R-:W-:Y:S01]  /*93d0*/  IMAD.U32 R15, RZ, RZ, UR11 ;  /* 0x0000000bff0f7e24 */ /* 0x000fe2000f8e00ff */
[----:B-1----:R-:W-:-:S04]  /*93e0*/  SHF.R.S32.HI R4, RZ, 0x1f, R2 ;  /* 0x0000001fff047819 */ /* 0x002fc80000011402 */
[----:B------:R-:W-:-:S04]  /*93f0*/  LEA.HI R4, R4, R2, RZ, 0x3 ;  /* 0x0000000204047211 */ /* 0x000fc800078f18ff */
[----:B------:R-:W-:-:S05]  /*9400*/  LOP3.LUT R0, R4, 0x1ffffff8, RZ, 0xc0, !PT ;  /* 0x1ffffff804007812 */ /* 0x000fca00078ec0ff */
[----:B------:R-:W-:Y:S02]  /*9410*/  IMAD.IADD R0, R2, 0x1, -R0 ;  /* 0x0000000102007824 */ /* 0x000fe400078e0a00 */
[----:B------:R-:W-:Y:S02]  /*9420*/  IMAD.U32 R2, RZ, RZ, UR12 ;  /* 0x0000000cff027e24 */ /* 0x000fe4000f8e00ff */
[----:B------:R-:W-:Y:S01]  /*9430*/  IMAD.SHL.U32 R10, R0, 0x8, RZ ;  /* 0x00000008000a7824 */ /* 0x000fe200078e00ff */
[----:B------:R-:W-:-:S04]  /*9440*/  SHF.R.S32.HI R0, RZ, 0x3, R4 ;  /* 0x00000003ff007819 */ /* 0x000fc80000011404 */
[--C-:B------:R-:W-:Y:S02]  /*9450*/  SHF.R.S32.HI R11, RZ, 0x1f, R10.reuse ;  /* 0x0000001fff0b7819 */ /* 0x100fe4000001140a */
[C---:B------:R-:W-:Y:S02]  /*9460*/  IADD3 R4, P0, R0.reuse, UR14, RZ ;  /* 0x0000000e00047c10 */ /* 0x040fe4000ff1e0ff */
[----:B------:R-:W-:Y:S01]  /*9470*/  ISETP.GE.AND P3, PT, R0, R14, PT ;  /* 0x0000000e0000720c */ /* 0x000fe20003f66270 */
[----:B------:R-:W-:Y:S01]  /*9480*/  IMAD.WIDE.U32 R2, R2, c[0x0][0x308], R10 ;  /* 0x0000c20002027a25 */ /* 0x000fe200078e000a */
[----:B------:R-:W-:Y:S02]  /*9490*/  LEA.HI.X.SX32 R5, R0, UR15, 0x1, P0 ;  /* 0x0000000f00057c11 */ /* 0x000fe400080f0eff */
[----:B------:R-:W-:Y:S02]  /*94a0*/  ISETP.GE.OR P0, PT, R10, c[0x0][0x2f4], P3 ;  /* 0x0000bd000a007a0c */ /* 0x000fe40001f06670 */
[----:B------:R-:W-:Y:S01]  /*94b0*/  IADD3 R3, R3, UR5, RZ ;  /* 0x0000000503037c10 */ /* 0x000fe2000fffe0ff */
[----:B------:R-:W-:-:S02]  /*94c0*/  ULDC.64 UR4, c[0x0][0x310] ;  /* 0x0000c40000047ab9 */ /* 0x000fc40000000a00 */
        /* <DEDUP_REMOVED lines=9> */
[----:B------:R-:W-:-:S05]  /*9560*/  IMAD R12, R2, c[0x0][0x304], R12 ;  /* 0x0000c100020c7a24 */ /* 0x000fca00078e020c */
[----:B------:R-:W-:Y:S02]  /*9570*/  IADD3 R7, R7, R12, RZ ;  /* 0x0000000c07077210 */ /* 0x000fe40007ffe0ff */
[----:B------:R-:W-:-:S04]  /*9580*/  LEA R12, P0, R6, c[0x0][0x2e8], 0x1 ;  /* 0x0000ba00060c7a11 */ /* 0x000fc800078008ff */
[----:B------:R-:W-:-:S05]  /*9590*/  LEA.HI.X R13, R6, c[0x0][0x2ec], R7, 0x1, P0 ;  /* 0x0000bb00060d7a11 */ /* 0x000fca00000f0c07 */
[----:B------:R1:W-:Y:S04]  /*95a0*/  STG.E.128 [R12.64], RZ ;  /* 0x000000ff0c007986 */ /* 0x0003e8000c101d14 */
.L_x_1655:
[----:B------:R-:W-:Y:S05]  /*95b0*/  BSYNC B0 ;  /* 0x0000000000007941 */ /* 0x000fea0003800000 */
.L_x_1654:
[----:B------:R-:W-:Y:S01]  /*95c0*/  IADD3 R6, R0, 0x20, RZ ;  /* 0x0000002000067810 */ /* 0x000fe20007ffe0ff */
[----:B------:R-:W-:Y:S03]  /*95d0*/  BSSY B0, `(.L_x_1656) ;  /* 0x000000f000007945 */ /* 0x000fe60003800000 */
[----:B------:R-:W-:-:S04]  /*95e0*/  ISETP.GE.AND P2, PT, R6, R14, PT ;  /* 0x0000000e0600720c */ /* 0x000fc80003f46270 */
[----:B------:R-:W-:-:S13]  /*95f0*/  ISETP.GE.OR P0, PT, R10, c[0x0][0x2f4], P2 ;  /* 0x0000bd000a007a0c */ /* 0x000fda0001706670 */
[----:B------:R-:W-:Y:S05]  /*9600*/  @P0 BRA `(.L_x_1657) ;  /* 0x000000b000000947 */ /* 0x000fea0003800000 */
[----:B-1----:R-:W-:Y:S02]  /*9610*/  IADD3 R12, P0, R2, 0x20, RZ ;  /* 0x00000020020c7810 */ /* 0x002fe40007f1e0ff */
[----:B------:R-:W-:-:S03]  /*9620*/  MOV R7, R5 ;  /* 0x0000000500077202 */ /* 0x000fc60000000f00 */
[----:B------:R-:W-:-:S04]  /*9630*/  IMAD.X R6, RZ, RZ, R3, P0 ;  /* 0x000000ffff067224 */ /* 0x000fc800000e0603 */
[----:B------:R-:W-:Y:S02]  /*9640*/  IMAD R13, R6, c[0x0][0x300], RZ ;  /* 0x0000c000060d7a24 */ /* 0x000fe400078e02ff */
[----:B------:R-:W-:Y:S02]  /*9650*/  IMAD.MOV.U32 R6, RZ, RZ, R8 ;  /* 0x000000ffff067224 */ /* 0x000fe400078e0008 */
[C---:B------:R-:W-:Y:S02]  /*9660*/  IMAD R13, R12.reuse, c[0x0][0x304], R13 ;  /* 0x0000c1000c0d7a24 */ /* 0x040fe400078e020d */
[----:B------:R-:W-:-:S05]  /*9670*/  IMAD.WIDE.U32 R6, R12, c[0x0][0x300], R6 ;  /* 0x0000c0000c067a25 */ /* 0x000fca00078e0006 */
[----:B------:R-:W-:Y:S02]  /*9680*/  LEA R12, P0, R6, c[0x0][0x2e8], 0x1 ;  /* 0x0000ba00060c7a11 */ /* 0x000fe400078008ff */
[----:B------:R-:W-:-:S04]  /*9690*/  IADD3 R7, R7, R13, RZ ;  /* 0x0000000d07077210 */ /* 0x000fc80007ffe0ff */
[----:B------:R-:W-:-:S05]  /*96a0*/  LEA.HI.X R13, R6, c[0x0][0x2ec], R7, 0x1, P0 ;  /* 0x0000bb00060d7a11 */ /* 0x000fca00000f0c07 */
[----:B------:R1:W-:Y:S02]  /*96b0*/  STG.E.128 [R12.64], RZ ;  /* 0x000000ff0c007986 */ /* 0x0003e4000c101d14 */
.L_x_1657:
[----:B------:R-:W-:Y:S05]  /*96c0*/  BSYNC B0 ;  /* 0x0000000000007941 */ /* 0x000fea0003800000 */
.L_x_1656:
        /* <DEDUP_REMOVED lines=16> */
.L_x_1659:
[----:B------:R-:W-:Y:S05]  /*97d0*/  BSYNC B0 ;  /* 0x0000000000007941 */ /* 0x000fea0003800000 */
.L_x_1658:
        /* <DEDUP_REMOVED lines=15> */
.L_x_1661:
[----:B------:R-:W-:Y:S05]  /*98d0*/  BSYNC B0 ;  /* 0x0000000000007941 */ /* 0x000fea0003800000 */
.L_x_1660:
[----:B------:R-:W-:Y:S01]  /*98e0*/  ULDC.64 UR4, c[0x0][0x338] ;  /* 0x0000ce0000047ab9 */ /* 0x000fe20000000a00 */
[----:B------:R-:W-:Y:S01]  /*98f0*/  MOV R6, UR12 ;  /* 0x0000000c00067c02 */ /* 0x000fe20008000f00 */
[----:B------:R-:W-:Y:S01]  /*9900*/  UIMAD UR4, UR7, UR4, URZ ;  /* 0x00000004070472a4 */ /* 0x000fe2000f8e023f */
[----:B------:R-:W-:Y:S01]  /*9910*/  ISETP.GE.OR P3, PT, R10, c[0x0][0x324], P3 ;  /* 0x0000c9000a007a0c */ /* 0x000fe20001f66670 */
[----:B------:R-:W-:Y:S02]  /*9920*/  BSSY B0, `(.L_x_1662) ;  /* 0x0000012000007945 */ /* 0x000fe40003800000 */
[----:B------:R-:W-:Y:S01]  /*9930*/  UIMAD UR12, UR12, UR5, UR4 ;  /* 0x000000050c0c72a4 */ /* 0x000fe2000f8e0204 */
[----:B------:R-:W-:Y:S02]  /*9940*/  IMAD.WIDE.U32 R6, R6, c[0x0][0x338], R10 ;  /* 0x0000ce0006067a25 */ /* 0x000fe400078e000a */
        /* <DEDUP_REMOVED lines=15> */
.L_x_1663:
[----:B------:R-:W-:Y:S05]  /*9a40*/  BSYNC B0 ;  /* 0x0000000000007941 */ /* 0x000fea0003800000 */
.L_x_1662:
        /* <DEDUP_REMOVED lines=14> */
.L_x_1665:
[----:B------:R-:W-:Y:S05]  /*9b30*/  BSYNC B0 ;  /* 0x0000000000007941 */ /* 0x000fea0003800000 */
.L_x_1664:
        /* <DEDUP_REMOVED lines=14> */
.L_x_1667:
[----:B------:R-:W-:Y:S05]  /*9c20*/  BSYNC B0 ;  /* 0x0000000000007941 */ /* 0x000fea0003800000 */
.L_x_1666:
        /* <DEDUP_REMOVED lines=13> */
.L_x_1668:
        /* <DEDUP_REMOVED lines=16> */
.L_x_1851:


//--------------------- .text._ZN7cutlass13device_kernelIN5flash19enable_sm80_to_sm89INS1_16FlashAttnBwdSm80INS1_25CollectiveMainloopBwdSm80ILi2ELi2EN4cute5tupleIJNS5_1CILi128EEES8_NS7_ILi64EEEEEENS_6half_tEfNS_4arch4Sm80ELb1ELb0ELb0ELb1ELb1ELb0ELb0ELb0ELi2ELi4ELi4ELi4ELb0EEENS1_21CollectiveEpilogueBwdISA_SB_SD_Li256ELb1ELb0ELi2EEENS1_25SingleTileBwdLPTSchedulerILb1ELi128ELb1EEEEEEEEEvNT_6ParamsE --------------------------
	.section	.text._ZN7cutlass13device_kernelIN5flash19enable_sm80_to_sm89INS1_16FlashAttnBwdSm80INS1_25CollectiveMainloopBwdSm80ILi2ELi2EN4cute5tupleIJNS5_1CILi128EEES8_NS7_ILi64EEEEEENS_6half_tEfNS_4arch4Sm80ELb1ELb0ELb0ELb1ELb1ELb0ELb0ELb0ELi2ELi4ELi4ELi4ELb0EEENS1_21CollectiveEpilogueBwdISA_SB_SD_Li256ELb1ELb0ELi2EEENS1_25SingleTileBwdLPTSchedulerILb1ELi128ELb1EEEEEEEEEvNT_6ParamsE,"ax",@progbits
	.sectioninfo	@"SHI_REGISTERS=255"
	.align	128
.text._ZN7cutlass13device_kernelIN5flash19enable_sm80_to_sm89INS1_16FlashAttnBwdSm80INS1_25CollectiveMainloopBwdSm80ILi2ELi2EN4cute5tupleIJNS5_1CILi128EEES8_NS7_ILi64EEEEEENS_6half_tEfNS_4arch4Sm80ELb1ELb0ELb0ELb1ELb1ELb0ELb0ELb0ELi2ELi4ELi4ELi4ELb0EEENS1_21CollectiveEpilogueBwdISA_SB_SD_Li256ELb1ELb0ELi2EEENS1_25SingleTileBwdLPTSchedulerILb1ELi128ELb1EEEEEEEEEvNT_6ParamsE:
        .type           _ZN7cutlass13device_kernelIN5flash19enable_sm80_to_sm89INS1_16FlashAttnBwdSm80INS1_25CollectiveMainloopBwdSm80ILi2ELi2EN4cute5tupleIJNS5_1CILi128EEES8_NS7_ILi64EEEEEENS_6half_tEfNS_4arch4Sm80ELb1ELb0ELb0ELb1ELb1ELb0ELb0ELb0ELi2ELi4ELi4ELi4ELb0EEENS1_21CollectiveEpilogueBwdISA_SB_SD_Li256ELb1ELb0ELi2EEENS1_25SingleTileBwdLPTSchedulerILb1ELi128ELb1EEEEEEEEEvNT_6ParamsE,@function
        .size           _ZN7cutlass13device_kernelIN5flash19enable_sm80_to_sm89INS1_16FlashAttnBwdSm80INS1_25CollectiveMainloopBwdSm80ILi2ELi2EN4cute5tupleIJNS5_1CILi128EEES8_NS7_ILi64EEEEEENS_6half_tEfNS_4arch4Sm80ELb1ELb0ELb0ELb1ELb1ELb0ELb0ELb0ELi2ELi4ELi4ELi4ELb0EEENS1_21CollectiveEpilogueBwdISA_SB_SD_Li256ELb1ELb0ELi2EEENS1_25SingleTileBwdLPTSchedulerILb1ELi128ELb1EEEEEEEEEvNT_6ParamsE,(.L_x_1852 - _ZN7cutlass13device_kernelIN5flash19enable_sm80_to_sm89INS1_16FlashAttnBwdSm80INS1_25CollectiveMainloopBwdSm80ILi2ELi2EN4cute5tupleIJNS5_1CILi128EEES8_NS7_ILi64EEEEEENS_6half_tEfNS_4arch4Sm80ELb1ELb0ELb0ELb1ELb1ELb0ELb0ELb0ELi2ELi4ELi4ELi4ELb0EEENS1_21CollectiveEpilogueBwdISA_SB_SD_Li256ELb1ELb0ELi2EEENS1_25SingleTileBwdLPTSchedulerILb1ELi128ELb1EEEEEEEEEvNT_6ParamsE)
        .other          _ZN7cutlass13device_kernelIN5flash19enable_sm80_to_sm89INS1_16FlashAttnBwdSm80INS1_25CollectiveMainloopBwdSm80ILi2ELi2EN4cute5tupleIJNS5_1CILi128EEES8_NS7_ILi64EEEEEENS_6half_tEfNS_4arch4Sm80ELb1ELb0ELb0ELb1ELb1ELb0ELb0ELb0ELi2ELi4ELi4ELi4ELb0EEENS1_21CollectiveEpilogueBwdISA_SB_SD_Li256ELb1ELb0ELi2EEENS1_25SingleTileBwdLPTSchedulerILb1ELi128ELb1EEEEEEEEEvNT_6ParamsE,@"STO_CUDA_ENTRY STV_DEFAULT"
_ZN7cutlass13device_kernelIN5flash19enable_sm80_to_sm89INS1_16FlashAttnBwdSm80INS1_25CollectiveMainloopBwdSm80ILi2ELi2EN4cute5tupleIJNS5_1CILi128EEES8_NS7_ILi64EEEEEENS_6half_tEfNS_4arch4Sm80ELb1ELb0ELb0ELb1ELb1ELb0ELb0ELb0ELi2ELi4ELi4ELi4ELb0EEENS1_21CollectiveEpilogueBwdISA_SB_SD_Li256ELb1ELb0ELi2EEENS1_25SingleTileBwdLPTSchedulerILb1ELi128ELb1EEEEEEEEEvNT_6ParamsE:
        /* <DEDUP_REMOVED lines=30> */
.L_x_1670:
[----:B------:R-:W-:Y:S02]  /*01e0*/  ULDC UR7, c[0x0][0x3ac] ;  /* 0x0000eb0000077ab9 */ /* 0x000fe40000000800 */
[----:B------:R-:W-:Y:S02]  /*01f0*/  UISETP.NE.AND UP0, UPT, UR7, 0x1, UPT ;  /* 0x000000010700788c */ /* 0x000fe4000bf05270 */
[----:B------:R-:W-:Y:S02]  /*0200*/  ULDC.64 UR4, c[0x0][0x3b0] ;  /* 0x0000ec0000047ab9 */ /* 0x000fe40000000a00 */
[----:B------:R-:W-:Y:S02]  /*0210*/  UIMAD.WIDE.U32 UR10, UR6, UR4, URZ ;  /* 0x00000004060a72a5 */ /* 0x000fe4000f8e003f */
[----:B------:R-:W-:-:S05]  /*0220*/  UMOV UR9, UR6 ;  /* 0x0000000600097c82 */ /* 0x000fca0008000000 */
[----:B------:R-:W-:-:S04]  /*0230*/  @UP0 USHF.R.U32.HI UR9, URZ, UR5, UR11 ;  /* 0x000000053f090299 */ /* 0x000fc8000801160b */
[----:B------:R-:W-:-:S04]  /*0240*/  UIMAD UR7, UR9, UR7, URZ ;  /* 0x00000007090772a4 */ /* 0x000fc8000f8e023f */
.L_x_1671:
        /* <DEDUP_REMOVED lines=12> */
[----:B------:R-:W-:-:S06]  /*0310*/  UIMAD UR4, UR4, UR6, UR5 ;  /* 0x00000006040472a4 */ /* 0x000fcc000f8e0205 */
[----:B------:R-:W-:-:S05]  /*0320*/  IMAD.U32 R0, RZ, RZ, UR4 ;  /* 0x00000004ff007e24 */ /* 0x000fca000f8e00ff */
[----:B------:R1:W-:Y:S01]  /*0330*/  STL [R1+0x14], R0 ;  /* 0x0000140001007387 */ /* 0x0003e20000100800 */
[----:B------:R-:W-:Y:S05]  /*0340*/  @!P0 BRA `(.L_x_1672) ;  /* 0x0000008000008947 */ /* 0x000fea0003800000 */
[----:B------:R-:W-:Y:S02]  /*0350*/  UMOV UR4, 0x4 ;  /* 0x0000000400047882 */ /* 0x000fe40000000000 */
[----:B------:R-:W-:Y:S02]  /*0360*/  ULDC.64 UR6, c[0x0][0x3e0] ;  /* 0x0000f80000067ab9 */ /* 0x000fe40000000a00 */
[----:B------:R-:W-:-:S06]  /*0370*/  UIMAD.WIDE UR4, UR11, UR4, UR6 ;  /* 0x000000040b0472a5 */ /* 0x000fcc000f8e0206 */
[----:B------:R-:W-:Y:S02]  /*0380*/  MOV R2, UR4 ;  /* 0x0000000400027c02 */ /* 0x000fe40008000f00 */
[----:B------:R-:W-:-:S05]  /*0390*/  MOV R3, UR5 ;  /* 0x0000000500037c02 */ /* 0x000fca0008000f00 */
[----:B-1----:R-:W2:Y:S02]  /*03a0*/  LDG.E R0, [R2.64] ;  /* 0x0000001002007981 */ /* 0x002ea4000c1e1900 */
[----:B--2---:R1:W2:Y:S02]  /*03b0*/  R2UR UR5, R0 ;  /* 0x00000000000573c2 */ /* 0x0042a400000e0000 */
[----:B-12---:R-:W-:Y:S05]  /*03c0*/  BRA `(.L_x_1673) ;  /* 0x000000f000007947 */ /* 0x006fea0003800000 */
.L_x_1672:
        /* <DEDUP_REMOVED lines=9> */
[----:B-1----:R-:W3:Y:S01]  /*0460*/  LDG.E R0, [R2.64+0x4] ;  /* 0x0000041002007981 */ /* 0x002ee2000c1e1900 */
[----:B--2---:R-:W1:Y:S08]  /*0470*/  R2UR UR5, R4 ;  /* 0x00000000040573c2 */ /* 0x004e7000000e0000 */
[----:B---3--:R-:W1:Y:S02]  /*0480*/  R2UR UR4, R0 ;  /* 0x00000000000473c2 */ /* 0x008e6400000e0000 */
[----:B-1----:R-:W-:Y:S01]  /*0490*/  UIADD3 UR5, -UR5, UR4, URZ ;  /* 0x0000000405057290 */ /* 0x002fe2000fffe13f */
[----:B------:R-:W-:Y:S05]  /*04a0*/  BRA `(.L_x_1673) ;  /* 0x0000001000007947 */ /* 0x000fea0003800000 */
.L_x_1674:
[----:B------:R-:W-:Y:S02]  /*04b0*/  ULDC UR5, c[0x0][0x3d4] ;  /* 0x0000f50000057ab9 */ /* 0x000fe40000000800 */
.L_x_1673:
[----:B------:R-:W-:Y:S02]  /*04c0*/  UIADD3 UR5, UR5, 0x7f, URZ ;  /* 0x0000007f05057890 */ /* 0x000fe4000fffe03f */
[----:B------:R-:W-:-:S02]  /*04d0*/  ULOP3.LUT UR12, URZ, UR9, URZ, 0x33, !UPT ;  /* 0x000000093f0c7292 */ /* 0x000fc4000f8e333f */
[----:B------:R-:W-:-:S04]  /*04e0*/  USHF.R.S32.HI UR4, URZ, 0x1f, UR5 ;  /* 0x0000001f3f047899 */ /* 0x000fc80008011405 */
[----:B------:R-:W-:-:S04]  /*04f0*/  ULEA.HI UR4, UR4, UR5, URZ, 0x7 ;  /* 0x0000000504047291 */ /* 0x000fc8000f8f383f */
[----:B------:R-:W-:-:S04]  /*0500*/  USHF.R.S32.HI UR4, URZ, 0x7, UR4 ;  /* 0x000000073f047899 */ /* 0x000fc80008011404 */
[----:B------:R-:W-:Y:S02]  /*0510*/  UISETP.GT.AND UP0, UPT, UR4, UR9, UPT ;  /* 0x000000090400728c */ /* 0x000fe4000bf04270 */
[----:B------:R-:W-:Y:S02]  /*0520*/  UIADD3 UR12, UR4, UR12, URZ ;  /* 0x0000000c040c7290 */ /* 0x000fe4000fffe03f */
[----:B------:R-:W-:Y:S01]  /*0530*/  USEL UR11, UR11, 0xffffffff, UP0 ;  /* 0xffffffff0b0b7887 */ /* 0x000fe20008000000 */
[----:B------:R-:W-:Y:S05]  /*0540*/  BRA `(.L_x_1675) ;  /* 0x000004b000007947 */ /* 0x000fea0003800000 */
.L_x_1669:
[----:B------:R-:W-:Y:S02]  /*0550*/  ULDC.64 UR6, c[0x0][0x3b8] ;  /* 0x0000ee0000067ab9 */ /* 0x000fe40000000a00 */
[----:B------:R-:W-:Y:S02]  /*0560*/  UISETP.NE.AND UP0, UPT, UR6, 0x1, UPT ;  /* 0x000000010600788c */ /* 0x000fe4000bf05270 */
[----:B------:R-:W-:Y:S02]  /*0570*/  UIMAD.WIDE.U32 UR10, UR4, UR7, URZ ;  /* 0x00000007040a72a5 */ /* 0x000fe4000f8e003f */
[----:B------:R-:W-:-:S02]  /*0580*/  ULDC UR5, c[0x0][0x3c0] ;  /* 0x0000f00000057ab9 */ /* 0x000fc40000000800 */
        /* <DEDUP_REMOVED lines=17> */
.L_x_1676:
[----:B------:R-:W-:Y:S02]  /*06a0*/  ULDC UR7, c[0x0][0x3ac] ;  /* 0x0000eb0000077ab9 */ /* 0x000fe40000000800 */
[----:B------:R-:W-:Y:S02]  /*06b0*/  UISETP.NE.AND UP0, UPT, UR7, 0x1, UPT ;  /* 0x000000010700788c */ /* 0x000fe4000bf05270 */
[----:B------:R-:W-:Y:S02]  /*06c0*/  ULDC.64 UR4, c[0x0][0x3b0] ;  /* 0x0000ec0000047ab9 */ /* 0x000fe40000000a00 */
[----:B------:R-:W-:Y:S02]  /*06d0*/  UIMAD.WIDE.U32 UR10, UR6, UR4, URZ ;  /* 0x00000004060a72a5 */ /* 0x000fe4000f8e003f */
[----:B------:R-:W-:-:S05]  /*06e0*/  UMOV UR9, UR6 ;  /* 0x0000000600097c82 */ /* 0x000fca0008000000 */
[----:B------:R-:W-:-:S04]  /*06f0*/  @UP0 USHF.R.U32.HI UR9, URZ, UR5, UR11 ;  /* 0x000000053f090299 */ /* 0x000fc8000801160b */
[----:B------:R-:W-:-:S04]  /*0700*/  UIMAD UR7, UR9, UR7, URZ ;  /* 0x00000007090772a4 */ /* 0x000fc8000f8e023f */
.L_x_1677:
        /* <DEDUP_REMOVED lines=24> */
.L_x_1678:
        /* <DEDUP_REMOVED lines=14> */
.L_x_1680:
[----:B------:R-:W-:Y:S02]  /*0970*/  ULDC UR5, c[0x0][0x3d4] ;  /* 0x0000f50000057ab9 */ /* 0x000fe40000000800 */
.L_x_1679:
[----:B------:R-:W-:Y:S02]  /*0980*/  UIADD3 UR5, UR5, 0x7f, URZ ;  /* 0x0000007f05057890 */ /* 0x000fe4000fffe03f */
[----:B------:R-:W-:-:S02]  /*0990*/  ULOP3.LUT UR12, URZ, UR9, URZ, 0x33, !UPT ;  /* 0x000000093f0c7292 */ /* 0x000fc4000f8e333f */
[----:B------:R-:W-:-:S04]  /*09a0*/  USHF.R.S32.HI UR4, URZ, 0x1f, UR5 ;  /* 0x0000001f3f047899 */ /* 0x000fc80008011405 */
[----:B------:R-:W-:-:S04]  /*09b0*/  ULEA.HI UR4, UR4, UR5, URZ, 0x7 ;  /* 0x0000000504047291 */ /* 0x000fc8000f8f383f */
[----:B------:R-:W-:-:S04]  /*09c0*/  USHF.R.S32.HI UR4, URZ, 0x7, UR4 ;  /* 0x000000073f047899 */ /* 0x000fc80008011404 */
[----:B------:R-:W-:Y:S02]  /*09d0*/  UISETP.GT.AND UP0, UPT, UR4, UR9, UPT ;  /* 0x000000090400728c */ /* 0x000fe4000bf04270 */
[----:B------:R-:W-:Y:S02]  /*09e0*/  UIADD3 UR12, UR4, UR12, URZ ;  /* 0x0000000c040c7290 */ /* 0x000fe4000fffe03f */
[----:B------:R-:W-:-:S06]  /*09f0*/  USEL UR11, UR11, 0xffffffff, UP0 ;  /* 0xffffffff0b0b7887 */ /* 0x000fcc0008000000 */
.L_x_1675:
        /* <DEDUP_REMOVED lines=23> */
[----:B-1----:R1:W3:Y:S02]  /*0b70*/  @P0 LDG.E R0, [R2.64] ;  /* 0x0000001002000981 */ /* 0x0022e4000c1e1900 */
        /* <DEDUP_REMOVED lines=24> */
.L_x_1681:
        /* <DEDUP_REMOVED lines=10> */
.L_x_1682:
[----:B------:R-:W-:Y:S05]  /*0da0*/  @!P1 BRA `(.L_x_1683) ;  /* 0x0000005000009947 */ /* 0x000fea0003800000 */
[----:B----4-:R2:W3:Y:S04]  /*0db0*/  LDG.E R0, [R2.64] ;  /* 0x0000001002007981 */ /* 0x0104e8000c1e1900 */
[----:B--2---:R-:W2:Y:S01]  /*0dc0*/  LDG.E R2, [R2.64+0x4] ;  /* 0x0000041002027981 */ /* 0x004ea2000c1e1900 */
[----:B---3--:R-:W3:Y:S08]  /*0dd0*/  R2UR UR9, R0 ;  /* 0x00000000000973c2 */ /* 0x008ef000000e0000 */
[----:B--2---:R-:W3:Y:S02]  /*0de0*/  R2UR UR4, R2 ;  /* 0x00000000020473c2 */ /* 0x004ee400000e0000 */
[----:B---3--:R-:W-:-:S06]  /*0df0*/  UIADD3 UR9, -UR9, UR4, URZ ;  /* 0x0000000409097290 */ /* 0x008fcc000fffe13f */
.L_x_1683:
        /* <DEDUP_REMOVED lines=35> */
[----:B------:R-:W-:Y:S01]  /*1030*/  MOV R20, RZ ;  /* 0x000000ff00147202 */ /* 0x000fe20000000f00 */
[----:B------:R-:W-:Y:S01]  /*1040*/  IMAD.MOV.U32 R100, RZ, RZ, RZ ;  /* 0x000000ffff647224 */ /* 0x000fe200078e00ff */
        /* <DEDUP_REMOVED lines=18> */
[----:B------:R-:W3:Y:S01]  /*1170*/  LDL R21, [R1+0x14] ;  /* 0x0000140001157983 */ /* 0x000ee20000100800 */
[----:B--2-4-:R-:W-:Y:S01]  /*1180*/  IMAD.MOV.U32 R0, RZ, RZ, c[0x0][0x248] ;  /* 0x00009200ff007624 */ /* 0x014fe200078e00ff */
[--C-:B------:R-:W-:Y:S01]  /*1190*/  SHF.R.S32.HI R28, RZ, 0x1f, R22.reuse ;  /* 0x0000001fff1c7819 */ /* 0x100fe20000011416 */
[----:B------:R-:W-:Y:S01]  /*11a0*/  UIADD3 UR4, -UR4, UR9, URZ ;  /* 0x0000000904047290 */ /* 0x000fe2000fffe13f */
[----:B------:R-:W-:Y:S01]  /*11b0*/  SHF.R.S32.HI R23, RZ, 0x1f, R22 ;  /* 0x0000001fff177819 */ /* 0x000fe20000011416 */
[----:B------:R-:W-:Y:S01]  /*11c0*/  IMAD.SHL.U32 R12, R22, 0x4, RZ ;  /* 0x00000004160c7824 */ /* 0x000fe200078e00ff */
[----:B------:R-:W-:Y:S01]  /*11d0*/  ISETP.NE.AND P0, PT, R0, 0x1, PT ;  /* 0x000000010000780c */ /* 0x000fe20003f05270 */
[----:B------:R-:W-:Y:S01]  /*11e0*/  USHF.R.S32.HI UR19, URZ, 0x1f, UR11 ;  /* 0x0000001f3f137899 */ /* 0x000fe2000801140b */
[----:B------:R-:W-:Y:S01]  /*11f0*/  LEA.HI R5, R28, R22, RZ, 0x3 ;  /* 0x000000161c057211 */ /* 0x000fe200078f18ff */
[----:B------:R-:W-:Y:S01]  /*1200*/  USEL UR14, UR11, URZ, !UP2 ;  /* 0x0000003f0b0e7287 */ /* 0x000fe2000d000000 */
[----:B------:R-:W-:Y:S01]  /*1210*/  SHF.R.S32.HI R13, RZ, 0x1f, R12 ;  /* 0x0000001fff0d7819 */ /* 0x000fe2000001140c */
[----:B------:R-:W-:Y:S01]  /*1220*/  USEL UR13, UR19, URZ, !UP2 ;  /* 0x0000003f130d7287 */ /* 0x000fe2000d000000 */
[----:B------:R-:W-:Y:S01]  /*1230*/  SHF.R.S32.HI R32, RZ, 0x3, R5 ;  /* 0x00000003ff207819 */ /* 0x000fe20000011405 */
[----:B------:R-:W-:-:S02]  /*1240*/  USHF.R.S32.HI UR18, URZ, 0x1f, UR15 ;  /* 0x0000001f3f127899 */ /* 0x000fc4000801140f */
[----:B------:R-:W-:Y:S01]  /*1250*/  IMAD.U32 R29, RZ, RZ, UR14 ;  /* 0x0000000eff1d7e24 */ /* 0x000fe2000f8e00ff */
[----:B------:R-:W-:Y:S01]  /*1260*/  SHF.R.S32.HI R4, RZ, 0x1f, R32 ;  /* 0x0000001fff047819 */ /* 0x000fe20000011420 */
[----:B------:R-:W-:Y:S01]  /*1270*/  USEL UR21, UR11, URZ, !UP1 ;  /* 0x0000003f0b157287 */ /* 0x000fe2000c800000 */
[----:B-----5:R-:W-:Y:S01]  /*1280*/  IADD3 R19, P1, R32, R8, RZ ;  /* 0x0000000820137210 */ /* 0x020fe20007f3e0ff */
[----:B------:R-:W-:Y:S01]  /*1290*/  USEL UR19, UR19, URZ, !UP1 ;  /* 0x0000003f13137287 */ /* 0x000fe2000c800000 */
[----:B------:R-:W-:Y:S01]  /*12a0*/  STL [R1], R32 ;  /* 0x0000002001007387 */ /* 0x000fe20000100800 */
[----:B------:R-:W-:Y:S01]  /*12b0*/  ULDC.64 UR6, c[0x0][0x1e8] ;  /* 0x00007a0000067ab9 */ /* 0x000fe20000000a00 */
[----:B------:R-:W-:Y:S01]  /*12c0*/  LEA.HI.X.SX32 R30, R8, R4, 0x1, P1 ;  /* 0x00000004081e7211 */ /* 0x000fe200008f0eff */
[----:B------:R-:W-:Y:S01]  /*12d0*/  UIMAD UR6, UR19, UR6, URZ ;  /* 0x00000006130672a4 */ /* 0x000fe2000f8e023f */
[----:B------:R1:W-:Y:S03]  /*12e0*/  STL.64 [R1+0x8], R12 ;  /* 0x0000080c01007387 */ /* 0x0003e60000100a00 */
[----:B------:R-:W-:-:S03]  /*12f0*/  UIMAD UR24, UR21, UR7, UR6 ;  /* 0x00000007151872a4 */ /* 0x000fc6000f8e0206 */
[----:B------:R-:W-:Y:S02]  /*1300*/  ULDC.64 UR6, c[0x0][0x188] ;  /* 0x0000620000067ab9 */ /* 0x000fe40000000a00 */
[----:B------:R-:W-:Y:S01]  /*1310*/  UIMAD UR6, UR13, UR6, URZ ;  /* 0x000000060d0672a4 */ /* 0x000fe2000f8e023f */
[----:B---3--:R-:W-:Y:S01]  /*1320*/  @P0 IMAD.HI.U32 R0, R21, c[0x0][0x24c], RZ ;  /* 0x0000930015000a27 */ /* 0x008fe200078e00ff */
[----:B------:R-:W-:-:S03]  /*1330*/  SHF.R.S32.HI R20, RZ, 0x1f, R21 ;  /* 0x0000001fff147819 */ /* 0x000fc60000011415 */
[----:B------:R-:W-:Y:S01]  /*1340*/  IMAD.MOV.U32 R7, RZ, RZ, R21 ;  /* 0x000000ffff077224 */ /* 0x000fe200078e0015 */
[----:B------:R-:W-:Y:S01]  /*1350*/  @P0 SHF.R.U32.HI R7, RZ, c[0x0][0x250], R0 ;  /* 0x00009400ff070a19 */ /* 0x000fe20000011600 */
[----:B------:R-:W-:Y:S01]  /*1360*/  IMAD R0, R20, c[0x0][0x238], RZ ;  /* 0x00008e0014007a24 */ /* 0x000fe200078e02ff */
[----:B------:R-:W-:Y:S01]  /*1370*/  IADD3 R14, P0, R32, R9, RZ ;  /* 0x00000009200e7210 */ /* 0x000fe20007f1e0ff */
[----:B------:R-:W-:-:S03]  /*1380*/  IMAD.WIDE.U32 R2, R21, c[0x0][0x238], R22 ;  /* 0x00008e0015027a25 */ /* 0x000fc600078e0016 */
[----:B------:R-:W-:Y:S01]  /*1390*/  LEA.HI.X.SX32 R15, R9, R4, 0x1, P0 ;  /* 0x00000004090f7211 */ /* 0x000fe200000f0eff */
[----:B------:R-:W-:Y:S01]  /*13a0*/  IMAD R6, R21, c[0x0][0x23c], R0 ;  /* 0x00008f0015067a24 */ /* 0x000fe200078e0200 */
[----:B------:R-:W-:Y:S01]  /*13b0*/  IADD3 R0, -R32, UR4, RZ ;  /* 0x0000000420007c10 */ /* 0x000fe2000fffe1ff */
[----:B------:R-:W-:Y:S01]  /*13c0*/  IMAD.MOV.U32 R26, RZ, RZ, R2 ;  /* 0x000000ffff1a7224 */ /* 0x000fe200078e0002 */
[----:B------:R-:W-:Y:S01]  /*13d0*/  LOP3.LUT R4, R5, 0xfffffff8, RZ, 0xc0, !PT ;  /* 0xfffffff805047812 */ /* 0x000fe200078ec0ff */
[----:B------:R-:W-:Y:S01]  /*13e0*/  IMAD.IADD R27, R3, 0x1, R6 ;  /* 0x00000001031b7824 */ /* 0x000fe200078e0206 */
[C---:B------:R-:W-:Y:S01]  /*13f0*/  ISETP.GE.AND P5, PT, R0.reuse, 0x1, PT ;  /* 0x000000010000780c */ /* 0x040fe20003fa6270 */
[----:B------:R-:W-:Y:S01]  /*1400*/  IMAD.WIDE.U32 R2, R21, c[0x0][0x270], R12 ;  /* 0x00009c0015027a25 */ /* 0x000fe200078e000c */
[C---:B------:R-:W-:Y:S01]  /*1410*/  ISETP.GE.AND P4, PT, R0.reuse, 0x21, PT ;  /* 0x000000210000780c */ /* 0x040fe20003f86270 */
[----:B------:R-:W-:Y:S01]  /*1420*/  ULDC.64 UR4, c[0x0][0x278] ;  /* 0x00009e0000047ab9 */ /* 0x000fe20000000a00 */
[----:B------:R-:W-:Y:S01]  /*1430*/  ISETP.GE.AND P3, PT, R0, 0x41, PT ;  /* 0x000000410000780c */ /* 0x000fe20003f66270 */
[----:B------:R-:W-:Y:S01]  /*1440*/  IMAD R8, R20, c[0x0][0x288], RZ ;  /* 0x0000a20014087a24 */ /* 0x000fe200078e02ff */
[----:B------:R-:W-:Y:S01]  /*1450*/  ISETP.GE.AND P2, PT, R0, 0x61, PT ;  /* 0x000000610000780c */ /* 0x000fe20003f46270 */
[----:B------:R-:W-:Y:S01]  /*1460*/  IMAD R0, R20, c[0x0][0x270], RZ ;  /* 0x00009c0014007a24 */ /* 0x000fe200078e02ff */
[----:B------:R-:W-:Y:S01]  /*1470*/  UIMAD UR4, UR13, UR4, URZ ;  /* 0x000000040d0472a4 */ /* 0x000fe2000f8e023f */
[----:B------:R-:W-:-:S02]  /*1480*/  IMAD.IADD R31, R22, 0x1, -R4 ;  /* 0x00000001161f7824 */ /* 0x000fc400078e0a04 */
[----:B------:R-:W-:Y:S01]  /*1490*/  IMAD R0, R21, c[0x0][0x274], R0 ;  /* 0x00009d0015007a24 */ /* 0x000fe200078e0200 */
[----:B------:R-:W-:Y:S01]  /*14a0*/  UIMAD UR5, UR14, UR5, UR4 ;  /* 0x000000050e0572a4 */ /* 0x000fe2000f8e0204 */
[----:B------:R-:W-:Y:S02]  /*14b0*/  IMAD.SHL.U32 R6, R32, 0x40, RZ ;  /* 0x0000004020067824 */ /* 0x000fe400078e00ff */
[----:B------:R-:W-:Y:S02]  /*14c0*/  IMAD.IADD R3, R3, 0x1, R0 ;  /* 0x0000000103037824 */ /* 0x000fe400078e0200 */
[C---:B------:R-:W-:Y:S01]  /*14d0*/  IMAD R8, R21.reuse, c[0x0][0x28c], R8 ;  /* 0x0000a30015087a24 */ /* 0x040fe200078e0208 */
[----:B------:R-:W-:Y:S01]  /*14e0*/  LOP3.LUT R0, R6, 0x1c0, RZ, 0xc0, !PT ;  /* 0x000001c006007812 */ /* 0x000fe200078ec0ff */
[----:B------:R-:W-:-:S04]  /*14f0*/  IMAD.WIDE.U32 R4, R21, c[0x0][0x288], R12 ;  /* 0x0000a20015047a25 */ /* 0x000fc800078e000c */
[----:B------:R-:W-:Y:S02]  /*1500*/  IMAD.SHL.U32 R10, R31, 0x8, RZ ;  /* 0x000000081f0a7824 */ /* 0x000fe400078e00ff */
[----:B------:R-:W-:Y:S02]  /*1510*/  IMAD.IADD R25, R5, 0x1, R8 ;  /* 0x0000000105197824 */ /* 0x000fe400078e0208 */
[----:B------:R-:W-:Y:S01]  /*1520*/  IMAD.WIDE.U32 R2, R29, c[0x0][0x278], R2 ;  /* 0x00009e001d027a25 */ /* 0x000fe200078e0002 */
[----:B------:R-:W-:Y:S02]  /*1530*/  LOP3.LUT R5, R0, 0x38, R10, 0xf8, !PT ;  /* 0x0000003800057812 */ /* 0x000fe400078ef80a */
[----:B------:R-:W-:Y:S01]  /*1540*/  SHF.R.U32.HI R0, RZ, 0x3, R0 ;  /* 0x00000003ff007819 */ /* 0x000fe20000011600 */
[----:B------:R-:W-:Y:S01]  /*1550*/  IMAD.MOV.U32 R24, RZ, RZ, R4 ;  /* 0x000000ffff187224 */ /* 0x000fe200078e0004 */
[----:B------:R-:W-:Y:S01]  /*1560*/  IADD3 R37, P0, R2, UR15, RZ ;  /* 0x0000000f02257c10 */ /* 0x000fe2000ff1e0ff */
[----:B------:R-:W-:Y:S01]  /*1570*/  IMAD R2, R20, c[0x0][0x180], RZ ;  /* 0x0000600014027a24 */ /* 0x000fe200078e02ff */
[----:B------:R-:W-:Y:S01]  /*1580*/  LOP3.LUT R5, R5, R0, RZ, 0x3c, !PT ;  /* 0x0000000005057212 */ /* 0x000fe200078e3cff */
[----:B-1----:R-:W-:Y:S01]  /*1590*/  IMAD.U32 R12, RZ, RZ, UR12 ;  /* 0x0000000cff0c7e24 */ /* 0x002fe2000f8e00ff */
[----:B------:R-:W-:Y:S01]  /*15a0*/  LEA.HI R0, R28, R22, RZ, 0x6 ;  /* 0x000000161c007211 */ /* 0x000fe200078f30ff */
[----:B------:R-:W-:Y:S01]  /*15b0*/  IMAD R9, R21, c[0x0][0x184], R2 ;  /* 0x0000610015097a24 */ /* 0x000fe200078e0202 */
[----:B------:R-:W-:Y:S01]  /*15c0*/  SHF.R.S32.HI R11, RZ, 0x1f, R10 ;  /* 0x0000001fff0b7819 */ /* 0x000fe2000001140a */
[----:B------:R-:W-:Y:S01]  /*15d0*/  IMAD R20, R20, c[0x0][0x210], RZ ;  /* 0x0000840014147a24 */ /* 0x000fe200078e02ff */
[----:B------:R-:W-:Y:S01]  /*15e0*/  ISETP.GE.OR P1, PT, R10, c[0x0][0x1cc], !P5 ;  /* 0x000073000a007a0c */ /* 0x000fe20006f26670 */
[----:B------:R-:W-:Y:S01]  /*15f0*/  IMAD.SHL.U32 R4, R0, 0x8, RZ ;  /* 0x0000000800047824 */ /* 0x000fe200078e00ff */
[----:B------:R-:W-:Y:S01]  /*1600*/  ISETP.GE.OR P6, PT, R10, c[0x0][0x1cc], !P4 ;  /* 0x000073000a007a0c */ /* 0x000fe200067c6670 */
[----:B------:R-:W-:Y:S01]  /*1610*/  IMAD.U32 R0, RZ, RZ, UR5 ;  /* 0x00000005ff007e24 */ /* 0x000fe2000f8e00ff */
[----:B------:R-:W-:Y:S01]  /*1620*/  ULDC.64 UR4, c[0x0][0x1b8] ;  /* 0x00006e0000047ab9 */ /* 0x000fe20000000a00 */
[----:B------:R-:W-:Y:S01]  /*1630*/  IMAD.WIDE R12, R12, 0x80, R14 ;  /* 0x000000800c0c7825 */ /* 0x000fe200078e020e */
[----:B------:R-:W-:Y:S01]  /*1640*/  LOP3.LUT R18, R5, 0xfffffe00, R4, 0xf8, !PT ;  /* 0xfffffe0005127812 */ /* 0x000fe200078ef804 */
[----:B------:R-:W-:Y:S01]  /*1650*/  UIMAD UR4, UR19, UR4, URZ ;  /* 0x00000004130472a4 */ /* 0x000fe2000f8e023f */
[----:B------:R-:W-:Y:S01]  /*1660*/  IADD3.X R36, R3, UR18, R0, P0, !PT ;  /* 0x0000001203247c10 */ /* 0x000fe200087fe400 */
[----:B------:R-:W-:Y:S01]  /*1670*/  IMAD.WIDE.U32 R4, R21, c[0x0][0x180], R10 ;  /* 0x0000600015047a25 */ /* 0x000fe200078e000a */
[----:B------:R-:W-:Y:S01]  /*1680*/  SHF.R.S32.HI R0, RZ, 0x1f, R7 ;  /* 0x0000001fff007819 */ /* 0x000fe20000011407 */
[----:B------:R-:W-:Y:S01]  /*1690*/  UIMAD UR23, UR21, UR5, UR4 ;  /* 0x00000005151772a4 */ /* 0x000fe2000f8e0204 */
[----:B------:R-:W-:Y:S01]  /*16a0*/  ISETP.GE.OR P5, PT, R10, c[0x0][0x19c], !P5 ;  /* 0x000067000a007a0c */ /* 0x000fe20006fa6670 */
[----:B------:R-:W-:Y:S01]  /*16b0*/  IMAD.IADD R9, R5, 0x1, R9 ;  /* 0x0000000105097824 */ /* 0x000fe200078e0209 */
[----:B------:R-:W-:Y:S01]  /*16c0*/  UMOV UR19, 0x6 ;  /* 0x0000000600137882 */ /* 0x000fe20000000000 */
[C---:B------:R-:W-:Y:S01]  /*16d0*/  IMAD R2, R0.reuse, c[0x0][0x1e0], RZ ;  /* 0x0000780000027a24 */ /* 0x040fe200078e02ff */
[----:B------:R-:W-:Y:S01]  /*16e0*/  ULDC.64 UR4, c[0x0][0x1d8] ;  /* 0x0000760000047ab9 */ /* 0x000fe20000000a00 */
[----:B------:R-:W-:Y:S01]  /*16f0*/  IMAD R0, R0, c[0x0][0x1b0], RZ ;  /* 0x00006c0000007a24 */ /* 0x000fe200078e02ff */
[----:B------:R-:W-:Y:S01]  /*1700*/  USHF.L.U32 UR22, UR4, 0x6, URZ ;  /* 0x0000000604167899 */ /* 0x000fe2000800063f */
[C---:B------:R-:W-:Y:S01]  /*1710*/  IMAD R8, R7.reuse, c[0x0][0x1e4], R2 ;  /* 0x0000790007087a24 */ /* 0x040fe200078e0202 */
[----:B------:R-:W-:Y:S01]  /*1720*/  ISETP.GE.OR P4, PT, R10, c[0x0][0x19c], !P4 ;  /* 0x000067000a007a0c */ /* 0x000fe20006786670 */
[C---:B------:R-:W-:Y:S01]  /*1730*/  IMAD.WIDE.U32 R2, R7.reuse, c[0x0][0x1e0], R10 ;  /* 0x0000780007027a25 */ /* 0x040fe200078e000a */
[----:B------:R-:W-:Y:S03]  /*1740*/  STL [R1+0x54], R37 ;  /* 0x0000542501007387 */ /* 0x000fe60000100800 */
[C---:B------:R-:W-:Y:S01]  /*1750*/  IMAD R0, R7.reuse, c[0x0][0x1b4], R0 ;  /* 0x00006d0007007a24 */ /* 0x040fe200078e0200 */
[----:B------:R-:W-:Y:S01]  /*1760*/  STL [R1+0x4c], R36 ;  /* 0x00004c2401007387 */ /* 0x000fe20000100800 */
[----:B------:R-:W-:-:S04]  /*1770*/  IMAD.WIDE.U32 R6, R7, c[0x0][0x1b0], R10 ;  /* 0x00006c0007067a25 */ /* 0x000fc800078e000a */
[----:B------:R-:W-:Y:S02]  /*1780*/  IMAD.IADD R5, R3, 0x1, R8 ;  /* 0x0000000103057824 */ /* 0x000fe400078e0208 */
[----:B------:R-:W-:Y:S02]  /*1790*/  IMAD.IADD R3, R7, 0x1, R0 ;  /* 0x0000000107037824 */ /* 0x000fe400078e0200 */
[----:B------:R-:W-:Y:S02]  /*17a0*/  IMAD.MOV.U32 R8, RZ, RZ, R4 ;  /* 0x000000ffff087224 */ /* 0x000fe400078e0004 */
[----:B------:R-:W-:Y:S02]  /*17b0*/  IMAD.MOV.U32 R4, RZ, RZ, R2 ;  /* 0x000000ffff047224 */ /* 0x000fe400078e0002 */
[----:B------:R-:W-:Y:S01]  /*17c0*/  IMAD.U32 R0, RZ, RZ, UR21 ;  /* 0x00000015ff007e24 */ /* 0x000fe2000f8e00ff */
[----:B------:R-:W-:Y:S01]  /*17d0*/  USHF.L.U64.HI UR21, UR4, UR19, UR5 ;  /* 0x0000001304157299 */ /* 0x000fe20008010205 */
[----:B------:R-:W-:-:S02]  /*17e0*/  IMAD.MOV.U32 R2, RZ, RZ, R6 ;  /* 0x000000ffff027224 */ /* 0x000fc400078e0006 */
[----:B------:R-:W-:Y:S01]  /*17f0*/  IMAD.WIDE.U32 R4, R0, c[0x0][0x1e8], R4 ;  /* 0x00007a0000047a25 */ /* 0x000fe200078e0004 */
[----:B------:R-:W-:-:S03]  /*1800*/  ULDC.64 UR4, c[0x0][0x290] ;  /* 0x0000a40000047ab9 */ /* 0x000fc60000000a00 */
[----:B------:R-:W-:Y:S01]  /*1810*/  IMAD R20, R21, c[0x0][0x214], R20 ;  /* 0x0000850015147a24 */ /* 0x000fe200078e0214 */
[----:B------:R-:W-:Y:S01]  /*1820*/  IADD3 R5, R5, UR24, RZ ;  /* 0x0000001805057c10 */ /* 0x000fe2000fffe0ff */
[----:B------:R-:W-:Y:S01]  /*1830*/  IMAD.WIDE.U32 R6, R21, c[0x0][0x210], R10 ;  /* 0x0000840015067a25 */ /* 0x000fe200078e000a */
[----:B------:R-:W-:Y:S02]  /*1840*/  UIMAD UR24, UR13, UR4, URZ ;  /* 0x000000040d1872a4 */ /* 0x000fe4000f8e023f */
[----:B------:R-:W-:Y:S01]  /*1850*/  UIMAD UR4, UR14, UR7, UR6 ;  /* 0x000000070e0472a4 */ /* 0x000fe2000f8e0206 */
[----:B------:R-:W-:Y:S01]  /*1860*/  IMAD.WIDE.U32 R2, R0, c[0x0][0x1b8], R2 ;  /* 0x00006e0000027a25 */ /* 0x000fe200078e0002 */
[----:B------:R-:W-:Y:S02]  /*1870*/  UIMAD UR24, UR14, UR5, UR24 ;  /* 0x000000050e1872a4 */ /* 0x000fe4000f8e0218 */
[----:B------:R-:W-:Y:S01]  /*1880*/  ULDC.64 UR6, c[0x0][0x218] ;  /* 0x0000860000067ab9 */ /* 0x000fe20000000a00 */
[----:B------:R-:W-:Y:S01]  /*1890*/  IMAD R0, R13, c[0x0][0x1d8], RZ ;  /* 0x000076000d007a24 */ /* 0x000fe200078e02ff */
[----:B------:R-:W-:Y:S01]  /*18a0*/  IADD3 R3, R3, UR23, RZ ;  /* 0x0000001703037c10 */ /* 0x000fe2000fffe0ff */
[----:B------:R-:W-:Y:S01]  /*18b0*/  IMAD.IADD R21, R7, 0x1, R20 ;  /* 0x0000000107157824 */ /* 0x000fe200078e0214 */
[----:B------:R-:W-:Y:S01]  /*18c0*/  USHF.R.S32.HI UR23, URZ, 0x1f, UR20 ;  /* 0x0000001f3f177899 */ /* 0x000fe20008011414 */
[----:B------:R-:W-:Y:S01]  /*18d0*/  IMAD.MOV.U32 R20, RZ, RZ, R6 ;  /* 0x000000ffff147224 */ /* 0x000fe200078e0006 */
[----:B------:R-:W-:Y:S01]  /*18e0*/  UIMAD UR6, UR13, UR6, URZ ;  /* 0x000000060d0672a4 */ /* 0x000fe2000f8e023f */
[----:B------:R-:W-:-:S03]  /*18f0*/  IMAD.WIDE.U32 R6, R29, c[0x0][0x188], R8 ;  /* 0x000062001d067a25 */ /* 0x000fc600078e0008 */
[----:B------:R-:W-:Y:S01]  /*1900*/  UIMAD UR6, UR14, UR7, UR6 ;  /* 0x000000070e0672a4 */ /* 0x000fe2000f8e0206 */
[C---:B------:R-:W-:Y:S01]  /*1910*/  IMAD R0, R12.reuse, c[0x0][0x1dc], R0 ;  /* 0x000077000c007a24 */ /* 0x040fe200078e0200 */
[----:B------:R-:W-:Y:S01]  /*1920*/  IADD3 R7, R7, UR4, RZ ;  /* 0x0000000407077c10 */ /* 0x000fe2000fffe0ff */
[C---:B------:R-:W-:Y:S01]  /*1930*/  IMAD.WIDE.U32 R8, R12.reuse, c[0x0][0x1d8], R4 ;  /* 0x000076000c087a25 */ /* 0x040fe200078e0004 */
[----:B------:R-:W-:Y:S02]  /*1940*/  ULDC.64 UR4, c[0x0][0x178] ;  /* 0x00005e0000047ab9 */ /* 0x000fe40000000a00 */
[----:B------:R-:W-:Y:S01]  /*1950*/  UIMAD UR25, UR23, UR4, URZ ;  /* 0x00000004171972a4 */ /* 0x000fe2000f8e023f */
[----:B------:R-:W-:Y:S01]  /*1960*/  IMAD R11, R13, c[0x0][0x1a8], RZ ;  /* 0x00006a000d0b7a24 */ /* 0x000fe200078e02ff */
[----:B------:R-:W-:Y:S01]  /*1970*/  UIMAD.WIDE.U32 UR26, UR20, UR4, URZ ;  /* 0x00000004141a72a5 */ /* 0x000fe2000f8e003f */
[----:B------:R-:W-:Y:S01]  /*1980*/  IMAD.WIDE.U32 R4, R12, c[0x0][0x1a8], R2 ;  /* 0x00006a000c047a25 */ /* 0x000fe200078e0002 */
[----:B------:R-:W-:Y:S01]  /*1990*/  LEA R2, P0, R8, c[0x0][0x1c0], 0x1 ;  /* 0x0000700008027a11 */ /* 0x000fe200078008ff */
[----:B------:R-:W-:-:S02]  /*19a0*/  UIMAD UR25, UR20, UR5, UR25 ;  /* 0x00000005141972a4 */ /* 0x000fc4000f8e0219 */
[----:B------:R-:W-:Y:S02]  /*19b0*/  IMAD.IADD R0, R9, 0x1, R0 ;  /* 0x0000000109007824 */ /* 0x000fe400078e0200 */
[----:B------:R-:W-:Y:S01]  /*19c0*/  IMAD R11, R12, c[0x0][0x1ac], R11 ;  /* 0x00006b000c0b7a24 */ /* 0x000fe200078e020b */
[----:B------:R-:W-:Y:S01]  /*19d0*/  UIADD3 UR25, UR27, UR25, URZ ;  /* 0x000000191b197290 */ /* 0x000fe2000fffe03f */
[----:B------:R-:W-:Y:S01]  /*19e0*/  IMAD.SHL.U32 R18, R18, 0x2, RZ ;  /* 0x0000000212127824 */ /* 0x000fe200078e00ff */
[----:B------:R-:W-:Y:S01]  /*19f0*/  LEA.HI.X R3, R8, c[0x0][0x1c4], R0, 0x1, P0 ;  /* 0x0000710008037a11 */ /* 0x000fe200000f0c00 */
[----:B------:R-:W-:Y:S01]  /*1a00*/  IMAD.IADD R0, R5, 0x1, R11 ;  /* 0x0000000105007824 */ /* 0x000fe200078e020b */
[C---:B------:R-:W-:Y:S01]  /*1a10*/  LEA R14, P0, R4.reuse, c[0x0][0x190], 0x1 ;  /* 0x00006400040e7a11 */ /* 0x040fe200078008ff */
[----:B------:R-:W-:Y:S02]  /*1a20*/  IMAD.WIDE.U32 R12, R29, c[0x0][0x290], R24 ;  /* 0x0000a4001d0c7a25 */ /* 0x000fe400078e0018 */
[----:B------:R-:W-:Y:S01]  /*1a30*/  @!PT LDS RZ, [RZ] ;  /* 0x00000000fffff984 */ /* 0x000fe20000000800 */
[----:B------:R-:W-:Y:S01]  /*1a40*/  @!PT LDS RZ, [RZ] ;  /* 0x00000000fffff984 */ /* 0x000fe20000000800 */
[----:B------:R-:W-:Y:S01]  /*1a50*/  @!PT LDS RZ, [RZ] ;  /* 0x00000000fffff984 */ /* 0x000fe20000000800 */
[----:B------:R1:W-:Y:S01]  /*1a60*/  LDGSTS.E.BYPASS.LTC128B.128 [R18+0x4080], [R2.64], !P1 ;  /* 0x0408000002127fae */ /* 0x0003e2000c901d50 */
[----:B------:R-:W-:Y:S01]  /*1a70*/  LEA.HI.X R15, R4, c[0x0][0x194], R0, 0x1, P0 ;  /* 0x00006500040f7a11 */ /* 0x000fe200000f0c00 */
[----:B------:R-:W-:Y:S01]  /*1a80*/  IMAD R0, R30, c[0x0][0x178], RZ ;  /* 0x00005e001e007a24 */ /* 0x000fe200078e02ff */
[----:B------:R-:W-:Y:S01]  /*1a90*/  IADD3 R4, P0, R2, UR22, RZ ;  /* 0x0000001602047c10 */ /* 0x000fe2000ff1e0ff */
[----:B------:R-:W-:Y:S01]  /*1aa0*/  IMAD.U32 R17, RZ, RZ, UR27 ;  /* 0x0000001bff117e24 */ /* 0x000fe2000f8e00ff */
[----:B------:R-:W-:Y:S01]  /*1ab0*/  IADD3 R33, P1, R12, UR15, RZ ;  /* 0x0000000f0c217c10 */ /* 0x000fe2000ff3e0ff */
[----:B------:R-:W-:Y:S01]  /*1ac0*/  IMAD.U32 R16, RZ, RZ, UR26 ;  /* 0x0000001aff107e24 */ /* 0x000fe2000f8e00ff */
[----:B------:R-:W-:Y:S01]  /*1ad0*/  IADD3.X R5, R3, UR21, RZ, P0, !PT ;  /* 0x0000001503057c10 */ /* 0x000fe200087fe4ff */
[----:B------:R-:W-:Y:S01]  /*1ae0*/  IMAD.U32 R17, RZ, RZ, UR24 ;  /* 0x00000018ff117e24 */ /* 0x000fe2000f8e00ff */
[----:B------:R-:W-:Y:S01]  /*1af0*/  USHF.L.U32 UR15, UR15, 0x6, URZ ;  /* 0x000000060f0f7899 */ /* 0x000fe2000800063f */
[----:B------:R-:W-:-:S02]  /*1b00*/  IMAD R11, R19, c[0x0][0x17c], R0 ;  /* 0x00005f00130b7a24 */ /* 0x000fc400078e0200 */
[----:B------:R-:W-:Y:S01]  /*1b10*/  IMAD.WIDE.U32 R38, R19, c[0x0][0x178], R6 ;  /* 0x00005e0013267a25 */ /* 0x000fe200078e0006 */
[----:B------:R-:W-:Y:S01]  /*1b20*/  IADD3.X R24, R13, UR18, R17, P1, !PT ;  /* 0x000000120d187c10 */ /* 0x000fe20008ffe411 */
[----:B------:R2:W-:Y:S01]  /*1b30*/  LDGSTS.E.BYPASS.LTC128B.128 [R18+0x5080], [R4.64], !P6 ;  /* 0x0508000004127fae */ /* 0x0005e2000f101d50 */
[----:B------:R-:W-:Y:S01]  /*1b40*/  ISETP.GE.OR P6, PT, R10, c[0x0][0x1cc], !P2 ;  /* 0x000073000a007a0c */ /* 0x000fe200057c6670 */
[----:B------:R-:W-:Y:S01]  /*1b50*/  IMAD.U32 R0, RZ, RZ, UR25 ;  /* 0x00000019ff007e24 */ /* 0x000fe2000f8e00ff */
[----:B------:R-:W-:Y:S01]  /*1b60*/  LEA R7, P0, R16, R38, 0x7 ;  /* 0x0000002610077211 */ /* 0x000fe200078038ff */
[----:B------:R-:W-:Y:S01]  /*1b70*/  IMAD.IADD R35, R39, 0x1, R11 ;  /* 0x0000000127237824 */ /* 0x000fe200078e020b */
[----:B------:R-:W-:Y:S01]  /*1b80*/  ISETP.GE.OR P2, PT, R10, c[0x0][0x19c], !P2 ;  /* 0x000067000a007a0c */ /* 0x000fe20005746670 */
[----:B------:R-:W-:Y:S01]  /*1b90*/  IMAD.WIDE.U32 R8, R29, c[0x0][0x218], R20 ;  /* 0x000086001d087a25 */ /* 0x000fe200078e0014 */
[----:B------:R-:W-:Y:S01]  /*1ba0*/  USHF.L.U64.HI UR18, UR4, UR19, UR5 ;  /* 0x0000001304127299 */ /* 0x000fe20008010205 */
[----:B------:R-:W-:Y:S01]  /*1bb0*/  STL.64 [R1+0x28], R38 ;  /* 0x0000282601007387 */ /* 0x000fe20000100a00 */
[----:B------:R-:W-:Y:S01]  /*1bc0*/  LEA.HI.X R16, R16, R35, R0, 0x7, P0 ;  /* 0x0000002310107211 */ /* 0x000fe200000f3c00 */
[----:B------:R-:W-:Y:S01]  /*1bd0*/  IMAD R0, R30, c[0x0][0x208], RZ ;  /* 0x000082001e007a24 */ /* 0x000fe200078e02ff */
[----:B------:R-:W-:Y:S01]  /*1be0*/  IADD3 R9, R9, UR6, RZ ;  /* 0x0000000609097c10 */ /* 0x000fe2000fffe0ff */
[----:B------:R-:W-:Y:S01]  /*1bf0*/  ULDC.64 UR6, c[0x0][0x1a8] ;  /* 0x00006a0000067ab9 */ /* 0x000fe20000000a00 */
[----:B-1----:R-:W-:Y:S01]  /*1c00*/  IADD3 R2, P1, R4, UR22, RZ ;  /* 0x0000001604027c10 */ /* 0x002fe2000ff3e0ff */
[C---:B------:R-:W-:Y:S01]  /*1c10*/  IMAD R0, R19.reuse, c[0x0][0x20c], R0 ;  /* 0x0000830013007a24 */ /* 0x040fe200078e0200 */
[----:B------:R-:W-:Y:S01]  /*1c20*/  STL [R1+0x34], R33 ;  /* 0x0000342101007387 */ /* 0x000fe20000100800 */
[----:B------:R-:W-:Y:S01]  /*1c30*/  IMAD.WIDE.U32 R20, R19, c[0x0][0x208], R8 ;  /* 0x0000820013147a25 */ /* 0x000fe200078e0008 */
[----:B------:R-:W-:-:S02]  /*1c40*/  IADD3.X R3, R5, UR21, RZ, P1, !PT ;  /* 0x0000001505037c10 */ /* 0x000fc40008ffe4ff */
[----:B------:R-:W-:Y:S01]  /*1c50*/  IADD3 R12, P0, R2, UR22, RZ ;  /* 0x00000016020c7c10 */ /* 0x000fe2000ff1e0ff */
[----:B------:R-:W-:Y:S01]  /*1c60*/  USHF.L.U32 UR22, UR4, 0x6, URZ ;  /* 0x0000000604167899 */ /* 0x000fe2000800063f */
[C---:B------:R-:W-:Y:S01]  /*1c70*/  ISETP.GE.OR P1, PT, R10.reuse, c[0x0][0x1cc], !P3 ;  /* 0x000073000a007a0c */ /* 0x040fe20005f26670 */
[----:B------:R1:W-:Y:S01]  /*1c80*/  STL [R1+0x3c], R35 ;  /* 0x00003c2301007387 */ /* 0x0003e20000100800 */
[----:B------:R-:W-:Y:S01]  /*1c90*/  IADD3.X R13, R3, UR21, RZ, P0, !PT ;  /* 0x00000015030d7c10 */ /* 0x000fe200087fe4ff */
[----:B------:R-:W-:Y:S01]  /*1ca0*/  USHF.L.U64.HI UR21, UR6, UR19, UR7 ;  /* 0x0000001306157299 */ /* 0x000fe20008010207 */
[C---:B------:R-:W-:Y:S01]  /*1cb0*/  LEA R6, P0, R7.reuse, c[0x0][0x160], 0x1 ;  /* 0x0000580007067a11 */ /* 0x040fe200078008ff */
[----:B------:R-:W-:Y:S01]  /*1cc0*/  USHF.L.U32 UR7, UR20, 0x7, URZ ;  /* 0x0000000714077899 */ /* 0x000fe2000800063f */
[----:B------:R-:W-:Y:S01]  /*1cd0*/  ISETP.GE.OR P3, PT, R10, c[0x0][0x19c], !P3 ;  /* 0x000067000a007a0c */ /* 0x000fe20005f66670 */
[----:B------:R-:W-:Y:S01]  /*1ce0*/  USHF.L.U32 UR6, UR6, 0x6, URZ ;  /* 0x0000000606067899 */ /* 0x000fe2000800063f */
[----:B------:R-:W-:Y:S01]  /*1cf0*/  LEA.HI.X R7, R7, c[0x0][0x164], R16, 0x1, P0 ;  /* 0x0000590007077a11 */ /* 0x000fe200000f0c10 */
[----:B------:R-:W-:Y:S01]  /*1d00*/  ULDC.64 UR4, c[0x0][0x208] ;  /* 0x0000820000047ab9 */ /* 0x000fe20000000a00 */
[----:B------:R-:W-:Y:S01]  /*1d10*/  IMAD.MOV.U32 R34, RZ, RZ, R20 ;  /* 0x000000ffff227224 */ /* 0x000fe200078e0014 */
[----:B------:R-:W-:Y:S01]  /*1d20*/  LEA.HI R17, R28, R22, RZ, 0x5 ;  /* 0x000000161c117211 */ /* 0x000fe200078f28ff */
[----:B------:R-:W-:Y:S01]  /*1d30*/  IMAD.U32 R11, RZ, RZ, UR7 ;  /* 0x00000007ff0b7e24 */ /* 0x000fe2000f8e00ff */
[----:B--2---:R-:W-:Y:S01]  /*1d40*/  IADD3 R4, P0, R14, UR6, RZ ;  /* 0x000000060e047c10 */ /* 0x004fe2000ff1e0ff */
[----:B------:R2:W-:Y:S03]  /*1d50*/  LDGSTS.E.BYPASS.LTC128B.128 [R18+0x6080], [R2.64], !P1 ;  /* 0x0608000002127fae */ /* 0x0005e6000c901d50 */
[----:B------:R-:W-:Y:S01]  /*1d60*/  IADD3 R11, -R32, UR10, -R11 ;  /* 0x0000000a200b7c10 */ /* 0x000fe2000fffe90b */
[----:B------:R3:W-:Y:S01]  /*1d70*/  LDGSTS.E.BYPASS.LTC128B.128 [R18+0x7080], [R12.64], !P6 ;  /* 0x070800000c127fae */ /* 0x0007e2000f101d50 */
[----:B------:R-:W-:-:S02]  /*1d80*/  IADD3.X R5, R15, UR21, RZ, P0, !PT ;  /* 0x000000150f057c10 */ /* 0x000fc400087fe4ff */
[----:B------:R-:W-:Y:S01]  /*1d90*/  ISETP.GE.AND P6, PT, R10, c[0x0][0x16c], PT ;  /* 0x00005b000a007a0c */ /* 0x000fe20003fc6270 */
[----:B------:R4:W-:Y:S03]  /*1da0*/  LDGSTS.E.BYPASS.LTC128B.128 [R18+0x80], [R14.64], !P5 ;  /* 0x000800000e127fae */ /* 0x0009e6000e901d50 */
[----:B------:R-:W-:Y:S01]  /*1db0*/  ISETP.LT.OR P1, PT, R11, 0x1, P6 ;  /* 0x000000010b00780c */ /* 0x000fe20003721670 */
[----:B------:R3:W-:Y:S01]  /*1dc0*/  LDGSTS.E.BYPASS.LTC128B.128 [R18+0x1080], [R4.64], !P4 ;  /* 0x0108000004127fae */ /* 0x0007e2000e101d50 */
[----:B------:R-:W-:Y:S01]  /*1dd0*/  ISETP.GT.AND P4, PT, R22, 0x1f, PT ;  /* 0x0000001f1600780c */ /* 0x000fe20003f84270 */
[----:B-1----:R-:W-:Y:S02]  /*1de0*/  IMAD.IADD R35, R21, 0x1, R0 ;  /* 0x0000000115237824 */ /* 0x002fe400078e0200 */
[----:B------:R-:W-:Y:S04]  /*1df0*/  STL [R1+0x30], R24 ;  /* 0x0000301801007387 */ /* 0x000fe80000100800 */
[----:B------:R1:W-:Y:S04]  /*1e00*/  STL.64 [R1+0x20], R20 ;  /* 0x0000201401007387 */ /* 0x0003e80000100a00 */
[----:B------:R-:W-:Y:S01]  /*1e10*/  STL.64 [R1+0x18], R34 ;  /* 0x0000182201007387 */ /* 0x000fe20000100a00 */
[----:B--2---:R-:W-:-:S04]  /*1e20*/  IADD3 R2, P0, R4, UR6, RZ ;  /* 0x0000000604027c10 */ /* 0x004fc8000ff1e0ff */
[----:B------:R-:W-:Y:S02]  /*1e30*/  IADD3.X R3, R5, UR21, RZ, P0, !PT ;  /* 0x0000001505037c10 */ /* 0x000fe400087fe4ff */
[----:B------:R-:W-:Y:S01]  /*1e40*/  IADD3 R8, P0, R2, UR6, RZ ;  /* 0x0000000602087c10 */ /* 0x000fe2000ff1e0ff */
[----:B------:R-:W-:Y:S02]  /*1e50*/  UMOV UR6, 0x7 ;  /* 0x0000000700067882 */ /* 0x000fe40000000000 */
[----:B------:R2:W-:Y:S01]  /*1e60*/  LDGSTS.E.BYPASS.LTC128B.128 [R18+0x2080], [R2.64], !P3 ;  /* 0x0208000002127fae */ /* 0x0005e2000d901d50 */
[----:B------:R-:W-:Y:S01]  /*1e70*/  IADD3.X R9, R3, UR21, RZ, P0, !PT ;  /* 0x0000001503097c10 */ /* 0x000fe200087fe4ff */
[----:B------:R-:W-:Y:S01]  /*1e80*/  USHF.L.U32 UR21, UR4, 0x7, URZ ;  /* 0x0000000704157899 */ /* 0x000fe2000800063f */
[C---:B------:R-:W-:Y:S01]  /*1e90*/  ISETP.LT.OR P3, PT, R11.reuse, 0x21, P6 ;  /* 0x000000210b00780c */ /* 0x040fe20003761670 */
[----:B------:R-:W-:Y:S02]  /*1ea0*/  USHF.L.U64.HI UR6, UR4, UR6, UR5 ;  /* 0x0000000604067299 */ /* 0x000fe40008010205 */
[----:B------:R2:W-:Y:S01]  /*1eb0*/  LDGSTS.E.BYPASS.LTC128B.128 [R18+0x3080], [R8.64], !P2 ;  /* 0x0308000008127fae */ /* 0x0005e2000d101d50 */
[----:B------:R-:W-:Y:S01]  /*1ec0*/  USHF.R.S32.HI UR5, URZ, 0x1f, UR7 ;  /* 0x0000001f3f057899 */ /* 0x000fe20008011407 */
[----:B------:R-:W-:Y:S01]  /*1ed0*/  IMAD.U32 R19, RZ, RZ, UR21 ;  /* 0x00000015ff137e24 */ /* 0x000fe2000f8e00ff */
[----:B------:R-:W-:Y:S01]  /*1ee0*/  UIMAD UR24, UR6, UR20, URZ ;  /* 0x00000014061872a4 */ /* 0x000fe2000f8e023f */
[----:B------:R-:W0:Y:S01]  /*1ef0*/  LDGDEPBAR ;  /* 0x00000000000079af */ /* 0x000e220000000000 */
[----:B------:R-:W-:Y:S01]  /*1f00*/  ISETP.LT.OR P2, PT, R11, 0x41, P6 ;  /* 0x000000410b00780c */ /* 0x000fe20003741670 */
[----:B-1----:R-:W-:Y:S01]  /*1f10*/  IMAD.WIDE.U32 R20, R29, c[0x0][0x240], R26 ;  /* 0x000090001d147a25 */ /* 0x002fe200078e001a */
[----:B------:R-:W-:Y:S01]  /*1f20*/  UIMAD UR24, UR23, UR21, UR24 ;  /* 0x00000015171872a4 */ /* 0x000fe2000f8e0218 */
[----:B------:R1:W-:Y:S02]  /*1f30*/  LDGSTS.E.BYPASS.LTC128B.128 [R18+0x8080], [R6.64], !P1 ;  /* 0x0808000006127fae */ /* 0x0003e4000c901d50 */
[----:B------:R-:W-:-:S02]  /*1f40*/  ULDC UR23, c[0x0][0x20c] ;  /* 0x0000830000177ab9 */ /* 0x000fc40000000800 */
[----:B------:R-:W-:Y:S01]  /*1f50*/  USHF.L.U64.HI UR19, UR4, UR19, UR23 ;  /* 0x0000001304137299 */ /* 0x000fe20008010217 */
[----:B--2---:R-:W-:-:S05]  /*1f60*/  IMAD.WIDE.U32 R8, R19, UR20, R34 ;  /* 0x0000001413087c25 */ /* 0x004fca000f8e0022 */
[----:B------:R-:W-:Y:S02]  /*1f70*/  IADD3 R9, R9, UR24, RZ ;  /* 0x0000001809097c10 */ /* 0x000fe4000fffe0ff */
[----:B-1----:R-:W-:-:S04]  /*1f80*/  IADD3 R6, P0, R6, UR22, RZ ;  /* 0x0000001606067c10 */ /* 0x002fc8000ff1e0ff */
[----:B------:R-:W-:Y:S02]  /*1f90*/  IADD3.X R7, R7, UR18, RZ, P0, !PT ;  /* 0x0000001207077c10 */ /* 0x000fe400087fe4ff */
[----:B---3--:R-:W-:Y:S02]  /*1fa0*/  IADD3 R4, P1, R6, UR22, RZ ;  /* 0x0000001606047c10 */ /* 0x008fe4000ff3e0ff */
[----:B------:R-:W-:Y:S01]  /*1fb0*/  @!P4 IADD3 R0, P0, R37, UR7, RZ ;  /* 0x000000072500cc10 */ /* 0x000fe2000ff1e0ff */
[----:B------:R1:W-:Y:S01]  /*1fc0*/  LDGSTS.E.BYPASS.LTC128B.128 [R18+0x9080], [R6.64], !P3 ;  /* 0x0908000006127fae */ /* 0x0003e2000d901d50 */
[----:B------:R-:W-:Y:S02]  /*1fd0*/  IADD3.X R5, R7, UR18, RZ, P1, !PT ;  /* 0x0000001207057c10 */ /* 0x000fe40008ffe4ff */
[----:B------:R-:W-:Y:S01]  /*1fe0*/  IADD3 R12, P5, R4, UR22, RZ ;  /* 0x00000016040c7c10 */ /* 0x000fe2000ffbe0ff */
[----:B------:R-:W-:Y:S01]  /*1ff0*/  USHF.L.U32 UR22, UR4, 0x6, URZ ;  /* 0x0000000604167899 */ /* 0x000fe2000800063f */
[----:B------:R-:W-:Y:S01]  /*2000*/  @!P4 IADD3.X R3, R36, UR5, RZ, P0, !PT ;  /* 0x000000052403cc10 */ /* 0x000fe200087fe4ff */
[----:B------:R2:W-:Y:S01]  /*2010*/  LDGSTS.E.BYPASS.LTC128B.128 [R18+0xa080], [R4.64], !P2 ;  /* 0x0a08000004127fae */ /* 0x0005e2000d101d50 */
[----:B------:R-:W-:-:S02]  /*2020*/  IADD3.X R13, R5, UR18, RZ, P5, !PT ;  /* 0x00000012050d7c10 */ /* 0x000fc4000affe4ff */
[----:B----4-:R-:W-:Y:S02]  /*2030*/  @!P4 LEA R14, P5, R0, c[0x0][0x258], 0x2 ;  /* 0x00009600000eca11 */ /* 0x010fe400078a10ff */
[----:B------:R-:W-:Y:S02]  /*2040*/  ISETP.LT.OR P1, PT, R11, 0x61, P6 ;  /* 0x000000610b00780c */ /* 0x000fe40003721670 */
[----:B------:R-:W-:Y:S02]  /*2050*/  LEA R2, P0, R8, c[0x0][0x1f0], 0x1 ;  /* 0x00007c0008027a11 */ /* 0x000fe400078008ff */
[----:B------:R-:W-:Y:S01]  /*2060*/  @!P4 LEA.HI.X R15, R0, c[0x0][0x25c], R3, 0x2, P5 ;  /* 0x00009700000fca11 */ /* 0x000fe200028f1403 */
[----:B------:R-:W-:Y:S01]  /*2070*/  @!P4 IMAD.SHL.U32 R0, R22, 0x10, RZ ;  /* 0x000000101600c824 */ /* 0x000fe200078e00ff */
[----:B------:R-:W-:Y:S02]  /*2080*/  ISETP.GE.AND P5, PT, R10, c[0x0][0x1fc], PT ;  /* 0x00007f000a007a0c */ /* 0x000fe40003fa6270 */
[----:B------:R-:W-:-:S02]  /*2090*/  LEA.HI.X R3, R8, c[0x0][0x1f4], R9, 0x1, P0 ;  /* 0x00007d0008037a11 */ /* 0x000fc400000f0c09 */
[C---:B------:R-:W-:Y:S02]  /*20a0*/  ISETP.LT.OR P0, PT, R11.reuse, 0x1, P5 ;  /* 0x000000010b00780c */ /* 0x040fe40002f01670 */
[C---:B------:R-:W-:Y:S01]  /*20b0*/  ISETP.LT.OR P3, PT, R11.reuse, 0x21, P5 ;  /* 0x000000210b00780c */ /* 0x040fe20002f61670 */
[----:B------:R3:W-:Y:S01]  /*20c0*/  LDGSTS.E.BYPASS.LTC128B.128 [R18+0xb080], [R12.64], !P1 ;  /* 0x0b0800000c127fae */ /* 0x0007e2000c901d50 */
[C---:B------:R-:W-:Y:S02]  /*20d0*/  ISETP.LT.OR P2, PT, R11.reuse, 0x41, P5 ;  /* 0x000000410b00780c */ /* 0x040fe40002f41670 */
[--C-:B------:R-:W-:Y:S01]  /*20e0*/  SHF.R.S32.HI R10, RZ, 0x5, R17.reuse ;  /* 0x00000005ff0a7819 */ /* 0x100fe20000011411 */
[----:B------:R4:W-:Y:S01]  /*20f0*/  @!P4 LDGSTS.E.BYPASS.LTC128B.128 [R0+0x18080], [R14.64] ;  /* 0x180800000e00cfae */ /* 0x0009e2000b901d50 */
[----:B------:R-:W-:Y:S02]  /*2100*/  SHF.R.S32.HI R8, RZ, 0x1f, R17 ;  /* 0x0000001fff087819 */ /* 0x000fe40000011411 */
[----:B------:R-:W-:Y:S01]  /*2110*/  ISETP.LT.OR P1, PT, R11, 0x61, P5 ;  /* 0x000000610b00780c */ /* 0x000fe20002f21670 */
[----:B------:R-:W0:Y:S01]  /*2120*/  LDGDEPBAR ;  /* 0x00000000000079af */ /* 0x000e220000000000 */
[----:B------:R-:W-:-:S03]  /*2130*/  LEA.HI R8, R8, R10, RZ, 0x2 ;  /* 0x0000000a08087211 */ /* 0x000fc600078f10ff */
        /* <DEDUP_REMOVED lines=98> */
.L_x_1686:
[----:B---3--:R-:W-:Y:S05]  /*2760*/  BSYNC B0 ;  /* 0x0000000000007941 */ /* 0x008fea0003800000 */
.L_x_1685:
        /* <DEDUP_REMOVED lines=103> */
.L_x_1689:
        /* <DEDUP_REMOVED lines=174> */
.L_x_1687:
        /* <DEDUP_REMOVED lines=817> */
.L_x_1688:
        /* <DEDUP_REMOVED lines=280> */
.L_x_1684:
        /* <DEDUP_REMOVED lines=68> */
[----:B-----5:R-:W-:Y:S01]  /*8190*/  F2FP.PACK_AB R8, R129, R128 ;  /* 0x000000808108723e */ /* 0x020fe200000000ff */
        /* <DEDUP_REMOVED lines=63> */
.L_x_1691:
[----:B-1----:R-:W2:Y:S01]  /*8590*/  LDL R30, [R1+0x14] ;  /* 0x00001400011e7983 */ /* 0x002ea20000100800 */
[----:B------:R-:W-:Y:S01]  /*85a0*/  LEA.HI R2, R21, R22, RZ, 0x3 ;  /* 0x0000001615027211 */ /* 0x000fe200078f18ff */
[----:B------:R-:W-:Y:S01]  /*85b0*/  USHF.R.S32.HI UR4, URZ, 0x1f, UR11 ;  /* 0x0000001f3f047899 */ /* 0x000fe2000801140b */
[----:B------:R-:W-:Y:S01]  /*85c0*/  BSSY B0, `(.L_x_1692) ;  /* 0x0000035000007945 */ /* 0x000fe20003800000 */
[----:B------:R-:W-:Y:S01]  /*85d0*/  USEL UR11, UR11, URZ, !UP1 ;  /* 0x0000003f0b0b7287 */ /* 0x000fe2000c800000 */
[----:B------:R-:W-:-:S02]  /*85e0*/  LOP3.LUT R0, R2, 0x1ffffff8, RZ, 0xc0, !PT ;  /* 0x1ffffff802007812 */ /* 0x000fc400078ec0ff */
[----:B------:R-:W-:-:S03]  /*85f0*/  SHF.R.S32.HI R14, RZ, 0x3, R2 ;  /* 0x00000003ff0e7819 */ /* 0x000fc60000011402 */
[----:B------:R-:W-:Y:S02]  /*8600*/  IMAD.IADD R0, R22, 0x1, -R0 ;  /* 0x0000000116007824 */ /* 0x000fe400078e0a00 */
[----:B------:R-:W-:Y:S02]  /*8610*/  IMAD.SHL.U32 R2, R14, 0x40, RZ ;  /* 0x000000400e027824 */ /* 0x000fe400078e00ff */
[----:B------:R-:W-:Y:S02]  /*8620*/  IMAD.SHL.U32 R12, R0, 0x8, RZ ;  /* 0x00000008000c7824 */ /* 0x000fe400078e00ff */
[----:B------:R-:W-:Y:S01]  /*8630*/  IMAD.U32 R29, RZ, RZ, UR11 ;  /* 0x0000000bff1d7e24 */ /* 0x000fe2000f8e00ff */
[----:B------:R-:W-:Y:S02]  /*8640*/  LOP3.LUT R0, R2, 0x1c0, RZ, 0xc0, !PT ;  /* 0x000001c002007812 */ /* 0x000fe400078ec0ff */
[----:B------:R-:W-:Y:S02]  /*8650*/  LEA.HI R2, R21, R22, RZ, 0x6 ;  /* 0x0000001615027211 */ /* 0x000fe400078f30ff */
[----:B------:R-:W-:-:S02]  /*8660*/  LOP3.LUT R3, R0, 0x38, R12, 0xf8, !PT ;  /* 0x0000003800037812 */ /* 0x000fc400078ef80c */
[----:B------:R-:W-:Y:S01]  /*8670*/  SHF.R.U32.HI R0, RZ, 0x3, R0 ;  /* 0x00000003ff007819 */ /* 0x000fe20000011600 */
[----:B------:R-:W-:Y:S01]  /*8680*/  IMAD.SHL.U32 R2, R2, 0x8, RZ ;  /* 0x0000000802027824 */ /* 0x000fe200078e00ff */
[----:B------:R-:W-:Y:S02]  /*8690*/  SHF.R.S32.HI R13, RZ, 0x1f, R12 ;  /* 0x0000001fff0d7819 */ /* 0x000fe4000001140c */
[----:B------:R-:W-:-:S04]  /*86a0*/  LOP3.LUT R0, R3, R0, RZ, 0x3c, !PT ;  /* 0x0000000003007212 */ /* 0x000fc800078e3cff */
[----:B------:R-:W-:-:S05]  /*86b0*/  LOP3.LUT R0, R0, 0x7ffffe00, R2, 0xf8, !PT ;  /* 0x7ffffe0000007812 */ /* 0x000fca00078ef802 */
[----:B------:R-:W-:-:S05]  /*86c0*/  IMAD.SHL.U32 R6, R0, 0x2, RZ ;  /* 0x0000000200067824 */ /* 0x000fca00078e00ff */
[----:B------:R1:W3:Y:S04]  /*86d0*/  LDS.128 R20, [R6+0x5080] ;  /* 0x0050800006147984 */ /* 0x0002e80000000c00 */
[----:B------:R1:W4:Y:S04]  /*86e0*/  LDS.128 R24, [R6+0x6080] ;  /* 0x0060800006187984 */ /* 0x0003280000000c00 */
[----:B------:R1:W1:Y:S04]  /*86f0*/  LDS.128 R32, [R6+0x7080] ;  /* 0x0070800006207984 */ /* 0x0002680000000c00 */
[----:B------:R1:W1:Y:S04]  /*8700*/  LDS.128 R36, [R6+0x80] ;  /* 0x0000800006247984 */ /* 0x0002680000000c00 */
[----:B------:R1:W1:Y:S04]  /*8710*/  LDS.128 R40, [R6+0x1080] ;  /* 0x0010800006287984 */ /* 0x0002680000000c00 */
[----:B------:R1:W1:Y:S04]  /*8720*/  LDS.128 R44, [R6+0x2080] ;  /* 0x00208000062c7984 */ /* 0x0002680000000c00 */
[----:B------:R1:W1:Y:S01]  /*8730*/  LDS.128 R48, [R6+0x3080] ;  /* 0x0030800006307984 */ /* 0x0002620000000c00 */
[----:B--2---:R-:W-:Y:S01]  /*8740*/  SHF.R.S32.HI R28, RZ, 0x1f, R30 ;  /* 0x0000001fff1c7819 */ /* 0x004fe2000001141e */
[----:B------:R-:W-:-:S04]  /*8750*/  IMAD.WIDE.U32 R2, R30, c[0x0][0x338], R12 ;  /* 0x0000ce001e027a25 */ /* 0x000fc800078e000c */
[----:B------:R-:W-:-:S04]  /*8760*/  IMAD R0, R28, c[0x0][0x338], RZ ;  /* 0x0000ce001c007a24 */ /* 0x000fc800078e02ff */
[----:B------:R-:W-:-:S04]  /*8770*/  IMAD R0, R30, c[0x0][0x33c], R0 ;  /* 0x0000cf001e007a24 */ /* 0x000fc800078e0200 */
[----:B------:R-:W-:Y:S01]  /*8780*/  IMAD.IADD R3, R3, 0x1, R0 ;  /* 0x0000000103037824 */ /* 0x000fe200078e0200 */
[----:B-----5:R-:W-:Y:S01]  /*8790*/  IADD3 R0, R4, -UR6, RZ ;  /* 0x8000000604007c10 */ /* 0x020fe2000fffe0ff */
[----:B------:R-:W-:Y:S01]  /*87a0*/  USEL UR6, UR4, URZ, !UP1 ;  /* 0x0000003f04067287 */ /* 0x000fe2000c800000 */
[----:B------:R-:W-:Y:S01]  /*87b0*/  IADD3 R4, P0, R14, UR8, RZ ;  /* 0x000000080e047c10 */ /* 0x000fe2000ff1e0ff */
[----:B------:R-:W-:Y:S01]  /*87c0*/  IMAD.WIDE.U32 R10, R29, c[0x0][0x340], R2 ;  /* 0x0000d0001d0a7a25 */ /* 0x000fe200078e0002 */
[----:B------:R-:W-:Y:S01]  /*87d0*/  IMNMX R15, R0, 0x80, PT ;  /* 0x00000080000f7817 */ /* 0x000fe20003800200 */
[----:B------:R-:W-:Y:S01]  /*87e0*/  ULDC.64 UR4, c[0x0][0x340] ;  /* 0x0000d00000047ab9 */ /* 0x000fe20000000a00 */
[C---:B------:R-:W-:Y:S01]  /*87f0*/  LEA.HI.X.SX32 R5, R14.reuse, UR9, 0x1, P0 ;  /* 0x000000090e057c11 */ /* 0x040fe200080f0eff */
[----:B------:R-:W-:Y:S01]  /*8800*/  UIMAD UR4, UR6, UR4, URZ ;  /* 0x00000004060472a4 */ /* 0x000fe2000f8e023f */
[----:B------:R-:W-:Y:S01]  /*8810*/  ISETP.GE.AND P3, PT, R14, R15, PT ;  /* 0x0000000f0e00720c */ /* 0x000fe20003f66270 */
[----:B------:R-:W-:-:S02]  /*8820*/  IMAD.U32 R0, RZ, RZ, UR12 ;  /* 0x0000000cff007e24 */ /* 0x000fc4000f8e00ff */
[----:B------:R-:W-:Y:S01]  /*8830*/  UIMAD UR4, UR11, UR5, UR4 ;  /* 0x000000050b0472a4 */ /* 0x000fe2000f8e0204 */
[----:B------:R-:W-:Y:S01]  /*8840*/  ISETP.GE.OR P0, PT, R12, c[0x0][0x324], P3 ;  /* 0x0000c9000c007a0c */ /* 0x000fe20001f06670 */
[----:B------:R-:W-:-:S04]  /*8850*/  IMAD.WIDE R2, R0, 0x80, R4 ;  /* 0x0000008000027825 */ /* 0x000fc800078e0204 */
[----:B------:R-:W-:-:S08]  /*8860*/  IADD3 R9, R11, UR4, RZ ;  /* 0x000000040b097c10 */ /* 0x000fd0000fffe0ff */
[----:B------:R-:W-:Y:S05]  /*8870*/  @P0 BRA `(.L_x_1693) ;  /* 0x0000009000000947 */ /* 0x000fea0003800000 */
[----:B-1-34-:R1:W2:Y:S01]  /*8880*/  LDS.128 R16, [R6+0x4080] ;  /* 0x0040800006107984 */ /* 0x01a2a20000000c00 */
[----:B------:R-:W-:Y:S01]  /*8890*/  MOV R8, R10 ;  /* 0x0000000a00087202 */ /* 0x000fe20000000f00 */
[----:B------:R-:W-:-:S04]  /*88a0*/  IMAD R0, R3, c[0x0][0x330], RZ ;  /* 0x0000cc0003007a24 */ /* 0x000fc800078e02ff */
[----:B------:R-:W-:-:S04]  /*88b0*/  IMAD.WIDE.U32 R4, R2, c[0x0][0x330], R8 ;  /* 0x0000cc0002047a25 */ /* 0x000fc800078e0008 */
[----:B------:R-:W-:-:S05]  /*88c0*/  IMAD R0, R2, c[0x0][0x334], R0 ;  /* 0x0000cd0002007a24 */ /* 0x000fca00078e0200 */
[----:B------:R-:W-:Y:S02]  /*88d0*/  IADD3 R0, R5, R0, RZ ;  /* 0x0000000005007210 */ /* 0x000fe40007ffe0ff */
[----:B-1----:R-:W-:-:S04]  /*88e0*/  LEA R6, P0, R4, c[0x0][0x318], 0x1 ;  /* 0x0000c60004067a11 */ /* 0x002fc800078008ff */
[----:B------:R-:W-:-:S05]  /*88f0*/  LEA.HI.X R7, R4, c[0x0][0x31c], R0, 0x1, P0 ;  /* 0x0000c70004077a11 */ /* 0x000fca00000f0c00 */
[----:B--2---:R1:W-:Y:S04]  /*8900*/  STG.E.128 [R6.64], R16 ;  /* 0x0000001006007986 */ /* 0x0043e8000c101d10 */
.L_x_1693:
[----:B-1-34-:R-:W-:Y:S05]  /*8910*/  BSYNC B0 ;  /* 0x0000000000007941 */ /* 0x01afea0003800000 */
.L_x_1692:
        /* <DEDUP_REMOVED lines=15> */
[----:B------:R1:W-:Y:S02]  /*8a10*/  STG.E.128 [R6.64], R20 ;  /* 0x0000001406007986 */ /* 0x0003e4000c101d10 */
.L_x_1695:
[----:B------:R-:W-:Y:S05]  /*8a20*/  BSYNC B0 ;  /* 0x0000000000007941 */ /* 0x000fea0003800000 */
.L_x_1694:
        /* <DEDUP_REMOVED lines=16> */
.L_x_1697:
[----:B------:R-:W-:Y:S05]  /*8b30*/  BSYNC B0 ;  /* 0x0000000000007941 */ /* 0x000fea0003800000 */
.L_x_1696:
        /* <DEDUP_REMOVED lines=15> */
[----:B------:R1:W-:Y:S02]  /*8c30*/  STG.E.128 [R4.64], R32 ;  /* 0x0000002004007986 */ /* 0x0003e4000c101d10 */
.L_x_1699:
[----:B------:R-:W-:Y:S05]  /*8c40*/  BSYNC B0 ;  /* 0x0000000000007941 */ /* 0x000fea0003800000 */
.L_x_1698:
[----:B------:R-:W-:Y:S01]  /*8c50*/  IMAD R0, R28, c[0x0][0x308], RZ ;  /* 0x0000c2001c007a24 */ /* 0x000fe200078e02ff */
[----:B------:R-:W-:Y:S01]  /*8c60*/  ULDC.64 UR4, c[0x0][0x310] ;  /* 0x0000c40000047ab9 */ /* 0x000fe20000000a00 */
[----:B-1----:R-:W-:Y:S01]  /*8c70*/  IMAD.WIDE.U32 R6, R30, c[0x0][0x308], R12 ;  /* 0x0000c2001e067a25 */ /* 0x002fe200078e000c */
[----:B------:R-:W-:Y:S01]  /*8c80*/  ISETP.GE.OR P3, PT, R12, c[0x0][0x2f4], P3 ;  /* 0x0000bd000c007a0c */ /* 0x000fe20001f66670 */
[----:B------:R-:W-:Y:S01]  /*8c90*/  UIMAD UR4, UR6, UR4, URZ ;  /* 0x00000004060472a4 */ /* 0x000fe2000f8e023f */
[----:B------:R-:W-:Y:S01]  /*8ca0*/  BSSY B0, `(.L_x_1700) ;  /* 0x000000f000007945 */ /* 0x000fe20003800000 */
[----:B------:R-:W-:Y:S02]  /*8cb0*/  IMAD R0, R30, c[0x0][0x30c], R0 ;  /* 0x0000c3001e007a24 */ /* 0x000fe400078e0200 */
[----:B------:R-:W-:-:S03]  /*8cc0*/  UIMAD UR4, UR11, UR5, UR4 ;  /* 0x000000050b0472a4 */ /* 0x000fc6000f8e0204 */
[----:B------:R-:W-:-:S05]  /*8cd0*/  IADD3 R7, R7, R0, RZ ;  /* 0x0000000007077210 */ /* 0x000fca0007ffe0ff */
        /* <DEDUP_REMOVED lines=11> */
.L_x_1701:
[----:B------:R-:W-:Y:S05]  /*8d90*/  BSYNC B0 ;  /* 0x0000000000007941 */ /* 0x000fea0003800000 */
.L_x_1700:
        /* <DEDUP_REMOVED lines=14> */
.L_x_1703:
[----:B------:R-:W-:Y:S05]  /*8e80*/  BSYNC B0 ;  /* 0x0000000000007941 */ /* 0x000fea0003800000 */
.L_x_1702:
        /* <DEDUP_REMOVED lines=14> */
.L_x_1705:
[----:B------:R-:W-:Y:S05]  /*8f70*/  BSYNC B0 ;  /* 0x0000000000007941 */ /* 0x000fea0003800000 */
.L_x_1704:
        /* <DEDUP_REMOVED lines=14> */
.L_x_1690:
        /* <DEDUP_REMOVED lines=30> */
[----:B--2--5:R-:W-:-:S03]  /*9240*/  IADD3 R6, -R0, R2, RZ ;  /* 0x0000000200067210 */ /* 0x024fc60007ffe1ff */
.L_x_1706:
[----:B-1----:R-:W2:Y:S01]  /*9250*/  LDL R17, [R1+0x14] ;  /* 0x0000140001117983 */ /* 0x002ea20000100800 */
[----:B-----5:R-:W-:Y:S01]  /*9260*/  IADD3 R14, R6, -UR6, RZ ;  /* 0x80000006060e7c10 */ /* 0x020fe2000fffe0ff */
[----:B------:R-:W-:Y:S01]  /*9270*/  USHF.R.S32.HI UR7, URZ, 0x1f, UR11 ;  /* 0x0000001f3f077899 */ /* 0x000fe2000801140b */
[----:B------:R-:W-:Y:S01]  /*9280*/  IMAD.U32 R6, RZ, RZ, UR12 ;  /* 0x0000000cff067e24 */ /* 0x000fe2000f8e00ff */
[----:B------:R-:W1:Y:S01]  /*9290*/  S2R R2, SR_TID.X ;  /* 0x0000000000027919 */ /* 0x000e620000002100 */
[----:B------:R-:W-:Y:S01]  /*92a0*/  USEL UR11, UR11, URZ, !UP1 ;  /* 0x0000003f0b0b7287 */ /* 0x000fe2000c800000 */
[----:B------:R-:W-:Y:S01]  /*92b0*/  BSSY B0, `(.L_x_1707) ;  /* 0x0000022000007945 */ /* 0x000fe20003800000 */
[----:B------:R-:W-:-:S02]  /*92c0*/  USEL UR7, UR7, URZ, !UP1 ;  /* 0x0000003f07077287 */ /* 0x000fc4000c800000 */
[----:B------:R-:W-:Y:S02]  /*92d0*/  ULDC.64 UR4, c[0x0][0x310] ;  /* 0x0000c40000047ab9 */ /* 0x000fe40000000a00 */
[----:B------:R-:W-:Y:S01]  /*92e0*/  UIMAD UR4, UR7, UR4, URZ ;  /* 0x00000004070472a4 */ /* 0x000fe2000f8e023f */
[----:B------:R-:W-:-:S03]  /*92f0*/  IMAD.U32 R16, RZ, RZ, UR11 ;  /* 0x0000000bff107e24 */ /* 0x000fc6000f8e00ff */
[----:B------:R-:W-:Y:S01]  /*9300*/  UIMAD UR4, UR11, UR5, UR4 ;  /* 0x000000050b0472a4 */ /* 0x000fe2000f8e0204 */
[----:B-1----:R-:W-:-:S04]  /*9310*/  SHF.R.S32.HI R4, RZ, 0x1f, R2 ;  /* 0x0000001fff047819 */ /* 0x002fc80000011402 */
[----:B------:R-:W-:-:S04]  /*9320*/  LEA.HI R4, R4, R2, RZ, 0x3 ;  /* 0x0000000204047211 */ /* 0x000fc800078f18ff */
[----:B------:R-:W-:-:S05]  /*9330*/  LOP3.LUT R0, R4, 0x1ffffff8, RZ, 0xc0, !PT ;  /* 0x1ffffff804007812 */ /* 0x000fca00078ec0ff */
[----:B------:R-:W-:-:S04]  /*9340*/  IMAD.IADD R0, R2, 0x1, -R0 ;  /* 0x0000000102007824 */ /* 0x000fc800078e0a00 */
[----:B------:R-:W-:-:S05]  /*9350*/  IMAD.SHL.U32 R10, R0, 0x8, RZ ;  /* 0x00000008000a7824 */ /* 0x000fca00078e00ff */
[----:B------:R-:W-:Y:S02]  /*9360*/  SHF.R.S32.HI R11, RZ, 0x1f, R10 ;  /* 0x0000001fff0b7819 */ /* 0x000fe4000001140a */
[----:B--2---:R-:W-:-:S03]  /*9370*/  SHF.R.S32.HI R15, RZ, 0x1f, R17 ;  /* 0x0000001fff0f7819 */ /* 0x004fc60000011411 */
[----:B------:R-:W-:-:S04]  /*9380*/  IMAD.WIDE.U32 R2, R17, c[0x0][0x308], R10 ;  /* 0x0000c20011027a25 */ /* 0x000fc800078e000a */
[----:B------:R-:W-:-:S04]  /*9390*/  IMAD R0, R15, c[0x0][0x308], RZ ;  /* 0x0000c2000f007a24 */ /* 0x000fc800078e02ff */
[----:B------:R-:W-:-:S04]  /*93a0*/  IMAD R0, R17, c[0x0][0x30c], R0 ;  /* 0x0000c30011007a24 */ /* 0x000fc800078e0200 */
[----:B------:R-:W-:Y:S01]  /*93b0*/  IMAD.IADD R3, R3, 0x1, R0 ;  /* 0x0000000103037824 */ /* 0x000fe200078e0200 */
[----:B------:R-:W-:-:S03]  /*93c0*/  SHF.R.S32.HI R0, RZ, 0x3, R4 ;  /* 0x00000003ff007819 */ /* 0x000fc60000011404 */
[----:B------:R-:W-:Y:S01]  /*93d0*/  IMAD.WIDE.U32 R8, R16, c[0x0][0x310], R2 ;  /* 0x0000c40010087a25 */ /* 0x000fe200078e0002 */
[C---:B------:R-:W-:Y:S02]  /*93e0*/  IADD3 R4, P0, R0.reuse, UR8, RZ ;  /* 0x0000000800047c10 */ /* 0x040fe4000ff1e0ff */
[C---:B------:R-:W-:Y:S02]  /*93f0*/  ISETP.GE.AND P3, PT, R0.reuse, R14, PT ;  /* 0x0000000e0000720c */ /* 0x040fe40003f66270 */
[----:B------:R-:W-:Y:S02]  /*9400*/  LEA.HI.X.SX32 R5, R0, UR9, 0x1, P0 ;  /* 0x0000000900057c11 */ /* 0x000fe400080f0eff */
[----:B------:R-:W-:-:S03]  /*9410*/  ISETP.GE.OR P0, PT, R10, c[0x0][0x2f4], P3 ;  /* 0x0000bd000a007a0c */ /* 0x000fc60001f06670 */
[----:B------:R-:W-:Y:S01]  /*9420*/  IMAD.WIDE R2, R6, 0x80, R4 ;  /* 0x0000008006027825 */ /* 0x000fe200078e0204 */
[----:B------:R-:W-:-:S09]  /*9430*/  IADD3 R5, R9, UR4, RZ ;  /* 0x0000000409057c10 */ /* 0x000fd2000fffe0ff */
        /* <DEDUP_REMOVED lines=9> */
.L_x_1708:
[----:B------:R-:W-:Y:S05]  /*94d0*/  BSYNC B0 ;  /* 0x0000000000007941 */ /* 0x000fea0003800000 */
.L_x_1707:
        /* <DEDUP_REMOVED lines=16> */
.L_x_1710:
[----:B------:R-:W-:Y:S05]  /*95e0*/  BSYNC B0 ;  /* 0x0000000000007941 */ /* 0x000fea0003800000 */
.L_x_1709:
        /* <DEDUP_REMOVED lines=16> */
.L_x_1712:
[----:B------:R-:W-:Y:S05]  /*96f0*/  BSYNC B0 ;  /* 0x0000000000007941 */ /* 0x000fea0003800000 */
.L_x_1711:
        /* <DEDUP_REMOVED lines=15> */
.L_x_1714:
[----:B------:R-:W-:Y:S05]  /*97f0*/  BSYNC B0 ;  /* 0x0000000000007941 */ /* 0x000fea0003800000 */
.L_x_1713:
[----:B------:R-:W-:Y:S01]  /*9800*/  IMAD R0, R15, c[0x0][0x338], RZ ;  /* 0x0000ce000f007a24 */ /* 0x000fe200078e02ff */
[----:B------:R-:W-:Y:S01]  /*9810*/  ULDC.64 UR4, c[0x0][0x340] ;  /* 0x0000d00000047ab9 */ /* 0x000fe20000000a00 */
[C---:B------:R-:W-:Y:S01]  /*9820*/  IMAD.WIDE.U32 R6, R17.reuse, c[0x0][0x338], R10 ;  /* 0x0000ce0011067a25 */ /* 0x040fe200078e000a */
[----:B------:R-:W-:Y:S01]  /*9830*/  ISETP.GE.OR P3, PT, R10, c[0x0][0x324], P3 ;  /* 0x0000c9000a007a0c */ /* 0x000fe20001f66670 */
[----:B------:R-:W-:Y:S01]  /*9840*/  UIMAD UR4, UR7, UR4, URZ ;  /* 0x00000004070472a4 */ /* 0x000fe2000f8e023f */
[----:B------:R-:W-:Y:S01]  /*9850*/  BSSY B0, `(.L_x_1715) ;  /* 0x000000f000007945 */ /* 0x000fe20003800000 */
[----:B------:R-:W-:Y:S02]  /*9860*/  IMAD R0, R17, c[0x0][0x33c], R0 ;  /* 0x0000cf0011007a24 */ /* 0x000fe400078e0200 */
[----:B------:R-:W-:-:S03]  /*9870*/  UIMAD UR4, UR11, UR5, UR4 ;  /* 0x000000050b0472a4 */ /* 0x000fc6000f8e0204 */
[----:B------:R-:W-:-:S05]  /*9880*/  IADD3 R7, R7, R0, RZ ;  /* 0x0000000007077210 */ /* 0x000fca0007ffe0ff */
        /* <DEDUP_REMOVED lines=11> */
.L_x_1716:
[----:B------:R-:W-:Y:S05]  /*9940*/  BSYNC B0 ;  /* 0x0000000000007941 */ /* 0x000fea0003800000 */
.L_x_1715:
        /* <DEDUP_REMOVED lines=14> */
.L_x_1718:
[----:B------:R-:W-:Y:S05]  /*9a30*/  BSYNC B0 ;  /* 0x0000000000007941 */ /* 0x000fea0003800000 */
.L_x_1717:
        /* <DEDUP_REMOVED lines=14> */
.L_x_1720:
[----:B------:R-:W-:Y:S05]  /*9b20*/  BSYNC B0 ;  /* 0x0000000000007941 */ /* 0x000fea0003800000 */
.L_x_1719:
        /* <DEDUP_REMOVED lines=13> */
.L_x_1721:
        /* <DEDUP_REMOVED lines=16> */
.L_x_1852:


//--------------------- .text._ZN7cutlass13device_kernelIN5flash19enable_sm80_to_sm89INS1_16FlashAttnBwdSm80INS1_25CollectiveMainloopBwdSm80ILi2ELi2EN4cute5tupleIJNS5_1CILi128EEES8_NS7_ILi64EEEEEENS_6half_tEfNS_4arch4Sm80ELb1ELb0ELb0ELb1ELb0ELb0ELb0ELb0ELi2ELi4ELi4ELi4ELb0EEENS1_24CollectiveEpilogueBwdGQAISA_fSD_Li256ELb1ELb0EEENS1_25SingleTileBwdLPTSchedulerILb1ELi128ELb0EEEEEEEEEvNT_6ParamsE --------------------------
	.section	.text._ZN7cutlass13device_kernelIN5flash19enable_sm80_to_sm89INS1_16FlashAttnBwdSm80INS1_25CollectiveMainloopBwdSm80ILi2ELi2EN4cute5tupleIJNS5_1CILi128EEES8_NS7_ILi64EEEEEENS_6half_tEfNS_4arch4Sm80ELb1ELb0ELb0ELb1ELb0ELb0ELb0ELb0ELi2ELi4ELi4ELi4ELb0EEENS1_24CollectiveEpilogueBwdGQAISA_fSD_Li256ELb1ELb0EEENS1_25SingleTileBwdLPTSchedulerILb1ELi128ELb0EEEEEEEEEvNT_6ParamsE,"ax",@progbits
	.sectioninfo	@"SHI_REGISTERS=255"
	.align	128
.text._ZN7cutlass13device_kernelIN5flash19enable_sm80_to_sm89INS1_16FlashAttnBwdSm80INS1_25CollectiveMainloopBwdSm80ILi2ELi2EN4cute5tupleIJNS5_1CILi128EEES8_NS7_ILi64EEEEEENS_6half_tEfNS_4arch4Sm80ELb1ELb0ELb0ELb1ELb0ELb0ELb0ELb0ELi2ELi4ELi4ELi4ELb0EEENS1_24CollectiveEpilogueBwdGQAISA_fSD_Li256ELb1ELb0EEENS1_25SingleTileBwdLPTSchedulerILb1ELi128ELb0EEEEEEEEEvNT_6ParamsE:
        .type           _ZN7cutlass13device_kernelIN5flash19enable_sm80_to_sm89INS1_16FlashAttnBwdSm80INS1_25CollectiveMainloopBwdSm80ILi2ELi2EN4cute5tupleIJNS5_1CILi128EEES8_NS7_ILi64EEEEEENS_6half_tEfNS_4arch4Sm80ELb1ELb0ELb0ELb1ELb0ELb0ELb0ELb0ELi2ELi4ELi4ELi4ELb0EEENS1_24CollectiveEpilogueBwdGQAISA_fSD_Li256ELb1ELb0EEENS1_25SingleTileBwdLPTSchedulerILb1ELi128ELb0EEEEEEEEEvNT_6ParamsE,@function
        .size           _ZN7cutlass13device_kernelIN5flash19enable_sm80_to_sm89INS1_16FlashAttnBwdSm80INS1_25CollectiveMainloopBwdSm80ILi2ELi2EN4cute5tupleIJNS5_1CILi128EEES8_NS7_ILi64EEEEEENS_6half_tEfNS_4arch4Sm80ELb1ELb0ELb0ELb1ELb0ELb0ELb0ELb0ELi2ELi4ELi4ELi4ELb0EEENS1_24CollectiveEpilogueBwdGQAISA_fSD_Li256ELb1ELb0EEENS1_25SingleTileBwdLPTSchedulerILb1ELi128ELb0EEEEEEEEEvNT_6ParamsE,(.L_x_1853 - _ZN7cutlass13device_kernelIN5flash19enable_sm80_to_sm89INS1_16FlashAttnBwdSm80INS1_25CollectiveMainloopBwdSm80ILi2ELi2EN4cute5tupleIJNS5_1CILi128EEES8_NS7_ILi64EEEEEENS_6half_tEfNS_4arch4Sm80ELb1ELb0ELb0ELb1ELb0ELb0ELb0ELb0ELi2ELi4ELi4ELi4ELb0EEENS1_24CollectiveEpilogueBwdGQAISA_fSD_Li256ELb1ELb0EEENS1_25SingleTileBwdLPTSchedulerILb1ELi128ELb0EEEEEEEEEvNT_6ParamsE)
        .other          _ZN7cutlass13device_kernelIN5flash19enable_sm80_to_sm89INS1_16FlashAttnBwdSm80INS1_25CollectiveMainloopBwdSm80ILi2ELi2EN4cute5tupleIJNS5_1CILi128EEES8_NS7_ILi64EEEEEENS_6half_tEfNS_4arch4Sm80ELb1ELb0ELb0ELb1ELb0ELb0ELb0ELb0ELi2ELi4ELi4ELi4ELb0EEENS1_24CollectiveEpilogueBwdGQAISA_fSD_Li256ELb1ELb0EEENS1_25SingleTileBwdLPTSchedulerILb1ELi128ELb0EEEEEEEEEvNT_6ParamsE,@"STO_CUDA_ENTRY STV_DEFAULT"
_ZN7cutlass13device_kernelIN5flash19enable_sm80_to_sm89INS1_16FlashAttnBwdSm80INS1_25CollectiveMainloopBwdSm80ILi2ELi2EN4cute5tupleIJNS5_1CILi128EEES8_NS7_ILi64EEEEEENS_6half_tEfNS_4arch4Sm80ELb1ELb0ELb0ELb1ELb0ELb0ELb0ELb0ELi2ELi4ELi4ELi4ELb0EEENS1_24CollectiveEpilogueBwdGQAISA_fSD_Li256ELb1ELb0EEENS1_25SingleTileBwdLPTSchedulerILb1ELi128ELb0EEEEEEEEEvNT_6ParamsE:
        /* <DEDUP_REMOVED lines=31> */
.L_x_1723:
        /* <DEDUP_REMOVED lines=8> */
.L_x_1724:
        /* <DEDUP_REMOVED lines=8> */
[----:B------:R-:W-:Y:S02]  /*02f0*/  UMOV UR7, UR5 ;  /* 0x0000000500077c82 */ /* 0x000fe40008000000 */
        /* <DEDUP_REMOVED lines=12> */
.L_x_1725:
        /* <DEDUP_REMOVED lines=14> */
.L_x_1727:
[----:B------:R-:W-:Y:S02]  /*04a0*/  ULDC UR5, c[0x0][0x3dc] ;  /* 0x0000f70000057ab9 */ /* 0x000fe40000000800 */
.L_x_1726:
[----:B------:R-:W-:-:S04]  /*04b0*/  UIADD3 UR5, UR5, 0x7f, URZ ;  /* 0x0000007f05057890 */ /* 0x000fc8000fffe03f */
[----:B------:R-:W-:-:S04]  /*04c0*/  USHF.R.S32.HI UR4, URZ, 0x1f, UR5 ;  /* 0x0000001f3f047899 */ /* 0x000fc80008011405 */
[----:B------:R-:W-:-:S04]  /*04d0*/  ULEA.HI UR4, UR4, UR5, URZ, 0x7 ;  /* 0x0000000504047291 */ /* 0x000fc8000f8f383f */
[----:B------:R-:W-:-:S04]  /*04e0*/  USHF.R.S32.HI UR4, URZ, 0x7, UR4 ;  /* 0x000000073f047899 */ /* 0x000fc80008011404 */
[----:B------:R-:W-:-:S04]  /*04f0*/  UISETP.GE.AND UP0, UPT, UR12, UR4, UPT ;  /* 0x000000040c00728c */ /* 0x000fc8000bf06270 */
[----:B------:R-:W-:-:S06]  /*0500*/  USEL UR7, UR7, 0xffffffff, !UP0 ;  /* 0xffffffff07077887 */ /* 0x000fcc000c000000 */
[----:B------:R-:W-:-:S05]  /*0510*/  MOV R0, UR7 ;  /* 0x0000000700007c02 */ /* 0x000fca0008000f00 */
[----:B------:R1:W-:Y:S01]  /*0520*/  STL [R1+0x58], R0 ;  /* 0x0000580001007387 */ /* 0x0003e20000100800 */
[----:B------:R-:W-:Y:S05]  /*0530*/  BRA `(.L_x_1728) ;  /* 0x000004a000007947 */ /* 0x000fea0003800000 */
.L_x_1722:
        /* <DEDUP_REMOVED lines=22> */
.L_x_1729:
        /* <DEDUP_REMOVED lines=8> */
.L_x_1730:
        /* <DEDUP_REMOVED lines=21> */
.L_x_1731:
        /* <DEDUP_REMOVED lines=14> */
.L_x_1733:
[----:B------:R-:W-:Y:S02]  /*0950*/  ULDC UR5, c[0x0][0x3dc] ;  /* 0x0000f70000057ab9 */ /* 0x000fe40000000800 */
.L_x_1732:
[----:B------:R-:W-:-:S04]  /*0960*/  UIADD3 UR5, UR5, 0x7f, URZ ;  /* 0x0000007f05057890 */ /* 0x000fc8000fffe03f */
[----:B------:R-:W-:-:S04]  /*0970*/  USHF.R.S32.HI UR4, URZ, 0x1f, UR5 ;  /* 0x0000001f3f047899 */ /* 0x000fc80008011405 */
[----:B------:R-:W-:-:S04]  /*0980*/  ULEA.HI UR4, UR4, UR5, URZ, 0x7 ;  /* 0x0000000504047291 */ /* 0x000fc8000f8f383f */
[----:B------:R-:W-:-:S04]  /*0990*/  USHF.R.S32.HI UR4, URZ, 0x7, UR4 ;  /* 0x000000073f047899 */ /* 0x000fc80008011404 */
[----:B------:R-:W-:-:S04]  /*09a0*/  UISETP.GE.AND UP0, UPT, UR12, UR4, UPT ;  /* 0x000000040c00728c */ /* 0x000fc8000bf06270 */
[----:B------:R-:W-:-:S06]  /*09b0*/  USEL UR7, UR7, 0xffffffff, !UP0 ;  /* 0xffffffff07077887 */ /* 0x000fcc000c000000 */
[----:B------:R-:W-:-:S05]  /*09c0*/  MOV R0, UR7 ;  /* 0x0000000700007c02 */ /* 0x000fca0008000f00 */
[----:B------:R1:W-:Y:S02]  /*09d0*/  STL [R1+0x58], R0 ;  /* 0x0000580001007387 */ /* 0x0003e40000100800 */
.L_x_1728:
[----:B------:R-:W2:Y:S02]  /*09e0*/  LDL R36, [R1+0x58] ;  /* 0x0000580001247983 */ /* 0x000ea40000100800 */
[----:B--2---:R-:W-:-:S13]  /*09f0*/  ISETP.GE.AND P0, PT, R36, RZ, PT ;  /* 0x000000ff2400720c */ /* 0x004fda0003f06270 */
        /* <DEDUP_REMOVED lines=17> */
[----:B------:R-:W-:Y:S01]  /*0b10*/  ULDC UR9, c[0x0][0x198] ;  /* 0x0000660000097ab9 */ /* 0x000fe20000000800 */
[----:B------:R-:W-:Y:S01]  /*0b20*/  CS2R R14, SRZ ;  /* 0x00000000000e7805 */ /* 0x000fe2000001ff00 */
[----:B------:R-:W-:Y:S02]  /*0b30*/  IMAD.MOV.U32 R29, RZ, RZ, RZ ;  /* 0x000000ffff1d7224 */ /* 0x000fe400078e00ff */
[----:B--2---:R-:W-:Y:S01]  /*0b40*/  @P0 IMAD R0, R36, 0x80, R0 ;  /* 0x0000008024000824 */ /* 0x004fe200078e0200 */
[----:B---3--:R1:W2:Y:S01]  /*0b50*/  @P1 R2UR UR10, R8 ;  /* 0x00000000080a13c2 */ /* 0x0082a200000e0000 */
[--C-:B----4-:R-:W-:Y:S01]  /*0b60*/  @P0 SHF.R.S32.HI R13, RZ, 0x1f, R7.reuse ;  /* 0x0000001fff0d0819 */ /* 0x110fe20000011407 */
[----:B------:R-:W-:-:S02]  /*0b70*/  @P0 IMAD.MOV.U32 R12, RZ, RZ, R7 ;  /* 0x000000ffff0c0224 */ /* 0x000fc400078e0007 */
[----:B-1----:R-:W-:-:S04]  /*0b80*/  @P0 SHF.R.S32.HI R8, RZ, 0x1f, R0 ;  /* 0x0000001fff080819 */ /* 0x002fc80000011400 */
[----:B------:R-:W-:Y:S02]  /*0b90*/  @P0 LEA.HI R0, R8, R0, RZ, 0x7 ;  /* 0x0000000008000211 */ /* 0x000fe400078f38ff */
[--C-:B-----5:R-:W-:Y:S01]  /*0ba0*/  @P5 SHF.R.S32.HI R15, RZ, 0x1f, R6.reuse ;  /* 0x0000001fff0f5819 */ /* 0x120fe20000011406 */
        /* <DEDUP_REMOVED lines=9> */
.L_x_1734:
[----:B--2---:R-:W-:-:S04]  /*0c40*/  ISETP.NE.U32.AND P1, PT, RZ, c[0x0][0x2e0], PT ;  /* 0x0000b800ff007a0c */ /* 0x004fc80003f25070 */
[----:B------:R-:W-:-:S13]  /*0c50*/  ISETP.NE.AND.EX P1, PT, RZ, c[0x0][0x2e4], PT, P1 ;  /* 0x0000b900ff007a0c */ /* 0x000fda0003f25310 */
[----:B------:R-:W-:Y:S05]  /*0c60*/  @!P1 BRA `(.L_x_1735) ;  /* 0x0000004000009947 */ /* 0x000fea0003800000 */
[----:B------:R-:W-:-:S05]  /*0c70*/  IMAD.WIDE R2, R36, R9, c[0x0][0x2e0] ;  /* 0x0000b80024027625 */ /* 0x000fca00078e0209 */
[----:B------:R-:W2:Y:S02]  /*0c80*/  LDG.E R0, [R2.64] ;  /* 0x0000000e02007981 */ /* 0x000ea4000c1e1900 */
[----:B--2---:R1:W2:Y:S01]  /*0c90*/  R2UR UR9, R0 ;  /* 0x00000000000973c2 */ /* 0x0042a200000e0000 */
[----:B------:R-:W-:Y:S05]  /*0ca0*/  BRA `(.L_x_1736) ;  /* 0x0000006000007947 */ /* 0x000fea0003800000 */
.L_x_1735:
[----:B------:R-:W-:Y:S05]  /*0cb0*/  @!P5 BRA `(.L_x_1736) ;  /* 0x000000500000d947 */ /* 0x000fea0003800000 */
[----:B------:R1:W2:Y:S04]  /*0cc0*/  LDG.E R0, [R2.64] ;  /* 0x0000000e02007981 */ /* 0x0002a8000c1e1900 */
[----:B-1----:R-:W3:Y:S01]  /*0cd0*/  LDG.E R2, [R2.64+0x4] ;  /* 0x0000040e02027981 */ /* 0x002ee2000c1e1900 */
[----:B--2---:R-:W1:Y:S08]  /*0ce0*/  R2UR UR9, R0 ;  /* 0x00000000000973c2 */ /* 0x004e7000000e0000 */
[----:B---3--:R-:W1:Y:S02]  /*0cf0*/  R2UR UR4, R2 ;  /* 0x00000000020473c2 */ /* 0x008e6400000e0000 */
[----:B-1----:R-:W-:-:S06]  /*0d00*/  UIADD3 UR9, -UR9, UR4, URZ ;  /* 0x0000000409097290 */ /* 0x002fcc000fffe13f */
.L_x_1736:
[----:B------:R-:W-:Y:S01]  /*0d10*/  USHF.L.U32 UR17, UR12, 0x7, URZ ;  /* 0x000000070c117899 */ /* 0x000fe2000800063f */
[----:B------:R-:W-:Y:S01]  /*0d20*/  PLOP3.LUT P2, PT, PT, PT, PT, 0x80, 0x0 ;  /* 0x000000000000781c */ /* 0x000fe20003f4f070 */
[----:B------:R-:W-:Y:S01]  /*0d30*/  ULDC UR4, c[0x0][0x2a4] ;  /* 0x0000a90000047ab9 */ /* 0x000fe20000000800 */
[----:B------:R-:W-:Y:S01]  /*0d40*/  CS2R R126, SRZ ;  /* 0x00000000007e7805 */ /* 0x000fe2000001ff00 */
[----:B--2---:R-:W-:Y:S01]  /*0d50*/  UIADD3 UR4, UR17, -UR4, -UR9 ;  /* 0x8000000411047290 */ /* 0x004fe2000fffe809 */
[----:B------:R-:W-:Y:S01]  /*0d60*/  CS2R R124, SRZ ;  /* 0x00000000007c7805 */ /* 0x000fe2000001ff00 */
[----:B------:R-:W-:Y:S01]  /*0d70*/  UIADD3 UR5, UR10, 0x7f, URZ ;  /* 0x0000007f0a057890 */ /* 0x000fe2000fffe03f */
        /* <DEDUP_REMOVED lines=40> */
[----:B------:R-:W-:-:S04]  /*1000*/  CS2R R68, SRZ ;  /* 0x0000000000447805 */ /* 0x000fc8000001ff00 */
[----:B------:R-:W-:Y:S05]  /*1010*/  @!P1 BRA `(.L_x_1737) ;  /* 0x00006c2000009947 */ /* 0x000fea0003800000 */
[----:B------:R-:W-:Y:S01]  /*1020*/  USHF.R.S32.HI UR13, URZ, 0x1f, UR11 ;  /* 0x0000001f3f0d7899 */ /* 0x000fe2000801140b */
[----:B------:R-:W-:Y:S01]  /*1030*/  SHF.R.S32.HI R28, RZ, 0x1f, R20 ;  /* 0x0000001fff1c7819 */ /* 0x000fe20000011414 */
[----:B------:R-:W-:Y:S01]  /*1040*/  ULDC.64 UR4, c[0x0][0x238] ;  /* 0x00008e0000047ab9 */ /* 0x000fe20000000a00 */
[----:B------:R-:W-:Y:S01]  /*1050*/  IMAD.SHL.U32 R16, R20, 0x4, RZ ;  /* 0x0000000414107824 */ /* 0x000fe200078e00ff */
[----:B------:R-:W-:Y:S01]  /*1060*/  UIMAD UR4, UR13, UR4, URZ ;  /* 0x000000040d0472a4 */ /* 0x000fe2000f8e023f */
[----:B------:R-:W-:Y:S01]  /*1070*/  LEA.HI R10, R28, R20, RZ, 0x3 ;  /* 0x000000141c0a7211 */ /* 0x000fe200078f18ff */
[----:B------:R-:W-:Y:S01]  /*1080*/  ULDC.64 UR6, c[0x0][0x270] ;  /* 0x00009c0000067ab9 */ /* 0x000fe20000000a00 */
[----:B------:R-:W-:Y:S01]  /*1090*/  IMAD.U32 R4, RZ, RZ, UR11 ;  /* 0x0000000bff047e24 */ /* 0x000fe2000f8e00ff */
[----:B------:R-:W-:Y:S01]  /*10a0*/  UIMAD UR18, UR11, UR5, UR4 ;  /* 0x000000050b1272a4 */ /* 0x000fe2000f8e0204 */
[----:B------:R-:W-:Y:S01]  /*10b0*/  SHF.R.S32.HI R17, RZ, 0x1f, R16 ;  /* 0x0000001fff117819 */ /* 0x000fe20000011410 */
[----:B------:R-:W-:Y:S01]  /*10c0*/  UIMAD UR6, UR13, UR6, URZ ;  /* 0x000000060d0672a4 */ /* 0x000fe2000f8e023f */
[----:B------:R-:W-:Y:S01]  /*10d0*/  IMAD.U32 R8, RZ, RZ, UR11 ;  /* 0x0000000bff087e24 */ /* 0x000fe2000f8e00ff */
[----:B------:R-:W-:Y:S01]  /*10e0*/  ULDC.64 UR4, c[0x0][0x288] ;  /* 0x0000a20000047ab9 */ /* 0x000fe20000000a00 */
[----:B------:R-:W-:Y:S01]  /*10f0*/  SHF.R.S32.HI R32, RZ, 0x3, R10 ;  /* 0x00000003ff207819 */ /* 0x000fe2000001140a */
[----:B------:R-:W-:Y:S01]  /*1100*/  UIMAD UR4, UR13, UR4, URZ ;  /* 0x000000040d0472a4 */ /* 0x000fe2000f8e023f */
[----:B------:R-:W-:Y:S01]  /*1110*/  SHF.R.S32.HI R21, RZ, 0x1f, R20 ;  /* 0x0000001fff157819 */ /* 0x000fe20000011414 */
[----:B------:R-:W-:Y:S01]  /*1120*/  UIADD3 UR17, -UR17, UR9, URZ ;  /* 0x0000000911117290 */ /* 0x000fe2000fffe13f */
[----:B-1----:R-:W-:Y:S01]  /*1130*/  IMAD.U32 R0, RZ, RZ, UR11 ;  /* 0x0000000bff007e24 */ /* 0x002fe2000f8e00ff */
[----:B------:R-:W-:Y:S01]  /*1140*/  UIMAD UR6, UR11, UR7, UR6 ;  /* 0x000000070b0672a4 */ /* 0x000fe2000f8e0206 */
[----:B------:R-:W-:Y:S01]  /*1150*/  IMAD.WIDE.U32 R4, R4, c[0x0][0x270], R16 ;  /* 0x00009c0004047a25 */ /* 0x000fe200078e0010 */
[----:B------:R-:W-:Y:S01]  /*1160*/  UIMAD UR4, UR11, UR5, UR4 ;  /* 0x000000050b0472a4 */ /* 0x000fe2000f8e0204 */
[----:B------:R-:W-:Y:S01]  /*1170*/  SHF.R.S32.HI R6, RZ, 0x1f, R32 ;  /* 0x0000001fff067819 */ /* 0x000fe20000011420 */
[----:B------:R-:W-:Y:S01]  /*1180*/  UMOV UR7, UR11 ;  /* 0x0000000b00077c82 */ /* 0x000fe20008000000 */
[----:B------:R-:W-:Y:S01]  /*1190*/  IADD3 R27, P2, R32, R12, RZ ;  /* 0x0000000c201b7210 */ /* 0x000fe20007f5e0ff */
[----:B------:R-:W-:Y:S01]  /*11a0*/  IMAD.WIDE.U32 R8, R8, c[0x0][0x288], R16 ;  /* 0x0000a20008087a25 */ /* 0x000fe200078e0010 */
[----:B------:R-:W-:Y:S01]  /*11b0*/  IADD3 R12, P1, R32, R14, RZ ;  /* 0x0000000e200c7210 */ /* 0x000fe20007f3e0ff */
[----:B------:R1:W-:Y:S01]  /*11c0*/  STL.64 [R1+0x8], R16 ;  /* 0x0000081001007387 */ /* 0x0003e20000100a00 */
[----:B------:R-:W-:Y:S01]  /*11d0*/  LOP3.LUT R10, R10, 0xfffffff8, RZ, 0xc0, !PT ;  /* 0xfffffff80a0a7812 */ /* 0x000fe200078ec0ff */
[----:B------:R-:W-:Y:S01]  /*11e0*/  IMAD.WIDE.U32 R2, R0, c[0x0][0x238], R20 ;  /* 0x00008e0000027a25 */ /* 0x000fe200078e0014 */
[----:B------:R-:W-:Y:S01]  /*11f0*/  IADD3 R0, -R32, UR17, RZ ;  /* 0x0000001120007c10 */ /* 0x000fe2000fffe1ff */
[----:B------:R-:W-:Y:S01]  /*1200*/  STL [R1], R32 ;  /* 0x0000002001007387 */ /* 0x000fe20000100800 */
[----:B------:R-:W-:Y:S01]  /*1210*/  IADD3 R7, R5, UR6, RZ ;  /* 0x0000000605077c10 */ /* 0x000fe2000fffe0ff */
[C---:B------:R-:W-:Y:S01]  /*1220*/  IMAD.X R31, R6.reuse, 0x1, R13, P2 ;  /* 0x00000001061f7824 */ /* 0x040fe200010e060d */
[----:B------:R-:W-:Y:S01]  /*1230*/  IADD3 R5, R9, UR4, RZ ;  /* 0x0000000409057c10 */ /* 0x000fe2000fffe0ff */
[----:B------:R-:W-:Y:S01]  /*1240*/  IMAD.X R13, R6, 0x1, R15, P1 ;  /* 0x00000001060d7824 */ /* 0x000fe200008e060f */
[----:B------:R-:W-:Y:S01]  /*1250*/  ULDC.64 UR4, c[0x0][0x248] ;  /* 0x0000920000047ab9 */ /* 0x000fe20000000a00 */
[----:B------:R-:W-:Y:S01]  /*1260*/  ISETP.GE.AND P4, PT, R0, 0x1, PT ;  /* 0x000000010000780c */ /* 0x000fe20003f86270 */
[----:B------:R-:W-:Y:S01]  /*1270*/  IMAD.IADD R30, R20, 0x1, -R10 ;  /* 0x00000001141e7824 */ /* 0x000fe200078e0a0a */
[C---:B------:R-:W-:Y:S01]  /*1280*/  ISETP.GE.AND P3, PT, R0.reuse, 0x21, PT ;  /* 0x000000210000780c */ /* 0x040fe20003f66270 */
[----:B------:R-:W-:Y:S01]  /*1290*/  UISETP.NE.AND UP0, UPT, UR4, 0x1, UPT ;  /* 0x000000010400788c */ /* 0x000fe2000bf05270 */
[C---:B------:R-:W-:Y:S01]  /*12a0*/  ISETP.GE.AND P2, PT, R0.reuse, 0x41, PT ;  /* 0x000000410000780c */ /* 0x040fe20003f46270 */
[----:B------:R-:W-:Y:S01]  /*12b0*/  IMAD.MOV.U32 R18, RZ, RZ, R2 ;  /* 0x000000ffff127224 */ /* 0x000fe200078e0002 */
[----:B------:R-:W-:Y:S01]  /*12c0*/  ISETP.GE.AND P1, PT, R0, 0x61, PT ;  /* 0x000000610000780c */ /* 0x000fe20003f26270 */
[----:B------:R-:W-:Y:S01]  /*12d0*/  IMAD.SHL.U32 R0, R32, 0x40, RZ ;  /* 0x0000004020007824 */ /* 0x000fe200078e00ff */
[----:B------:R-:W-:Y:S01]  /*12e0*/  IADD3 R19, R3, UR18, RZ ;  /* 0x0000001203137c10 */ /* 0x000fe2000fffe0ff */
[----:B------:R-:W-:Y:S01]  /*12f0*/  IMAD.SHL.U32 R2, R30, 0x8, RZ ;  /* 0x000000081e027824 */ /* 0x000fe200078e00ff */
[----:B------:R-:W-:Y:S01]  /*1300*/  UIMAD.WIDE.U32 UR18, UR11, UR5, URZ ;  /* 0x000000050b1272a5 */ /* 0x000fe2000f8e003f */
[----:B------:R-:W-:Y:S01]  /*1310*/  IMAD.MOV.U32 R6, RZ, RZ, R4 ;  /* 0x000000ffff067224 */ /* 0x000fe200078e0004 */
[----:B------:R-:W-:Y:S01]  /*1320*/  LOP3.LUT R0, R0, 0x1c0, RZ, 0xc0, !PT ;  /* 0x000001c000007812 */ /* 0x000fe200078ec0ff */
[----:B------:R-:W-:Y:S01]  /*1330*/  IMAD.MOV.U32 R4, RZ, RZ, R8 ;  /* 0x000000ffff047224 */ /* 0x000fe200078e0008 */
[----:B------:R-:W-:Y:S01]  /*1340*/  ULDC UR4, c[0x0][0x250] ;  /* 0x0000940000047ab9 */ /* 0x000fe20000000800 */
[----:B------:R-:W-:Y:S01]  /*1350*/  SHF.R.S32.HI R22, RZ, 0x1f, R36 ;  /* 0x0000001fff167819 */ /* 0x000fe20000011424 */
[----:B------:R-:W-:Y:S01]  /*1360*/  IMAD.U32 R3, RZ, RZ, UR12 ;  /* 0x0000000cff037e24 */ /* 0x000fe2000f8e00ff */
[----:B------:R-:W-:Y:S01]  /*1370*/  LOP3.LUT R8, R0, 0x38, R2, 0xf8, !PT ;  /* 0x0000003800087812 */ /* 0x000fe200078ef802 */
[----:B------:R-:W-:Y:S01]  /*1380*/  @UP0 UMOV UR5, UR19 ;  /* 0x0000001300050c82 */ /* 0x000fe20008000000 */
[----:B------:R-:W-:Y:S01]  /*1390*/  SHF.R.U32.HI R0, RZ, 0x3, R0 ;  /* 0x00000003ff007819 */ /* 0x000fe20000011600 */
[----:B------:R-:W-:Y:S01]  /*13a0*/  @UP0 USHF.R.U32.HI UR7, URZ, UR4, UR5 ;  /* 0x000000043f070299 */ /* 0x000fe20008011605 */
[----:B------:R-:W-:Y:S01]  /*13b0*/  SEL R25, R36, RZ, !P0 ;  /* 0x000000ff24197207 */ /* 0x000fe20004000000 */
[----:B------:R-:W-:Y:S01]  /*13c0*/  IMAD.WIDE R12, R3, 0x80, R12 ;  /* 0x00000080030c7825 */ /* 0x000fe200078e020c */
[----:B------:R-:W-:Y:S01]  /*13d0*/  LOP3.LUT R26, R8, R0, RZ, 0x3c, !PT ;  /* 0x00000000081a7212 */ /* 0x000fe200078e3cff */
[----:B------:R-:W-:Y:S01]  /*13e0*/  USHF.R.S32.HI UR6, URZ, 0x1f, UR7 ;  /* 0x0000001f3f067899 */ /* 0x000fe20008011407 */
[----:B------:R-:W-:Y:S01]  /*13f0*/  SEL R0, R22, RZ, !P0 ;  /* 0x000000ff16007207 */ /* 0x000fe20004000000 */
[----:B------:R-:W-:Y:S01]  /*1400*/  IMAD.U32 R10, RZ, RZ, UR7 ;  /* 0x00000007ff0a7e24 */ /* 0x000fe2000f8e00ff */
[----:B------:R-:W-:Y:S01]  /*1410*/  SHF.R.S32.HI R3, RZ, 0x1f, R2 ;  /* 0x0000001fff037819 */ /* 0x000fe20000011402 */
[----:B------:R-:W-:Y:S01]  /*1420*/  IMAD.WIDE.U32 R6, R25, c[0x0][0x278], R6 ;  /* 0x00009e0019067a25 */ /* 0x000fe200078e0006 */
[----:B------:R-:W-:Y:S01]  /*1430*/  ULDC.64 UR4, c[0x0][0x1e0] ;  /* 0x0000780000047ab9 */ /* 0x000fe20000000a00 */
[----:B------:R-:W-:Y:S01]  /*1440*/  LEA.HI R24, R28, R20, RZ, 0x6 ;  /* 0x000000141c187211 */ /* 0x000fe200078f30ff */
[----:B------:R-:W-:Y:S01]  /*1450*/  UIMAD UR4, UR6, UR4, URZ ;  /* 0x00000004060472a4 */ /* 0x000fe2000f8e023f */
[----:B------:R-:W-:Y:S01]  /*1460*/  IMAD.U32 R14, RZ, RZ, UR11 ;  /* 0x0000000bff0e7e24 */ /* 0x000fe2000f8e00ff */
[----:B------:R-:W-:Y:S01]  /*1470*/  IADD3 R38, P0, R29, R6, RZ ;  /* 0x000000061d267210 */ /* 0x000fe20007f1e0ff */
[----:B-1----:R-:W-:Y:S01]  /*1480*/  IMAD.U32 R16, RZ, RZ, UR11 ;  /* 0x0000000bff107e24 */ /* 0x002fe2000f8e00ff */
[----:B------:R-:W-:Y:S01]  /*1490*/  UIMAD UR17, UR7, UR5, UR4 ;  /* 0x00000005071172a4 */ /* 0x000fe2000f8e0204 */
[----:B------:R-:W-:Y:S01]  /*14a0*/  IMAD R23, R0, c[0x0][0x278], RZ ;  /* 0x00009e0000177a24 */ /* 0x000fe200078e02ff */
[----:B------:R-:W-:Y:S01]  /*14b0*/  ISETP.GE.OR P6, PT, R2, c[0x0][0x1cc], !P4 ;  /* 0x0000730002007a0c */ /* 0x000fe200067c6670 */
[--C-:B------:R-:W-:Y:S01]  /*14c0*/  IMAD.WIDE.U32 R8, R10, c[0x0][0x1e0], R2.reuse ;  /* 0x000078000a087a25 */ /* 0x100fe200078e0002 */
[----:B------:R-:W-:Y:S01]  /*14d0*/  ULDC.64 UR4, c[0x0][0x1b0] ;  /* 0x00006c0000047ab9 */ /* 0x000fe20000000a00 */
[----:B------:R-:W-:Y:S01]  /*14e0*/  ISETP.GE.OR P4, PT, R2, c[0x0][0x19c], !P4 ;  /* 0x0000670002007a0c */ /* 0x000fe20006786670 */
[----:B------:R-:W-:Y:S01]  /*14f0*/  UIMAD UR4, UR6, UR4, URZ ;  /* 0x00000004060472a4 */ /* 0x000fe2000f8e023f */
[--C-:B------:R-:W-:Y:S01]  /*1500*/  IMAD.WIDE.U32 R10, R10, c[0x0][0x1b0], R2.reuse ;  /* 0x00006c000a0a7a25 */ /* 0x100fe200078e0002 */
[----:B------:R-:W-:Y:S02]  /*1510*/  STL [R1+0x50], R38 ;  /* 0x0000502601007387 */ /* 0x000fe40000100800 */
[----:B------:R-:W-:Y:S01]  /*1520*/  UIMAD UR18, UR7, UR5, UR4 ;  /* 0x00000005071272a4 */ /* 0x000fe2000f8e0204 */
[----:B------:R-:W-:-:S02]  /*1530*/  IMAD.WIDE.U32 R14, R14, c[0x0][0x180], R2 ;  /* 0x000060000e0e7a25 */ /* 0x000fc400078e0002 */
[----:B------:R-:W-:Y:S02]  /*1540*/  ULDC.64 UR6, c[0x0][0x180] ;  /* 0x0000600000067ab9 */ /* 0x000fe40000000a00 */
[----:B------:R-:W-:Y:S01]  /*1550*/  IMAD.WIDE.U32 R16, R16, c[0x0][0x210], R2 ;  /* 0x0000840010107a25 */ /* 0x000fe200078e0002 */
[----:B------:R-:W-:Y:S01]  /*1560*/  SHF.R.S32.HI R3, RZ, 0x1f, R29 ;  /* 0x0000001fff037819 */ /* 0x000fe2000001141d */
[----:B------:R-:W-:Y:S02]  /*1570*/  UIMAD UR6, UR13, UR6, URZ ;  /* 0x000000060d0672a4 */ /* 0x000fe4000f8e023f */
[C---:B------:R-:W-:Y:S01]  /*1580*/  IMAD R23, R25.reuse, c[0x0][0x27c], R23 ;  /* 0x00009f0019177a24 */ /* 0x040fe200078e0217 */
[----:B------:R-:W-:Y:S01]  /*1590*/  ULDC.64 UR4, c[0x0][0x210] ;  /* 0x0000840000047ab9 */ /* 0x000fe20000000a00 */
[----:B------:R-:W-:Y:S01]  /*15a0*/  IMAD R6, R0, c[0x0][0x290], RZ ;  /* 0x0000a40000067a24 */ /* 0x000fe200078e02ff */
[----:B------:R-:W-:Y:S01]  /*15b0*/  UIMAD UR6, UR11, UR7, UR6 ;  /* 0x000000070b0672a4 */ /* 0x000fe2000f8e0206 */
[----:B------:R-:W-:Y:S01]  /*15c0*/  IMAD.WIDE.U32 R4, R25, c[0x0][0x290], R4 ;  /* 0x0000a40019047a25 */ /* 0x000fe200078e0004 */
[----:B------:R-:W-:Y:S01]  /*15d0*/  IADD3.X R35, R3, R7, R23, P0, !PT ;  /* 0x0000000703237210 */ /* 0x000fe200007fe417 */
[----:B------:R-:W-:-:S02]  /*15e0*/  UIMAD UR4, UR13, UR4, URZ ;  /* 0x000000040d0472a4 */ /* 0x000fc4000f8e023f */
[----:B------:R-:W-:Y:S01]  /*15f0*/  IMAD R6, R25, c[0x0][0x294], R6 ;  /* 0x0000a50019067a24 */ /* 0x000fe200078e0206 */
[----:B------:R-:W-:Y:S01]  /*1600*/  IADD3 R34, P0, R29, R4, RZ ;  /* 0x000000041d227210 */ /* 0x000fe20007f1e0ff */
[----:B------:R-:W-:Y:S01]  /*1610*/  IMAD.MOV.U32 R4, RZ, RZ, R8 ;  /* 0x000000ffff047224 */ /* 0x000fe200078e0008 */
[----:B------:R-:W-:Y:S01]  /*1620*/  UIMAD UR4, UR11, UR5, UR4 ;  /* 0x000000050b0472a4 */ /* 0x000fe2000f8e0204 */
[----:B------:R-:W-:Y:S01]  /*1630*/  IMAD.SHL.U32 R7, R24, 0x8, RZ ;  /* 0x0000000818077824 */ /* 0x000fe200078e00ff */
[----:B------:R-:W-:Y:S01]  /*1640*/  IADD3.X R33, R3, R5, R6, P0, !PT ;  /* 0x0000000503217210 */ /* 0x000fe200007fe406 */
[----:B------:R-:W-:Y:S01]  /*1650*/  UMOV UR13, 0x6 ;  /* 0x00000006000d7882 */ /* 0x000fe20000000000 */
[----:B------:R-:W-:Y:S01]  /*1660*/  SEL R3, R22, RZ, !P5 ;  /* 0x000000ff16037207 */ /* 0x000fe20006800000 */
[----:B------:R-:W-:Y:S01]  /*1670*/  STL [R1+0x4c], R35 ;  /* 0x00004c2301007387 */ /* 0x000fe20000100800 */
[----:B------:R-:W-:Y:S01]  /*1680*/  IADD3 R5, R9, UR17, RZ ;  /* 0x0000001109057c10 */ /* 0x000fe2000fffe0ff */
[----:B------:R-:W-:Y:S01]  /*1690*/  IMAD.WIDE.U32 R18, R25, c[0x0][0x240], R18 ;  /* 0x0000900019127a25 */ /* 0x000fe200078e0012 */
[----:B------:R-:W-:Y:S01]  /*16a0*/  SEL R22, R36, RZ, !P5 ;  /* 0x000000ff24167207 */ /* 0x000fe20006800000 */
[----:B------:R-:W-:Y:S01]  /*16b0*/  STL [R1+0x34], R34 ;  /* 0x0000342201007387 */ /* 0x000fe20000100800 */
[----:B------:R-:W-:Y:S01]  /*16c0*/  LOP3.LUT R26, R26, 0xfffffe00, R7, 0xf8, !PT ;  /* 0xfffffe001a1a7812 */ /* 0x000fe200078ef807 */
[----:B------:R-:W-:Y:S01]  /*16d0*/  IMAD R6, R3, c[0x0][0x1e8], RZ ;  /* 0x00007a0003067a24 */ /* 0x000fe200078e02ff */
[----:B------:R-:W-:Y:S01]  /*16e0*/  IADD3 R7, R11, UR18, RZ ;  /* 0x000000120b077c10 */ /* 0x000fe2000fffe0ff */
[C---:B------:R-:W-:Y:S01]  /*16f0*/  IMAD.WIDE.U32 R4, R22.reuse, c[0x0][0x1e8], R4 ;  /* 0x00007a0016047a25 */ /* 0x040fe200078e0004 */
[----:B------:R-:W-:Y:S01]  /*1700*/  IADD3 R11, R15, UR6, RZ ;  /* 0x000000060f0b7c10 */ /* 0x000fe2000fffe0ff */
[----:B------:R-:W-:Y:S01]  /*1710*/  ULDC.64 UR6, c[0x0][0x1a8] ;  /* 0x00006a0000067ab9 */ /* 0x000fe20000000a00 */
[----:B------:R-:W-:Y:S01]  /*1720*/  IADD3 R9, R17, UR4, RZ ;  /* 0x0000000411097c10 */ /* 0x000fe2000fffe0ff */
[----:B------:R-:W-:Y:S01]  /*1730*/  IMAD R8, R22, c[0x0][0x1ec], R6 ;  /* 0x00007b0016087a24 */ /* 0x000fe200078e0206 */
[----:B------:R-:W-:Y:S01]  /*1740*/  ULDC.64 UR4, c[0x0][0x1d8] ;  /* 0x0000760000047ab9 */ /* 0x000fe20000000a00 */
[----:B------:R-:W-:Y:S01]  /*1750*/  IMAD R3, R3, c[0x0][0x1b8], RZ ;  /* 0x00006e0003037a24 */ /* 0x000fe200078e02ff */
[----:B------:R-:W-:Y:S01]  /*1760*/  USHF.L.U32 UR17, UR4, 0x6, URZ ;  /* 0x0000000604117899 */ /* 0x000fe2000800063f */
[----:B------:R-:W-:Y:S01]  /*1770*/  IMAD.IADD R5, R5, 0x1, R8 ;  /* 0x0000000105057824 */ /* 0x000fe200078e0208 */
[----:B------:R-:W-:Y:S01]  /*1780*/  ISETP.GE.OR P5, PT, R2, c[0x0][0x1cc], !P3 ;  /* 0x0000730002007a0c */ /* 0x000fe20005fa6670 */
[----:B------:R-:W-:Y:S01]  /*1790*/  IMAD.MOV.U32 R6, RZ, RZ, R10 ;  /* 0x000000ffff067224 */ /* 0x000fe200078e000a */
[----:B------:R-:W-:Y:S01]  /*17a0*/  USHF.L.U64.HI UR18, UR4, UR13, UR5 ;  /* 0x0000000d04127299 */ /* 0x000fe20008010205 */
[----:B------:R-:W-:Y:S01]  /*17b0*/  IMAD.MOV.U32 R8, RZ, RZ, R16 ;  /* 0x000000ffff087224 */ /* 0x000fe200078e0010 */
[----:B------:R-:W-:Y:S01]  /*17c0*/  USHF.L.U32 UR19, UR6, 0x6, URZ ;  /* 0x0000000606137899 */ /* 0x000fe2000800063f */
[----:B------:R-:W-:Y:S01]  /*17d0*/  IMAD.MOV.U32 R10, RZ, RZ, R14 ;  /* 0x000000ffff0a7224 */ /* 0x000fe200078e000e */
[----:B------:R-:W-:Y:S01]  /*17e0*/  ULDC.64 UR4, c[0x0][0x178] ;  /* 0x00005e0000047ab9 */ /* 0x000fe20000000a00 */
[----:B------:R-:W-:Y:S01]  /*17f0*/  IMAD R16, R22, c[0x0][0x1bc], R3 ;  /* 0x00006f0016107a24 */ /* 0x000fe200078e0203 */
[----:B------:R-:W-:Y:S01]  /*1800*/  UIMAD.WIDE.U32 UR20, UR16, UR4, URZ ;  /* 0x00000004101472a5 */ /* 0x000fe2000f8e003f */
[----:B------:R-:W-:Y:S01]  /*1810*/  IMAD R15, R0, c[0x0][0x188], RZ ;  /* 0x00006200000f7a24 */ /* 0x000fe200078e02ff */
[----:B------:R-:W-:Y:S01]  /*1820*/  ISETP.GE.OR P3, PT, R2, c[0x0][0x19c], !P3 ;  /* 0x0000670002007a0c */ /* 0x000fe20005f66670 */
[C---:B------:R-:W-:Y:S01]  /*1830*/  IMAD R14, R0.reuse, c[0x0][0x218], RZ ;  /* 0x00008600000e7a24 */ /* 0x040fe200078e02ff */
[----:B------:R-:W-:Y:S01]  /*1840*/  STL [R1+0x30], R33 ;  /* 0x0000302101007387 */ /* 0x000fe20000100800 */
[----:B------:R-:W-:-:S02]  /*1850*/  IMAD R3, R0, c[0x0][0x240], RZ ;  /* 0x0000900000037a24 */ /* 0x000fc400078e02ff */
[----:B------:R-:W-:Y:S02]  /*1860*/  IMAD R0, R13, c[0x0][0x1d8], RZ ;  /* 0x000076000d007a24 */ /* 0x000fe400078e02ff */
[----:B------:R-:W-:-:S04]  /*1870*/  IMAD.WIDE.U32 R6, R22, c[0x0][0x1b8], R6 ;  /* 0x00006e0016067a25 */ /* 0x000fc800078e0006 */
[C---:B------:R-:W-:Y:S02]  /*1880*/  IMAD R0, R12.reuse, c[0x0][0x1dc], R0 ;  /* 0x000077000c007a24 */ /* 0x040fe400078e0200 */
[----:B------:R-:W-:-:S04]  /*1890*/  IMAD.WIDE.U32 R4, R12, c[0x0][0x1d8], R4 ;  /* 0x000076000c047a25 */ /* 0x000fc800078e0004 */
[C---:B------:R-:W-:Y:S02]  /*18a0*/  IMAD R22, R25.reuse, c[0x0][0x18c], R15 ;  /* 0x0000630019167a24 */ /* 0x040fe400078e020f */
[C---:B------:R-:W-:Y:S02]  /*18b0*/  IMAD R23, R25.reuse, c[0x0][0x21c], R14 ;  /* 0x0000870019177a24 */ /* 0x040fe400078e020e */
[----:B------:R-:W-:-:S04]  /*18c0*/  IMAD.WIDE.U32 R14, R25, c[0x0][0x188], R10 ;  /* 0x00006200190e7a25 */ /* 0x000fc800078e000a */
[----:B------:R-:W-:Y:S02]  /*18d0*/  IMAD.IADD R11, R7, 0x1, R16 ;  /* 0x00000001070b7824 */ /* 0x000fe400078e0210 */
[----:B------:R-:W-:Y:S01]  /*18e0*/  IMAD.WIDE.U32 R16, R25, c[0x0][0x218], R8 ;  /* 0x0000860019107a25 */ /* 0x000fe200078e0008 */
[----:B------:R-:W-:-:S03]  /*18f0*/  LEA R8, P0, R4, c[0x0][0x1c0], 0x1 ;  /* 0x0000700004087a11 */ /* 0x000fc600078008ff */
[----:B------:R-:W-:Y:S02]  /*1900*/  IMAD.IADD R0, R5, 0x1, R0 ;  /* 0x0000000105007824 */ /* 0x000fe400078e0200 */
[----:B------:R-:W-:Y:S02]  /*1910*/  IMAD.MOV.U32 R10, RZ, RZ, R6 ;  /* 0x000000ffff0a7224 */ /* 0x000fe400078e0006 */
[----:B------:R-:W-:Y:S01]  /*1920*/  IMAD.SHL.U32 R26, R26, 0x2, RZ ;  /* 0x000000021a1a7824 */ /* 0x000fe200078e00ff */
[----:B------:R-:W-:Y:S01]  /*1930*/  LEA.HI.X R9, R4, c[0x0][0x1c4], R0, 0x1, P0 ;  /* 0x0000710004097a11 */ /* 0x000fe200000f0c00 */
[----:B------:R-:W-:Y:S01]  /*1940*/  IMAD R0, R13, c[0x0][0x1a8], RZ ;  /* 0x00006a000d007a24 */ /* 0x000fe200078e02ff */
[----:B------:R-:W-:Y:S01]  /*1950*/  IADD3 R6, P0, R8, UR17, RZ ;  /* 0x0000001108067c10 */ /* 0x000fe2000ff1e0ff */
[C---:B------:R-:W-:Y:S02]  /*1960*/  IMAD.WIDE.U32 R10, R12.reuse, c[0x0][0x1a8], R10 ;  /* 0x00006a000c0a7a25 */ /* 0x040fe400078e000a */
[----:B------:R-:W-:Y:S01]  /*1970*/  @!PT LDS RZ, [RZ] ;  /* 0x00000000fffff984 */ /* 0x000fe20000000800 */
[----:B------:R-:W-:Y:S01]  /*1980*/  @!PT LDS RZ, [RZ] ;  /* 0x00000000fffff984 */ /* 0x000fe20000000800 */
[----:B------:R-:W-:Y:S01]  /*1990*/  @!PT LDS RZ, [RZ] ;  /* 0x00000000fffff984 */ /* 0x000fe20000000800 */
[----:B------:R1:W-:Y:S01]  /*19a0*/  LDGSTS.E.BYPASS.LTC128B.128 [R26+0x4080], [R8.64], !P6 ;  /* 0x04080000081a7fae */ /* 0x0003e2000f101d4e */
[----:B------:R-:W-:Y:S01]  /*19b0*/  IADD3.X R7, R9, UR18, RZ, P0, !PT ;  /* 0x0000001209077c10 */ /* 0x000fe200087fe4ff */
[----:B------:R-:W-:Y:S01]  /*19c0*/  IMAD R0, R12, c[0x0][0x1ac], R0 ;  /* 0x00006b000c007a24 */ /* 0x000fe200078e0200 */
[----:B------:R-:W-:Y:S01]  /*19d0*/  IADD3 R4, P0, R6, UR17, RZ ;  /* 0x0000001106047c10 */ /* 0x000fe2000ff1e0ff */
[----:B------:R-:W-:Y:S01]  /*19e0*/  IMAD R24, R25, c[0x0][0x244], R3 ;  /* 0x0000910019187a24 */ /* 0x000fe200078e0203 */
[C---:B------:R-:W-:Y:S01]  /*19f0*/  ISETP.GE.OR P6, PT, R2.reuse, c[0x0][0x1cc], !P2 ;  /* 0x0000730002007a0c */ /* 0x040fe200057c6670 */
[----:B------:R2:W-:Y:S01]  /*1a00*/  LDGSTS.E.BYPASS.LTC128B.128 [R26+0x5080], [R6.64], !P5 ;  /* 0x05080000061a7fae */ /* 0x0005e2000e901d4e */
[----:B------:R-:W-:Y:S01]  /*1a10*/  IADD3.X R5, R7, UR18, RZ, P0, !PT ;  /* 0x0000001207057c10 */ /* 0x000fe200087fe4ff */
[----:B------:R-:W-:Y:S01]  /*1a20*/  IMAD.IADD R0, R11, 0x1, R0 ;  /* 0x000000010b007824 */ /* 0x000fe200078e0200 */
[----:B------:R-:W-:-:S02]  /*1a30*/  ISETP.GE.OR P5, PT, R2, c[0x0][0x1cc], !P1 ;  /* 0x0000730002007a0c */ /* 0x000fc40004fa6670 */
[C---:B------:R-:W-:Y:S02]  /*1a40*/  ISETP.GE.OR P2, PT, R2.reuse, c[0x0][0x19c], !P2 ;  /* 0x0000670002007a0c */ /* 0x040fe40005746670 */
[----:B------:R-:W-:-:S05]  /*1a50*/  ISETP.GE.OR P1, PT, R2, c[0x0][0x19c], !P1 ;  /* 0x0000670002007a0c */ /* 0x000fca0004f26670 */
[----:B------:R3:W-:Y:S01]  /*1a60*/  LDGSTS.E.BYPASS.LTC128B.128 [R26+0x6080], [R4.64], !P6 ;  /* 0x06080000041a7fae */ /* 0x0007e2000f101d4e */
[----:B------:R-:W-:Y:S02]  /*1a70*/  ISETP.GE.AND P6, PT, R2, c[0x0][0x16c], PT ;  /* 0x00005b0002007a0c */ /* 0x000fe40003fc6270 */
[----:B-1----:R-:W-:-:S04]  /*1a80*/  IADD3 R8, P0, R4, UR17, RZ ;  /* 0x0000001104087c10 */ /* 0x002fc8000ff1e0ff */
[----:B------:R-:W-:Y:S01]  /*1a90*/  IADD3.X R9, R5, UR18, RZ, P0, !PT ;  /* 0x0000001205097c10 */ /* 0x000fe200087fe4ff */
[----:B------:R-:W-:Y:S01]  /*1aa0*/  USHF.L.U64.HI UR18, UR6, UR13, UR7 ;  /* 0x0000000d06127299 */ /* 0x000fe20008010207 */
[----:B--2---:R-:W-:Y:S01]  /*1ab0*/  IMAD.MOV.U32 R6, RZ, RZ, R14 ;  /* 0x000000ffff067224 */ /* 0x004fe200078e000e */
[----:B------:R-:W-:Y:S01]  /*1ac0*/  LEA.HI R14, R28, R20, RZ, 0x4 ;  /* 0x000000141c0e7211 */ /* 0x000fe200078f20ff */
[----:B------:R-:W-:Y:S01]  /*1ad0*/  USHF.R.S32.HI UR7, URZ, 0x1f, UR16 ;  /* 0x0000001f3f077899 */ /* 0x000fe20008011410 */
[C---:B------:R-:W-:Y:S01]  /*1ae0*/  LEA R12, P0, R10.reuse, c[0x0][0x190], 0x1 ;  /* 0x000064000a0c7a11 */ /* 0x040fe200078008ff */
[----:B------:R-:W-:Y:S01]  /*1af0*/  IMAD.IADD R7, R15, 0x1, R22 ;  /* 0x000000010f077824 */ /* 0x000fe200078e0216 */
[----:B------:R-:W-:Y:S01]  /*1b00*/  SHF.R.S32.HI R3, RZ, 0x4, R14 ;  /* 0x00000004ff037819 */ /* 0x000fe2000001140e */
[----:B------:R-:W-:Y:S01]  /*1b10*/  UIMAD UR17, UR7, UR4, URZ ;  /* 0x00000004071172a4 */ /* 0x000fe2000f8e023f */
[----:B------:R-:W-:Y:S01]  /*1b20*/  LEA.HI.X R13, R10, c[0x0][0x194], R0, 0x1, P0 ;  /* 0x000065000a0d7a11 */ /* 0x000fe200000f0c00 */
[----:B------:R-:W-:Y:S01]  /*1b30*/  IMAD.WIDE.U32 R40, R27, c[0x0][0x178], R6 ;  /* 0x00005e001b287a25 */ /* 0x000fe200078e0006 */
[----:B------:R-:W-:Y:S01]  /*1b40*/  LEA.HI R0, R14, R3, RZ, 0x1 ;  /* 0x000000030e007211 */ /* 0x000fe200078f08ff */
[----:B------:R-:W-:Y:S01]  /*1b50*/  UIMAD UR17, UR16, UR5, UR17 ;  /* 0x00000005101172a4 */ /* 0x000fe2000f8e0211 */
[----:B------:R1:W-:Y:S01]  /*1b60*/  LDGSTS.E.BYPASS.LTC128B.128 [R26+0x7080], [R8.64], !P5 ;  /* 0x07080000081a7fae */ /* 0x0003e2000e901d4e */
[----:B---3--:R-:W-:Y:S01]  /*1b70*/  IMAD.U32 R5, RZ, RZ, UR21 ;  /* 0x00000015ff057e24 */ /* 0x008fe2000f8e00ff */
[----:B------:R-:W-:Y:S01]  /*1b80*/  LOP3.LUT R5, R0, 0xfffffffe, RZ, 0xc0, !PT ;  /* 0xfffffffe00057812 */ /* 0x000fe200078ec0ff */
[----:B------:R-:W-:Y:S01]  /*1b90*/  IMAD R0, R31, c[0x0][0x178], RZ ;  /* 0x00005e001f007a24 */ /* 0x000fe200078e02ff */
[----:B------:R-:W-:Y:S01]  /*1ba0*/  UIADD3 UR17, UR21, UR17, URZ ;  /* 0x0000001115117290 */ /* 0x000fe2000fffe03f */
[----:B------:R-:W-:Y:S01]  /*1bb0*/  IMAD.U32 R4, RZ, RZ, UR20 ;  /* 0x00000014ff047e24 */ /* 0x000fe2000f8e00ff */
[----:B------:R-:W-:Y:S01]  /*1bc0*/  USHF.L.U32 UR6, UR16, 0x7, URZ ;  /* 0x0000000710067899 */ /* 0x000fe2000800063f */
[----:B------:R-:W-:Y:S01]  /*1bd0*/  IMAD R0, R27, c[0x0][0x17c], R0 ;  /* 0x00005f001b007a24 */ /* 0x000fe200078e0200 */
[----:B------:R-:W-:Y:S01]  /*1be0*/  STL.64 [R1+0x28], R40 ;  /* 0x0000282801007387 */ /* 0x000fe20000100a00 */
[----:B------:R-:W-:Y:S01]  /*1bf0*/  IMAD.IADD R200, R3, 0x1, -R5 ;  /* 0x0000000103c87824 */ /* 0x000fe200078e0a05 */
[----:B------:R-:W-:Y:S01]  /*1c00*/  USHF.L.U32 UR20, UR4, 0x6, URZ ;  /* 0x0000000604147899 */ /* 0x000fe2000800063f */
[----:B------:R-:W-:Y:S01]  /*1c10*/  IMAD.U32 R6, RZ, RZ, UR17 ;  /* 0x00000011ff067e24 */ /* 0x000fe2000f8e00ff */
[----:B------:R2:W-:Y:S01]  /*1c20*/  LDGSTS.E.BYPASS.LTC128B.128 [R26+0x80], [R12.64], !P4 ;  /* 0x000800000c1a7fae */ /* 0x0005e2000e101d4e */
[----:B------:R-:W-:Y:S01]  /*1c30*/  IMAD.IADD R36, R41, 0x1, R0 ;  /* 0x0000000129247824 */ /* 0x000fe200078e0200 */
[C---:B------:R-:W-:Y:S01]  /*1c40*/  LEA R0, P0, R4.reuse, R40, 0x7 ;  /* 0x0000002804007211 */ /* 0x040fe200078038ff */
[----:B------:R-:W-:Y:S01]  /*1c50*/  IMAD R5, R31, c[0x0][0x208], RZ ;  /* 0x000082001f057a24 */ /* 0x000fe200078e02ff */
[----:B------:R-:W-:Y:S01]  /*1c60*/  USHF.L.U64.HI UR17, UR4, UR13, UR5 ;  /* 0x0000000d04117299 */ /* 0x000fe20008010205 */
[----:B------:R-:W-:Y:S01]  /*1c70*/  IMAD.IADD R3, R17, 0x1, R23 ;  /* 0x0000000111037824 */ /* 0x000fe200078e0217 */
[----:B------:R-:W-:Y:S01]  /*1c80*/  LEA.HI.X R6, R4, R36, R6, 0x7, P0 ;  /* 0x0000002404067211 */ /* 0x000fe200000f3c06 */
[----:B------:R-:W-:Y:S01]  /*1c90*/  IMAD R10, R27, c[0x0][0x20c], R5 ;  /* 0x000083001b0a7a24 */ /* 0x000fe200078e0205 */
[----:B------:R-:W-:Y:S01]  /*1ca0*/  LEA R4, P0, R0, c[0x0][0x160], 0x1 ;  /* 0x0000580000047a11 */ /* 0x000fe200078008ff */
[----:B------:R3:W-:Y:S01]  /*1cb0*/  STL [R1+0x3c], R36 ;  /* 0x00003c2401007387 */ /* 0x0007e20000100800 */
[----:B------:R-:W-:Y:S01]  /*1cc0*/  LEA.HI R15, R28, R20, RZ, 0x5 ;  /* 0x000000141c0f7211 */ /* 0x000fe200078f28ff */
[----:B------:R-:W-:Y:S01]  /*1cd0*/  ULDC.64 UR4, c[0x0][0x208] ;  /* 0x0000820000047ab9 */ /* 0x000fe20000000a00 */
[----:B------:R-:W-:Y:S01]  /*1ce0*/  LEA.HI.X R5, R0, c[0x0][0x164], R6, 0x1, P0 ;  /* 0x0000590000057a11 */ /* 0x000fe200000f0c06 */
[----:B------:R-:W-:Y:S01]  /*1cf0*/  IMAD.U32 R0, RZ, RZ, UR6 ;  /* 0x00000006ff007e24 */ /* 0x000fe2000f8e00ff */
[----:B------:R-:W-:-:S02]  /*1d00*/  ISETP.GT.AND P4, PT, R20, 0x1f, PT ;  /* 0x0000001f1400780c */ /* 0x000fc40003f84270 */
[----:B-1----:R-:W-:-:S04]  /*1d10*/  IADD3 R8, P5, R12, UR19, RZ ;  /* 0x000000130c087c10 */ /* 0x002fc8000ffbe0ff */
[----:B------:R-:W-:Y:S02]  /*1d20*/  IADD3.X R9, R13, UR18, RZ, P5, !PT ;  /* 0x000000120d097c10 */ /* 0x000fe4000affe4ff */
[----:B------:R-:W-:Y:S01]  /*1d30*/  ISETP.GE.AND P5, PT, R2, c[0x0][0x1fc], PT ;  /* 0x00007f0002007a0c */ /* 0x000fe20003fa6270 */
[----:B------:R-:W-:Y:S02]  /*1d40*/  IMAD.MOV.U32 R2, RZ, RZ, R16 ;  /* 0x000000ffff027224 */ /* 0x000fe400078e0010 */
[----:B------:R1:W-:Y:S01]  /*1d50*/  LDGSTS.E.BYPASS.LTC128B.128 [R26+0x1080], [R8.64], !P3 ;  /* 0x01080000081a7fae */ /* 0x0003e2000d901d4e */
[----:B--2---:R-:W-:Y:S01]  /*1d60*/  IADD3 R12, -R32, UR10, -R0 ;  /* 0x0000000a200c7c10 */ /* 0x004fe2000fffe900 */
[----:B------:R-:W-:Y:S01]  /*1d70*/  IMAD.IADD R13, R19, 0x1, R24 ;  /* 0x00000001130d7824 */ /* 0x000fe200078e0218 */
[----:B------:R-:W-:Y:S02]  /*1d80*/  SHF.R.S32.HI R0, RZ, 0x1f, R15 ;  /* 0x0000001fff007819 */ /* 0x000fe4000001140f */
[----:B------:R-:W-:Y:S01]  /*1d90*/  ISETP.LT.OR P3, PT, R12, 0x1, P6 ;  /* 0x000000010c00780c */ /* 0x000fe20003761670 */
[----:B---3--:R-:W-:Y:S01]  /*1da0*/  IMAD.WIDE.U32 R36, R27, c[0x0][0x208], R2 ;  /* 0x000082001b247a25 */ /* 0x008fe200078e0002 */
[----:B------:R-:W-:-:S03]  /*1db0*/  IADD3 R2, P0, R8, UR19, RZ ;  /* 0x0000001308027c10 */ /* 0x000fc6000ff1e0ff */
[----:B------:R-:W-:Y:S01]  /*1dc0*/  IMAD.IADD R23, R37, 0x1, R10 ;  /* 0x0000000125177824 */ /* 0x000fe200078e020a */
[----:B------:R-:W-:Y:S01]  /*1dd0*/  IADD3.X R3, R9, UR18, RZ, P0, !PT ;  /* 0x0000001209037c10 */ /* 0x000fe200087fe4ff */
[----:B------:R-:W-:Y:S01]  /*1de0*/  IMAD.MOV.U32 R22, RZ, RZ, R36 ;  /* 0x000000ffff167224 */ /* 0x000fe200078e0024 */
[----:B------:R-:W-:Y:S01]  /*1df0*/  IADD3 R6, P0, R2, UR19, RZ ;  /* 0x0000001302067c10 */ /* 0x000fe2000ff1e0ff */
[----:B------:R-:W-:Y:S01]  /*1e00*/  USHF.L.U32 UR19, UR4, 0x7, URZ ;  /* 0x0000000704137899 */ /* 0x000fe2000800063f */
[----:B------:R-:W-:Y:S02]  /*1e10*/  STL.64 [R1+0x20], R36 ;  /* 0x0000202401007387 */ /* 0x000fe40000100a00 */
[----:B------:R-:W-:Y:S01]  /*1e20*/  IADD3.X R7, R3, UR18, RZ, P0, !PT ;  /* 0x0000001203077c10 */ /* 0x000fe200087fe4ff */
[----:B------:R-:W-:Y:S01]  /*1e30*/  UMOV UR18, 0x7 ;  /* 0x0000000700127882 */ /* 0x000fe20000000000 */
[----:B------:R2:W-:Y:S01]  /*1e40*/  LDGSTS.E.BYPASS.LTC128B.128 [R26+0x2080], [R2.64], !P2 ;  /* 0x02080000021a7fae */ /* 0x0005e2000d101d4e */
[C---:B------:R-:W-:Y:S01]  /*1e50*/  ISETP.LT.OR P0, PT, R12.reuse, 0x21, P6 ;  /* 0x000000210c00780c */ /* 0x040fe20003701670 */
[----:B------:R-:W-:Y:S01]  /*1e60*/  USHF.L.U64.HI UR18, UR4, UR18, UR5 ;  /* 0x0000001204127299 */ /* 0x000fe20008010205 */
[C---:B------:R-:W-:Y:S01]  /*1e70*/  ISETP.LT.OR P2, PT, R12.reuse, 0x61, P6 ;  /* 0x000000610c00780c */ /* 0x040fe20003741670 */
[----:B------:R3:W-:Y:S01]  /*1e80*/  LDGSTS.E.BYPASS.LTC128B.128 [R26+0x3080], [R6.64], !P1 ;  /* 0x03080000061a7fae */ /* 0x0007e2000c901d4e */
[----:B------:R-:W-:Y:S01]  /*1e90*/  USHF.R.S32.HI UR5, URZ, 0x1f, UR6 ;  /* 0x0000001f3f057899 */ /* 0x000fe20008011406 */
[----:B------:R-:W-:Y:S01]  /*1ea0*/  IMAD.U32 R17, RZ, RZ, UR19 ;  /* 0x00000013ff117e24 */ /* 0x000fe2000f8e00ff */
[----:B------:R-:W-:Y:S01]  /*1eb0*/  UIMAD UR21, UR18, UR16, URZ ;  /* 0x00000010121572a4 */ /* 0x000fe2000f8e023f */
[----:B------:R-:W0:Y:S03]  /*1ec0*/  LDGDEPBAR ;  /* 0x00000000000079af */ /* 0x000e260000000000 */
[----:B------:R-:W-:Y:S01]  /*1ed0*/  UIMAD UR21, UR7, UR19, UR21 ;  /* 0x00000013071572a4 */ /* 0x000fe2000f8e0215 */
[----:B------:R4:W-:Y:S01]  /*1ee0*/  LDGSTS.E.BYPASS.LTC128B.128 [R26+0x8080], [R4.64], !P3 ;  /* 0x08080000041a7fae */ /* 0x0009e2000d901d4e */
[----:B------:R-:W-:Y:S01]  /*1ef0*/  ISETP.LT.OR P3, PT, R12, 0x41, P6 ;  /* 0x000000410c00780c */ /* 0x000fe20003761670 */
[----:B------:R-:W-:-:S02]  /*1f00*/  USHF.L.U32 UR7, UR4, 0x6, URZ ;  /* 0x0000000604077899 */ /* 0x000fc4000800063f */
[----:B------:R-:W-:Y:S01]  /*1f10*/  STL.64 [R1+0x18], R22 ;  /* 0x0000181601007387 */ /* 0x000fe20000100a00 */
[----:B--2---:R-:W-:-:S04]  /*1f20*/  IADD3 R2, P1, R4, UR20, RZ ;  /* 0x0000001404027c10 */ /* 0x004fc8000ff3e0ff */
[----:B------:R-:W-:Y:S01]  /*1f30*/  IADD3.X R3, R5, UR17, RZ, P1, !PT ;  /* 0x0000001105037c10 */ /* 0x000fe20008ffe4ff */
[----:B---3--:R-:W-:-:S04]  /*1f40*/  IMAD.WIDE.U32 R6, R17, UR16, R22 ;  /* 0x0000001011067c25 */ /* 0x008fc8000f8e0016 */
[----:B------:R2:W-:Y:S01]  /*1f50*/  LDGSTS.E.BYPASS.LTC128B.128 [R26+0x9080], [R2.64], !P0 ;  /* 0x09080000021a7fae */ /* 0x0005e2000c101d4e */
[----:B------:R-:W-:Y:S02]  /*1f60*/  IADD3 R7, R7, UR21, RZ ;  /* 0x0000001507077c10 */ /* 0x000fe4000fffe0ff */
[----:B----4-:R-:W-:-:S04]  /*1f70*/  SHF.R.S32.HI R5, RZ, 0x5, R15 ;  /* 0x00000005ff057819 */ /* 0x010fc8000001140f */
[----:B------:R-:W-:-:S04]  /*1f80*/  LEA.HI R0, R0, R5, RZ, 0x2 ;  /* 0x0000000500007211 */ /* 0x000fc800078f10ff */
[----:B-1----:R-:W-:Y:S02]  /*1f90*/  LOP3.LUT R9, R0, 0xfffffffc, RZ, 0xc0, !PT ;  /* 0xfffffffc00097812 */ /* 0x002fe400078ec0ff */
[----:B------:R-:W-:-:S03]  /*1fa0*/  @!P4 IADD3 R0, P1, R38, UR6, RZ ;  /* 0x000000062600cc10 */ /* 0x000fc6000ff3e0ff */
[----:B------:R-:W-:Y:S01]  /*1fb0*/  IMAD.IADD R16, R5, 0x1, -R9 ;  /* 0x0000000105107824 */ /* 0x000fe200078e0a09 */
[----:B------:R-:W-:Y:S02]  /*1fc0*/  @!P4 IADD3.X R8, R35, UR5, RZ, P1, !PT ;  /* 0x000000052308cc10 */ /* 0x000fe40008ffe4ff */
[----:B------:R-:W-:-:S04]  /*1fd0*/  @!P4 LEA R10, P1, R0, c[0x0][0x258], 0x2 ;  /* 0x00009600000aca11 */ /* 0x000fc800078210ff */
        /* <DEDUP_REMOVED lines=105> */
.L_x_1739:
[----:B---3--:R-:W-:Y:S05]  /*2670*/  BSYNC B0 ;  /* 0x0000000000007941 */ /* 0x008fea0003800000 */
.L_x_1738:
[----:B-1-3--:R-:W-:Y:S01]  /*2680*/  LEA.HI R2, R28, R20, RZ, 0x2 ;  /* 0x000000141c027211 */ /* 0x00afe200078f10ff */
        /* <DEDUP_REMOVED lines=36> */
[----:B------:R-:W-:Y:S01]  /*28d0*/  IMAD R201, R200, 0x2, R201 ;  /* 0x00000002c8c97824 */ /* 0x000fe200078e02c9 */
[----:B------:R-:W-:Y:S01]  /*28e0*/  LEA.HI R0, R2, R11, RZ, 0x2 ;  /* 0x0000000b02007211 */ /* 0x000fe200078f10ff */
[----:B------:R-:W-:Y:S01]  /*28f0*/  IMAD R200, R200, 0x200, R6 ;  /* 0x00000200c8c87824 */ /* 0x000fe200078e0206 */
[----:B------:R-:W-:Y:S01]  /*2900*/  LOP3.LUT R2, R3, 0x1c0, RZ, 0xc0, !PT ;  /* 0x000001c003027812 */ /* 0x000fe200078ec0ff */
[----:B------:R-:W-:Y:S01]  /*2910*/  IMAD.U32 R201, R201, 0x200, R7 ;  /* 0x00000200c9c97824 */ /* 0x000fe200078e0007 */
[C---:B------:R-:W-:Y:S01]  /*2920*/  LEA.HI.SX32 R6, R0.reuse, R8, 0x1e ;  /* 0x0000000800067211 */ /* 0x040fe200078ff2ff */
[----:B------:R-:W-:Y:S01]  /*2930*/  CS2R R118, SRZ ;  /* 0x0000000000767805 */ /* 0x000fe2000001ff00 */
[----:B------:R-:W-:Y:S01]  /*2940*/  LOP3.LUT R0, R0, 0x7ffffffc, RZ, 0xc0, !PT ;  /* 0x7ffffffc00007812 */ /* 0x000fe200078ec0ff */
[----:B------:R-:W-:Y:S01]  /*2950*/  IMAD.SHL.U32 R201, R201, 0x2, RZ ;  /* 0x00000002c9c97824 */ /* 0x000fe200078e00ff */
        /* <DEDUP_REMOVED lines=13> */
[----:B------:R-:W-:Y:S01]  /*2a30*/  IMAD.IADD R202, R201, 0x1, R202 ;  /* 0x00000001c9ca7824 */ /* 0x000fe200078e02ca */
[----:B------:R-:W-:Y:S01]  /*2a40*/  LEA R221, R2, 0x18880, 0x1 ;  /* 0x0001888002dd7811 */ /* 0x000fe200078e08ff */
[----:B------:R1:W-:Y:S01]  /*2a50*/  STL [R1+0x38], R3 ;  /* 0x0000380301007387 */ /* 0x0003e20000100800 */
[----:B------:R-:W-:Y:S01]  /*2a60*/  SEL R172, R223, 0xffffffc0, !P3 ;  /* 0xffffffc0dfac7807 */ /* 0x000fe20005800000 */
[----:B------:R-:W-:Y:S01]  /*2a70*/  IMAD.IADD R204, R201, 0x1, R203 ;  /* 0x00000001c9cc7824 */ /* 0x000fe200078e02cb */
[----:B------:R-:W-:Y:S01]  /*2a80*/  IADD3 R222, R221, 0x20, RZ ;  /* 0x00000020ddde7810 */ /* 0x000fe20007ffe0ff */
[----:B------:R1:W-:Y:S01]  /*2a90*/  STL [R1+0x10], R0 ;  /* 0x0000100001007387 */ /* 0x0003e20000100800 */
[----:B------:R-:W-:Y:S01]  /*2aa0*/  SEL R223, R223, 0xffffffc0, !P2 ;  /* 0xffffffc0dfdf7807 */ /* 0x000fe20005000000 */
[----:B------:R-:W-:Y:S01]  /*2ab0*/  CS2R R116, SRZ ;  /* 0x0000000000747805 */ /* 0x000fe2000001ff00 */
        /* <DEDUP_REMOVED lines=35> */
.L_x_1742:
        /* <DEDUP_REMOVED lines=174> */
.L_x_1740:
        /* <DEDUP_REMOVED lines=71> */
[----:B------:R-:W-:Y:S01]  /*3c40*/  ISETP.GT.AND P3, PT, R2, 0x50, PT ;  /* 0x000000500200780c */ /* 0x000fe20003f64270 */
[--C-:B------:R-:W-:Y:S01]  /*3c50*/  FFMA.FTZ R235, R142, c[0x0][0x29c], -R210.reuse ;  /* 0x0000a7008eeb7a23 */ /* 0x100fe200000108d2 */
[C---:B------:R-:W-:Y:S01]  /*3c60*/  ISETP.GT.AND P2, PT, R2.reuse, 0x51, PT ;  /* 0x000000510200780c */ /* 0x040fe20003f44270 */
[--C-:B------:R-:W-:Y:S01]  /*3c70*/  FFMA.FTZ R237, R149, c[0x0][0x29c], -R211.reuse ;  /* 0x0000a70095ed7a23 */ /* 0x100fe200000108d3 */
[C---:B------:R-:W-:Y:S02]  /*3c80*/  ISETP.GT.AND P1, PT, R2.reuse, 0x60, PT ;  /* 0x000000600200780c */ /* 0x040fe40003f24270 */
[----:B------:R-:W-:Y:S02]  /*3c90*/  ISETP.GT.AND P0, PT, R2, 0x61, PT ;  /* 0x000000610200780c */ /* 0x000fe40003f04270 */
[----:B------:R-:W-:Y:S02]  /*3ca0*/  FSEL R141, R48, -INF , P3 ;  /* 0xff800000308d7808 */ /* 0x000fe40001800000 */
[----:B------:R-:W-:Y:S02]  /*3cb0*/  FSEL R35, R49, -INF , P2 ;  /* 0xff80000031237808 */ /* 0x000fe40001000000 */
[----:B------:R-:W-:Y:S01]  /*3cc0*/  IADD3 R4, R3, 0x40, RZ ;  /* 0x0000004003047810 */ /* 0x000fe20007ffe0ff */
[--C-:B------:R-:W-:Y:S01]  /*3cd0*/  FFMA.FTZ R234, R141, c[0x0][0x29c], -R210.reuse ;  /* 0x0000a7008dea7a23 */ /* 0x100fe200000108d2 */
[----:B------:R-:W-:Y:S02]  /*3ce0*/  FSEL R34, R52, -INF , P1 ;  /* 0xff80000034227808 */ /* 0x000fe40000800000 */
        /* <DEDUP_REMOVED lines=38> */
[C---:B------:R-:W-:Y:S02]  /*3f50*/  ISETP.GT.AND P1, PT, R2.reuse, 0x10, PT ;  /* 0x000000100200780c */ /* 0x040fe40003f24270 */
[----:B------:R-:W-:Y:S04]  /*3f60*/  ISETP.GT.AND P0, PT, R2, 0x11, PT ;  /* 0x000000110200780c */ /* 0x000fe80003f04270 */
[----:B------:R-:W-:Y:S02]  /*3f70*/  FSEL R132, R13, -INF , P2 ;  /* 0xff8000000d847808 */ /* 0x000fe40001000000 */
[----:B------:R-:W-:Y:S02]  /*3f80*/  FSEL R36, R12, -INF , P3 ;  /* 0xff8000000c247808 */ /* 0x000fe40001800000 */
[----:B------:R-:W-:Y:S01]  /*3f90*/  FSEL R136, R14, -INF , P1 ;  /* 0xff8000000e887808 */ /* 0x000fe20000800000 */
[--C-:B------:R-:W-:Y:S01]  /*3fa0*/  FFMA.FTZ R242, R132, c[0x0][0x29c], -R212.reuse ;  /* 0x0000a70084f27a23 */ /* 0x100fe200000108d4 */
[----:B------:R-:W-:Y:S01]  /*3fb0*/  FSEL R135, R15, -INF , P0 ;  /* 0xff8000000f877808 */ /* 0x000fe20000000000 */
[--C-:B------:R-:W-:Y:S01]  /*3fc0*/  FFMA.FTZ R243, R36, c[0x0][0x29c], -R212.reuse ;  /* 0x0000a70024f37a23 */ /* 0x100fe200000108d4 */
[-C--:B------:R-:W-:Y:S01]  /*3fd0*/  HMMA.16816.F32 R12, R156, R154.reuse, RZ ;  /* 0x0000009a9c0c723c */ /* 0x080fe200000018ff */
[--C-:B------:R-:W-:Y:S01]  /*3fe0*/  FFMA.FTZ R136, R136, c[0x0][0x29c], -R213.reuse ;  /* 0x0000a70088887a23 */ /* 0x100fe200000108d5 */
[----:B------:R-:W-:Y:S01]  /*3ff0*/  ISETP.GT.AND P1, PT, R2, 0x20, PT ;  /* 0x000000200200780c */ /* 0x000fe20003f24270 */
[--C-:B------:R-:W-:Y:S01]  /*4000*/  FFMA.FTZ R135, R135, c[0x0][0x29c], -R213.reuse ;  /* 0x0000a70087877a23 */ /* 0x100fe200000108d5 */
[C---:B------:R-:W-:Y:S02]  /*4010*/  ISETP.GT.AND P3, PT, R3.reuse, 0x20, PT ;  /* 0x000000200300780c */ /* 0x040fe40003f64270 */
[----:B------:R-:W-:Y:S02]  /*4020*/  FSEL R133, R26, -INF , P1 ;  /* 0xff8000001a857808 */ /* 0x000fe40000800000 */
[C---:B------:R-:W-:Y:S02]  /*4030*/  HMMA.16816.F32 R16, R144.reuse, R154, RZ ;  /* 0x0000009a9010723c */ /* 0x040fe400000018ff */
[----:B------:R-:W-:Y:S02]  /*4040*/  ISETP.GT.AND P2, PT, R3, 0x21, PT ;  /* 0x000000210300780c */ /* 0x000fe40003f44270 */
[--C-:B------:R-:W-:Y:S01]  /*4050*/  FFMA.FTZ R152, R133, c[0x0][0x29c], -R213.reuse ;  /* 0x0000a70085987a23 */ /* 0x100fe200000108d5 */
[----:B------:R-:W-:Y:S02]  /*4060*/  FSEL R51, R24, -INF , P3 ;  /* 0xff80000018337808 */ /* 0x000fe40001800000 */
[----:B------:R-:W-:Y:S01]  /*4070*/  FSEL R50, R25, -INF , P2 ;  /* 0xff80000019327808 */ /* 0x000fe20001000000 */
[-C--:B------:R-:W-:Y:S01]  /*4080*/  HMMA.16816.F32 R20, R144, R160.reuse, RZ ;  /* 0x000000a09014723c */ /* 0x080fe200000018ff */
[----:B------:R-:W-:Y:S02]  /*4090*/  ISETP.GT.AND P0, PT, R2, 0x21, PT ;  /* 0x000000210200780c */ /* 0x000fe40003f04270 */
[----:B------:R-:W-:Y:S01]  /*40a0*/  ISETP.GT.AND P3, PT, R3, 0x30, PT ;  /* 0x000000300300780c */ /* 0x000fe20003f64270 */
[--C-:B------:R-:W-:Y:S01]  /*40b0*/  FFMA.FTZ R241, R51, c[0x0][0x29c], -R212.reuse ;  /* 0x0000a70033f17a23 */ /* 0x100fe200000108d4 */
[----:B------:R-:W-:Y:S01]  /*40c0*/  FSEL R67, R27, -INF , P0 ;  /* 0xff8000001b437808 */ /* 0x000fe20000000000 */
[--C-:B------:R-:W-:Y:S01]  /*40d0*/  FFMA.FTZ R240, R50, c[0x0][0x29c], -R212.reuse ;  /* 0x0000a70032f07a23 */ /* 0x100fe200000108d4 */
[----:B------:R-:W-:Y:S01]  /*40e0*/  FSEL R49, R28, -INF , P3 ;  /* 0xff8000001c317808 */ /* 0x000fe20001800000 */
[C---:B------:R-:W-:Y:S02]  /*40f0*/  HMMA.16816.F32 R24, R156.reuse, R160, RZ ;  /* 0x000000a09c18723c */ /* 0x040fe400000018ff */
[----:B------:R-:W-:Y:S02]  /*4100*/  ISETP.GT.AND P2, PT, R3, 0x31, PT ;  /* 0x000000310300780c */ /* 0x000fe40003f44270 */
[C---:B------:R-:W-:Y:S01]  /*4110*/  ISETP.GT.AND P1, PT, R2.reuse, 0x30, PT ;  /* 0x000000300200780c */ /* 0x040fe20003f24270 */
[----:B------:R-:W-:Y:S01]  /*4120*/  FFMA.FTZ R239, R49, c[0x0][0x29c], -R212 ;  /* 0x0000a70031ef7a23 */ /* 0x000fe200000108d4 */
[----:B------:R-:W-:Y:S01]  /*4130*/  ISETP.GT.AND P0, PT, R2, 0x31, PT ;  /* 0x000000310200780c */ /* 0x000fe20003f04270 */
[--C-:B------:R-:W-:Y:S01]  /*4140*/  FFMA.FTZ R161, R35, c[0x0][0x29c], -R210.reuse ;  /* 0x0000a70023a17a23 */ /* 0x100fe200000108d2 */
[----:B------:R-:W-:Y:S01]  /*4150*/  FSEL R48, R29, -INF , P2 ;  /* 0xff8000001d307808 */ /* 0x000fe20001000000 */
[----:B------:R-:W-:Y:S01]  /*4160*/  FFMA.FTZ R160, R151, c[0x0][0x29c], -R210 ;  /* 0x0000a70097a07a23 */ /* 0x000fe200000108d2 */
[----:B------:R-:W-:Y:S02]  /*4170*/  ISETP.GT.AND P3, PT, R3, 0x40, PT ;  /* 0x000000400300780c */ /* 0x000fe40003f64270 */
[----:B------:R-:W-:Y:S01]  /*4180*/  FSEL R66, R30, -INF , P1 ;  /* 0xff8000001e427808 */ /* 0x000fe20000800000 */
[----:B------:R-:W-:Y:S01]  /*4190*/  FFMA.FTZ R238, R48, c[0x0][0x29c], -R212 ;  /* 0x0000a70030ee7a23 */ /* 0x000fe200000108d4 */
[----:B------:R-:W-:Y:S01]  /*41a0*/  FSEL R64, R31, -INF , P0 ;  /* 0xff8000001f407808 */ /* 0x000fe20000000000 */
[--C-:B------:R-:W-:Y:S01]  /*41b0*/  FFMA.FTZ R155, R67, c[0x0][0x29c], -R213.reuse ;  /* 0x0000a700439b7a23 */ /* 0x100fe200000108d5 */
[-C--:B------:R-:W-:Y:S01]  /*41c0*/  HMMA.16816.F32 R28, R156, R162.reuse, RZ ;  /* 0x000000a29c1c723c */ /* 0x080fe200000018ff */
[C---:B------:R-:W-:Y:S01]  /*41d0*/  ISETP.GT.AND P1, PT, R2.reuse, 0x40, PT ;  /* 0x000000400200780c */ /* 0x040fe20003f24270 */
[----:B------:R-:W-:Y:S01]  /*41e0*/  MUFU.EX2 R160, R160 ;  /* 0x000000a000a07308 */ /* 0x000fe20000000800 */
[----:B------:R-:W-:Y:S01]  /*41f0*/  ISETP.GT.AND P0, PT, R2, 0x41, PT ;  /* 0x000000410200780c */ /* 0x000fe20003f04270 */
[--C-:B------:R-:W-:Y:S01]  /*4200*/  FFMA.FTZ R153, R64, c[0x0][0x29c], -R213.reuse ;  /* 0x0000a70040997a23 */ /* 0x100fe200000108d5 */
[----:B------:R-:W-:Y:S02]  /*4210*/  FSEL R55, R42, -INF , P1 ;  /* 0xff8000002a377808 */ /* 0x000fe40000800000 */
[----:B------:R-:W-:Y:S01]  /*4220*/  FSEL R54, R43, -INF , P0 ;  /* 0xff8000002b367808 */ /* 0x000fe20000000000 */
[C---:B------:R-:W-:Y:S02]  /*4230*/  HMMA.16816.F32 R32, R144.reuse, R162, RZ ;  /* 0x000000a29020723c */ /* 0x040fe400000018ff */
[C---:B------:R-:W-:Y:S02]  /*4240*/  ISETP.GT.AND P1, PT, R2.reuse, 0x50, PT ;  /* 0x000000500200780c */ /* 0x040fe40003f24270 */
[----:B------:R-:W-:Y:S01]  /*4250*/  ISETP.GT.AND P0, PT, R2, 0x51, PT ;  /* 0x000000510200780c */ /* 0x000fe20003f04270 */
[--C-:B------:R-:W-:Y:S01]  /*4260*/  FFMA.FTZ R143, R54, c[0x0][0x29c], -R213.reuse ;  /* 0x0000a700368f7a23 */ /* 0x100fe200000108d5 */
[----:B------:R-:W-:Y:S01]  /*4270*/  FSEL R53, R46, -INF , P1 ;  /* 0xff8000002e357808 */ /* 0x000fe20000800000 */
[--C-:B------:R-:W-:Y:S01]  /*4280*/  FFMA.FTZ R163, R55, c[0x0][0x29c], -R213.reuse ;  /* 0x0000a70037a37a23 */ /* 0x100fe200000108d5 */
[----:B------:R-:W-:Y:S01]  /*4290*/  FSEL R52, R47, -INF , P0 ;  /* 0xff8000002f347808 */ /* 0x000fe20000000000 */
[----:B------:R-:W-:Y:S01]  /*42a0*/  MUFU.EX2 R161, R161 ;  /* 0x000000a100a17308 */ /* 0x000fe20000000800 */
[C---:B------:R-:W-:Y:S02]  /*42b0*/  ISETP.GT.AND P1, PT, R2.reuse, 0x60, PT ;  /* 0x000000600200780c */ /* 0x040fe40003f24270 */
[----:B------:R-:W-:Y:S01]  /*42c0*/  ISETP.GT.AND P0, PT, R2, 0x61, PT ;  /* 0x000000610200780c */ /* 0x000fe20003f04270 */
[----:B------:R-:W-:Y:S01]  /*42d0*/  FFMA.FTZ R151, R52, c[0x0][0x29c], -R213 ;  /* 0x0000a70034977a23 */ /* 0x000fe200000108d5 */
[----:B------:R-:W-:Y:S02]  /*42e0*/  ISETP.GT.AND P2, PT, R3, 0x41, PT ;  /* 0x000000410300780c */ /* 0x000fe40003f44270 */
[----:B------:R-:W-:Y:S02]  /*42f0*/  FSEL R58, R58, -INF , P1 ;  /* 0xff8000003a3a7808 */ /* 0x000fe40000800000 */
[----:B------:R-:W-:Y:S02]  /*4300*/  FSEL R59, R59, -INF , P0 ;  /* 0xff8000003b3b7808 */ /* 0x000fe40000000000 */
[C---:B------:R-:W-:Y:S02]  /*4310*/  ISETP.GT.AND P1, PT, R2.reuse, 0x70, PT ;  /* 0x000000700200780c */ /* 0x040fe40003f24270 */
        /* <DEDUP_REMOVED lines=14> */
[----:B------:R-:W-:Y:S01]  /*4400*/  MUFU.EX2 R2, R2 ;  /* 0x0000000200027308 */ /* 0x000fe20000000800 */
[-C--:B------:R-:W-:Y:S01]  /*4410*/  HMMA.16816.F32 R36, R144, R164.reuse, RZ ;  /* 0x000000a49024723c */ /* 0x080fe200000018ff */
[--C-:B------:R-:W-:Y:S01]  /*4420*/  FFMA.FTZ R250, R40, c[0x0][0x29c], -R212.reuse ;  /* 0x0000a70028fa7a23 */ /* 0x100fe200000108d4 */
[----:B------:R-:W-:Y:S01]  /*4430*/  ISETP.GT.AND P3, PT, R3, 0x60, PT ;  /* 0x000000600300780c */ /* 0x000fe20003f64270 */
[--C-:B------:R-:W-:Y:S01]  /*4440*/  FFMA.FTZ R251, R41, c[0x0][0x29c], -R212.reuse ;  /* 0x0000a70029fb7a23 */ /* 0x100fe200000108d4 */
[----:B------:R-:W-:Y:S01]  /*4450*/  FSEL R62, R62, -INF , P1 ;  /* 0xff8000003e3e7808 */ /* 0x000fe20000800000 */
[--C-:B------:R-:W-:Y:S01]  /*4460*/  FFMA.FTZ R149, R45, c[0x0][0x29c], -R212.reuse ;  /* 0x0000a7002d957a23 */ /* 0x100fe200000108d4 */
[----:B------:R-:W-:Y:S01]  /*4470*/  ISETP.GT.AND P2, PT, R3, 0x61, PT ;  /* 0x000000610300780c */ /* 0x000fe20003f44270 */
[--C-:B------:R-:W-:Y:S01]  /*4480*/  FFMA.FTZ R252, R44, c[0x0][0x29c], -R212.reuse ;  /* 0x0000a7002cfc7a23 */ /* 0x100fe200000108d4 */
[C---:B------:R-:W-:Y:S01]  /*4490*/  HMMA.16816.F32 R40, R156.reuse, R164, RZ ;  /* 0x000000a49c28723c */ /* 0x040fe200000018ff */
[----:B------:R-:W-:Y:S03]  /*44a0*/  MUFU.EX2 R211, R211 ;  /* 0x000000d300d37308 */ /* 0x000fe60000000800 */
[--C-:B------:R-:W-:Y:S01]  /*44b0*/  FFMA.FTZ R154, R62, c[0x0][0x29c], -R213.reuse ;  /* 0x0000a7003e9a7a23 */ /* 0x100fe200000108d5 */
[----:B------:R-:W-:Y:S01]  /*44c0*/  FSEL R57, R57, -INF , P2 ;  /* 0xff80000039397808 */ /* 0x000fe20001000000 */
[--C-:B------:R-:W-:Y:S01]  /*44d0*/  FFMA.FTZ R181, R58, c[0x0][0x29c], -R213.reuse ;  /* 0x0000a7003ab57a23 */ /* 0x100fe200000108d5 */
[----:B------:R-:W-:Y:S01]  /*44e0*/  FSEL R56, R56, -INF , P3 ;  /* 0xff80000038387808 */ /* 0x000fe20001800000 */
[-C--:B------:R-:W-:Y:S01]  /*44f0*/  HMMA.16816.F32 R44, R156, R166.reuse, RZ ;  /* 0x000000a69c2c723c */ /* 0x080fe200000018ff */
[--C-:B------:R-:W-:Y:S01]  /*4500*/  FFMA.FTZ R165, R53, c[0x0][0x29c], -R213.reuse ;  /* 0x0000a70035a57a23 */ /* 0x100fe200000108d5 */
[----:B------:R-:W-:Y:S02]  /*4510*/  ISETP.GT.AND P3, PT, R3, 0x70, PT ;  /* 0x000000700300780c */ /* 0x000fe40003f64270 */
[----:B------:R-:W-:Y:S01]  /*4520*/  FFMA.FTZ R141, R57, c[0x0][0x29c], -R212 ;  /* 0x0000a700398d7a23 */ /* 0x000fe200000108d4 */
[----:B------:R-:W-:Y:S01]  /*4530*/  ISETP.GT.AND P2, PT, R3, 0x71, PT ;  /* 0x000000710300780c */ /* 0x000fe20003f44270 */
[----:B------:R-:W-:Y:S01]  /*4540*/  FFMA.FTZ R3, R150, c[0x0][0x29c], -R210 ;  /* 0x0000a70096037a23 */ /* 0x000fe200000108d2 */
[----:B------:R-:W-:Y:S01]  /*4550*/  FSEL R60, R60, -INF , P3 ;  /* 0xff8000003c3c7808 */ /* 0x000fe20001800000 */
        /* <DEDUP_REMOVED lines=8> */
[----:B------:R-:W-:Y:S01]  /*45e0*/  PLOP3.LUT P0, PT, PT, PT, UP0, 0x80, 0x0 ;  /* 0x000000000000781c */ /* 0x000fe20003f0f008 */
[----:B------:R-:W-:Y:S01]  /*45f0*/  MUFU.EX2 R3, R3 ;  /* 0x0000000300037308 */ /* 0x000fe20000000800 */
[----:B------:R-:W-:Y:S02]  /*4600*/  FFMA.FTZ R164, R59, c[0x0][0x29c], -R213 ;  /* 0x0000a7003ba47a23 */ /* 0x000fe400000108d5 */
[----:B------:R-:W-:Y:S02]  /*4610*/  IMAD.MOV.U32 R167, RZ, RZ, R153 ;  /* 0x000000ffffa77224 */ /* 0x000fe400078e0099 */
[C---:B------:R-:W-:Y:S04]  /*4620*/  HMMA.16816.F32 R56, R156.reuse, R168, RZ ;  /* 0x000000a89c38723c */ /* 0x040fe800000018ff */
[----:B------:R-:W-:Y:S01]  /*4630*/  FFMA.FTZ R212, R61, c[0x0][0x29c], -R212 ;  /* 0x0000a7003dd47a23 */ /* 0x000fe200000108d4 */
[----:B------:R-:W-:Y:S01]  /*4640*/  MUFU.EX2 R169, R217 ;  /* 0x000000d900a97308 */ /* 0x000fe20000000800 */
[----:B------:R-:W-:Y:S02]  /*4650*/  FFMA.FTZ R213, R63, c[0x0][0x29c], -R213 ;  /* 0x0000a7003fd57a23 */ /* 0x000fe400000108d5 */
[-C--:B------:R-:W-:Y:S01]  /*4660*/  HMMA.16816.F32 R60, R156, R170.reuse, RZ ;  /* 0x000000aa9c3c723c */ /* 0x080fe200000018ff */
[----:B------:R-:W-:Y:S03]  /*4670*/  FFMA.FTZ R210, R65, c[0x0][0x29c], -R210 ;  /* 0x0000a70041d27a23 */ /* 0x000fe600000108d2 */
[----:B------:R-:W-:Y:S03]  /*4680*/  IMAD.MOV.U32 R168, RZ, RZ, R152 ;  /* 0x000000ffffa87224 */ /* 0x000fe600078e0098 */
[----:B------:R-:W-:Y:S01]  /*4690*/  SHF.L.U32 R156, R208, 0x1, RZ ;  /* 0x00000001d09c7819 */ /* 0x000fe200000006ff */
[----:B------:R-:W-:Y:S01]  /*46a0*/  HMMA.16816.F32 R64, R144, R170, RZ ;  /* 0x000000aa9040723c */ /* 0x000fe200000018ff */
[----:B------:R-:W-:Y:S01]  /*46b0*/  LDSM.16.M88.4 R144, [R202+0x5080] ;  /* 0x00508000ca90783b */ /* 0x000fe20000000200 */
[----:B------:R1:W-:Y:S05]  /*46c0*/  MUFU.EX2 R159, R234 ;  /* 0x000000ea009f7308 */ /* 0x0003ea0000000800 */
[----:B------:R-:W-:Y:S01]  /*46d0*/  IMAD.MOV.U32 R171, RZ, RZ, R141 ;  /* 0x000000ffffab7224 */ /* 0x000fe200078e008d */
[-C--:B------:R-:W-:Y:S04]  /*46e0*/  HMMA.16816.F32 R4, R172, R176.reuse, R4 ;  /* 0x000000b0ac04723c */ /* 0x080fe80000001804 */
[----:B------:R2:W-:Y:S04]  /*46f0*/  MUFU.EX2 R158, R236 ;  /* 0x000000ec009e7308 */ /* 0x0005e80000000800 */
[C---:B------:R-:W-:Y:S06]  /*4700*/  HMMA.16816.F32 R8, R184.reuse, R176, R8 ;  /* 0x000000b0b808723c */ /* 0x040fec0000001808 */
[----:B------:R-:W-:Y:S01]  /*4710*/  MUFU.EX2 R157, R235 ;  /* 0x000000eb009d7308 */ /* 0x000fe20000000800 */
[----:B------:R-:W-:Y:S01]  /*4720*/  MOV R176, R149 ;  /* 0x0000009500b07202 */ /* 0x000fe20000000f00 */
[-C--:B------:R-:W-:Y:S04]  /*4730*/  HMMA.16816.F32 R12, R184, R178.reuse, R12 ;  /* 0x000000b2b80c723c */ /* 0x080fe8000000180c */
[----:B------:R-:W-:Y:S02]  /*4740*/  IMAD.MOV.U32 R177, RZ, RZ, R155 ;  /* 0x000000ffffb17224 */ /* 0x000fe400078e009b */
[----:B-1----:R-:W-:Y:S02]  /*4750*/  IMAD.MOV.U32 R234, RZ, RZ, R163 ;  /* 0x000000ffffea7224 */ /* 0x002fe400078e00a3 */
[C---:B------:R-:W-:Y:S01]  /*4760*/  HMMA.16816.F32 R16, R172.reuse, R178, R16 ;  /* 0x000000b2ac10723c */ /* 0x040fe20000001810 */
[----:B------:R1:W-:Y:S03]  /*4770*/  MUFU.EX2 R163, R233 ;  /* 0x000000e900a37308 */ /* 0x0003e60000000800 */
[----:B--2---:R-:W-:Y:S03]  /*4780*/  IMAD.MOV.U32 R236, RZ, RZ, R165 ;  /* 0x000000ffffec7224 */ /* 0x004fe600078e00a5 */
[----:B------:R-:W-:Y:S01]  /*4790*/  MOV R179, R136 ;  /* 0x0000008800b37202 */ /* 0x000fe20000000f00 */
[-C--:B------:R-:W-:Y:S03]  /*47a0*/  HMMA.16816.F32 R20, R172, R188.reuse, R20 ;  /* 0x000000bcac14723c */ /* 0x080fe60000001814 */
[----:B------:R2:W-:Y:S01]  /*47b0*/  MUFU.EX2 R165, R231 ;  /* 0x000000e700a57308 */ /* 0x0005e20000000800 */
[----:B------:R-:W-:Y:S04]  /*47c0*/  IMAD.MOV.U32 R178, RZ, RZ, R162 ;  /* 0x000000ffffb27224 */ /* 0x000fe800078e00a2 */
[C---:B------:R-:W-:Y:S05]  /*47d0*/  HMMA.16816.F32 R24, R184.reuse, R188, R24 ;  /* 0x000000bcb818723c */ /* 0x040fea0000001818 */
[----:B------:R-:W-:Y:S02]  /*47e0*/  MUFU.EX2 R210, R210 ;  /* 0x000000d200d27308 */ /* 0x000fe40000000800 */
[----:B------:R-:W-:Y:S01]  /*47f0*/  MOV R189, R142 ;  /* 0x0000008e00bd7202 */ /* 0x000fe20000000f00 */
[-C--:B------:R-:W-:Y:S04]  /*4800*/  HMMA.16816.F32 R28, R184, R190.reuse, R28 ;  /* 0x000000beb81c723c */ /* 0x080fe8000000181c */
[----:B------:R-:W-:Y:S01]  /*4810*/  IMAD.MOV.U32 R188, RZ, RZ, R143 ;  /* 0x000000ffffbc7224 */ /* 0x000fe200078e008f */
[----:B-1----:R-:W-:Y:S02]  /*4820*/  MOV R233, R167 ;  /* 0x000000a700e97202 */ /* 0x002fe40000000f00 */
[----:B------:R1:W-:Y:S01]  /*4830*/  MUFU.EX2 R167, R230 ;  /* 0x000000e600a77308 */ /* 0x0003e20000000800 */
[C---:B------:R-:W-:Y:S04]  /*4840*/  HMMA.16816.F32 R32, R172.reuse, R190, R32 ;  /* 0x000000beac20723c */ /* 0x040fe80000001820 */
[----:B------:R-:W-:Y:S01]  /*4850*/  IMAD.MOV.U32 R235, RZ, RZ, R188 ;  /* 0x000000ffffeb7224 */ /* 0x000fe200078e00bc */
[----:B--2---:R-:W-:Y:S02]  /*4860*/  MOV R231, R177 ;  /* 0x000000b100e77202 */ /* 0x004fe40000000f00 */
[----:B------:R-:W-:Y:S01]  /*4870*/  IMAD.MOV.U32 R191, RZ, RZ, R135 ;  /* 0x000000ffffbf7224 */ /* 0x000fe200078e0087 */
[-C--:B------:R-:W-:Y:S01]  /*4880*/  HMMA.16816.F32 R36, R172, R192.reuse, R36 ;  /* 0x000000c0ac24723c */ /* 0x080fe20000001824 */
[----:B------:R2:W-:Y:S03]  /*4890*/  MUFU.EX2 R177, R227 ;  /* 0x000000e300b17308 */ /* 0x0005e60000000800 */
[----:B------:R-:W-:Y:S04]  /*48a0*/  MOV R190, R150 ;  /* 0x0000009600be7202 */ /* 0x000fe80000000f00 */
[C---:B------:R-:W-:Y:S03]  /*48b0*/  HMMA.16816.F32 R40, R184.reuse, R192, R40 ;  /* 0x000000c0b828723c */ /* 0x040fe60000001828 */
[----:B------:R3:W-:Y:S04]  /*48c0*/  MUFU.EX2 R170, R218 ;  /* 0x000000da00aa7308 */ /* 0x0007e80000000800 */
[----:B------:R-:W-:Y:S01]  /*48d0*/  IMAD.MOV.U32 R192, RZ, RZ, R151 ;  /* 0x000000ffffc07224 */ /* 0x000fe200078e0097 */
[-C--:B------:R-:W-:Y:S01]  /*48e0*/  HMMA.16816.F32 R44, R184, R194.reuse, R44 ;  /* 0x000000c2b82c723c */ /* 0x080fe2000000182c */
[----:B------:R-:W-:Y:S03]  /*48f0*/  LDSM.16.M88.4 R148, [R202+0x6080] ;  /* 0x00608000ca94783b */ /* 0x000fe60000000200 */
[----:B------:R-:W-:Y:S01]  /*4900*/  IMAD.MOV.U32 R193, RZ, RZ, R140 ;  /* 0x000000ffffc17224 */ /* 0x000fe200078e008c */
[----:B------:R4:W-:Y:S01]  /*4910*/  MUFU.EX2 R162, R182 ;  /* 0x000000b600a27308 */ /* 0x0009e20000000800 */
[----:B------:R-:W-:Y:S01]  /*4920*/  IMAD.IADD R140, R0, 0x1, R156 ;  /* 0x00000001008c7824 */ /* 0x000fe200078e029c */
[----:B-1----:R-:W-:Y:S01]  /*4930*/  MOV R230, R168 ;  /* 0x000000a800e67202 */ /* 0x002fe20000000f00 */
[C---:B------:R-:W-:Y:S03]  /*4940*/  HMMA.16816.F32 R48, R172.reuse, R194, R48 ;  /* 0x000000c2ac30723c */ /* 0x040fe60000001830 */
[----:B------:R-:W-:Y:S01]  /*4950*/  LDSM.16.M88.4 R132, [R140+0x10080] ;  /* 0x010080008c84783b */ /* 0x000fe20000000200 */
[----:B------:R-:W-:Y:S01]  /*4960*/  IMAD.MOV.U32 R217, RZ, RZ, R192 ;  /* 0x000000ffffd97224 */ /* 0x000fe200078e00c0 */
[----:B--2---:R-:W-:Y:S02]  /*4970*/  MOV R227, R193 ;  /* 0x000000c100e37202 */ /* 0x004fe40000000f00 */
[----:B------:R-:W-:Y:S01]  /*4980*/  IMAD.MOV.U32 R194, RZ, RZ, R137 ;  /* 0x000000ffffc27224 */ /* 0x000fe200078e0089 */
[-C--:B------:R-:W-:Y:S01]  /*4990*/  HMMA.16816.F32 R52, R172, R196.reuse, R52 ;  /* 0x000000c4ac34723c */ /* 0x080fe20000001834 */
[----:B------:R1:W-:Y:S02]  /*49a0*/  MUFU.EX2 R168, R229 ;  /* 0x000000e500a87308 */ /* 0x0003e40000000800 */
[----:B------:R-:W2:Y:S01]  /*49b0*/  LDSM.16.M88.4 R136, [R202+0x4080] ;  /* 0x00408000ca88783b */ /* 0x000ea20000000200 */
[----:B------:R-:W-:Y:S02]  /*49c0*/  MOV R195, R154 ;  /* 0x0000009a00c37202 */ /* 0x000fe40000000f00 */
[----:B---3--:R-:W-:Y:S02]  /*49d0*/  MOV R218, R181 ;  /* 0x000000b500da7202 */ /* 0x008fe40000000f00 */
[C---:B------:R-:W-:Y:S03]  /*49e0*/  HMMA.16816.F32 R56, R184.reuse, R196, R56 ;  /* 0x000000c4b838723c */ /* 0x040fe60000001838 */
[----:B------:R-:W3:Y:S01]  /*49f0*/  LDSM.16.M88.4 R140, [R140+0x12080] ;  /* 0x012080008c8c783b */ /* 0x000ee20000000200 */
[----:B------:R-:W-:Y:S01]  /*4a00*/  MUFU.EX2 R192, R242 ;  /* 0x000000f200c07308 */ /* 0x000fe20000000800 */
[----:B----4-:R-:W-:Y:S03]  /*4a10*/  IMAD.MOV.U32 R182, RZ, RZ, R176 ;  /* 0x000000ffffb67224 */ /* 0x010fe600078e00b0 */
[-C--:B------:R-:W-:Y:S03]  /*4a20*/  HMMA.16816.F32 R60, R184, R198.reuse, R60 ;  /* 0x000000c6b83c723c */ /* 0x080fe6000000183c */
[----:B------:R-:W4:Y:S03]  /*4a30*/  LDSM.16.M88.4 R152, [R202+0x7080] ;  /* 0x00708000ca98783b */ /* 0x000f260000000200 */
[----:B------:R-:W-:Y:S02]  /*4a40*/  MUFU.EX2 R187, R245 ;  /* 0x000000f500bb7308 */ /* 0x000fe40000000800 */
[----:B------:R-:W-:Y:S04]  /*4a50*/  HMMA.16816.F32 R64, R172, R198, R64 ;  /* 0x000000c6ac40723c */ /* 0x000fe80000001840 */
[----:B-1----:R-:W-:Y:S03]  /*4a60*/  MOV R229, R191 ;  /* 0x000000bf00e57202 */ /* 0x002fe60000000f00 */
[----:B------:R-:W-:Y:S01]  /*4a70*/  MOV R199, R195 ;  /* 0x000000c300c77202 */ /* 0x000fe20000000f00 */
[----:B------:R1:W5:Y:S10]  /*4a80*/  MUFU.EX2 R175, R225 ;  /* 0x000000e100af7308 */ /* 0x0003740000000800 */
[----:B------:R4:W-:Y:S01]  /*4a90*/  MUFU.EX2 R174, R228 ;  /* 0x000000e400ae7308 */ /* 0x0009e20000000800 */
[-C--:B--2---:R-:W-:Y:S08]  /*4aa0*/  HMMA.16816.F32 R4, R132, R136.reuse, R4 ;  /* 0x000000888404723c */ /* 0x084ff00000001804 */
[C---:B---3--:R-:W-:Y:S01]  /*4ab0*/  HMMA.16816.F32 R8, R140.reuse, R136, R8 ;  /* 0x000000888c08723c */ /* 0x048fe20000001808 */
[----:B------:R-:W-:Y:S03]  /*4ac0*/  MUFU.EX2 R191, R243 ;  /* 0x000000f300bf7308 */ /* 0x000fe60000000800 */
[----:B-1----:R-:W-:Y:S04]  /*4ad0*/  IMAD.MOV.U32 R225, RZ, RZ, R164 ;  /* 0x000000ffffe17224 */ /* 0x002fe800078e00a4 */
[-C--:B------:R-:W-:Y:S03]  /*4ae0*/  HMMA.16816.F32 R12, R140, R138.reuse, R12 ;  /* 0x0000008a8c0c723c */ /* 0x080fe6000000180c */
[----:B------:R1:W2:Y:S01]  /*4af0*/  MUFU.EX2 R164, R232 ;  /* 0x000000e800a47308 */ /* 0x0002a20000000800 */
[----:B----4-:R-:W-:Y:S04]  /*4b00*/  IMAD.MOV.U32 R228, RZ, RZ, R179 ;  /* 0x000000ffffe47224 */ /* 0x010fe800078e00b3 */
[C---:B------:R-:W-:Y:S05]  /*4b10*/  HMMA.16816.F32 R16, R132.reuse, R138, R16 ;  /* 0x0000008a8410723c */ /* 0x040fea0000001810 */
[----:B------:R3:W-:Y:S03]  /*4b20*/  MUFU.EX2 R179, R226 ;  /* 0x000000e200b37308 */ /* 0x0007e60000000800 */
[-C--:B------:R-:W-:Y:S07]  /*4b30*/  HMMA.16816.F32 R20, R132, R144.reuse, R20 ;  /* 0x000000908414723c */ /* 0x080fee0000001814 */
[----:B------:R4:W-:Y:S01]  /*4b40*/  MUFU.EX2 R185, R219 ;  /* 0x000000db00b97308 */ /* 0x0009e20000000800 */
[C---:B------:R-:W-:Y:S04]  /*4b50*/  HMMA.16816.F32 R24, R140.reuse, R144, R24 ;  /* 0x000000908c18723c */ /* 0x040fe80000001818 */
[----:B-1----:R-:W-:Y:S04]  /*4b60*/  IMAD.MOV.U32 R232, RZ, RZ, R190 ;  /* 0x000000ffffe87224 */ /* 0x002fe800078e00be */
[-C--:B------:R-:W-:Y:S01]  /*4b70*/  HMMA.16816.F32 R28, R140, R146.reuse, R28 ;  /* 0x000000928c1c723c */ /* 0x080fe2000000181c */
[----:B------:R-:W-:Y:S03]  /*4b80*/  MUFU.EX2 R190, R244 ;  /* 0x000000f400be7308 */ /* 0x000fe60000000800 */
[----:B---3--:R-:W-:Y:S04]  /*4b90*/  IMAD.MOV.U32 R226, RZ, RZ, R194 ;  /* 0x000000ffffe27224 */ /* 0x008fe800078e00c2 */
[C---:B------:R-:W-:Y:S01]  /*4ba0*/  HMMA.16816.F32 R32, R132.reuse, R146, R32 ;  /* 0x000000928420723c */ /* 0x040fe20000001820 */
[----:B------:R-:W-:Y:S02]  /*4bb0*/  LDSM.16.M88.4 R144, [R203+0x4080] ;  /* 0x00408000cb90783b */ /* 0x000fe40000000200 */
[----:B------:R-:W-:Y:S01]  /*4bc0*/  MUFU.EX2 R186, R216 ;  /* 0x000000d800ba7308 */ /* 0x000fe20000000800 */
[----:B----4-:R-:W-:Y:S04]  /*4bd0*/  MOV R219, R178 ;  /* 0x000000b200db7202 */ /* 0x010fe80000000f00 */
[-C--:B------:R-:W-:Y:S05]  /*4be0*/  HMMA.16816.F32 R36, R132, R148.reuse, R36 ;  /* 0x000000948424723c */ /* 0x080fea0000001824 */
[----:B------:R-:W-:Y:S03]  /*4bf0*/  MUFU.EX2 R197, R239 ;  /* 0x000000ef00c57308 */ /* 0x000fe60000000800 */
[C---:B------:R-:W-:Y:S07]  /*4c00*/  HMMA.16816.F32 R40, R140.reuse, R148, R40 ;  /* 0x000000948c28723c */ /* 0x040fee0000001828 */
[----:B------:R-:W-:Y:S01]  /*4c10*/  IADD3 R148, R156, R0, R205 ;  /* 0x000000009c947210 */ /* 0x000fe20007ffe0cd */
[-C--:B------:R-:W-:Y:S01]  /*4c20*/  HMMA.16816.F32 R44, R140, R150.reuse, R44 ;  /* 0x000000968c2c723c */ /* 0x080fe2000000182c */
[----:B------:R-:W-:Y:S01]  /*4c30*/  LDS R0, [R214+0x18480] ;  /* 0x01848000d6007984 */ /* 0x000fe20000000800 */
[----:B------:R-:W-:Y:S03]  /*4c40*/  MUFU.EX2 R198, R238 ;  /* 0x000000ee00c67308 */ /* 0x000fe60000000800 */
[----:B------:R-:W1:Y:S03]  /*4c50*/  LDSM.16.M88.4 R136, [R148+0x10080] ;  /* 0x010080009488783b */ /* 0x000e660000000200 */
[C---:B------:R-:W-:Y:S04]  /*4c60*/  HMMA.16816.F32 R48, R132.reuse, R150, R48 ;  /* 0x000000968430723c */ /* 0x040fe80000001830 */
[----:B------:R3:W4:Y:S01]  /*4c70*/  MUFU.EX2 R181, R220 ;  /* 0x000000dc00b57308 */ /* 0x0007220000000800 */
[----:B------:R-:W2:Y:S03]  /*4c80*/  LDSM.16.M88.4 R148, [R148+0x12080] ;  /* 0x012080009494783b */ /* 0x000ea60000000200 */
[-C--:B------:R-:W-:Y:S06]  /*4c90*/  HMMA.16816.F32 R52, R132, R152.reuse, R52 ;  /* 0x000000988434723c */ /* 0x080fec0000001834 */
[----:B------:R-:W-:Y:S02]  /*4ca0*/  MUFU.EX2 R194, R241 ;  /* 0x000000f100c27308 */ /* 0x000fe40000000800 */
[C---:B------:R-:W-:Y:S08]  /*4cb0*/  HMMA.16816.F32 R56, R140.reuse, R152, R56 ;  /* 0x000000988c38723c */ /* 0x040ff00000001838 */
[-C--:B------:R-:W-:Y:S01]  /*4cc0*/  HMMA.16816.F32 R60, R140, R154.reuse, R60 ;  /* 0x0000009a8c3c723c */ /* 0x080fe2000000183c */
[----:B------:R-:W-:Y:S01]  /*4cd0*/  LDSM.16.M88.4 R140, [R203+0x6080] ;  /* 0x00608000cb8c783b */ /* 0x000fe20000000200 */
[----:B------:R-:W-:Y:S02]  /*4ce0*/  MUFU.EX2 R196, R240 ;  /* 0x000000f000c47308 */ /* 0x000fe40000000800 */
[----:B---3--:R-:W-:Y:S04]  /*4cf0*/  IMAD.MOV.U32 R220, RZ, RZ, R189 ;  /* 0x000000ffffdc7224 */ /* 0x008fe800078e00bd */
[----:B------:R-:W-:Y:S01]  /*4d00*/  HMMA.16816.F32 R64, R132, R154, R64 ;  /* 0x0000009a8440723c */ /* 0x000fe20000001840 */
[----:B------:R-:W3:Y:S03]  /*4d10*/  LDSM.16.M88.4 R132, [R203+0x5080] ;  /* 0x00508000cb84783b */ /* 0x000ee60000000200 */
[----:B------:R-:W-:Y:S04]  /*4d20*/  MUFU.EX2 R188, R215 ;  /* 0x000000d700bc7308 */ /* 0x000fe80000000800 */
[-C--:B-1----:R-:W-:Y:S01]  /*4d30*/  HMMA.16816.F32 R4, R136, R144.reuse, R4 ;  /* 0x000000908804723c */ /* 0x082fe20000001804 */
[----:B------:R-:W1:Y:S05]  /*4d40*/  LDSM.16.M88.4 R152, [R203+0x7080] ;  /* 0x00708000cb98783b */ /* 0x000e6a0000000200 */
[----:B------:R-:W-:Y:S02]  /*4d50*/  MUFU.EX2 R184, R180 ;  /* 0x000000b400b87308 */ /* 0x000fe40000000800 */
[C---:B--2---:R-:W-:Y:S08]  /*4d60*/  HMMA.16816.F32 R8, R148.reuse, R144, R8 ;  /* 0x000000909408723c */ /* 0x044ff00000001808 */
[-C--:B------:R-:W-:Y:S01]  /*4d70*/  HMMA.16816.F32 R12, R148, R146.reuse, R12 ;  /* 0x00000092940c723c */ /* 0x080fe2000000180c */
[----:B------:R-:W-:Y:S07]  /*4d80*/  MUFU.EX2 R178, R237 ;  /* 0x000000ed00b27308 */ /* 0x000fee0000000800 */
[C---:B------:R-:W-:Y:S03]  /*4d90*/  HMMA.16816.F32 R16, R136.reuse, R146, R16 ;  /* 0x000000928810723c */ /* 0x040fe60000001810 */
[----:B------:R-:W-:Y:S01]  /*4da0*/  MUFU.EX2 R146, R226 ;  /* 0x000000e200927308 */ /* 0x000fe20000000800 */
[--C-:B------:R-:W-:Y:S02]  /*4db0*/  FADD.FTZ R4, R4, -R0.reuse ;  /* 0x8000000004047221 */ /* 0x100fe40000010000 */
[--C-:B------:R-:W-:Y:S02]  /*4dc0*/  FADD.FTZ R5, R5, -R0.reuse ;  /* 0x8000000005057221 */ /* 0x100fe40000010000 */
[-C--:B---3--:R-:W-:Y:S04]  /*4dd0*/  HMMA.16816.F32 R20, R136, R132.reuse, R20 ;  /* 0x000000848814723c */ /* 0x088fe80000001814 */
[----:B-----5:R-:W-:Y:S01]  /*4de0*/  FMUL.FTZ R5, R175, R5 ;  /* 0x00000005af057220 */ /* 0x020fe20000410000 */
[----:B------:R-:W-:Y:S03]  /*4df0*/  MUFU.EX2 R172, R246 ;  /* 0x000000f600ac7308 */ /* 0x000fe60000000800 */
[C---:B------:R-:W-:Y:S07]  /*4e00*/  HMMA.16816.F32 R24, R148.reuse, R132, R24 ;  /* 0x000000849418723c */ /* 0x040fee0000001818 */
[----:B------:R-:W-:Y:S01]  /*4e10*/  MUFU.EX2 R133, R231 ;  /* 0x000000e700857308 */ /* 0x000fe20000000800 */
[----:B------:R-:W-:Y:S01]  /*4e20*/  FMUL.FTZ R132, R2, R4 ;  /* 0x0000000402847220 */ /* 0x000fe20000410000 */
[-C--:B------:R-:W-:Y:S03]  /*4e30*/  HMMA.16816.F32 R28, R148, R134.reuse, R28 ;  /* 0x00000086941c723c */ /* 0x080fe6000000181c */
[--C-:B------:R-:W-:Y:S02]  /*4e40*/  FADD.FTZ R16, R16, -R0.reuse ;  /* 0x8000000010107221 */ /* 0x100fe40000010000 */
[--C-:B------:R-:W-:Y:S03]  /*4e50*/  FADD.FTZ R17, R17, -R0.reuse ;  /* 0x8000000011117221 */ /* 0x100fe60000010000 */
[C---:B------:R-:W-:Y:S01]  /*4e60*/  HMMA.16816.F32 R32, R136.reuse, R134, R32 ;  /* 0x000000868820723c */ /* 0x040fe20000001820 */
[----:B------:R-:W-:Y:S03]  /*4e70*/  MUFU.EX2 R195, R250 ;  /* 0x000000fa00c37308 */ /* 0x000fe60000000800 */
[--C-:B------:R-:W-:Y:S02]  /*4e80*/  FADD.FTZ R20, R20, -R0.reuse ;  /* 0x8000000014147221 */ /* 0x100fe40000010000 */
[--C-:B------:R-:W-:Y:S02]  /*4e90*/  FADD.FTZ R21, R21, -R0.reuse ;  /* 0x8000000015157221 */ /* 0x100fe40000010000 */
[-C--:B------:R-:W-:Y:S03]  /*4ea0*/  HMMA.16816.F32 R36, R136, R140.reuse, R36 ;  /* 0x0000008c8824723c */ /* 0x080fe60000001824 */
[----:B------:R-:W-:Y:S01]  /*4eb0*/  MUFU.EX2 R193, R251 ;  /* 0x000000fb00c17308 */ /* 0x000fe20000000800 */
[----:B------:R-:W-:Y:S02]  /*4ec0*/  FMUL.FTZ R16, R170, R16 ;  /* 0x00000010aa107220 */ /* 0x000fe40000410000 */
[----:B------:R-:W-:Y:S02]  /*4ed0*/  FMUL.FTZ R17, R169, R17 ;  /* 0x00000011a9117220 */ /* 0x000fe40000410000 */
[C---:B------:R-:W-:Y:S04]  /*4ee0*/  HMMA.16816.F32 R40, R148.reuse, R140, R40 ;  /* 0x0000008c9428723c */ /* 0x040fe80000001828 */
[----:B------:R-:W-:Y:S01]  /*4ef0*/  FMUL.FTZ R20, R166, R20 ;  /* 0x00000014a6147220 */ /* 0x000fe20000410000 */
[----:B------:R-:W-:Y:S01]  /*4f00*/  MUFU.EX2 R189, R252 ;  /* 0x000000fc00bd7308 */ /* 0x000fe20000000800 */
[----:B------:R-:W-:Y:S01]  /*4f10*/  FMUL.FTZ R21, R162, R21 ;  /* 0x00000015a2157220 */ /* 0x000fe20000410000 */
[----:B------:R-:W-:Y:S01]  /*4f20*/  F2FP.PACK_AB R141, R161, R159 ;  /* 0x0000009fa18d723e */ /* 0x000fe200000000ff */
[-C--:B------:R-:W-:Y:S04]  /*4f30*/  HMMA.16816.F32 R44, R148, R142.reuse, R44 ;  /* 0x0000008e942c723c */ /* 0x080fe8000000182c */
[--C-:B------:R-:W-:Y:S01]  /*4f40*/  FADD.FTZ R32, R32, -R0.reuse ;  /* 0x8000000020207221 */ /* 0x100fe20000010000 */
[----:B------:R-:W-:Y:S01]  /*4f50*/  F2FP.PACK_AB R140, R164, R163 ;  /* 0x000000a3a48c723e */ /* 0x000fe200000000ff */
[--C-:B------:R-:W-:Y:S01]  /*4f60*/  FADD.FTZ R33, R33, -R0.reuse ;  /* 0x8000000021217221 */ /* 0x100fe20000010000 */
[----:B------:R-:W2:Y:S01]  /*4f70*/  MUFU.EX2 R182, R182 ;  /* 0x000000b600b67308 */ /* 0x000ea20000000800 */
[C---:B------:R-:W-:Y:S04]  /*4f80*/  HMMA.16816.F32 R48, R136.reuse, R142, R48 ;  /* 0x0000008e8830723c */ /* 0x040fe80000001830 */
[----:B------:R-:W-:Y:S01]  /*4f90*/  FMUL.FTZ R32, R160, R32 ;  /* 0x00000020a0207220 */ /* 0x000fe20000410000 */
[C---:B------:R-:W-:Y:S01]  /*4fa0*/  F2FP.PACK_AB R160, R3.reuse, R160 ;  /* 0x000000a003a0723e */ /* 0x040fe200000000ff */
[--C-:B------:R-:W-:Y:S02]  /*4fb0*/  FADD.FTZ R4, R36, -R0.reuse ;  /* 0x8000000024047221 */ /* 0x100fe40000010000 */
[-C--:B-1----:R-:W-:Y:S01]  /*4fc0*/  HMMA.16816.F32 R52, R136, R152.reuse, R52 ;  /* 0x000000988834723c */ /* 0x082fe20000001834 */
[----:B------:R-:W1:Y:S03]  /*4fd0*/  MUFU.EX2 R143, R227 ;  /* 0x000000e3008f7308 */ /* 0x000e660000000800 */
[----:B------:R-:W-:Y:S02]  /*4fe0*/  FMUL.FTZ R33, R3, R33 ;  /* 0x0000002103217220 */ /* 0x000fe40000410000 */
[--C-:B------:R-:W-:Y:S02]  /*4ff0*/  FADD.FTZ R3, R37, -R0.reuse ;  /* 0x8000000025037221 */ /* 0x100fe40000010000 */
[C---:B------:R-:W-:Y:S03]  /*5000*/  HMMA.16816.F32 R56, R148.reuse, R152, R56 ;  /* 0x000000989438723c */ /* 0x040fe60000001838 */
[----:B------:R-:W-:Y:S01]  /*5010*/  MUFU.EX2 R142, R228 ;  /* 0x000000e4008e7308 */ /* 0x000fe20000000800 */
[----:B------:R-:W-:Y:S01]  /*5020*/  FMUL.FTZ R4, R158, R4 ;  /* 0x000000049e047220 */ /* 0x000fe20000410000 */
[C---:B------:R-:W-:Y:S01]  /*5030*/  F2FP.PACK_AB R158, R157.reuse, R158 ;  /* 0x0000009e9d9e723e */ /* 0x040fe200000000ff */
[----:B------:R-:W-:Y:S01]  /*5040*/  FMUL.FTZ R3, R157, R3 ;  /* 0x000000039d037220 */ /* 0x000fe20000410000 */
[----:B------:R-:W-:Y:S01]  /*5050*/  F2FP.PACK_AB R153, R175, R2 ;  /* 0x00000002af99723e */ /* 0x000fe200000000ff */
[-C--:B------:R-:W-:Y:S01]  /*5060*/  HMMA.16816.F32 R60, R148, R154.reuse, R60 ;  /* 0x0000009a943c723c */ /* 0x080fe2000000183c */
[----:B------:R-:W3:Y:S03]  /*5070*/  LDS R2, [R214+0x184a0] ;  /* 0x0184a000d6027984 */ /* 0x000ee60000000800 */
[----:B------:R-:W-:Y:S01]  /*5080*/  F2FP.PACK_AB R157, R3, R4 ;  /* 0x00000004039d723e */ /* 0x000fe200000000ff */
[--C-:B------:R-:W-:Y:S01]  /*5090*/  FADD.FTZ R48, R48, -R0.reuse ;  /* 0x8000000030307221 */ /* 0x100fe20000010000 */
[----:B------:R-:W-:Y:S01]  /*50a0*/  F2FP.PACK_AB R152, R17, R16 ;  /* 0x000000101198723e */ /* 0x000fe200000000ff */
[--C-:B------:R-:W-:Y:S01]  /*50b0*/  FADD.FTZ R49, R49, -R0.reuse ;  /* 0x8000000031317221 */ /* 0x100fe20000010000 */
[----:B------:R-:W-:Y:S01]  /*50c0*/  HMMA.16816.F32 R64, R136, R154, R64 ;  /* 0x0000009a8840723c */ /* 0x000fe20000001840 */
[----:B------:R-:W-:Y:S03]  /*50d0*/  MUFU.EX2 R139, R229 ;  /* 0x000000e5008b7308 */ /* 0x000fe60000000800 */
[----:B------:R-:W-:Y:S01]  /*50e0*/  F2FP.PACK_AB R150, R5, R132 ;  /* 0x000000840596723e */ /* 0x000fe200000000ff */
[--C-:B------:R-:W-:Y:S01]  /*50f0*/  FADD.FTZ R52, R52, -R0.reuse ;  /* 0x8000000034347221 */ /* 0x100fe20000010000 */
[----:B------:R-:W-:Y:S01]  /*5100*/  F2FP.PACK_AB R151, R169, R170 ;  /* 0x000000aaa997723e */ /* 0x000fe200000000ff */
[--C-:B------:R-:W-:Y:S01]  /*5110*/  FADD.FTZ R53, R53, -R0.reuse ;  /* 0x8000000035357221 */ /* 0x100fe20000010000 */
[----:B------:R-:W-:Y:S01]  /*5120*/  F2FP.PACK_AB R155, R33, R32 ;  /* 0x00000020219b723e */ /* 0x000fe200000000ff */
[----:B------:R-:W-:Y:S02]  /*5130*/  FMUL.FTZ R52, R163, R52 ;  /* 0x00000034a3347220 */ /* 0x000fe40000410000 */
[----:B------:R-:W-:Y:S01]  /*5140*/  MUFU.EX2 R136, R230 ;  /* 0x000000e600887308 */ /* 0x000fe20000000800 */
[----:B------:R-:W-:Y:S01]  /*5150*/  FMUL.FTZ R53, R164, R53 ;  /* 0x00000035a4357220 */ /* 0x000fe20000410000 */
[----:B------:R-:W-:Y:S01]  /*5160*/  F2FP.PACK_AB R16, R192, R191 ;  /* 0x000000bfc010723e */ /* 0x000fe200000000ff */
[----:B------:R-:W-:Y:S01]  /*5170*/  FMUL.FTZ R48, R159, R48 ;  /* 0x000000309f307220 */ /* 0x000fe20000410000 */
[----:B------:R-:W-:Y:S01]  /*5180*/  F2FP.PACK_AB R149, R162, R166 ;  /* 0x000000a6a295723e */ /* 0x000fe200000000ff */
[----:B------:R-:W-:Y:S01]  /*5190*/  FMUL.FTZ R49, R161, R49 ;  /* 0x00000031a1317220 */ /* 0x000fe20000410000 */
[----:B------:R-:W-:Y:S02]  /*51a0*/  F2FP.PACK_AB R148, R53, R52 ;  /* 0x000000343594723e */ /* 0x000fe400000000ff */
[----:B------:R-:W-:Y:S02]  /*51b0*/  F2FP.PACK_AB R52, R177, R174 ;  /* 0x000000aeb134723e */ /* 0x000fe400000000ff */
[----:B------:R-:W-:Y:S01]  /*51c0*/  MUFU.EX2 R53, R233 ;  /* 0x000000e900357308 */ /* 0x000fe20000000800 */
[----:B------:R-:W-:Y:S02]  /*51d0*/  F2FP.PACK_AB R144, R49, R48 ;  /* 0x000000303190723e */ /* 0x000fe400000000ff */
[--C-:B------:R-:W-:Y:S01]  /*51e0*/  FADD.FTZ R4, R65, -R0.reuse ;  /* 0x8000000041047221 */ /* 0x100fe20000010000 */
[----:B------:R-:W-:Y:S01]  /*51f0*/  F2FP.PACK_AB R65, R168, R167 ;  /* 0x000000a7a841723e */ /* 0x000fe200000000ff */
[----:B------:R-:W-:Y:S01]  /*5200*/  FADD.FTZ R5, R64, -R0 ;  /* 0x8000000040057221 */ /* 0x000fe20000010000 */
[----:B----4-:R-:W-:Y:S01]  /*5210*/  F2FP.PACK_AB R49, R181, R179 ;  /* 0x000000b3b531723e */ /* 0x010fe200000000ff */
[----:B------:R-:W-:Y:S01]  /*5220*/  FMUL.FTZ R4, R210, R4 ;  /* 0x00000004d2047220 */ /* 0x000fe20000410000 */
[----:B------:R-:W-:Y:S01]  /*5230*/  F2FP.PACK_AB R48, R186, R185 ;  /* 0x000000b9ba30723e */ /* 0x000fe200000000ff */
[----:B------:R-:W-:Y:S01]  /*5240*/  FMUL.FTZ R5, R165, R5 ;  /* 0x00000005a5057220 */ /* 0x000fe20000410000 */
[----:B------:R-:W-:Y:S01]  /*5250*/  MUFU.EX2 R64, R232 ;  /* 0x000000e800407308 */ /* 0x000fe20000000800 */
[----:B------:R-:W-:Y:S01]  /*5260*/  F2FP.PACK_AB R154, R21, R20 ;  /* 0x00000014159a723e */ /* 0x000fe200000000ff */
[--C-:B---3--:R-:W-:Y:S01]  /*5270*/  FADD.FTZ R3, R6, -R2.reuse ;  /* 0x8000000206037221 */ /* 0x108fe20000010000 */
[----:B--2---:R-:W-:Y:S01]  /*5280*/  F2FP.PACK_AB R6, R182, R189 ;  /* 0x000000bdb606723e */ /* 0x004fe200000000ff */
[--C-:B------:R-:W-:Y:S01]  /*5290*/  FADD.FTZ R0, R7, -R2.reuse ;  /* 0x8000000207007221 */ /* 0x100fe20000010000 */
[----:B------:R-:W-:Y:S01]  /*52a0*/  F2FP.PACK_AB R145, R4, R5 ;  /* 0x000000050491723e */ /* 0x000fe200000000ff */
[----:B------:R-:W-:Y:S01]  /*52b0*/  FMUL.FTZ R3, R167, R3 ;  /* 0x00000003a7037220 */ /* 0x000fe20000410000 */
[----:B------:R-:W-:Y:S01]  /*52c0*/  F2FP.PACK_AB R7, R193, R195 ;  /* 0x000000c3c107723e */ /* 0x000fe200000000ff */
[----:B------:R-:W-:Y:S01]  /*52d0*/  FMUL.FTZ R0, R168, R0 ;  /* 0x00000000a8007220 */ /* 0x000fe20000410000 */
[----:B------:R-:W-:Y:S01]  /*52e0*/  F2FP.PACK_AB R137, R210, R165 ;  /* 0x000000a5d289723e */ /* 0x000fe200000000ff */
[--C-:B------:R-:W-:Y:S01]  /*52f0*/  FADD.FTZ R4, R18, -R2.reuse ;  /* 0x8000000212047221 */ /* 0x100fe20000010000 */
[----:B------:R-:W-:Y:S01]  /*5300*/  MUFU.EX2 R37, R234 ;  /* 0x000000ea00257308 */ /* 0x000fe20000000800 */
[--C-:B------:R-:W-:Y:S01]  /*5310*/  FADD.FTZ R22, R22, -R2.reuse ;  /* 0x8000000216167221 */ /* 0x100fe20000010000 */
[----:B------:R-:W-:Y:S01]  /*5320*/  F2FP.PACK_AB R138, R0, R3 ;  /* 0x00000003008a723e */ /* 0x000fe200000000ff */
[--C-:B------:R-:W-:Y:S01]  /*5330*/  FADD.FTZ R3, R19, -R2.reuse ;  /* 0x8000000213037221 */ /* 0x100fe20000010000 */
[----:B------:R-:W2:Y:S01]  /*5340*/  LDS R0, [R214+0x18580] ;  /* 0x01858000d6007984 */ /* 0x000ea20000000800 */
[----:B------:R-:W-:Y:S02]  /*5350*/  FMUL.FTZ R4, R174, R4 ;  /* 0x00000004ae047220 */ /* 0x000fe40000410000 */
[----:B------:R-:W-:Y:S02]  /*5360*/  FMUL.FTZ R3, R177, R3 ;  /* 0x00000003b1037220 */ /* 0x000fe40000410000 */
[--C-:B------:R-:W-:Y:S01]  /*5370*/  FADD.FTZ R23, R23, -R2.reuse ;  /* 0x8000000217177221 */ /* 0x100fe20000010000 */
[----:B------:R-:W-:Y:S01]  /*5380*/  MUFU.EX2 R36, R235 ;  /* 0x000000eb00247308 */ /* 0x000fe20000000800 */
[--C-:B------:R-:W-:Y:S01]  /*5390*/  FADD.FTZ R34, R34, -R2.reuse ;  /* 0x8000000222227221 */ /* 0x100fe20000010000 */
[----:B------:R-:W-:Y:S01]  /*53a0*/  F2FP.PACK_AB R135, R3, R4 ;  /* 0x000000040387723e */ /* 0x000fe200000000ff */
[--C-:B------:R-:W-:Y:S01]  /*53b0*/  FADD.FTZ R3, R35, -R2.reuse ;  /* 0x8000000223037221 */ /* 0x100fe20000010000 */
[----:B------:R-:W-:Y:S01]  /*53c0*/  F2FP.PACK_AB R35, R184, R188 ;  /* 0x000000bcb823723e */ /* 0x000fe200000000ff */
        /* <DEDUP_REMOVED lines=8> */
[----:B------:R-:W-:Y:S01]  /*5450*/  FADD.FTZ R67, R67, -R2 ;  /* 0x8000000243437221 */ /* 0x000fe20000010000 */
[----:B------:R-:W-:Y:S01]  /*5460*/  MUFU.EX2 R173, R249 ;  /* 0x000000f900ad7308 */ /* 0x000fe20000000800 */
[----:B------:R-:W-:Y:S02]  /*5470*/  FMUL.FTZ R34, R185, R34 ;  /* 0x00000022b9227220 */ /* 0x000fe40000410000 */
[----:B------:R-:W-:Y:S02]  /*5480*/  FMUL.FTZ R3, R186, R3 ;  /* 0x00000003ba037220 */ /* 0x000fe40000410000 */
[----:B------:R-:W-:Y:S02]  /*5490*/  FMUL.FTZ R22, R179, R22 ;  /* 0x00000016b3167220 */ /* 0x000fe40000410000 */
[----:B------:R-:W-:Y:S01]  /*54a0*/  FMUL.FTZ R23, R181, R23 ;  /* 0x00000017b5177220 */ /* 0x000fe20000410000 */
[----:B------:R-:W-:Y:S01]  /*54b0*/  F2FP.PACK_AB R134, R3, R34 ;  /* 0x000000220386723e */ /* 0x000fe200000000ff */
[----:B------:R-:W-:Y:S01]  /*54c0*/  FMUL.FTZ R39, R184, R39 ;  /* 0x00000027b8277220 */ /* 0x000fe20000410000 */
[----:B-1----:R-:W-:Y:S01]  /*54d0*/  F2FP.PACK_AB R3, R143, R146 ;  /* 0x000000928f03723e */ /* 0x002fe200000000ff */
[----:B------:R-:W-:Y:S01]  /*54e0*/  MUFU.EX2 R34, R236 ;  /* 0x000000ec00227308 */ /* 0x000fe20000000800 */
[----:B------:R-:W-:Y:S01]  /*54f0*/  F2FP.PACK_AB R132, R23, R22 ;  /* 0x000000161784723e */ /* 0x000fe200000000ff */
[----:B------:R-:W-:Y:S01]  /*5500*/  FMUL.FTZ R38, R188, R38 ;  /* 0x00000026bc267220 */ /* 0x000fe20000410000 */
[----:B------:R-:W-:Y:S01]  /*5510*/  F2FP.PACK_AB R22, R172, R178 ;  /* 0x000000b2ac16723e */ /* 0x000fe200000000ff */
[--C-:B--2---:R-:W-:Y:S02]  /*5520*/  FADD.FTZ R8, R8, -R0.reuse ;  /* 0x8000000008087221 */ /* 0x104fe40000010000 */
[--C-:B------:R-:W-:Y:S01]  /*5530*/  FADD.FTZ R2, R9, -R0.reuse ;  /* 0x8000000009027221 */ /* 0x100fe20000010000 */
[----:B------:R-:W-:Y:S01]  /*5540*/  F2FP.PACK_AB R9, R190, R187 ;  /* 0x000000bbbe09723e */ /* 0x000fe200000000ff */
[--C-:B------:R-:W-:Y:S01]  /*5550*/  FADD.FTZ R12, R12, -R0.reuse ;  /* 0x800000000c0c7221 */ /* 0x100fe20000010000 */
[----:B------:R-:W-:Y:S01]  /*5560*/  F2FP.PACK_AB R38, R39, R38 ;  /* 0x000000262726723e */ /* 0x000fe200000000ff */
[--C-:B------:R-:W-:Y:S01]  /*5570*/  FADD.FTZ R13, R13, -R0.reuse ;  /* 0x800000000d0d7221 */ /* 0x100fe20000010000 */
[----:B------:R-:W1:Y:S01]  /*5580*/  MUFU.EX2 R176, R248 ;  /* 0x000000f800b07308 */ /* 0x000e620000000800 */
        /* <DEDUP_REMOVED lines=13> */
[----:B------:R-:W-:Y:S01]  /*5660*/  FADD.FTZ R61, R61, -R0 ;  /* 0x800000003d3d7221 */ /* 0x000fe20000010000 */
[----:B-1----:R-:W-:Y:S01]  /*5670*/  F2FP.PACK_AB R21, R176, R173 ;  /* 0x000000adb015723e */ /* 0x002fe200000000ff */
[----:B------:R-:W1:Y:S01]  /*5680*/  LDS R0, [R214+0x185a0] ;  /* 0x0185a000d6007984 */ /* 0x000e620000000800 */
[----:B------:R-:W-:Y:S02]  /*5690*/  FMUL.FTZ R8, R187, R8 ;  /* 0x00000008bb087220 */ /* 0x000fe40000410000 */
[----:B------:R-:W-:Y:S01]  /*56a0*/  FMUL.FTZ R2, R190, R2 ;  /* 0x00000002be027220 */ /* 0x000fe20000410000 */
[----:B------:R-:W-:Y:S01]  /*56b0*/  STS [R221], R153 ;  /* 0x00000099dd007388 */ /* 0x000fe20000000800 */
[----:B------:R-:W-:Y:S01]  /*56c0*/  FMUL.FTZ R12, R191, R12 ;  /* 0x0000000cbf0c7220 */ /* 0x000fe20000410000 */
[----:B------:R-:W-:Y:S01]  /*56d0*/  MUFU.EX2 R18, R218 ;  /* 0x000000da00127308 */ /* 0x000fe20000000800 */
[----:B------:R-:W-:Y:S01]  /*56e0*/  FMUL.FTZ R13, R192, R13 ;  /* 0x0000000dc00d7220 */ /* 0x000fe20000410000 */
[----:B------:R-:W-:Y:S01]  /*56f0*/  STS [R221+0x400], R65 ;  /* 0x00040041dd007388 */ /* 0x000fe20000000800 */
[----:B------:R-:W-:Y:S01]  /*5700*/  F2FP.PACK_AB R33, R2, R8 ;  /* 0x000000080221723e */ /* 0x000fe200000000ff */
[----:B------:R-:W-:Y:S01]  /*5710*/  FMUL.FTZ R2, R197, R28 ;  /* 0x0000001cc5027220 */ /* 0x000fe20000410000 */
[C---:B------:R-:W-:Y:S01]  /*5720*/  F2FP.PACK_AB R8, R198.reuse, R197 ;  /* 0x000000c5c608723e */ /* 0x040fe200000000ff */
[----:B------:R-:W-:Y:S01]  /*5730*/  STS [R222], R151 ;  /* 0x00000097de007388 */ /* 0x000fe20000000800 */
[----:B------:R-:W-:Y:S01]  /*5740*/  F2FP.PACK_AB R32, R13, R12 ;  /* 0x0000000c0d20723e */ /* 0x000fe200000000ff */
[----:B------:R-:W-:Y:S01]  /*5750*/  FMUL.FTZ R12, R198, R29 ;  /* 0x0000001dc60c7220 */ /* 0x000fe20000410000 */
[----:B------:R-:W-:Y:S01]  /*5760*/  F2FP.PACK_AB R13, R196, R194 ;  /* 0x000000c2c40d723e */ /* 0x000fe200000000ff */
[----:B------:R-:W-:Y:S01]  /*5770*/  STS [R222+0x400], R52 ;  /* 0x00040034de007388 */ /* 0x000fe20000000800 */
[----:B--2---:R-:W-:Y:S01]  /*5780*/  F2FP.PACK_AB R20, R211, R183 ;  /* 0x000000b7d314723e */ /* 0x004fe200000000ff */
[----:B------:R-:W-:Y:S01]  /*5790*/  FMUL.FTZ R40, R195, R40 ;  /* 0x00000028c3287220 */ /* 0x000fe20000410000 */
[----:B------:R-:W-:Y:S01]  /*57a0*/  F2FP.PACK_AB R12, R12, R2 ;  /* 0x000000020c0c723e */ /* 0x000fe200000000ff */
[----:B------:R-:W-:Y:S01]  /*57b0*/  STS [R221+0x2000], R9 ;  /* 0x00200009dd007388 */ /* 0x000fe20000000800 */
[----:B------:R-:W-:Y:S01]  /*57c0*/  F2FP.PACK_AB R2, R139, R142 ;  /* 0x0000008e8b02723e */ /* 0x000fe200000000ff */
[----:B------:R-:W-:Y:S01]  /*57d0*/  FMUL.FTZ R23, R193, R41 ;  /* 0x00000029c1177220 */ /* 0x000fe20000410000 */
[----:B------:R-:W-:Y:S01]  /*57e0*/  MUFU.EX2 R180, R219 ;  /* 0x000000db00b47308 */ /* 0x000fe20000000800 */
[----:B------:R2:W-:Y:S01]  /*57f0*/  STS [R221+0x2400], R3 ;  /* 0x00240003dd007388 */ /* 0x0005e20000000800 */
[----:B------:R-:W-:Y:S02]  /*5800*/  FMUL.FTZ R44, R189, R44 ;  /* 0x0000002cbd2c7220 */ /* 0x000fe40000410000 */
[----:B------:R-:W-:Y:S01]  /*5810*/  F2FP.PACK_AB R23, R23, R40 ;  /* 0x000000281717723e */ /* 0x000fe200000000ff */
[----:B------:R3:W-:Y:S01]  /*5820*/  STS [R222+0x2400], R2 ;  /* 0x00240002de007388 */ /* 0x0007e20000000800 */
[----:B------:R-:W-:Y:S02]  /*5830*/  FMUL.FTZ R51, R172, R51 ;  /* 0x00000033ac337220 */ /* 0x000fe40000410000 */
[----:B------:R-:W-:Y:S01]  /*5840*/  FMUL.FTZ R55, R176, R55 ;  /* 0x00000037b0377220 */ /* 0x000fe20000410000 */
[----:B------:R-:W-:Y:S01]  /*5850*/  STS [R222+0x2000], R16 ;  /* 0x00200010de007388 */ /* 0x000fe20000000800 */
[----:B------:R-:W4:Y:S01]  /*5860*/  MUFU.EX2 R171, R171 ;  /* 0x000000ab00ab7308 */ /* 0x000f220000000800 */
[----:B------:R-:W-:Y:S02]  /*5870*/  FMUL.FTZ R24, R194, R24 ;  /* 0x00000018c2187220 */ /* 0x000fe40000410000 */
[----:B------:R-:W-:Y:S01]  /*5880*/  STS [R224], R149 ;  /* 0x00000095e0007388 */ /* 0x000fe20000000800 */
[----:B------:R-:W-:Y:S02]  /*5890*/  FMUL.FTZ R25, R196, R25 ;  /* 0x00000019c4197220 */ /* 0x000fe40000410000 */
[----:B------:R-:W-:Y:S01]  /*58a0*/  FMUL.FTZ R50, R178, R50 ;  /* 0x00000032b2327220 */ /* 0x000fe20000410000 */
[----:B------:R-:W-:Y:S01]  /*58b0*/  STS [R224+0x400], R49 ;  /* 0x00040031e0007388 */ /* 0x000fe20000000800 */
[--C-:B-1----:R-:W-:Y:S01]  /*58c0*/  FADD.FTZ R11, R11, -R0.reuse ;  /* 0x800000000b0b7221 */ /* 0x102fe20000010000 */
[----:B------:R-:W-:Y:S01]  /*58d0*/  F2FP.PACK_AB R28, R25, R24 ;  /* 0x00000018191c723e */ /* 0x000fe200000000ff */
[--C-:B------:R-:W-:Y:S01]  /*58e0*/  FADD.FTZ R15, R15, -R0.reuse ;  /* 0x800000000f0f7221 */ /* 0x100fe20000010000 */
[----:B------:R-:W-:Y:S01]  /*58f0*/  STS [R223], R160 ;  /* 0x000000a0df007388 */ /* 0x000fe20000000800 */
[--C-:B------:R-:W-:Y:S01]  /*5900*/  FADD.FTZ R31, R31, -R0.reuse ;  /* 0x800000001f1f7221 */ /* 0x100fe20000010000 */
[----:B------:R-:W-:Y:S01]  /*5910*/  F2FP.PACK_AB R50, R51, R50 ;  /* 0x000000323332723e */ /* 0x000fe200000000ff */
[----:B------:R-:W-:Y:S01]  /*5920*/  FMUL.FTZ R24, R182, R45 ;  /* 0x0000002db6187220 */ /* 0x000fe20000410000 */
[----:B------:R-:W-:Y:S01]  /*5930*/  STS [R223+0x400], R48 ;  /* 0x00040030df007388 */ /* 0x000fe20000000800 */
[----:B--2---:R-:W-:Y:S01]  /*5940*/  F2FP.PACK_AB R3, R133, R136 ;  /* 0x000000888503723e */ /* 0x004fe200000000ff */
[----:B------:R-:W-:Y:S01]  /*5950*/  MUFU.EX2 R147, R220 ;  /* 0x000000dc00937308 */ /* 0x000fe20000000800 */
[--C-:B------:R-:W-:Y:S01]  /*5960*/  FADD.FTZ R10, R10, -R0.reuse ;  /* 0x800000000a0a7221 */ /* 0x100fe20000010000 */
[----:B------:R-:W-:Y:S01]  /*5970*/  STS [R224+0x2000], R13 ;  /* 0x0020000de0007388 */ /* 0x000fe20000000800 */
[----:B---3--:R-:W-:Y:S01]  /*5980*/  F2FP.PACK_AB R2, R53, R64 ;  /* 0x000000403502723e */ /* 0x008fe200000000ff */
[--C-:B------:R-:W-:Y:S01]  /*5990*/  FADD.FTZ R26, R26, -R0.reuse ;  /* 0x800000001a1a7221 */ /* 0x100fe20000010000 */
[----:B------:R-:W-:Y:S01]  /*59a0*/  F2FP.PACK_AB R24, R24, R44 ;  /* 0x0000002c1818723e */ /* 0x000fe200000000ff */
[----:B------:R1:W-:Y:S01]  /*59b0*/  STS [R224+0x2400], R3 ;  /* 0x00240003e0007388 */ /* 0x0003e20000000800 */
[----:B----4-:R-:W-:Y:S01]  /*59c0*/  F2FP.PACK_AB R4, R171, R180 ;  /* 0x000000b4ab04723e */ /* 0x010fe200000000ff */
[----:B------:R-:W-:Y:S02]  /*59d0*/  FMUL.FTZ R10, R146, R10 ;  /* 0x0000000a920a7220 */ /* 0x000fe40000410000 */
[----:B------:R2:W-:Y:S01]  /*59e0*/  STS [R223+0x2400], R2 ;  /* 0x00240002df007388 */ /* 0x0005e20000000800 */
[----:B------:R-:W-:Y:S01]  /*59f0*/  FMUL.FTZ R26, R136, R26 ;  /* 0x0000001a881a7220 */ /* 0x000fe20000410000 */
[----:B------:R-:W3:Y:S01]  /*5a00*/  MUFU.EX2 R212, R212 ;  /* 0x000000d400d47308 */ /* 0x000ee20000000800 */
        /* <DEDUP_REMOVED lines=8> */
[----:B------:R-:W-:Y:S01]  /*5a90*/  MUFU.EX2 R9, R199 ;  /* 0x000000c700097308 */ /* 0x000fe20000000800 */
[--C-:B------:R-:W-:Y:S02]  /*5aa0*/  FADD.FTZ R58, R58, -R0.reuse ;  /* 0x800000003a3a7221 */ /* 0x100fe40000010000 */
[----:B------:R-:W-:Y:S01]  /*5ab0*/  STS [R222+0x4000], R141 ;  /* 0x0040008dde007388 */ /* 0x000fe20000000800 */
[----:B------:R-:W-:Y:S02]  /*5ac0*/  FMUL.FTZ R46, R34, R46 ;  /* 0x0000002e222e7220 */ /* 0x000fe40000410000 */
[----:B------:R-:W-:Y:S01]  /*5ad0*/  FMUL.FTZ R56, R180, R56 ;  /* 0x00000038b4387220 */ /* 0x000fe20000410000 */
[----:B------:R-:W-:Y:S01]  /*5ae0*/  STS [R222+0x4400], R22 ;  /* 0x00440016de007388 */ /* 0x000fe20000000800 */
[----:B-1----:R-:W-:Y:S01]  /*5af0*/  F2FP.PACK_AB R3, R36, R37 ;  /* 0x000000252403723e */ /* 0x002fe200000000ff */
[----:B------:R-:W-:Y:S01]  /*5b00*/  FMUL.FTZ R54, R173, R54 ;  /* 0x00000036ad367220 */ /* 0x000fe20000410000 */
[----:B------:R-:W1:Y:S01]  /*5b10*/  MUFU.EX2 R213, R213 ;  /* 0x000000d500d57308 */ /* 0x000e620000000800 */
[----:B------:R-:W-:Y:S01]  /*5b20*/  STS [R221+0x6000], R7 ;  /* 0x00600007dd007388 */ /* 0x000fe20000000800 */
[----:B--2---:R-:W-:Y:S01]  /*5b30*/  F2FP.PACK_AB R2, R19, R34 ;  /* 0x000000221302723e */ /* 0x004fe200000000ff */
[----:B------:R-:W-:Y:S01]  /*5b40*/  FMUL.FTZ R66, R183, R66 ;  /* 0x00000042b7427220 */ /* 0x000fe20000410000 */
[----:B---3--:R-:W-:Y:S01]  /*5b50*/  F2FP.PACK_AB R5, R212, R147 ;  /* 0x00000093d405723e */ /* 0x008fe200000000ff */
[----:B------:R2:W-:Y:S01]  /*5b60*/  STS [R221+0x6400], R3 ;  /* 0x00640003dd007388 */ /* 0x0005e20000000800 */
[----:B------:R-:W-:Y:S01]  /*5b70*/  FMUL.FTZ R67, R211, R67 ;  /* 0x00000043d3437220 */ /* 0x000fe20000410000 */
[----:B------:R-:W-:Y:S01]  /*5b80*/  F2FP.PACK_AB R54, R55, R54 ;  /* 0x000000363736723e */ /* 0x000fe200000000ff */
[----:B------:R-:W-:Y:S01]  /*5b90*/  FMUL.FTZ R25, R171, R57 ;  /* 0x00000039ab197220 */ /* 0x000fe20000410000 */
[----:B------:R3:W-:Y:S01]  /*5ba0*/  STS [R222+0x6400], R2 ;  /* 0x00640002de007388 */ /* 0x0007e20000000800 */
        /* <DEDUP_REMOVED lines=10> */
[----:B------:R-:W-:Y:S04]  /*5c50*/  STS [R223+0x4000], R137 ;  /* 0x00400089df007388 */ /* 0x000fe80000000800 */
[----:B------:R-:W-:Y:S01]  /*5c60*/  STS [R223+0x4400], R20 ;  /* 0x00440014df007388 */ /* 0x000fe20000000800 */
[--C-:B--2---:R-:W-:Y:S03]  /*5c70*/  FADD.FTZ R3, R14, -R0.reuse ;  /* 0x800000000e037221 */ /* 0x104fe60000010000 */
[----:B------:R2:W-:Y:S01]  /*5c80*/  STS [R224+0x6000], R4 ;  /* 0x00600004e0007388 */ /* 0x0005e20000000800 */
[----:B---3--:R-:W-:Y:S01]  /*5c90*/  F2FP.PACK_AB R2, R17, R18 ;  /* 0x000000121102723e */ /* 0x008fe200000000ff */
[----:B------:R-:W-:Y:S02]  /*5ca0*/  FMUL.FTZ R3, R142, R3 ;  /* 0x000000038e037220 */ /* 0x000fe40000410000 */
[----:B------:R-:W-:Y:S02]  /*5cb0*/  FMUL.FTZ R18, R18, R58 ;  /* 0x0000003a12127220 */ /* 0x000fe40000410000 */
[----:B------:R1:W-:Y:S04]  /*5cc0*/  STS [R224+0x6400], R2 ;  /* 0x00640002e0007388 */ /* 0x0003e80000000800 */
[----:B------:R3:W-:Y:S01]  /*5cd0*/  STS [R223+0x6000], R5 ;  /* 0x00600005df007388 */ /* 0x0007e20000000800 */
[----:B--2---:R-:W-:Y:S05]  /*5ce0*/  FMUL.FTZ R4, R143, R11 ;  /* 0x0000000b8f047220 */ /* 0x004fea0000410000 */
[----:B------:R-:W-:Y:S02]  /*5cf0*/  F2FP.PACK_AB R4, R4, R10 ;  /* 0x0000000a0404723e */ /* 0x000fe400000000ff */
[----:B-1----:R-:W-:Y:S01]  /*5d00*/  F2FP.PACK_AB R2, R213, R9 ;  /* 0x00000009d502723e */ /* 0x002fe200000000ff */
[----:B------:R-:W-:Y:S02]  /*5d10*/  FMUL.FTZ R9, R9, R62 ;  /* 0x0000003e09097220 */ /* 0x000fe40000410000 */
[----:B---3--:R-:W-:Y:S02]  /*5d20*/  FMUL.FTZ R5, R53, R31 ;  /* 0x0000001f35057220 */ /* 0x008fe40000410000 */
        /* <DEDUP_REMOVED lines=35> */
[----:B-1----:R-:W-:Y:S01]  /*5f60*/  FADD.FTZ R3, R59, -R0 ;  /* 0x800000003b037221 */ /* 0x002fe20000010000 */
[----:B------:R-:W-:Y:S02]  /*5f70*/  MOV R0, UR4 ;  /* 0x0000000400007c02 */ /* 0x000fe40008000f00 */
[----:B------:R1:W-:Y:S01]  /*5f80*/  STS [R221+0xe400], R2 ;  /* 0x00e40002dd007388 */ /* 0x0003e20000000800 */
[----:B------:R-:W-:Y:S02]  /*5f90*/  FMUL.FTZ R3, R17, R3 ;  /* 0x0000000311037220 */ /* 0x000fe40000410000 */
[----:B------:R-:W-:Y:S01]  /*5fa0*/  IMAD R0, R0, 0x2000, R207 ;  /* 0x0000200000007824 */ /* 0x000fe200078e02cf */
[----:B------:R-:W-:Y:S02]  /*5fb0*/  STS [R221+0xe000], R23 ;  /* 0x00e00017dd007388 */ /* 0x000fe40000000800 */
[----:B------:R-:W-:Y:S02]  /*5fc0*/  F2FP.PACK_AB R3, R3, R18 ;  /* 0x000000120303723e */ /* 0x000fe400000000ff */
[----:B------:R-:W-:Y:S01]  /*5fd0*/  STS [R222+0xe000], R24 ;  /* 0x00e00018de007388 */ /* 0x000fe20000000800 */
[----:B------:R-:W-:Y:S03]  /*5fe0*/  SHF.L.U32 R141, R0, 0x1, RZ ;  /* 0x00000001008d7819 */ /* 0x000fe600000006ff */
[----:B------:R-:W-:Y:S02]  /*5ff0*/  STS [R222+0xe400], R4 ;  /* 0x00e40004de007388 */ /* 0x000fe40000000800 */
[----:B------:R-:W-:Y:S02]  /*6000*/  IMAD.IADD R0, R156, 0x1, R141 ;  /* 0x000000019c007824 */ /* 0x000fe400078e028d */
        /* <DEDUP_REMOVED lines=8> */
[----:B------:R2:W-:Y:S04]  /*6090*/  STS [R223+0xe400], R2 ;  /* 0x00e40002df007388 */ /* 0x0005e80000000800 */
[----:B------:R-:W-:Y:S08]  /*60a0*/  LDSM.16.MT88.4 R4, [R200+0x18880] ;  /* 0x01888000c804783b */ /* 0x000ff00000004200 */
[----:B------:R-:W3:Y:S01]  /*60b0*/  LDSM.16.MT88.4 R8, [R141+0x10080] ;  /* 0x010080008d08783b */ /* 0x000ee20000004200 */
[C---:B-1----:R-:W-:Y:S07]  /*60c0*/  IMAD.SHL.U32 R3, R206.reuse, 0x2, RZ ;  /* 0x00000002ce037824 */ /* 0x042fee00078e00ff */
[----:B------:R-:W1:Y:S01]  /*60d0*/  LDSM.16.MT88.4 R12, [R200+0x1c880] ;  /* 0x01c88000c80c783b */ /* 0x000e620000004200 */
[----:B--2---:R-:W-:Y:S07]  /*60e0*/  IMAD.SHL.U32 R2, R206, 0x2, RZ ;  /* 0x00000002ce027824 */ /* 0x004fee00078e00ff */
[----:B------:R-:W2:Y:S01]  /*60f0*/  LDSM.16.MT88.4 R16, [R0+0x10080] ;  /* 0x010080000010783b */ /* 0x000ea20000004200 */
[----:B------:R-:W-:Y:S07]  /*6100*/  IADD3 R140, R205, R2, RZ ;  /* 0x00000002cd8c7210 */ /* 0x000fee0007ffe0ff */
        /* <DEDUP_REMOVED lines=9> */
[----:B------:R-:W5:Y:S01]  /*61a0*/  LDSM.16.MT88.4 R8, [R200+0x19880] ;  /* 0x01988000c808783b */ /* 0x000f620000004200 */
        /* <DEDUP_REMOVED lines=19> */
[-C--:B-----5:R-:W-:Y:S01]  /*62e0*/  HMMA.16816.F32 R68, R8, R36.reuse, R68 ;  /* 0x000000240844723c */ /* 0x0a0fe20000001844 */
[----:B------:R-:W5:Y:S07]  /*62f0*/  LDSM.16.MT88.4 R32, [R141+0x12080] ;  /* 0x012080008d20783b */ /* 0x000f6e0000004200 */
        /* <DEDUP_REMOVED lines=32> */
[----:B------:R-:W5:Y:S07]  /*6500*/  LDSM.16.MT88.4 R4, [R0+0x13080] ;  /* 0x013080000004783b */ /* 0x000f6e0000004200 */
        /* <DEDUP_REMOVED lines=16> */
[-C--:B-----5:R-:W-:Y:S01]  /*6610*/  HMMA.16816.F32 R84, R20, R4.reuse, R84 ;  /* 0x000000041454723c */ /* 0x0a0fe20000001854 */
[----:B------:R-:W-:Y:S07]  /*6620*/  BAR.SYNC.DEFER_BLOCKING 0x0 ;  /* 0x0000000000007b1d */ /* 0x000fee0000010000 */
[C---:B------:R-:W-:Y:S08]  /*6630*/  HMMA.16816.F32 R88, R32.reuse, R4, R88 ;  /* 0x000000042058723c */ /* 0x040ff00000001858 */
[-C--:B------:R-:W-:Y:S04]  /*6640*/  HMMA.16816.F32 R92, R32, R6.reuse, R92 ;  /* 0x00000006205c723c */ /* 0x080fe8000000185c */
[----:B--2---:R-:W-:Y:S04]  /*6650*/  SHF.L.U32 R0, R207, 0x1, RZ ;  /* 0x00000001cf007819 */ /* 0x004fe800000006ff */
[----:B------:R-:W-:Y:S01]  /*6660*/  HMMA.16816.F32 R96, R20, R6, R96 ;  /* 0x000000061460723c */ /* 0x000fe20000001860 */
[----:B------:R2:W4:Y:S03]  /*6670*/  LDSM.16.M88.4 R32, [R3+0x20880] ;  /* 0x020880000320783b */ /* 0x0005260000000200 */
[----:B------:R-:W-:Y:S04]  /*6680*/  IADD3 R52, R0, R156, RZ ;  /* 0x0000009c00347210 */ /* 0x000fe80007ffe0ff */
        /* <DEDUP_REMOVED lines=16> */
[----:B----4-:R-:W4:Y:S01]  /*6790*/  LDL R199, [R1] ;  /* 0x0000000001c77983 */ /* 0x010f220000100800 */
[----:B------:R-:W-:Y:S01]  /*67a0*/  ULDC.64 UR6, c[0x0][0x208] ;  /* 0x0000820000067ab9 */ /* 0x000fe20000000a00 */
[----:B------:R-:W-:Y:S01]  /*67b0*/  IMAD.U32 R7, RZ, RZ, UR18 ;  /* 0x00000012ff077e24 */ /* 0x000fe2000f8e00ff */
[----:B------:R-:W-:Y:S01]  /*67c0*/  USHF.L.U32 UR21, UR19, 0x7, URZ ;  /* 0x0000000713157899 */ /* 0x000fe2000800063f */
[----:B------:R-:W5:Y:S01]  /*67d0*/  LDL.64 R164, [R1+0x20] ;  /* 0x0000200001a47983 */ /* 0x000f620000100a00 */
[----:B------:R-:W-:Y:S02]  /*67e0*/  UIMAD.WIDE.U32 UR22, UR19, UR6, URZ ;  /* 0x00000006131672a5 */ /* 0x000fe4000f8e003f */
[----:B------:R-:W-:Y:S01]  /*67f0*/  USHF.R.S32.HI UR20, URZ, 0x1f, UR19 ;  /* 0x0000001f3f147899 */ /* 0x000fe20008011413 */
[----:B--2---:R-:W2:Y:S01]  /*6800*/  LDL.64 R162, [R1+0x18] ;  /* 0x0000180001a27983 */ /* 0x004ea20000100a00 */
        /* <DEDUP_REMOVED lines=12> */
[----:B----4-:R-:W-:Y:S02]  /*68d0*/  IADD3 R8, -R199, UR10, -R9 ;  /* 0x0000000ac7087c10 */ /* 0x010fe4000fffe909 */
[----:B-----5:R-:W-:Y:S02]  /*68e0*/  LEA R2, P2, R10, R164, 0x7 ;  /* 0x000000a40a027211 */ /* 0x020fe400078438ff */
[----:B------:R-:W-:Y:S02]  /*68f0*/  ISETP.LT.OR P0, PT, R8, 0x1, P5 ;  /* 0x000000010800780c */ /* 0x000fe40002f01670 */
[----:B--2---:R-:W-:Y:S02]  /*6900*/  LEA.HI.X R11, R10, R163, R4, 0x7, P2 ;  /* 0x000000a30a0b7211 */ /* 0x004fe400010f3c04 */
[----:B------:R-:W-:Y:S02]  /*6910*/  LEA R4, P2, R2, c[0x0][0x1f0], 0x1 ;  /* 0x00007c0002047a11 */ /* 0x000fe400078408ff */
        /* <DEDUP_REMOVED lines=11> */
[----:B------:R-:W-:Y:S01]  /*69d0*/  LEA.HI.X R11, R6, c[0x0][0x284], R9, 0x2, P1 ;  /* 0x0000a100060b7a11 */ /* 0x000fe200008f1409 */
[----:B------:R-:W-:Y:S01]  /*69e0*/  IMAD.U32 R9, RZ, RZ, UR18 ;  /* 0x00000012ff097e24 */ /* 0x000fe2000f8e00ff */
[----:B------:R-:W-:Y:S03]  /*69f0*/  IADD3 R6, P1, R4, UR6, RZ ;  /* 0x0000000604067c10 */ /* 0x000fe6000ff3e0ff */
[----:B------:R-:W-:Y:S01]  /*6a00*/  @!P4 IMAD R12, R9, 0x80, R234 ;  /* 0x00000080090cc824 */ /* 0x000fe200078e02ea */
[----:B------:R-:W-:Y:S02]  /*6a10*/  IADD3.X R7, R5, UR13, RZ, P1, !PT ;  /* 0x0000000d05077c10 */ /* 0x000fe40008ffe4ff */
[----:B------:R-:W-:Y:S03]  /*6a20*/  ISETP.LT.OR P1, PT, R8, 0x61, P5 ;  /* 0x000000610800780c */ /* 0x000fe60002f21670 */
[----:B------:R3:W-:Y:S01]  /*6a30*/  LDGSTS.E.BYPASS.LTC128B.128 [R2+0x1000], [R6.64], !P3 ;  /* 0x0100000006027fae */ /* 0x0007e2000d901d4e */
        /* <DEDUP_REMOVED lines=8> */
.L_x_1741:
        /* <DEDUP_REMOVED lines=24> */
[-C--:B---3--:R-:W-:Y:S08]  /*6c40*/  HMMA.16816.F32 R4, R40, R44.reuse, R4 ;  /* 0x0000002c2804723c */ /* 0x088ff00000001804 */
[C---:B------:R-:W-:Y:S08]  /*6c50*/  HMMA.16816.F32 R8, R48.reuse, R44, R8 ;  /* 0x0000002c3008723c */ /* 0x040ff00000001808 */
[-C--:B------:R-:W-:Y:S08]  /*6c60*/  HMMA.16816.F32 R12, R48, R46.reuse, R12 ;  /* 0x0000002e300c723c */ /* 0x080ff0000000180c */
[C---:B------:R-:W-:Y:S01]  /*6c70*/  HMMA.16816.F32 R16, R40.reuse, R46, R16 ;  /* 0x0000002e2810723c */ /* 0x040fe20000001810 */
[----:B------:R-:W-:Y:S07]  /*6c80*/  LDSM.16.MT88.4 R44, [R0+0x1880] ;  /* 0x00188000002c783b */ /* 0x000fee0000004200 */
[-C--:B------:R-:W-:Y:S08]  /*6c90*/  HMMA.16816.F32 R20, R40, R52.reuse, R20 ;  /* 0x000000342814723c */ /* 0x080ff00000001814 */
[C---:B------:R-:W-:Y:S08]  /*6ca0*/  HMMA.16816.F32 R24, R48.reuse, R52, R24 ;  /* 0x000000343018723c */ /* 0x040ff00000001818 */
[-C--:B------:R-:W-:Y:S01]  /*6cb0*/  HMMA.16816.F32 R28, R48, R54.reuse, R28 ;  /* 0x00000036301c723c */ /* 0x080fe2000000181c */
[----:B------:R-:W-:Y:S07]  /*6cc0*/  LDSM.16.M88.4 R48, [R2+0x22880] ;  /* 0x022880000230783b */ /* 0x000fee0000000200 */
[----:B------:R-:W-:Y:S01]  /*6cd0*/  HMMA.16816.F32 R32, R40, R54, R32 ;  /* 0x000000362820723c */ /* 0x000fe20000001820 */
[----:B------:R-:W-:Y:S05]  /*6ce0*/  LDSM.16.M88.4 R40, [R3+0x24880] ;  /* 0x024880000328783b */ /* 0x000fea0000000200 */
[----:B------:R-:W-:Y:S01]  /*6cf0*/  LDSM.16.MT88.4 R52, [R0+0x2080] ;  /* 0x002080000034783b */ /* 0x000fe20000004200 */
[----:B--2---:R-:W-:Y:S02]  /*6d00*/  IMAD.IADD R143, R172, 0x1, R3 ;  /* 0x00000001ac8f7824 */ /* 0x004fe400078e0203 */
[----:B------:R-:W-:Y:S03]  /*6d10*/  IMAD.IADD R142, R0, 0x1, R172 ;  /* 0x00000001008e7824 */ /* 0x000fe600078e02ac */
        /* <DEDUP_REMOVED lines=8> */
[----:B------:R1:W2:Y:S07]  /*6da0*/  LDSM.16.M88.4 R60, [R3+0x26880] ;  /* 0x02688000033c783b */ /* 0x0002ae0000000200 */
[-C--:B---3--:R-:W-:Y:S08]  /*6db0*/  HMMA.16816.F32 R20, R56, R132.reuse, R20 ;  /* 0x000000843814723c */ /* 0x088ff00000001814 */
[C---:B------:R-:W-:Y:S08]  /*6dc0*/  HMMA.16816.F32 R24, R64.reuse, R132, R24 ;  /* 0x000000844018723c */ /* 0x040ff00000001818 */
[-C--:B------:R-:W-:Y:S01]  /*6dd0*/  HMMA.16816.F32 R28, R64, R134.reuse, R28 ;  /* 0x00000086401c723c */ /* 0x080fe2000000181c */
[----:B------:R-:W-:Y:S03]  /*6de0*/  LDSM.16.M88.4 R64, [R140+0x26880] ;  /* 0x026880008c40783b */ /* 0x000fe60000000200 */
[----:B-1----:R-:W-:Y:S04]  /*6df0*/  IMAD.U32 R3, RZ, RZ, UR6 ;  /* 0x00000006ff037e24 */ /* 0x002fe8000f8e00ff */
[----:B------:R-:W-:Y:S01]  /*6e00*/  HMMA.16816.F32 R32, R56, R134, R32 ;  /* 0x000000863820723c */ /* 0x000fe20000001820 */
[----:B------:R-:W1:Y:S05]  /*6e10*/  LDSM.16.MT88.4 R56, [R142+0x2080] ;  /* 0x002080008e38783b */ /* 0x000e6a0000004200 */
        /* <DEDUP_REMOVED lines=14> */
[C---:B--2---:R-:W-:Y:S08]  /*6f00*/  HMMA.16816.F32 R8, R60.reuse, R52, R8 ;  /* 0x000000343c08723c */ /* 0x044ff00000001808 */
[-C--:B------:R-:W-:Y:S08]  /*6f10*/  HMMA.16816.F32 R12, R60, R54.reuse, R12 ;  /* 0x000000363c0c723c */ /* 0x080ff0000000180c */
[C---:B------:R-:W-:Y:S01]  /*6f20*/  HMMA.16816.F32 R16, R40.reuse, R54, R16 ;  /* 0x000000362810723c */ /* 0x040fe20000001810 */
[----:B------:R-:W2:Y:S07]  /*6f30*/  LDSM.16.M88.4 R52, [R143+0x24880] ;  /* 0x024880008f34783b */ /* 0x000eae0000000200 */
[-C--:B-1----:R-:W-:Y:S08]  /*6f40*/  HMMA.16816.F32 R20, R40, R56.reuse, R20 ;  /* 0x000000382814723c */ /* 0x082ff00000001814 */
[C---:B------:R-:W-:Y:S08]  /*6f50*/  HMMA.16816.F32 R24, R60.reuse, R56, R24 ;  /* 0x000000383c18723c */ /* 0x040ff00000001818 */
[-C--:B------:R-:W-:Y:S07]  /*6f60*/  HMMA.16816.F32 R28, R60, R58.reuse, R28 ;  /* 0x0000003a3c1c723c */ /* 0x080fee000000181c */
[----:B------:R-:W-:Y:S01]  /*6f70*/  IMAD.IADD R60, R205, 0x1, R143 ;  /* 0x00000001cd3c7824 */ /* 0x000fe200078e028f */
[----:B------:R-:W-:Y:S01]  /*6f80*/  HMMA.16816.F32 R32, R40, R58, R32 ;  /* 0x0000003a2820723c */ /* 0x000fe20000001820 */
[----:B------:R-:W1:Y:S05]  /*6f90*/  LDSM.16.MT88.4 R40, [R142+0x3080] ;  /* 0x003080008e28783b */ /* 0x000e6a0000004200 */
        /* <DEDUP_REMOVED lines=24> */
[-C--:B--2---:R-:W-:Y:S08]  /*7120*/  HMMA.16816.F32 R4, R52, R132.reuse, R4 ;  /* 0x000000843404723c */ /* 0x084ff00000001804 */
[C---:B------:R-:W-:Y:S08]  /*7130*/  HMMA.16816.F32 R8, R136.reuse, R132, R8 ;  /* 0x000000848808723c */ /* 0x040ff00000001808 */
[-C--:B------:R-:W-:Y:S08]  /*7140*/  HMMA.16816.F32 R12, R136, R134.reuse, R12 ;  /* 0x00000086880c723c */ /* 0x080ff0000000180c */
[C---:B------:R-:W-:Y:S08]  /*7150*/  HMMA.16816.F32 R16, R52.reuse, R134, R16 ;  /* 0x000000863410723c */ /* 0x040ff00000001810 */
[-C--:B-1----:R-:W-:Y:S08]  /*7160*/  HMMA.16816.F32 R20, R52, R40.reuse, R20 ;  /* 0x000000283414723c */ /* 0x082ff00000001814 */
        /* <DEDUP_REMOVED lines=173> */
.L_x_1737:
[----:B------:R-:W-:Y:S05]  /*7c40*/  @P2 EXIT ;  /* 0x000000000000294d */ /* 0x000fea0003800000 */
[----:B------:R-:W2:Y:S01]  /*7c50*/  LDL.LU R7, [R1+0x58] ;  /* 0x0000580001077983 */ /* 0x000ea20000300800 */
[----:B------:R-:W-:Y:S01]  /*7c60*/  ISETP.NE.U32.AND P2, PT, RZ, c[0x0][0x360], PT ;  /* 0x0000d800ff007a0c */ /* 0x000fe20003f45070 */
[----:B------:R-:W-:-:S02]  /*7c70*/  UMOV UR6, 0x1 ;  /* 0x0000000100067882 */ /* 0x000fc40000000000 */
[----:B------:R-:W-:Y:S01]  /*7c80*/  ULDC.64 UR4, c[0x0][0x338] ;  /* 0x0000ce0000047ab9 */ /* 0x000fe20000000a00 */
[----:B------:R-:W-:-:S13]  /*7c90*/  ISETP.NE.AND.EX P2, PT, RZ, c[0x0][0x364], PT, P2 ;  /* 0x0000d900ff007a0c */ /* 0x000fda0003f45320 */
[----:B------:R-:W-:-:S04]  /*7ca0*/  @P2 IMAD.MOV.U32 R2, RZ, RZ, 0x4 ;  /* 0x00000004ff022424 */ /* 0x000fc800078e00ff */
[----:B--2---:R-:W-:-:S05]  /*7cb0*/  @P2 IMAD.WIDE R2, R7, R2, c[0x0][0x360] ;  /* 0x0000d80007022625 */ /* 0x004fca00078e0202 */
[----:B-1----:R-:W2:Y:S01]  /*7cc0*/  @P2 LDG.E R0, [R2.64] ;  /* 0x0000000e02002981 */ /* 0x002ea2000c1e1900 */
[----:B------:R-:W-:Y:S01]  /*7cd0*/  UISETP.NE.AND UP0, UPT, UR6, UR4, UPT ;  /* 0x000000040600728c */ /* 0x000fe2000bf05270 */
[----:B------:R-:W-:Y:S01]  /*7ce0*/  SHF.R.S32.HI R6, RZ, 0x1f, R7 ;  /* 0x0000001fff067819 */ /* 0x000fe20000011407 */
[----:B------:R-:W-:Y:S01]  /*7cf0*/  UIMAD.WIDE.U32 UR6, UR11, UR5, URZ ;  /* 0x000000050b0672a5 */ /* 0x000fe2000f8e003f */
[----:B------:R-:W1:Y:S01]  /*7d00*/  S2R R4, SR_TID.X ;  /* 0x0000000000047919 */ /* 0x000e620000002100 */
[----:B------:R-:W-:-:S07]  /*7d10*/  ULDC UR4, c[0x0][0x340] ;  /* 0x0000d00000047ab9 */ /* 0x000fce0000000800 */
[----:B------:R-:W-:Y:S02]  /*7d20*/  @UP0 UMOV UR5, UR7 ;  /* 0x0000000700050c82 */ /* 0x000fe40008000000 */
[----:B------:R-:W-:-:S03]  /*7d30*/  @UP0 USHF.R.U32.HI UR11, URZ, UR4, UR5 ;  /* 0x000000043f0b0299 */ /* 0x000fc60008011605 */
[----:B------:R-:W-:Y:S02]  /*7d40*/  ULDC.64 UR4, c[0x0][0x328] ;  /* 0x0000ca0000047ab9 */ /* 0x000fe40000000a00 */
[----:B------:R-:W-:-:S04]  /*7d50*/  USHF.R.S32.HI UR6, URZ, 0x1f, UR11 ;  /* 0x0000001f3f067899 */ /* 0x000fc8000801140b */
[----:B------:R-:W-:-:S04]  /*7d60*/  UIMAD UR4, UR6, UR4, URZ ;  /* 0x00000004060472a4 */ /* 0x000fc8000f8e023f */
[----:B------:R-:W-:Y:S02]  /*7d70*/  UIMAD UR7, UR11, UR5, UR4 ;  /* 0x000000050b0772a4 */ /* 0x000fe4000f8e0204 */
[----:B------:R-:W-:-:S04]  /*7d80*/  USHF.L.U32 UR4, UR12, 0xd, URZ ;  /* 0x0000000d0c047899 */ /* 0x000fc8000800063f */
[----:B------:R-:W-:Y:S01]  /*7d90*/  USHF.R.S32.HI UR8, URZ, 0x1f, UR4 ;  /* 0x0000001f3f087899 */ /* 0x000fe20008011404 */
[----:B------:R-:W-:Y:S01]  /*7da0*/  BAR.SYNC.DEFER_BLOCKING 0x1, 0x100 ;  /* 0x0044000000007b1d */ /* 0x000fe20000010000 */
[----:B--2---:R-:W-:-:S05]  /*7db0*/  @P2 IMAD R0, R7, 0x80, R0 ;  /* 0x0000008007002824 */ /* 0x004fca00078e0200 */
[----:B------:R-:W-:-:S04]  /*7dc0*/  @P2 SHF.R.S32.HI R2, RZ, 0x1f, R0 ;  /* 0x0000001fff022819 */ /* 0x000fc80000011400 */
[----:B------:R-:W-:Y:S02]  /*7dd0*/  @P2 LEA.HI R2, R2, R0, RZ, 0x7 ;  /* 0x0000000002022211 */ /* 0x000fe400078f38ff */
[----:B-1----:R-:W-:-:S03]  /*7de0*/  SHF.R.S32.HI R0, RZ, 0x1f, R4 ;  /* 0x0000001fff007819 */ /* 0x002fc60000011404 */
[----:B------:R-:W-:-:S05]  /*7df0*/  @P2 IMAD.SHL.U32 R2, R2, 0x40, RZ ;  /* 0x0000004002022824 */ /* 0x000fca00078e00ff */
[----:B------:R-:W-:-:S04]  /*7e00*/  @P2 LOP3.LUT R2, R2, 0xffffe000, RZ, 0xc0, !PT ;  /* 0xffffe00002022812 */ /* 0x000fc800078ec0ff */
[----:B------:R-:W-:Y:S02]  /*7e10*/  @P2 SHF.R.S32.HI R3, RZ, 0x1f, R2 ;  /* 0x0000001fff032819 */ /* 0x000fe40000011402 */
[----:B------:R-:W-:-:S06]  /*7e20*/  @!P2 CS2R R2, SRZ ;  /* 0x000000000002a805 */ /* 0x000fcc000001ff00 */
[----:B------:R-:W-:Y:S01]  /*7e30*/  IADD3 R2, P1, P0, R2, UR4, R4 ;  /* 0x0000000402027c10 */ /* 0x000fe2000f83e004 */
[----:B------:R-:W-:Y:S01]  /*7e40*/  IMAD.U32 R4, RZ, RZ, UR11 ;  /* 0x0000000bff047e24 */ /* 0x000fe2000f8e00ff */
[----:B------:R-:W-:Y:S02]  /*7e50*/  ULDC.64 UR4, c[0x0][0x300] ;  /* 0x0000c00000047ab9 */ /* 0x000fe40000000a00 */
[----:B------:R-:W-:Y:S01]  /*7e60*/  IADD3.X R3, R3, UR8, R0, P1, P0 ;  /* 0x0000000803037c10 */ /* 0x000fe20008fe0400 */
[----:B------:R-:W-:Y:S01]  /*7e70*/  IMAD.U32 R0, RZ, RZ, UR11 ;  /* 0x0000000bff007e24 */ /* 0x000fe2000f8e00ff */
[----:B------:R-:W-:-:S03]  /*7e80*/  UIMAD UR4, UR6, UR4, URZ ;  /* 0x00000004060472a4 */ /* 0x000fc6000f8e023f */
[----:B------:R-:W-:Y:S01]  /*7e90*/  IMAD.WIDE.U32 R4, R4, c[0x0][0x328], R2 ;  /* 0x0000ca0004047a25 */ /* 0x000fe200078e0002 */
[----:B------:R-:W-:-:S03]  /*7ea0*/  UIMAD UR4, UR11, UR5, UR4 ;  /* 0x000000050b0472a4 */ /* 0x000fc6000f8e0204 */
[----:B------:R-:W-:Y:S01]  /*7eb0*/  IMAD.WIDE.U32 R2, R0, c[0x0][0x300], R2 ;  /* 0x0000c00000027a25 */ /* 0x000fe200078e0002 */
[----:B------:R-:W-:Y:S02]  /*7ec0*/  SEL R0, R6, RZ, !P2 ;  /* 0x000000ff06007207 */ /* 0x000fe40005000000 */
[----:B------:R-:W-:Y:S02]  /*7ed0*/  IADD3 R5, R5, UR7, RZ ;  /* 0x0000000705057c10 */ /* 0x000fe4000fffe0ff */
[----:B------:R-:W-:Y:S01]  /*7ee0*/  SEL R6, R7, RZ, !P2 ;  /* 0x000000ff07067207 */ /* 0x000fe20005000000 */
[C---:B------:R-:W-:Y:S01]  /*7ef0*/  IMAD R10, R0.reuse, c[0x0][0x330], RZ ;  /* 0x0000cc00000a7a24 */ /* 0x040fe200078e02ff */
[----:B------:R-:W-:Y:S01]  /*7f00*/  IADD3 R3, R3, UR4, RZ ;  /* 0x0000000403037c10 */ /* 0x000fe2000fffe0ff */
[----:B------:R-:W-:Y:S02]  /*7f10*/  IMAD R0, R0, c[0x0][0x308], RZ ;  /* 0x0000c20000007a24 */ /* 0x000fe400078e02ff */
[----:B------:R-:W-:-:S02]  /*7f20*/  IMAD R10, R6, c[0x0][0x334], R10 ;  /* 0x0000cd00060a7a24 */ /* 0x000fc400078e020a */
[----:B------:R-:W-:-:S04]  /*7f30*/  IMAD.WIDE.U32 R8, R6, c[0x0][0x330], R4 ;  /* 0x0000cc0006087a25 */ /* 0x000fc800078e0004 */
[----:B------:R-:W-:Y:S01]  /*7f40*/  IMAD R0, R6, c[0x0][0x30c], R0 ;  /* 0x0000c30006007a24 */ /* 0x000fe200078e0200 */
[----:B------:R-:W-:Y:S01]  /*7f50*/  LEA R4, P1, R8, c[0x0][0x310], 0x2 ;  /* 0x0000c40008047a11 */ /* 0x000fe200078210ff */
[----:B------:R-:W-:-:S04]  /*7f60*/  IMAD.WIDE.U32 R6, R6, c[0x0][0x308], R2 ;  /* 0x0000c20006067a25 */ /* 0x000fc800078e0002 */
[----:B------:R-:W-:Y:S01]  /*7f70*/  IMAD.IADD R3, R9, 0x1, R10 ;  /* 0x0000000109037824 */ /* 0x000fe200078e020a */
[----:B------:R-:W-:Y:S01]  /*7f80*/  LEA R2, P0, R6, c[0x0][0x2e8], 0x2 ;  /* 0x0000ba0006027a11 */ /* 0x000fe200078010ff */
[----:B------:R-:W-:-:S03]  /*7f90*/  IMAD.IADD R0, R7, 0x1, R0 ;  /* 0x0000000107007824 */ /* 0x000fc600078e0200 */
        /* <DEDUP_REMOVED lines=67> */
.L_x_1743:
        /* <DEDUP_REMOVED lines=11> */
.L_x_1853:


//--------------------- .text._ZN7cutlass13device_kernelIN5flash32FlashAttnBwdPostprocessConvertdQIN4cute5tupleIJNS3_1CILi128EEENS5_ILi64EEEEEENS_6half_tEfNS_4arch4Sm80ELi256ENS3_8TiledMMAINS3_8MMA_AtomIJNS3_28SM80_16x8x16_F32F16F16F32_TNEEEENS3_6LayoutINS4_IJNS5_ILi4EEENS5_ILi2EEENS5_ILi1EEEEEENS4_IJSJ_SH_NS5_ILi0EEEEEEEENS4_IJS7_NS5_ILi32EEENS5_ILi16EEEEEEEELb0EEEEEvNT_6ParamsE --------------------------
	.section	.text._ZN7cutlass13device_kernelIN5flash32FlashAttnBwdPostprocessConvertdQIN4cute5tupleIJNS3_1CILi128EEENS5_ILi64EEEEEENS_6half_tEfNS_4arch4Sm80ELi256ENS3_8TiledMMAINS3_8MMA_AtomIJNS3_28SM80_16x8x16_F32F16F16F32_TNEEEENS3_6LayoutINS4_IJNS5_ILi4EEENS5_ILi2EEENS5_ILi1EEEEEENS4_IJSJ_SH_NS5_ILi0EEEEEEEENS4_IJS7_NS5_ILi32EEENS5_ILi16EEEEEEEELb0EEEEEvNT_6ParamsE,"ax",@progbits
	.sectioninfo	@"SHI_REGISTERS=56"
	.align	128
.text._ZN7cutlass13device_kernelIN5flash32FlashAttnBwdPostprocessConvertdQIN4cute5tupleIJNS3_1CILi128EEENS5_ILi64EEEEEENS_6half_tEfNS_4arch4Sm80ELi256ENS3_8TiledMMAINS3_8MMA_AtomIJNS3_28SM80_16x8x16_F32F16F16F32_TNEEEENS3_6LayoutINS4_IJNS5_ILi4EEENS5_ILi2EEENS5_ILi1EEEEEENS4_IJSJ_SH_NS5_ILi0EEEEEEEENS4_IJS7_NS5_ILi32EEENS5_ILi16EEEEEEEELb0EEEEEvNT_6ParamsE:
        .type           _ZN7cutlass13device_kernelIN5flash32FlashAttnBwdPostprocessConvertdQIN4cute5tupleIJNS3_1CILi128EEENS5_ILi64EEEEEENS_6half_tEfNS_4arch4Sm80ELi256ENS3_8TiledMMAINS3_8MMA_AtomIJNS3_28SM80_16x8x16_F32F16F16F32_TNEEEENS3_6LayoutINS4_IJNS5_ILi4EEENS5_ILi2EEENS5_ILi1EEEEEENS4_IJSJ_SH_NS5_ILi0EEEEEEEENS4_IJS7_NS5_ILi32EEENS5_ILi16EEEEEEEELb0EEEEEvNT_6ParamsE,@function
        .size           _ZN7cutlass13device_kernelIN5flash32FlashAttnBwdPostprocessConvertdQIN4cute5tupleIJNS3_1CILi128EEENS5_ILi64EEEEEENS_6half_tEfNS_4arch4Sm80ELi256ENS3_8TiledMMAINS3_8MMA_AtomIJNS3_28SM80_16x8x16_F32F16F16F32_TNEEEENS3_6LayoutINS4_IJNS5_ILi4EEENS5_ILi2EEENS5_ILi1EEEEEENS4_IJSJ_SH_NS5_ILi0EEEEEEEENS4_IJS7_NS5_ILi32EEENS5_ILi16EEEEEEEELb0EEEEEvNT_6ParamsE,(.L_x_1854 - _ZN7cutlass13device_kernelIN5flash32FlashAttnBwdPostprocessConvertdQIN4cute5tupleIJNS3_1CILi128EEENS5_ILi64EEEEEENS_6half_tEfNS_4arch4Sm80ELi256ENS3_8TiledMMAINS3_8MMA_AtomIJNS3_28SM80_16x8x16_F32F16F16F32_TNEEEENS3_6LayoutINS4_IJNS5_ILi4EEENS5_ILi2EEENS5_ILi1EEEEEENS4_IJSJ_SH_NS5_ILi0EEEEEEEENS4_IJS7_NS5_ILi32EEENS5_ILi16EEEEEEEELb0EEEEEvNT_6ParamsE)
        .other          _ZN7cutlass13device_kernelIN5flash32FlashAttnBwdPostprocessConvertdQIN4cute5tupleIJNS3_1CILi128EEENS5_ILi64EEEEEENS_6half_tEfNS_4arch4Sm80ELi256ENS3_8TiledMMAINS3_8MMA_AtomIJNS3_28SM80_16x8x16_F32F16F16F32_TNEEEENS3_6LayoutINS4_IJNS5_ILi4EEENS5_ILi2EEENS5_ILi1EEEEEENS4_IJSJ_SH_NS5_ILi0EEEEEEEENS4_IJS7_NS5_ILi32EEENS5_ILi16EEEEEEEELb0EEEEEvNT_6ParamsE,@"STO_CUDA_ENTRY STV_DEFAULT"
_ZN7cutlass13device_kernelIN5flash32FlashAttnBwdPostprocessConvertdQIN4cute5tupleIJNS3_1CILi128EEENS5_ILi64EEEEEENS_6half_tEfNS_4arch4Sm80ELi256ENS3_8TiledMMAINS3_8MMA_AtomIJNS3_28SM80_16x8x16_F32F16F16F32_TNEEEENS3_6LayoutINS4_IJNS5_ILi4EEENS5_ILi2EEENS5_ILi1EEEEEENS4_IJSJ_SH_NS5_ILi0EEEEEEEENS4_IJS7_NS5_ILi32EEENS5_ILi16EEEEEEEELb0EEEEEvNT_6ParamsE:
        /* <DEDUP_REMOVED lines=21> */
.L_x_1744:
[----:B0-----:R-:W-:Y:S01]  /*0150*/  ISETP.NE.AND.EX P0, PT, RZ, c[0x0][0x1c4], PT, P2 ;  /* 0x00007100ff007a0c */ /* 0x001fe20003f05320 */
[----:B-----5:R-:W-:Y:S01]  /*0160*/  @P1 IMAD R2, R11, 0x80, R38 ;  /* 0x000000800b021824 */ /* 0x020fe200078e0226 */
[----:B------:R-:W-:-:S13]  /*0170*/  ISETP.LE.AND P2, PT, R43, R40, PT ;  /* 0x000000282b00720c */ /* 0x000fda0003f43270 */
[----:B------:R-:W-:Y:S05]  /*0180*/  @P0 EXIT P2 ;  /* 0x000000000000094d */ /* 0x000fea0001000000 */
[----:B------:R-:W0:Y:S01]  /*0190*/  S2R R41, SR_TID.X ;  /* 0x0000000000297919 */ /* 0x000e220000002100 */
[----:B------:R-:W-:Y:S01]  /*01a0*/  @P1 SHF.R.S32.HI R5, RZ, 0x1f, R2 ;  /* 0x0000001fff051819 */ /* 0x000fe20000011402 */
[----:B------:R-:W-:Y:S01]  /*01b0*/  IMAD.SHL.U32 R9, R3, 0x2000, RZ ;  /* 0x0000200003097824 */ /* 0x000fe200078e00ff */
[----:B------:R-:W-:Y:S01]  /*01c0*/  SEL R36, R11, RZ, !P0 ;  /* 0x000000ff0b247207 */ /* 0x000fe20004000000 */
[----:B------:R-:W1:Y:S01]  /*01d0*/  S2R R0, SR_CTAID.Y ;  /* 0x0000000000007919 */ /* 0x000e620000002600 */
[----:B------:R-:W-:-:S05]  /*01e0*/  @P1 LEA.HI R5, R5, R2, RZ, 0x7 ;  /* 0x0000000205051211 */ /* 0x000fca00078f38ff */
[----:B------:R-:W-:-:S05]  /*01f0*/  @P1 IMAD.SHL.U32 R5, R5, 0x40, RZ ;  /* 0x0000004005051824 */ /* 0x000fca00078e00ff */
[----:B------:R-:W-:Y:S02]  /*0200*/  @P1 LOP3.LUT R7, R5, 0xffffe000, RZ, 0xc0, !PT ;  /* 0xffffe00005071812 */ /* 0x000fe400078ec0ff */
[----:B------:R-:W-:Y:S02]  /*0210*/  CS2R R4, SRZ ;  /* 0x0000000000047805 */ /* 0x000fe4000001ff00 */
[----:B------:R-:W-:Y:S02]  /*0220*/  @P1 MOV R4, R7 ;  /* 0x0000000700041202 */ /* 0x000fe40000000f00 */
[----:B------:R-:W-:Y:S02]  /*0230*/  @P1 SHF.R.S32.HI R5, RZ, 0x1f, R7 ;  /* 0x0000001fff051819 */ /* 0x000fe40000011407 */
[----:B------:R-:W-:Y:S01]  /*0240*/  SHF.R.S32.HI R7, RZ, 0x1f, R9 ;  /* 0x0000001fff077819 */ /* 0x000fe20000011409 */
[----:B0-----:R-:W-:Y:S01]  /*0250*/  IMAD.SHL.U32 R2, R41, 0x4, RZ ;  /* 0x0000000429027824 */ /* 0x001fe200078e00ff */
[----:B-1----:R-:W-:-:S04]  /*0260*/  SHF.R.S32.HI R37, RZ, 0x1f, R0 ;  /* 0x0000001fff257819 */ /* 0x002fc80000011400 */
[----:B------:R-:W-:Y:S02]  /*0270*/  IADD3 R4, P2, P3, R4, R2, R9 ;  /* 0x0000000204047210 */ /* 0x000fe40007b5e009 */
[----:B------:R-:W-:Y:S01]  /*0280*/  SHF.R.S32.HI R6, RZ, 0x1f, R2 ;  /* 0x0000001fff067819 */ /* 0x000fe20000011402 */
[----:B------:R-:W-:Y:S01]  /*0290*/  IMAD R9, R37, c[0x0][0x178], RZ ;  /* 0x00005e0025097a24 */ /* 0x000fe200078e02ff */
[----:B------:R-:W-:Y:S02]  /*02a0*/  SHF.R.S32.HI R2, RZ, 0x1f, R11 ;  /* 0x0000001fff027819 */ /* 0x000fe4000001140b */
[----:B------:R-:W-:Y:S01]  /*02b0*/  IADD3.X R5, R5, R6, R7, P2, P3 ;  /* 0x0000000605057210 */ /* 0x000fe200017e6407 */
[----:B------:R-:W-:Y:S01]  /*02c0*/  IMAD R9, R0, c[0x0][0x17c], R9 ;  /* 0x00005f0000097a24 */ /* 0x000fe200078e0209 */
[----:B------:R-:W-:-:S03]  /*02d0*/  SEL R2, R2, RZ, !P0 ;  /* 0x000000ff02027207 */ /* 0x000fc60004000000 */
[----:B------:R-:W-:-:S04]  /*02e0*/  IMAD.WIDE.U32 R4, R0, c[0x0][0x178], R4 ;  /* 0x00005e0000047a25 */ /* 0x000fc800078e0004 */
[----:B------:R-:W-:Y:S02]  /*02f0*/  IMAD R7, R2, c[0x0][0x180], RZ ;  /* 0x0000600002077a24 */ /* 0x000fe400078e02ff */
[----:B------:R-:W-:Y:S02]  /*0300*/  IMAD.IADD R5, R5, 0x1, R9 ;  /* 0x0000000105057824 */ /* 0x000fe400078e0209 */
[C---:B------:R-:W-:Y:S02]  /*0310*/  IMAD R7, R36.reuse, c[0x0][0x184], R7 ;  /* 0x0000610024077a24 */ /* 0x040fe400078e0207 */
[----:B------:R-:W-:-:S04]  /*0320*/  IMAD.WIDE.U32 R4, R36, c[0x0][0x180], R4 ;  /* 0x0000600024047a25 */ /* 0x000fc800078e0004 */
[----:B------:R-:W-:Y:S01]  /*0330*/  IMAD.IADD R5, R5, 0x1, R7 ;  /* 0x0000000105057824 */ /* 0x000fe200078e0207 */
[----:B------:R-:W-:-:S04]  /*0340*/  LEA R48, P0, R4, c[0x0][0x160], 0x2 ;  /* 0x0000580004307a11 */ /* 0x000fc800078010ff */
[----:B------:R-:W-:-:S05]  /*0350*/  LEA.HI.X R49, R4, c[0x0][0x164], R5, 0x2, P0 ;  /* 0x0000590004317a11 */ /* 0x000fca00000f1405 */
[----:B------:R0:W2:Y:S04]  /*0360*/  LDG.E.128 R4, [R48.64] ;  /* 0x0000000430047981 */ /* 0x0000a8000c1e1d00 */
[----:B------:R0:W3:Y:S04]  /*0370*/  LDG.E.128 R8, [R48.64+0x1000] ;  /* 0x0010000430087981 */ /* 0x0000e8000c1e1d00 */
[----:B------:R0:W4:Y:S04]  /*0380*/  LDG.E.128 R12, [R48.64+0x2000] ;  /* 0x00200004300c7981 */ /* 0x000128000c1e1d00 */
[----:B------:R0:W5:Y:S04]  /*0390*/  LDG.E.128 R16, [R48.64+0x3000] ;  /* 0x0030000430107981 */ /* 0x000168000c1e1d00 */
[----:B------:R0:W5:Y:S04]  /*03a0*/  LDG.E.128 R20, [R48.64+0x4000] ;  /* 0x0040000430147981 */ /* 0x000168000c1e1d00 */
[----:B------:R0:W5:Y:S04]  /*03b0*/  LDG.E.128 R24, [R48.64+0x5000] ;  /* 0x0050000430187981 */ /* 0x000168000c1e1d00 */
[----:B------:R0:W5:Y:S04]  /*03c0*/  LDG.E.128 R28, [R48.64+0x6000] ;  /* 0x00600004301c7981 */ /* 0x000168000c1e1d00 */
[----:B------:R0:W5:Y:S01]  /*03d0*/  LDG.E.128 R32, [R48.64+0x7000] ;  /* 0x0070000430207981 */ /* 0x000162000c1e1d00 */
[----:B------:R-:W-:Y:S01]  /*03e0*/  SHF.R.S32.HI R42, RZ, 0x1f, R41 ;  /* 0x0000001fff2a7819 */ /* 0x000fe20000011429 */
[----:B------:R-:W-:Y:S01]  /*03f0*/  IMAD R37, R37, c[0x0][0x1a8], RZ ;  /* 0x00006a0025257a24 */ /* 0x000fe200078e02ff */
[----:B------:R-:W-:Y:S01]  /*0400*/  IADD3 R40, -R40, R43, RZ ;  /* 0x0000002b28287210 */ /* 0x000fe20007ffe1ff */
[----:B------:R-:W-:Y:S01]  /*0410*/  BSSY B0, `(.L_x_1745) ;  /* 0x00000c2000007945 */ /* 0x000fe20003800000 */
[-C--:B------:R-:W-:Y:S01]  /*0420*/  LEA.HI R44, R42, R41.reuse, RZ, 0x5 ;  /* 0x000000292a2c7211 */ /* 0x080fe200078f28ff */
[----:B------:R-:W-:Y:S01]  /*0430*/  IMAD R37, R0, c[0x0][0x1ac], R37 ;  /* 0x00006b0000257a24 */ /* 0x000fe200078e0225 */
[----:B------:R-:W-:-:S02]  /*0440*/  LEA.HI R45, R42, R41, RZ, 0x3 ;  /* 0x000000292a2d7211 */ /* 0x000fc400078f18ff */
[--C-:B------:R-:W-:Y:S02]  /*0450*/  SHF.R.S32.HI R51, RZ, 0x1f, R44.reuse ;  /* 0x0000001fff337819 */ /* 0x100fe4000001142c */
[CC--:B------:R-:W-:Y:S02]  /*0460*/  LEA.HI R52, R42.reuse, R41.reuse, RZ, 0x2 ;  /* 0x000000292a347211 */ /* 0x0c0fe400078f10ff */
[----:B------:R-:W-:Y:S02]  /*0470*/  SHF.R.S32.HI R44, RZ, 0x5, R44 ;  /* 0x00000005ff2c7819 */ /* 0x000fe4000001142c */
[--C-:B------:R-:W-:Y:S02]  /*0480*/  SHF.R.S32.HI R39, RZ, 0x3, R45.reuse ;  /* 0x00000003ff277819 */ /* 0x100fe4000001142d */
[----:B------:R-:W-:Y:S02]  /*0490*/  SHF.R.S32.HI R50, RZ, 0x1f, R45 ;  /* 0x0000001fff327819 */ /* 0x000fe4000001142d */
[----:B------:R-:W-:-:S02]  /*04a0*/  LEA.HI R53, R42, R41, RZ, 0x6 ;  /* 0x000000292a357211 */ /* 0x000fc400078f30ff */
[--C-:B------:R-:W-:Y:S02]  /*04b0*/  SHF.R.S32.HI R46, RZ, 0x2, R52.reuse ;  /* 0x00000002ff2e7819 */ /* 0x100fe40000011434 */
[----:B------:R-:W-:Y:S01]  /*04c0*/  SHF.R.S32.HI R47, RZ, 0x1f, R52 ;  /* 0x0000001fff2f7819 */ /* 0x000fe20000011434 */
[----:B0-----:R-:W-:Y:S01]  /*04d0*/  IMAD.SHL.U32 R49, R53, 0x2, RZ ;  /* 0x0000000235317824 */ /* 0x001fe200078e00ff */
[----:B------:R-:W-:Y:S02]  /*04e0*/  LEA.HI R51, R51, R44, RZ, 0x2 ;  /* 0x0000002c33337211 */ /* 0x000fe400078f10ff */
[----:B------:R-:W-:Y:S02]  /*04f0*/  LEA.HI R50, R50, R39, RZ, 0x2 ;  /* 0x0000002732327211 */ /* 0x000fe400078f10ff */
[----:B------:R-:W-:Y:S02]  /*0500*/  LOP3.LUT R52, R52, 0x7ffffffc, RZ, 0xc0, !PT ;  /* 0x7ffffffc34347812 */ /* 0x000fe400078ec0ff */
[----:B------:R-:W-:-:S02]  /*0510*/  LEA.HI R48, R47, R46, RZ, 0x3 ;  /* 0x0000002e2f307211 */ /* 0x000fc400078f18ff */
[----:B------:R-:W-:Y:S01]  /*0520*/  LOP3.LUT R51, R51, 0xfffffc, RZ, 0xc0, !PT ;  /* 0x00fffffc33337812 */ /* 0x000fe200078ec0ff */
[----:B------:R-:W-:Y:S01]  /*0530*/  IMAD.IADD R47, R41, 0x1, -R52 ;  /* 0x00000001292f7824 */ /* 0x000fe200078e0a34 */
[----:B------:R-:W-:Y:S02]  /*0540*/  LOP3.LUT R50, R50, 0xffffffc, RZ, 0xc0, !PT ;  /* 0x0ffffffc32327812 */ /* 0x000fe400078ec0ff */
[----:B------:R-:W-:Y:S01]  /*0550*/  LOP3.LUT R53, R48, 0xfffffff8, RZ, 0xc0, !PT ;  /* 0xfffffff830357812 */ /* 0x000fe200078ec0ff */
[----:B------:R-:W-:Y:S01]  /*0560*/  IMAD.IADD R52, R44, 0x1, -R51 ;  /* 0x000000012c347824 */ /* 0x000fe200078e0a33 */
[----:B------:R-:W-:Y:S01]  /*0570*/  LOP3.LUT R49, R49, 0x7fffff80, RZ, 0xc0, !PT ;  /* 0x7fffff8031317812 */ /* 0x000fe200078ec0ff */
[----:B------:R-:W-:Y:S01]  /*0580*/  IMAD.IADD R50, R39, 0x1, -R50 ;  /* 0x0000000127327824 */ /* 0x000fe200078e0a32 */
[----:B------:R-:W-:Y:S01]  /*0590*/  LEA.HI R42, R42, R41, RZ, 0x7 ;  /* 0x000000292a2a7211 */ /* 0x000fe200078f38ff */
[----:B------:R-:W-:Y:S01]  /*05a0*/  IMAD.IADD R48, R46, 0x1, -R53 ;  /* 0x000000012e307824 */ /* 0x000fe200078e0a35 */
[----:B------:R-:W-:Y:S01]  /*05b0*/  LEA R46, R52, R47, 0x7 ;  /* 0x0000002f342e7211 */ /* 0x000fe200078e38ff */
[----:B------:R-:W-:Y:S01]  /*05c0*/  IMAD R47, R50, 0x10, R49 ;  /* 0x00000010322f7824 */ /* 0x000fe200078e0231 */
[----:B------:R-:W-:Y:S01]  /*05d0*/  LOP3.LUT R50, R45, 0xfffffff8, RZ, 0xc0, !PT ;  /* 0xfffffff82d327812 */ /* 0x000fe200078ec0ff */
[----:B------:R-:W-:Y:S01]  /*05e0*/  IMAD.SHL.U32 R44, R44, 0x40, RZ ;  /* 0x000000402c2c7824 */ /* 0x000fe200078e00ff */
[----:B------:R-:W-:-:S02]  /*05f0*/  SHF.R.U32.HI R42, RZ, 0x4, R42 ;  /* 0x00000004ff2a7819 */ /* 0x000fc4000001162a */
[----:B------:R-:W-:Y:S01]  /*0600*/  IMNMX R40, R40, 0x80, PT ;  /* 0x0000008028287817 */ /* 0x000fe20003800200 */
[----:B------:R-:W-:Y:S01]  /*0610*/  IMAD.IADD R50, R41, 0x1, -R50 ;  /* 0x0000000129327824 */ /* 0x000fe200078e0a32 */
[----:B--2---:R0:W-:Y:S04]  /*0620*/  STS.128 [R41.X16], R4 ;  /* 0x0000000429007388 */ /* 0x0041e8000000cc00 */
[----:B---3--:R1:W-:Y:S04]  /*0630*/  STS.128 [R41.X16+0x1000], R8 ;  /* 0x0010000829007388 */ /* 0x0083e8000000cc00 */
[----:B----4-:R-:W-:Y:S04]  /*0640*/  STS.128 [R41.X16+0x2000], R12 ;  /* 0x0020000c29007388 */ /* 0x010fe8000000cc00 */
[----:B-----5:R-:W-:Y:S04]  /*0650*/  STS.128 [R41.X16+0x3000], R16 ;  /* 0x0030001029007388 */ /* 0x020fe8000000cc00 */
[----:B------:R-:W-:Y:S01]  /*0660*/  STS.128 [R41.X16+0x4000], R20 ;  /* 0x0040001429007388 */ /* 0x000fe2000000cc00 */
[----:B0-----:R-:W-:Y:S01]  /*0670*/  SHF.R.S32.HI R5, RZ, 0x1f, R48 ;  /* 0x0000001fff057819 */ /* 0x001fe20000011430 */
[C---:B------:R-:W-:Y:S01]  /*0680*/  IMAD.SHL.U32 R4, R50.reuse, 0x8, RZ ;  /* 0x0000000832047824 */ /* 0x040fe200078e00ff */
[----:B------:R-:W-:Y:S01]  /*0690*/  LEA.HI R6, R50, R50, RZ, 0x1 ;  /* 0x0000003232067211 */ /* 0x000fe200078f08ff */
[----:B------:R-:W-:Y:S01]  /*06a0*/  STS.128 [R41.X16+0x5000], R24 ;  /* 0x0050001829007388 */ /* 0x000fe2000000cc00 */
[----:B------:R-:W-:-:S02]  /*06b0*/  LOP3.LUT R7, R44, 0x40, RZ, 0xc0, !PT ;  /* 0x000000402c077812 */ /* 0x000fc400078ec0ff */
[----:B------:R-:W-:Y:S01]  /*06c0*/  LEA.HI R5, R5, R48, RZ, 0x2 ;  /* 0x0000003005057211 */ /* 0x000fe200078f10ff */
[----:B------:R-:W-:Y:S01]  /*06d0*/  STS.128 [R41.X16+0x6000], R28 ;  /* 0x0060001c29007388 */ /* 0x000fe2000000cc00 */
[----:B-1----:R-:W-:Y:S01]  /*06e0*/  IMAD.SHL.U32 R8, R6, 0x400, RZ ;  /* 0x0000040006087824 */ /* 0x002fe200078e00ff */
[----:B------:R-:W-:Y:S02]  /*06f0*/  LOP3.LUT R6, R7, 0x8, R4, 0xf8, !PT ;  /* 0x0000000807067812 */ /* 0x000fe400078ef804 */
[----:B------:R-:W-:Y:S01]  /*0700*/  STS.128 [R41.X16+0x7000], R32 ;  /* 0x0070002029007388 */ /* 0x000fe2000000cc00 */
[----:B------:R-:W-:Y:S02]  /*0710*/  SHF.R.U32.HI R9, RZ, 0x3, R7 ;  /* 0x00000003ff097819 */ /* 0x000fe40000011607 */
[C---:B------:R-:W-:Y:S01]  /*0720*/  LOP3.LUT R7, R5.reuse, 0x7fffffc, RZ, 0xc0, !PT ;  /* 0x07fffffc05077812 */ /* 0x040fe200078ec0ff */
[----:B------:R-:W-:Y:S01]  /*0730*/  BAR.SYNC.DEFER_BLOCKING 0x0 ;  /* 0x0000000000007b1d */ /* 0x000fe20000010000 */
[----:B------:R-:W-:Y:S01]  /*0740*/  IMAD.SHL.U32 R5, R5, 0x10, RZ ;  /* 0x0000001005057824 */ /* 0x000fe200078e00ff */
[----:B------:R-:W-:-:S02]  /*0750*/  LOP3.LUT R8, R8, 0x7ffff800, RZ, 0xc0, !PT ;  /* 0x7ffff80008087812 */ /* 0x000fc400078ec0ff */
[----:B------:R-:W-:Y:S01]  /*0760*/  LOP3.LUT R6, R6, R9, RZ, 0x3c, !PT ;  /* 0x0000000906067212 */ /* 0x000fe200078e3cff */
[----:B------:R-:W-:Y:S01]  /*0770*/  IMAD.IADD R7, R48, 0x1, -R7 ;  /* 0x0000000130077824 */ /* 0x000fe200078e0a07 */
[----:B------:R-:W-:Y:S02]  /*0780*/  LOP3.LUT R5, R5, 0x40, RZ, 0xc0, !PT ;  /* 0x0000004005057812 */ /* 0x000fe400078ec0ff */
[----:B------:R-:W-:Y:S01]  /*0790*/  IADD3 R47, R6, R47, R8 ;  /* 0x0000002f062f7210 */ /* 0x000fe20007ffe008 */
[----:B------:R-:W-:Y:S01]  /*07a0*/  IMAD R46, R7, 0x8, R46 ;  /* 0x00000008072e7824 */ /* 0x000fe200078e022e */
[----:B------:R-:W-:Y:S02]  /*07b0*/  LOP3.LUT R42, R5, 0x8, R42, 0xf8, !PT ;  /* 0x00000008052a7812 */ /* 0x000fe400078ef82a */
[----:B------:R-:W-:Y:S02]  /*07c0*/  SHF.R.U32.HI R5, RZ, 0x3, R5 ;  /* 0x00000003ff057819 */ /* 0x000fe40000011605 */
[----:B------:R-:W-:-:S02]  /*07d0*/  ISETP.GE.AND P0, PT, R4, c[0x0][0x194], PT ;  /* 0x0000650004007a0c */ /* 0x000fc40003f06270 */
[----:B------:R-:W-:-:S05]  /*07e0*/  LOP3.LUT R5, R42, R5, RZ, 0x3c, !PT ;  /* 0x000000052a057212 */ /* 0x000fca00078e3cff */
[----:B------:R-:W-:Y:S01]  /*07f0*/  IMAD.U32 R7, R46, 0x2, R5 ;  /* 0x000000022e077824 */ /* 0x000fe200078e0005 */
[----:B------:R-:W0:Y:S04]  /*0800*/  LDS R33, [R41.X4+0x400] ;  /* 0x0004000029217984 */ /* 0x000e280000004800 */
[----:B------:R-:W1:Y:S04]  /*0810*/  LDS R32, [R41.X4+0x800] ;  /* 0x0008000029207984 */ /* 0x000e680000004800 */
[----:B------:R-:W2:Y:S04]  /*0820*/  LDS R31, [R41.X4+0xc00] ;  /* 0x000c0000291f7984 */ /* 0x000ea80000004800 */
[----:B------:R-:W3:Y:S04]  /*0830*/  LDS R34, [R41.X4] ;  /* 0x0000000029227984 */ /* 0x000ee80000004800 */
[----:B------:R-:W4:Y:S04]  /*0840*/  LDS R25, [R41.X4+0x1000] ;  /* 0x0010000029197984 */ /* 0x000f280000004800 */
[----:B------:R-:W5:Y:S04]  /*0850*/  LDS R30, [R41.X4+0x1400] ;  /* 0x00140000291e7984 */ /* 0x000f680000004800 */
        /* <DEDUP_REMOVED lines=10> */
[----:B------:R-:W2:Y:S01]  /*0900*/  LDS R19, [R41.X4+0x4400] ;  /* 0x0044000029137984 */ /* 0x000ea20000004800 */
[----:B---3--:R-:W-:-:S03]  /*0910*/  FMUL.FTZ R34, R34, c[0x0][0x1b8] ;  /* 0x00006e0022227a20 */ /* 0x008fc60000410000 */
[----:B------:R-:W3:Y:S01]  /*0920*/  LDS R11, [R41.X4+0x5000] ;  /* 0x00500000290b7984 */ /* 0x000ee20000004800 */
[----:B----4-:R-:W-:Y:S01]  /*0930*/  FMUL.FTZ R25, R25, c[0x0][0x1b8] ;  /* 0x00006e0019197a20 */ /* 0x010fe20000410000 */
[----:B------:R-:W-:Y:S02]  /*0940*/  F2FP.PACK_AB R34, R35, R34 ;  /* 0x000000222322723e */ /* 0x000fe400000000ff */
[----:B------:R-:W4:Y:S01]  /*0950*/  LDS R10, [R41.X4+0x5800] ;  /* 0x00580000290a7984 */ /* 0x000f220000004800 */
[----:B-----5:R-:W-:Y:S01]  /*0960*/  FMUL.FTZ R30, R30, c[0x0][0x1b8] ;  /* 0x00006e001e1e7a20 */ /* 0x020fe20000410000 */
[----:B------:R-:W-:Y:S02]  /*0970*/  F2FP.PACK_AB R35, R43, R42 ;  /* 0x0000002a2b23723e */ /* 0x000fe400000000ff */
[----:B------:R-:W5:Y:S01]  /*0980*/  LDS R16, [R41.X4+0x5c00] ;  /* 0x005c000029107984 */ /* 0x000f620000004800 */
[----:B------:R-:W-:-:S03]  /*0990*/  FMUL.FTZ R44, R27, c[0x0][0x1b8] ;  /* 0x00006e001b2c7a20 */ /* 0x000fc60000410000 */
[----:B------:R-:W5:Y:S01]  /*09a0*/  LDS R23, [R41.X4+0x1800] ;  /* 0x0018000029177984 */ /* 0x000f620000004800 */
[----:B------:R-:W-:-:S03]  /*09b0*/  FMUL.FTZ R27, R24, c[0x0][0x1b8] ;  /* 0x00006e00181b7a20 */ /* 0x000fc60000410000 */
[----:B------:R-:W5:Y:S01]  /*09c0*/  LDS R29, [R41.X4+0x1c00] ;  /* 0x001c0000291d7984 */ /* 0x000f620000004800 */
[----:B------:R-:W-:-:S03]  /*09d0*/  FMUL.FTZ R26, R26, c[0x0][0x1b8] ;  /* 0x00006e001a1a7a20 */ /* 0x000fc60000410000 */
[----:B------:R-:W5:Y:S01]  /*09e0*/  LDS R22, [R41.X4+0x2000] ;  /* 0x0020000029167984 */ /* 0x000f620000004800 */
[----:B------:R-:W-:Y:S01]  /*09f0*/  FMUL.FTZ R43, R21, c[0x0][0x1b8] ;  /* 0x00006e00152b7a20 */ /* 0x000fe20000410000 */
[----:B------:R-:W-:Y:S02]  /*0a00*/  F2FP.PACK_AB R21, R30, R25 ;  /* 0x000000191e15723e */ /* 0x000fe400000000ff */
[----:B------:R-:W5:Y:S01]  /*0a10*/  LDS R28, [R41.X4+0x2400] ;  /* 0x00240000291c7984 */ /* 0x000f620000004800 */
[----:B------:R-:W-:Y:S01]  /*0a20*/  F2FP.PACK_AB R25, R26, R27 ;  /* 0x0000001b1a19723e */ /* 0x000fe200000000ff */
[----:B------:R-:W-:Y:S01]  /*0a30*/  FMUL.FTZ R27, R18, c[0x0][0x1b8] ;  /* 0x00006e00121b7a20 */ /* 0x000fe20000410000 */
[----:B------:R-:W-:Y:S01]  /*0a40*/  F2FP.PACK_AB R24, R44, R43 ;  /* 0x0000002b2c18723e */ /* 0x000fe200000000ff */
[----:B------:R-:W5:Y:S01]  /*0a50*/  LDS R13, [R41.X4+0x3800] ;  /* 0x00380000290d7984 */ /* 0x000f620000004800 */
[----:B0-----:R-:W-:-:S03]  /*0a60*/  FMUL.FTZ R18, R17, c[0x0][0x1b8] ;  /* 0x00006e0011127a20 */ /* 0x001fc60000410000 */
[----:B------:R-:W0:Y:S01]  /*0a70*/  LDS R20, [R41.X4+0x3c00] ;  /* 0x003c000029147984 */ /* 0x000e220000004800 */
[----:B-1----:R-:W-:-:S03]  /*0a80*/  FMUL.FTZ R8, R8, c[0x0][0x1b8] ;  /* 0x00006e0008087a20 */ /* 0x002fc60000410000 */
[----:B------:R-:W1:Y:S01]  /*0a90*/  LDS R12, [R41.X4+0x4800] ;  /* 0x00480000290c7984 */ /* 0x000e620000004800 */
[----:B--2---:R-:W-:-:S03]  /*0aa0*/  FMUL.FTZ R19, R19, c[0x0][0x1b8] ;  /* 0x00006e0013137a20 */ /* 0x004fc60000410000 */
[----:B------:R-:W2:Y:S01]  /*0ab0*/  LDS R5, [R41.X4+0x6000] ;  /* 0x0060000029057984 */ /* 0x000ea20000004800 */
[----:B---3--:R-:W-:Y:S01]  /*0ac0*/  FMUL.FTZ R11, R11, c[0x0][0x1b8] ;  /* 0x00006e000b0b7a20 */ /* 0x008fe20000410000 */
[----:B------:R-:W-:Y:S02]  /*0ad0*/  F2FP.PACK_AB R19, R19, R8 ;  /* 0x000000081313723e */ /* 0x000fe400000000ff */
[----:B------:R-:W3:Y:S01]  /*0ae0*/  LDS R15, [R41.X4+0x6400] ;  /* 0x00640000290f7984 */ /* 0x000ee20000004800 */
[----:B----4-:R-:W-:Y:S01]  /*0af0*/  FMUL.FTZ R10, R10, c[0x0][0x1b8] ;  /* 0x00006e000a0a7a20 */ /* 0x010fe20000410000 */
[----:B------:R-:W-:Y:S02]  /*0b00*/  F2FP.PACK_AB R18, R18, R11 ;  /* 0x0000000b1212723e */ /* 0x000fe400000000ff */
[----:B------:R-:W4:Y:S01]  /*0b10*/  LDS R6, [R41.X4+0x6800] ;  /* 0x0068000029067984 */ /* 0x000f220000004800 */
[----:B-----5:R-:W-:-:S03]  /*0b20*/  FMUL.FTZ R17, R16, c[0x0][0x1b8] ;  /* 0x00006e0010117a20 */ /* 0x020fc60000410000 */
[----:B------:R-:W5:Y:S01]  /*0b30*/  LDS R14, [R41.X4+0x6c00] ;  /* 0x006c0000290e7984 */ /* 0x000f620000004800 */
[----:B------:R-:W-:Y:S01]  /*0b40*/  FMUL.FTZ R23, R23, c[0x0][0x1b8] ;  /* 0x00006e0017177a20 */ /* 0x000fe20000410000 */
[----:B------:R-:W-:Y:S02]  /*0b50*/  F2FP.PACK_AB R17, R17, R10 ;  /* 0x0000000a1111723e */ /* 0x000fe400000000ff */
[----:B------:R-:W5:Y:S01]  /*0b60*/  LDS R9, [R41.X4+0x7000] ;  /* 0x0070000029097984 */ /* 0x000f620000004800 */
[----:B------:R-:W-:-:S03]  /*0b70*/  FMUL.FTZ R42, R29, c[0x0][0x1b8] ;  /* 0x00006e001d2a7a20 */ /* 0x000fc60000410000 */
[----:B------:R-:W5:Y:S01]  /*0b80*/  LDS R32, [R41.X4+0x7400] ;  /* 0x0074000029207984 */ /* 0x000f620000004800 */
[----:B------:R-:W-:Y:S01]  /*0b90*/  FMUL.FTZ R29, R22, c[0x0][0x1b8] ;  /* 0x00006e00161d7a20 */ /* 0x000fe20000410000 */
[----:B------:R-:W-:Y:S02]  /*0ba0*/  F2FP.PACK_AB R22, R42, R23 ;  /* 0x000000172a16723e */ /* 0x000fe400000000ff */
[----:B------:R-:W5:Y:S01]  /*0bb0*/  LDS R31, [R41.X4+0x7800] ;  /* 0x00780000291f7984 */ /* 0x000f620000004800 */
[----:B------:R-:W-:-:S03]  /*0bc0*/  FMUL.FTZ R28, R28, c[0x0][0x1b8] ;  /* 0x00006e001c1c7a20 */ /* 0x000fc60000410000 */
[----:B------:R-:W5:Y:S01]  /*0bd0*/  LDS R33, [R41.X4+0x7c00] ;  /* 0x007c000029217984 */ /* 0x000f620000004800 */
[----:B------:R-:W-:Y:S01]  /*0be0*/  FMUL.FTZ R13, R13, c[0x0][0x1b8] ;  /* 0x00006e000d0d7a20 */ /* 0x000fe20000410000 */
[----:B------:R-:W-:Y:S01]  /*0bf0*/  F2FP.PACK_AB R23, R28, R29 ;  /* 0x0000001d1c17723e */ /* 0x000fe200000000ff */
[----:B0-----:R-:W-:Y:S02]  /*0c00*/  FMUL.FTZ R20, R20, c[0x0][0x1b8] ;  /* 0x00006e0014147a20 */ /* 0x001fe40000410000 */
[----:B-1----:R-:W-:-:S03]  /*0c10*/  FMUL.FTZ R12, R12, c[0x0][0x1b8] ;  /* 0x00006e000c0c7a20 */ /* 0x002fc60000410000 */
[----:B------:R-:W-:Y:S01]  /*0c20*/  F2FP.PACK_AB R13, R20, R13 ;  /* 0x0000000d140d723e */ /* 0x000fe200000000ff */
[----:B--2---:R-:W-:Y:S01]  /*0c30*/  FMUL.FTZ R5, R5, c[0x0][0x1b8] ;  /* 0x00006e0005057a20 */ /* 0x004fe20000410000 */
[----:B------:R-:W-:Y:S01]  /*0c40*/  F2FP.PACK_AB R12, R27, R12 ;  /* 0x0000000c1b0c723e */ /* 0x000fe200000000ff */
[----:B---3--:R-:W-:Y:S02]  /*0c50*/  FMUL.FTZ R8, R15, c[0x0][0x1b8] ;  /* 0x00006e000f087a20 */ /* 0x008fe40000410000 */
[----:B----4-:R-:W-:-:S03]  /*0c60*/  FMUL.FTZ R6, R6, c[0x0][0x1b8] ;  /* 0x00006e0006067a20 */ /* 0x010fc60000410000 */
[----:B------:R-:W-:Y:S01]  /*0c70*/  F2FP.PACK_AB R5, R8, R5 ;  /* 0x000000050805723e */ /* 0x000fe200000000ff */
[----:B-----5:R-:W-:Y:S02]  /*0c80*/  FMUL.FTZ R11, R14, c[0x0][0x1b8] ;  /* 0x00006e000e0b7a20 */ /* 0x020fe40000410000 */
[----:B------:R-:W-:Y:S02]  /*0c90*/  IMAD.SHL.U32 R14, R7, 0x2, RZ ;  /* 0x00000002070e7824 */ /* 0x000fe400078e00ff */
[----:B------:R-:W-:Y:S01]  /*0ca0*/  FMUL.FTZ R9, R9, c[0x0][0x1b8] ;  /* 0x00006e0009097a20 */ /* 0x000fe20000410000 */
[----:B------:R-:W-:Y:S01]  /*0cb0*/  F2FP.PACK_AB R7, R11, R6 ;  /* 0x000000060b07723e */ /* 0x000fe200000000ff */
[----:B------:R-:W-:Y:S01]  /*0cc0*/  IMAD.SHL.U32 R6, R47, 0x2, RZ ;  /* 0x000000022f067824 */ /* 0x000fe200078e00ff */
[----:B------:R-:W-:Y:S01]  /*0cd0*/  STS [R14+0x8000], R34 ;  /* 0x008000220e007388 */ /* 0x000fe20000000800 */
[----:B------:R-:W-:-:S03]  /*0ce0*/  FMUL.FTZ R32, R32, c[0x0][0x1b8] ;  /* 0x00006e0020207a20 */ /* 0x000fc60000410000 */
[----:B------:R-:W-:Y:S01]  /*0cf0*/  STS [R14+0x8100], R35 ;  /* 0x008100230e007388 */ /* 0x000fe20000000800 */
[----:B------:R-:W-:Y:S01]  /*0d00*/  FMUL.FTZ R31, R31, c[0x0][0x1b8] ;  /* 0x00006e001f1f7a20 */ /* 0x000fe20000410000 */
[----:B------:R-:W-:Y:S02]  /*0d10*/  F2FP.PACK_AB R32, R32, R9 ;  /* 0x000000092020723e */ /* 0x000fe400000000ff */
[----:B------:R-:W-:Y:S01]  /*0d20*/  STS [R14+0x9000], R23 ;  /* 0x009000170e007388 */ /* 0x000fe20000000800 */
[----:B------:R-:W-:-:S03]  /*0d30*/  FMUL.FTZ R10, R33, c[0x0][0x1b8] ;  /* 0x00006e00210a7a20 */ /* 0x000fc60000410000 */
[----:B------:R-:W-:Y:S02]  /*0d40*/  STS [R14+0x9100], R24 ;  /* 0x009100180e007388 */ /* 0x000fe40000000800 */
[----:B------:R-:W-:Y:S02]  /*0d50*/  F2FP.PACK_AB R31, R10, R31 ;  /* 0x0000001f0a1f723e */ /* 0x000fe400000000ff */
[----:B------:R-:W-:Y:S04]  /*0d60*/  STS [R14+0x8800], R21 ;  /* 0x008800150e007388 */ /* 0x000fe80000000800 */
[----:B------:R-:W-:Y:S04]  /*0d70*/  STS [R14+0x8900], R22 ;  /* 0x008900160e007388 */ /* 0x000fe80000000800 */
[----:B------:R-:W-:Y:S04]  /*0d80*/  STS [R14+0x9800], R25 ;  /* 0x009800190e007388 */ /* 0x000fe80000000800 */
[----:B------:R-:W-:Y:S04]  /*0d90*/  STS [R14+0x9900], R13 ;  /* 0x0099000d0e007388 */ /* 0x000fe80000000800 */
[----:B------:R-:W-:Y:S04]  /*0da0*/  STS [R14+0xa000], R19 ;  /* 0x00a000130e007388 */ /* 0x000fe80000000800 */
[----:B------:R0:W-:Y:S04]  /*0db0*/  STS [R14+0xa100], R12 ;  /* 0x00a1000c0e007388 */ /* 0x0001e80000000800 */
[----:B------:R1:W-:Y:S04]  /*0dc0*/  STS [R14+0xb000], R5 ;  /* 0x00b000050e007388 */ /* 0x0003e80000000800 */
[----:B------:R2:W-:Y:S01]  /*0dd0*/  STS [R14+0xb100], R7 ;  /* 0x00b100070e007388 */ /* 0x0005e20000000800 */
[----:B0-----:R-:W-:-:S03]  /*0de0*/  IADD3 R12, R39, 0x20, RZ ;  /* 0x00000020270c7810 */ /* 0x001fc60007ffe0ff */
[----:B------:R-:W-:Y:S01]  /*0df0*/  STS [R14+0xa800], R18 ;  /* 0x00a800120e007388 */ /* 0x000fe20000000800 */
[----:B-1----:R-:W-:-:S03]  /*0e00*/  SHF.R.S32.HI R5, RZ, 0x1f, R4 ;  /* 0x0000001fff057819 */ /* 0x002fc60000011404 */
[----:B------:R-:W-:Y:S01]  /*0e10*/  STS [R14+0xa900], R17 ;  /* 0x00a900110e007388 */ /* 0x000fe20000000800 */
[----:B------:R-:W-:Y:S02]  /*0e20*/  ISETP.GE.OR P2, PT, R12, R40, P0 ;  /* 0x000000280c00720c */ /* 0x000fe40000746670 */
[----:B--2---:R-:W-:Y:S01]  /*0e30*/  IADD3 R7, R39, 0x40, RZ ;  /* 0x0000004027077810 */ /* 0x004fe20007ffe0ff */
[----:B------:R-:W-:Y:S01]  /*0e40*/  STS [R14+0xb800], R32 ;  /* 0x00b800200e007388 */ /* 0x000fe20000000800 */
[----:B------:R-:W-:Y:S02]  /*0e50*/  CS2R R12, SRZ ;  /* 0x00000000000c7805 */ /* 0x000fe4000001ff00 */
[--C-:B------:R-:W-:Y:S01]  /*0e60*/  @P1 SHF.R.S32.HI R13, RZ, 0x1f, R38.reuse ;  /* 0x0000001fff0d1819 */ /* 0x100fe20000011426 */
[----:B------:R0:W-:Y:S01]  /*0e70*/  STS [R14+0xb900], R31 ;  /* 0x00b9001f0e007388 */ /* 0x0001e20000000800 */
[----:B------:R-:W-:-:S03]  /*0e80*/  @P1 IMAD.MOV.U32 R12, RZ, RZ, R38 ;  /* 0x000000ffff0c1224 */ /* 0x000fc600078e0026 */
[----:B------:R-:W-:Y:S01]  /*0e90*/  BAR.SYNC.DEFER_BLOCKING 0x0 ;  /* 0x0000000000007b1d */ /* 0x000fe20000010000 */
[----:B------:R-:W-:Y:S01]  /*0ea0*/  ISETP.GE.OR P3, PT, R7, R40, P0 ;  /* 0x000000280700720c */ /* 0x000fe20000766670 */
[----:B------:R-:W-:Y:S02]  /*0eb0*/  IMAD R7, R2, c[0x0][0x1b0], RZ ;  /* 0x00006c0002077a24 */ /* 0x000fe400078e02ff */
[----:B0-----:R-:W-:Y:S01]  /*0ec0*/  IMAD.WIDE.U32 R14, R0, c[0x0][0x1a8], R4 ;  /* 0x00006a00000e7a25 */ /* 0x001fe200078e0004 */
[C---:B------:R-:W-:Y:S02]  /*0ed0*/  IADD3 R0, R39.reuse, 0x60, RZ ;  /* 0x0000006027007810 */ /* 0x040fe40007ffe0ff */
[----:B------:R-:W-:Y:S01]  /*0ee0*/  IADD3 R4, P4, R39, R12, RZ ;  /* 0x0000000c27047210 */ /* 0x000fe20007f9e0ff */
[----:B------:R-:W-:Y:S01]  /*0ef0*/  IMAD.IADD R15, R15, 0x1, R37 ;  /* 0x000000010f0f7824 */ /* 0x000fe200078e0225 */
[-C--:B------:R-:W-:Y:S01]  /*0f00*/  ISETP.GE.OR P1, PT, R0, R40.reuse, P0 ;  /* 0x000000280000720c */ /* 0x080fe20000726670 */
[C---:B------:R-:W-:Y:S01]  /*0f10*/  IMAD R7, R36.reuse, c[0x0][0x1b4], R7 ;  /* 0x00006d0024077a24 */ /* 0x040fe200078e0207 */
[C---:B------:R-:W-:Y:S01]  /*0f20*/  ISETP.GE.OR P0, PT, R39.reuse, R40, P0 ;  /* 0x000000282700720c */ /* 0x040fe20000706670 */
[----:B------:R-:W-:Y:S01]  /*0f30*/  IMAD.WIDE.U32 R36, R36, c[0x0][0x1b0], R14 ;  /* 0x00006c0024247a25 */ /* 0x000fe200078e000e */
[----:B------:R-:W-:-:S02]  /*0f40*/  LEA.HI.X.SX32 R5, R39, R13, 0x1, P4 ;  /* 0x0000000d27057211 */ /* 0x000fc400020f0eff */
[----:B------:R-:W-:-:S03]  /*0f50*/  LEA R12, R47, 0x8000, 0x1 ;  /* 0x000080002f0c7811 */ /* 0x000fc600078e08ff */
[----:B------:R-:W-:Y:S01]  /*0f60*/  IMAD.WIDE R2, R3, 0x80, R4 ;  /* 0x0000008003027825 */ /* 0x000fe200078e0204 */
[----:B------:R0:W1:Y:S03]  /*0f70*/  LDS.128 R8, [R6+0x8c00] ;  /* 0x008c000006087984 */ /* 0x0000660000000c00 */
[----:B------:R-:W-:Y:S02]  /*0f80*/  IMAD.IADD R5, R37, 0x1, R7 ;  /* 0x0000000125057824 */ /* 0x000fe400078e0207 */
[----:B------:R-:W-:Y:S05]  /*0f90*/  @P0 BRA `(.L_x_1746) ;  /* 0x0000009000000947 */ /* 0x000fea0003800000 */
[----:B------:R-:W2:Y:S01]  /*0fa0*/  LDS.128 R12, [R12] ;  /* 0x000000000c0c7984 */ /* 0x000ea20000000c00 */
[----:B------:R-:W-:Y:S01]  /*0fb0*/  MOV R4, R36 ;  /* 0x0000002400047202 */ /* 0x000fe20000000f00 */
[----:B------:R-:W-:-:S04]  /*0fc0*/  IMAD R7, R3, c[0x0][0x1a0], RZ ;  /* 0x0000680003077a24 */ /* 0x000fc800078e02ff */
[----:B------:R-:W-:-:S04]  /*0fd0*/  IMAD.WIDE.U32 R16, R2, c[0x0][0x1a0], R4 ;  /* 0x0000680002107a25 */ /* 0x000fc800078e0004 */
[----:B------:R-:W-:Y:S01]  /*0fe0*/  IMAD R7, R2, c[0x0][0x1a4], R7 ;  /* 0x0000690002077a24 */ /* 0x000fe200078e0207 */
[----:B------:R-:W-:-:S03]  /*0ff0*/  LEA R18, P0, R16, c[0x0][0x188], 0x1 ;  /* 0x0000620010127a11 */ /* 0x000fc600078008ff */
[----:B------:R-:W-:-:S05]  /*1000*/  IMAD.IADD R7, R17, 0x1, R7 ;  /* 0x0000000111077824 */ /* 0x000fca00078e0207 */
[----:B------:R-:W-:-:S05]  /*1010*/  LEA.HI.X R19, R16, c[0x0][0x18c], R7, 0x1, P0 ;  /* 0x0000630010137a11 */ /* 0x000fca00000f0c07 */
[----:B--2---:R2:W-:Y:S02]  /*1020*/  STG.E.128 [R18.64], R12 ;  /* 0x0000000c12007986 */ /* 0x0045e4000c101d04 */
.L_x_1746:
[----:B------:R-:W-:Y:S05]  /*1030*/  BSYNC B0 ;  /* 0x0000000000007941 */ /* 0x000fea0003800000 */
.L_x_1745:
[----:B--2---:R2:W3:Y:S01]  /*1040*/  LDS.128 R12, [R6+0x8400] ;  /* 0x00840000060c7984 */ /* 0x0044e20000000c00 */
[----:B------:R-:W-:Y:S01]  /*1050*/  BSSY B0, `(.L_x_1747) ;  /* 0x000000d000007945 */ /* 0x000fe20003800000 */
[----:B------:R-:W-:Y:S05]  /*1060*/  @P2 BRA `(.L_x_1748) ;  /* 0x000000b000002947 */ /* 0x000fea0003800000 */
        /* <DEDUP_REMOVED lines=10> */
[----:B---3--:R3:W-:Y:S02]  /*1110*/  STG.E.128 [R18.64], R12 ;  /* 0x0000000c12007986 */ /* 0x0087e4000c101d04 */
.L_x_1748:
[----:B------:R-:W-:Y:S05]  /*1120*/  BSYNC B0 ;  /* 0x0000000000007941 */ /* 0x000fea0003800000 */
.L_x_1747:
[----:B---3--:R3:W4:Y:S01]  /*1130*/  LDS.128 R12, [R6+0x8800] ;  /* 0x00880000060c7984 */ /* 0x0087220000000c00 */
[----:B------:R-:W-:Y:S01]  /*1140*/  BSSY B0, `(.L_x_1749) ;  /* 0x000000d000007945 */ /* 0x000fe20003800000 */
[----:B------:R-:W-:Y:S05]  /*1150*/  @P3 BRA `(.L_x_1750) ;  /* 0x000000b000003947 */ /* 0x000fea0003800000 */
[----:B------:R-:W-:Y:S01]  /*1160*/  IADD3 R17, P0, R2, 0x40, RZ ;  /* 0x0000004002117810 */ /* 0x000fe20007f1e0ff */
[----:B0-23--:R-:W-:Y:S01]  /*1170*/  IMAD.MOV.U32 R6, RZ, RZ, R36 ;  /* 0x000000ffff067224 */ /* 0x00dfe200078e0024 */
[----:B------:R-:W-:-:S03]  /*1180*/  MOV R7, R5 ;  /* 0x0000000500077202 */ /* 0x000fc60000000f00 */
[----:B------:R-:W-:Y:S02]  /*1190*/  IMAD.X R0, RZ, RZ, R3, P0 ;  /* 0x000000ffff007224 */ /* 0x000fe400000e0603 */
[----:B------:R-:W-:-:S04]  /*11a0*/  IMAD.WIDE.U32 R6, R17, c[0x0][0x1a0], R6 ;  /* 0x0000680011067a25 */ /* 0x000fc800078e0006 */
[----:B------:R-:W-:Y:S01]  /*11b0*/  IMAD R0, R0, c[0x0][0x1a0], RZ ;  /* 0x0000680000007a24 */ /* 0x000fe200078e02ff */
[----:B------:R-:W-:-:S03]  /*11c0*/  LEA R16, P0, R6, c[0x0][0x188], 0x1 ;  /* 0x0000620006107a11 */ /* 0x000fc600078008ff */
[----:B------:R-:W-:-:S04]  /*11d0*/  IMAD R17, R17, c[0x0][0x1a4], R0 ;  /* 0x0000690011117a24 */ /* 0x000fc800078e0200 */
[----:B------:R-:W-:-:S05]  /*11e0*/  IMAD.IADD R7, R7, 0x1, R17 ;  /* 0x0000000107077824 */ /* 0x000fca00078e0211 */
[----:B------:R-:W-:-:S05]  /*11f0*/  LEA.HI.X R17, R6, c[0x0][0x18c], R7, 0x1, P0 ;  /* 0x0000630006117a11 */ /* 0x000fca00000f0c07 */
[----:B----4-:R0:W-:Y:S02]  /*1200*/  STG.E.128 [R16.64], R12 ;  /* 0x0000000c10007986 */ /* 0x0101e4000c101d04 */
.L_x_1750:
[----:B------:R-:W-:Y:S05]  /*1210*/  BSYNC B0 ;  /* 0x0000000000007941 */ /* 0x000fea0003800000 */
.L_x_1749:
[----:B------:R-:W-:Y:S05]  /*1220*/  @P1 EXIT ;  /* 0x000000000000194d */ /* 0x000fea0003800000 */
[----:B------:R-:W-:-:S05]  /*1230*/  IADD3 R7, P0, R2, 0x60, RZ ;  /* 0x0000006002077810 */ /* 0x000fca0007f1e0ff */
[----:B------:R-:W-:Y:S02]  /*1240*/  IMAD.X R2, RZ, RZ, R3, P0 ;  /* 0x000000ffff027224 */ /* 0x000fe400000e0603 */
[----:B------:R-:W-:Y:S02]  /*1250*/  IMAD.MOV.U32 R3, RZ, RZ, R5 ;  /* 0x000000ffff037224 */ /* 0x000fe400078e0005 */
[----:B------:R-:W-:Y:S02]  /*1260*/  IMAD R0, R2, c[0x0][0x1a0], RZ ;  /* 0x0000680002007a24 */ /* 0x000fe400078e02ff */
[----:B------:R-:W-:-:S04]  /*1270*/  IMAD.MOV.U32 R2, RZ, RZ, R36 ;  /* 0x000000ffff027224 */ /* 0x000fc800078e0024 */
[----:B------:R-:W-:-:S04]  /*1280*/  IMAD.WIDE.U32 R2, R7, c[0x0][0x1a0], R2 ;  /* 0x0000680007027a25 */ /* 0x000fc800078e0002 */
[----:B------:R-:W-:Y:S01]  /*1290*/  IMAD R7, R7, c[0x0][0x1a4], R0 ;  /* 0x0000690007077a24 */ /* 0x000fe200078e0200 */
[----:B------:R-:W-:-:S03]  /*12a0*/  LEA R4, P0, R2, c[0x0][0x188], 0x1 ;  /* 0x0000620002047a11 */ /* 0x000fc600078008ff */
[----:B------:R-:W-:-:S05]  /*12b0*/  IMAD.IADD R3, R3, 0x1, R7 ;  /* 0x0000000103037824 */ /* 0x000fca00078e0207 */
[----:B------:R-:W-:-:S05]  /*12c0*/  LEA.HI.X R5, R2, c[0x0][0x18c], R3, 0x1, P0 ;  /* 0x0000630002057a11 */ /* 0x000fca00000f0c03 */
[----:B-1----:R-:W-:Y:S01]  /*12d0*/  STG.E.128 [R4.64], R8 ;  /* 0x0000000804007986 */ /* 0x002fe2000c101d04 */
[----:B------:R-:W-:Y:S05]  /*12e0*/  EXIT ;  /* 0x000000000000794d */ /* 0x000fea0003800000 */
.L_x_1751:
        /* <DEDUP_REMOVED lines=9> */
.L_x_1854:


//--------------------- .text._ZN7cutlass13device_kernelIN5flash19enable_sm80_to_sm89INS1_16FlashAttnBwdSm80INS1_25CollectiveMainloopBwdSm80ILi2ELi2EN4cute5tupleIJNS5_1CILi128EEES8_NS7_ILi64EEEEEENS_6half_tEfNS_4arch4Sm80ELb1ELb0ELb0ELb1ELb1ELb0ELb0ELb0ELi2ELi4ELi4ELi4ELb0EEENS1_24CollectiveEpilogueBwdGQAISA_fSD_Li256ELb1ELb1EEENS1_25SingleTileBwdLPTSchedulerILb1ELi128ELb1EEEEEEEEEvNT_6ParamsE --------------------------
	.section	.text._ZN7cutlass13device_kernelIN5flash19enable_sm80_to_sm89INS1_16FlashAttnBwdSm80INS1_25CollectiveMainloopBwdSm80ILi2ELi2EN4cute5tupleIJNS5_1CILi128EEES8_NS7_ILi64EEEEEENS_6half_tEfNS_4arch4Sm80ELb1ELb0ELb0ELb1ELb1ELb0ELb0ELb0ELi2ELi4ELi4ELi4ELb0EEENS1_24CollectiveEpilogueBwdGQAISA_fSD_Li256ELb1ELb1EEENS1_25SingleTileBwdLPTSchedulerILb1ELi128ELb1EEEEEEEEEvNT_6ParamsE,"ax",@progbits
	.sectioninfo	@"SHI_REGISTERS=255"
	.align	128
.text._ZN7cutlass13device_kernelIN5flash19enable_sm80_to_sm89INS1_16FlashAttnBwdSm80INS1_25CollectiveMainloopBwdSm80ILi2ELi2EN4cute5tupleIJNS5_1CILi128EEES8_NS7_ILi64EEEEEENS_6half_tEfNS_4arch4Sm80ELb1ELb0ELb0ELb1ELb1ELb0ELb0ELb0ELi2ELi4ELi4ELi4ELb0EEENS1_24CollectiveEpilogueBwdGQAISA_fSD_Li256ELb1ELb1EEENS1_25SingleTileBwdLPTSchedulerILb1ELi128ELb1EEEEEEEEEvNT_6ParamsE:
        .type           _ZN7cutlass13device_kernelIN5flash19enable_sm80_to_sm89INS1_16FlashAttnBwdSm80INS1_25CollectiveMainloopBwdSm80ILi2ELi2EN4cute5tupleIJNS5_1CILi128EEES8_NS7_ILi64EEEEEENS_6half_tEfNS_4arch4Sm80ELb1ELb0ELb0ELb1ELb1ELb0ELb0ELb0ELi2ELi4ELi4ELi4ELb0EEENS1_24CollectiveEpilogueBwdGQAISA_fSD_Li256ELb1ELb1EEENS1_25SingleTileBwdLPTSchedulerILb1ELi128ELb1EEEEEEEEEvNT_6ParamsE,@function
        .size           _ZN7cutlass13device_kernelIN5flash19enable_sm80_to_sm89INS1_16FlashAttnBwdSm80INS1_25CollectiveMainloopBwdSm80ILi2ELi2EN4cute5tupleIJNS5_1CILi128EEES8_NS7_ILi64EEEEEENS_6half_tEfNS_4arch4Sm80ELb1ELb0ELb0ELb1ELb1ELb0ELb0ELb0ELi2ELi4ELi4ELi4ELb0EEENS1_24CollectiveEpilogueBwdGQAISA_fSD_Li256ELb1ELb1EEENS1_25SingleTileBwdLPTSchedulerILb1ELi128ELb1EEEEEEEEEvNT_6ParamsE,(.L_x_1855 - _ZN7cutlass13device_kernelIN5flash19enable_sm80_to_sm89INS1_16FlashAttnBwdSm80INS1_25CollectiveMainloopBwdSm80ILi2ELi2EN4cute5tupleIJNS5_1CILi128EEES8_NS7_ILi64EEEEEENS_6half_tEfNS_4arch4Sm80ELb1ELb0ELb0ELb1ELb1ELb0ELb0ELb0ELi2ELi4ELi4ELi4ELb0EEENS1_24CollectiveEpilogueBwdGQAISA_fSD_Li256ELb1ELb1EEENS1_25SingleTileBwdLPTSchedulerILb1ELi128ELb1EEEEEEEEEvNT_6ParamsE)
        .other          _ZN7cutlass13device_kernelIN5flash19enable_sm80_to_sm89INS1_16FlashAttnBwdSm80INS1_25CollectiveMainloopBwdSm80ILi2ELi2EN4cute5tupleIJNS5_1CILi128EEES8_NS7_ILi64EEEEEENS_6half_tEfNS_4arch4Sm80ELb1ELb0ELb0ELb1ELb1ELb0ELb0ELb0ELi2ELi4ELi4ELi4ELb0EEENS1_24CollectiveEpilogueBwdGQAISA_fSD_Li256ELb1ELb1EEENS1_25SingleTileBwdLPTSchedulerILb1ELi128ELb1EEEEEEEEEvNT_6ParamsE,@"STO_CUDA_ENTRY STV_DEFAULT"
_ZN7cutlass13device_kernelIN5flash19enable_sm80_to_sm89INS1_16FlashAttnBwdSm80INS1_25CollectiveMainloopBwdSm80ILi2ELi2EN4cute5tupleIJNS5_1CILi128EEES8_NS7_ILi64EEEEEENS_6half_tEfNS_4arch4Sm80ELb1ELb0ELb0ELb1ELb1ELb0ELb0ELb0ELi2ELi4ELi4ELi4ELb0EEENS1_24CollectiveEpilogueBwdGQAISA_fSD_Li256ELb1ELb1EEENS1_25SingleTileBwdLPTSchedulerILb1ELi128ELb1EEEEEEEEEvNT_6ParamsE:
        /* <DEDUP_REMOVED lines=30> */
.L_x_1753:
[----:B------:R-:W-:Y:S02]  /*01e0*/  ULDC UR7, c[0x0][0x3b4] ;  /* 0x0000ed0000077ab9 */ /* 0x000fe40000000800 */
[----:B------:R-:W-:Y:S02]  /*01f0*/  UISETP.NE.AND UP0, UPT, UR7, 0x1, UPT ;  /* 0x000000010700788c */ /* 0x000fe4000bf05270 */
[----:B------:R-:W-:Y:S02]  /*0200*/  ULDC.64 UR4, c[0x0][0x3b8] ;  /* 0x0000ee0000047ab9 */ /* 0x000fe40000000a00 */
[----:B------:R-:W-:Y:S02]  /*0210*/  UIMAD.WIDE.U32 UR10, UR6, UR4, URZ ;  /* 0x00000004060a72a5 */ /* 0x000fe4000f8e003f */
[----:B------:R-:W-:-:S05]  /*0220*/  UMOV UR8, UR6 ;  /* 0x0000000600087c82 */ /* 0x000fca0008000000 */
[----:B------:R-:W-:-:S04]  /*0230*/  @UP0 USHF.R.U32.HI UR8, URZ, UR5, UR11 ;  /* 0x000000053f080299 */ /* 0x000fc8000801160b */
[----:B------:R-:W-:-:S04]  /*0240*/  UIMAD UR7, UR8, UR7, URZ ;  /* 0x00000007080772a4 */ /* 0x000fc8000f8e023f */
.L_x_1754:
        /* <DEDUP_REMOVED lines=22> */
.L_x_1755:
        /* <DEDUP_REMOVED lines=14> */
.L_x_1757:
[----:B------:R-:W-:Y:S02]  /*0490*/  ULDC UR5, c[0x0][0x3dc] ;  /* 0x0000f70000057ab9 */ /* 0x000fe40000000800 */
.L_x_1756:
        /* <DEDUP_REMOVED lines=9> */
.L_x_1752:
        /* <DEDUP_REMOVED lines=21> */
.L_x_1759:
[----:B------:R-:W-:Y:S02]  /*0680*/  ULDC UR7, c[0x0][0x3b4] ;  /* 0x0000ed0000077ab9 */ /* 0x000fe40000000800 */
[----:B------:R-:W-:Y:S02]  /*0690*/  UISETP.NE.AND UP0, UPT, UR7, 0x1, UPT ;  /* 0x000000010700788c */ /* 0x000fe4000bf05270 */
[----:B------:R-:W-:Y:S02]  /*06a0*/  ULDC.64 UR4, c[0x0][0x3b8] ;  /* 0x0000ee0000047ab9 */ /* 0x000fe40000000a00 */
[----:B------:R-:W-:Y:S02]  /*06b0*/  UIMAD.WIDE.U32 UR10, UR6, UR4, URZ ;  /* 0x00000004060a72a5 */ /* 0x000fe4000f8e003f */
[----:B------:R-:W-:-:S05]  /*06c0*/  UMOV UR8, UR6 ;  /* 0x0000000600087c82 */ /* 0x000fca0008000000 */
[----:B------:R-:W-:-:S04]  /*06d0*/  @UP0 USHF.R.U32.HI UR8, URZ, UR5, UR11 ;  /* 0x000000053f080299 */ /* 0x000fc8000801160b */
[----:B------:R-:W-:-:S04]  /*06e0*/  UIMAD UR7, UR8, UR7, URZ ;  /* 0x00000007080772a4 */ /* 0x000fc8000f8e023f */
.L_x_1760:
        /* <DEDUP_REMOVED lines=22> */
.L_x_1761:
        /* <DEDUP_REMOVED lines=14> */
.L_x_1763:
[----:B------:R-:W-:Y:S02]  /*0930*/  ULDC UR5, c[0x0][0x3dc] ;  /* 0x0000f70000057ab9 */ /* 0x000fe40000000800 */
.L_x_1762:
        /* <DEDUP_REMOVED lines=8> */
.L_x_1758:
[----:B------:R-:W-:-:S13]  /*09c0*/  ISETP.LE.AND P0, PT, RZ, UR11, PT ;  /* 0x0000000bff007c0c */ /* 0x000fda000bf03270 */
[----:B------:R-:W-:Y:S05]  /*09d0*/  @!P0 EXIT ;  /* 0x000000000000894d */ /* 0x000fea0003800000 */
[----:B------:R-:W-:Y:S02]  /*09e0*/  ULDC.64 UR4, c[0x0][0x2c8] ;  /* 0x0000b20000047ab9 */ /* 0x000fe40000000a00 */
[----:B------:R-:W-:Y:S02]  /*09f0*/  UISETP.NE.U32.AND UP2, UPT, URZ, UR4, UPT ;  /* 0x000000043f00728c */ /* 0x000fe4000bf45070 */
[----:B------:R-:W-:Y:S02]  /*0a00*/  ULDC.64 UR6, c[0x0][0x2d0] ;  /* 0x0000b40000067ab9 */ /* 0x000fe40000000a00 */
[----:B------:R-:W-:Y:S02]  /*0a10*/  UISETP.NE.AND.EX UP2, UPT, URZ, UR5, UPT, UP2 ;  /* 0x000000053f00728c */ /* 0x000fe4000bf45320 */
[----:B------:R-:W-:Y:S02]  /*0a20*/  UISETP.NE.U32.AND UP1, UPT, URZ, UR6, UPT ;  /* 0x000000063f00728c */ /* 0x000fe4000bf25070 */
[----:B------:R-:W-:-:S02]  /*0a30*/  UMOV UR4, 0x4 ;  /* 0x0000000400047882 */ /* 0x000fc40000000000 */
[----:B------:R-:W-:Y:S01]  /*0a40*/  ULDC.64 UR8, c[0x0][0x2c8] ;  /* 0x0000b20000087ab9 */ /* 0x000fe20000000a00 */
[----:B------:R-:W-:Y:S01]  /*0a50*/  PLOP3.LUT P2, PT, PT, PT, UP2, 0x80, 0x0 ;  /* 0x000000000000781c */ /* 0x000fe20003f4f028 */
[----:B------:R-:W-:Y:S02]  /*0a60*/  UIMAD.WIDE UR8, UR11, UR4, UR8 ;  /* 0x000000040b0872a5 */ /* 0x000fe4000f8e0208 */
[----:B------:R-:W-:Y:S02]  /*0a70*/  UISETP.NE.AND.EX UP1, UPT, URZ, UR7, UPT, UP1 ;  /* 0x000000073f00728c */ /* 0x000fe4000bf25310 */
[----:B------:R-:W-:Y:S02]  /*0a80*/  ULDC.64 UR14, c[0x0][0x2d0] ;  /* 0x0000b400000e7ab9 */ /* 0x000fe40000000a00 */
[----:B------:R-:W-:Y:S01]  /*0a90*/  IMAD.U32 R8, RZ, RZ, UR8 ;  /* 0x00000008ff087e24 */ /* 0x000fe2000f8e00ff */
[----:B------:R-:W-:Y:S01]  /*0aa0*/  UIMAD.WIDE UR14, UR11, UR4, UR14 ;  /* 0x000000040b0e72a5 */ /* 0x000fe2000f8e020e */
[----:B------:R-:W-:Y:S01]  /*0ab0*/  IMAD.U32 R9, RZ, RZ, UR9 ;  /* 0x00000009ff097e24 */ /* 0x000fe2000f8e00ff */
[----:B------:R-:W-:Y:S01]  /*0ac0*/  PLOP3.LUT P1, PT, PT, PT, UP1, 0x80, 0x0 ;  /* 0x000000000000781c */ /* 0x000fe20003f2f018 */
[----:B------:R-:W-:-:S02]  /*0ad0*/  ULDC.64 UR6, c[0x0][0x2d8] ;  /* 0x0000b60000067ab9 */ /* 0x000fc40000000a00 */
[----:B------:R-:W-:Y:S01]  /*0ae0*/  UISETP.NE.U32.AND UP0, UPT, URZ, UR6, UPT ;  /* 0x000000063f00728c */ /* 0x000fe2000bf05070 */
[----:B------:R-:W2:Y:S01]  /*0af0*/  @P2 LDG.E R0, [R8.64] ;  /* 0x0000001208002981 */ /* 0x000ea2000c1e1900 */
[----:B------:R-:W-:Y:S01]  /*0b00*/  MOV R2, UR14 ;  /* 0x0000000e00027c02 */ /* 0x000fe20008000f00 */
[----:B------:R-:W-:Y:S01]  /*0b10*/  IMAD.U32 R3, RZ, RZ, UR15 ;  /* 0x0000000fff037e24 */ /* 0x000fe2000f8e00ff */
[----:B------:R-:W-:Y:S01]  /*0b20*/  UISETP.NE.AND.EX UP0, UPT, URZ, UR7, UPT, UP0 ;  /* 0x000000073f00728c */ /* 0x000fe2000bf05300 */
[----:B------:R-:W3:Y:S02]  /*0b30*/  @P2 LDG.E R5, [R8.64] ;  /* 0x0000001208052981 */ /* 0x000ee4000c1e1900 */
[----:B------:R-:W-:-:S03]  /*0b40*/  ULDC.64 UR6, c[0x0][0x2d8] ;  /* 0x0000b60000067ab9 */ /* 0x000fc60000000a00 */
[----:B------:R-:W4:Y:S01]  /*0b50*/  @P1 LDG.E R4, [R2.64] ;  /* 0x0000001202041981 */ /* 0x000f22000c1e1900 */
[----:B------:R-:W-:-:S04]  /*0b60*/  PLOP3.LUT P0, PT, PT, PT, UP0, 0x80, 0x0 ;  /* 0x000000000000781c */ /* 0x000fc80003f0f008 */
[----:B------:R-:W-:-:S06]  /*0b70*/  @UP0 UIMAD.WIDE UR6, UR11, UR4, UR6 ;  /* 0x000000040b0602a5 */ /* 0x000fcc000f8e0206 */
[----:B------:R-:W-:Y:S01]  /*0b80*/  MOV R6, UR6 ;  /* 0x0000000600067c02 */ /* 0x000fe20008000f00 */
[----:B------:R-:W-:-:S05]  /*0b90*/  IMAD.U32 R7, RZ, RZ, UR7 ;  /* 0x00000007ff077e24 */ /* 0x000fca000f8e00ff */
[----:B------:R-:W5:Y:S01]  /*0ba0*/  @P0 LDG.E R6, [R6.64] ;  /* 0x0000001206060981 */ /* 0x000f62000c1e1900 */
[----:B------:R-:W-:Y:S02]  /*0bb0*/  ULDC UR10, c[0x0][0x168] ;  /* 0x00005a00000a7ab9 */ /* 0x000fe40000000800 */
[----:B------:R-:W-:Y:S02]  /*0bc0*/  UMOV UR17, URZ ;  /* 0x0000003f00117c82 */ /* 0x000fe40008000000 */
[----:B------:R-:W-:Y:S02]  /*0bd0*/  UMOV UR30, URZ ;  /* 0x0000003f001e7c82 */ /* 0x000fe40008000000 */
[----:B------:R-:W-:Y:S02]  /*0be0*/  UMOV UR31, URZ ;  /* 0x0000003f001f7c82 */ /* 0x000fe40008000000 */
[----:B------:R-:W-:Y:S02]  /*0bf0*/  UMOV UR20, URZ ;  /* 0x0000003f00147c82 */ /* 0x000fe40008000000 */
[----:B------:R-:W-:Y:S01]  /*0c00*/  UMOV UR21, URZ ;  /* 0x0000003f00157c82 */ /* 0x000fe20008000000 */
[----:B--2---:R-:W1:Y:S08]  /*0c10*/  @P2 R2UR UR5, R0 ;  /* 0x00000000000523c2 */ /* 0x004e7000000e0000 */
[----:B---3--:R-:W2:Y:S08]  /*0c20*/  @P2 R2UR UR8, R5 ;  /* 0x00000000050823c2 */ /* 0x008eb000000e0000 */
[----:B----4-:R-:W3:Y:S01]  /*0c30*/  @P1 R2UR UR7, R4 ;  /* 0x00000000040713c2 */ /* 0x010ee200000e0000 */
[----:B-1----:R-:W-:-:S04]  /*0c40*/  @UP2 ULEA UR5, UR11, UR5, 0x7 ;  /* 0x000000050b052291 */ /* 0x002fc8000f8e383f */
[----:B------:R-:W-:-:S04]  /*0c50*/  @UP2 USHF.R.S32.HI UR9, URZ, 0x1f, UR5 ;  /* 0x0000001f3f092899 */ /* 0x000fc80008011405 */
[----:B------:R-:W-:Y:S02]  /*0c60*/  @UP2 ULEA.HI UR9, UR9, UR5, URZ, 0x7 ;  /* 0x0000000509092291 */ /* 0x000fe4000f8f383f */
[----:B--2---:R-:W-:Y:S02]  /*0c70*/  @UP2 USHF.R.S32.HI UR6, URZ, 0x1f, UR8 ;  /* 0x0000001f3f062899 */ /* 0x004fe40008011408 */
[----:B---3--:R-:W-:Y:S01]  /*0c80*/  @UP1 USHF.R.S32.HI UR5, URZ, 0x1f, UR7 ;  /* 0x0000001f3f051899 */ /* 0x008fe20008011407 */
[----:B-----5:R1:W2:Y:S01]  /*0c90*/  @P0 R2UR UR10, R6 ;  /* 0x00000000060a03c2 */ /* 0x0202a200000e0000 */
[----:B------:R-:W-:Y:S02]  /*0ca0*/  @UP2 ULOP3.LUT UR17, UR9, 0xffffff80, URZ, 0xc0, !UPT ;  /* 0xffffff8009112892 */ /* 0x000fe4000f8ec03f */
[----:B------:R-:W-:Y:S02]  /*0cb0*/  @UP2 UMOV UR20, UR8 ;  /* 0x0000000800142c82 */ /* 0x000fe40008000000 */
[----:B------:R-:W-:-:S02]  /*0cc0*/  ULDC UR9, c[0x0][0x198] ;  /* 0x0000660000097ab9 */ /* 0x000fc40000000800 */
[----:B------:R-:W-:Y:S02]  /*0cd0*/  @UP2 UMOV UR21, UR6 ;  /* 0x0000000600152c82 */ /* 0x000fe40008000000 */
[----:B------:R-:W-:Y:S02]  /*0ce0*/  @UP1 UMOV UR30, UR7 ;  /* 0x00000007001e1c82 */ /* 0x000fe40008000000 */
[----:B------:R-:W-:Y:S01]  /*0cf0*/  @UP1 UMOV UR31, UR5 ;  /* 0x00000005001f1c82 */ /* 0x000fe20008000000 */
[----:B------:R-:W-:Y:S05]  /*0d00*/  @P0 BRA `(.L_x_1764) ;  /* 0x0000006000000947 */ /* 0x000fea0003800000 */
[----:B------:R-:W-:Y:S05]  /*0d10*/  @!P2 BRA `(.L_x_1764) ;  /* 0x000000500000a947 */ /* 0x000fea0003800000 */
[----:B------:R-:W3:Y:S04]  /*0d20*/  LDG.E R4, [R8.64] ;  /* 0x0000001208047981 */ /* 0x000ee8000c1e1900 */
[----:B------:R-:W4:Y:S01]  /*0d30*/  LDG.E R0, [R8.64+0x4] ;  /* 0x0000041208007981 */ /* 0x000f22000c1e1900 */
[----:B--23--:R-:W2:Y:S08]  /*0d40*/  R2UR UR10, R4 ;  /* 0x00000000040a73c2 */ /* 0x00ceb000000e0000 */
[----:B----4-:R-:W2:Y:S02]  /*0d50*/  R2UR UR5, R0 ;  /* 0x00000000000573c2 */ /* 0x010ea400000e0000 */
[----:B--2---:R-:W-:-:S06]  /*0d60*/  UIADD3 UR10, -UR10, UR5, URZ ;  /* 0x000000050a0a7290 */ /* 0x004fcc000fffe13f */
.L_x_1764:
[----:B------:R-:W-:-:S04]  /*0d70*/  ISETP.NE.U32.AND P0, PT, RZ, c[0x0][0x2e0], PT ;  /* 0x0000b800ff007a0c */ /* 0x000fc80003f05070 */
[----:B------:R-:W-:-:S13]  /*0d80*/  ISETP.NE.AND.EX P0, PT, RZ, c[0x0][0x2e4], PT, P0 ;  /* 0x0000b900ff007a0c */ /* 0x000fda0003f05300 */
[----:B------:R-:W-:Y:S05]  /*0d90*/  @!P0 BRA `(.L_x_1765) ;  /* 0x0000007000008947 */ /* 0x000fea0003800000 */
[----:B------:R-:W-:Y:S02]  /*0da0*/  ULDC.64 UR6, c[0x0][0x2e0] ;  /* 0x0000b80000067ab9 */ /* 0x000fe40000000a00 */
[----:B------:R-:W-:-:S06]  /*0db0*/  UIMAD.WIDE UR6, UR11, UR4, UR6 ;  /* 0x000000040b0672a5 */ /* 0x000fcc000f8e0206 */
[----:B------:R-:W-:Y:S02]  /*0dc0*/  MOV R2, UR6 ;  /* 0x0000000600027c02 */ /* 0x000fe40008000f00 */
[----:B------:R-:W-:-:S05]  /*0dd0*/  MOV R3, UR7 ;  /* 0x0000000700037c02 */ /* 0x000fca0008000f00 */
[----:B------:R-:W3:Y:S02]  /*0de0*/  LDG.E R0, [R2.64] ;  /* 0x0000001202007981 */ /* 0x000ee4000c1e1900 */
[----:B---3--:R3:W4:Y:S01]  /*0df0*/  R2UR UR9, R0 ;  /* 0x00000000000973c2 */ /* 0x00872200000e0000 */
[----:B------:R-:W-:Y:S05]  /*0e00*/  BRA `(.L_x_1766) ;  /* 0x0000006000007947 */ /* 0x000fea0003800000 */
.L_x_1765:
[----:B------:R-:W-:Y:S05]  /*0e10*/  @!P1 BRA `(.L_x_1766) ;  /* 0x0000005000009947 */ /* 0x000fea0003800000 */
[----:B------:R3:W4:Y:S04]  /*0e20*/  LDG.E R0, [R2.64] ;  /* 0x0000001202007981 */ /* 0x000728000c1e1900 */
[----:B---3--:R-:W3:Y:S01]  /*0e30*/  LDG.E R2, [R2.64+0x4] ;  /* 0x0000041202027981 */ /* 0x008ee2000c1e1900 */
[----:B----4-:R-:W4:Y:S08]  /*0e40*/  R2UR UR9, R0 ;  /* 0x00000000000973c2 */ /* 0x010f3000000e0000 */
[----:B---3--:R-:W4:Y:S02]  /*0e50*/  R2UR UR4, R2 ;  /* 0x00000000020473c2 */ /* 0x008f2400000e0000 */
[----:B----4-:R-:W-:-:S06]  /*0e60*/  UIADD3 UR9, -UR9, UR4, URZ ;  /* 0x0000000409097290 */ /* 0x010fcc000fffe13f */
.L_x_1766:
[----:B------:R-:W-:Y:S01]  /*0e70*/  USHF.L.U32 UR24, UR12, 0x7, URZ ;  /* 0x000000070c187899 */ /* 0x000fe2000800063f */
[----:B------:R-:W-:Y:S01]  /*0e80*/  PLOP3.LUT P1, PT, PT, PT, PT, 0x80, 0x0 ;  /* 0x000000000000781c */ /* 0x000fe20003f2f070 */
[----:B------:R-:W-:Y:S01]  /*0e90*/  ULDC UR4, c[0x0][0x2a4] ;  /* 0x0000a90000047ab9 */ /* 0x000fe20000000800 */
[----:B------:R-:W-:Y:S01]  /*0ea0*/  CS2R R126, SRZ ;  /* 0x00000000007e7805 */ /* 0x000fe2000001ff00 */
[----:B----4-:R-:W-:Y:S01]  /*0eb0*/  UIADD3 UR4, UR24, -UR4, -UR9 ;  /* 0x8000000418047290 */ /* 0x010fe2000fffe809 */
[----:B------:R-:W-:Y:S01]  /*0ec0*/  CS2R R124, SRZ ;  /* 0x00000000007c7805 */ /* 0x000fe2000001ff00 */
[----:B--2---:R-:W-:Y:S01]  /*0ed0*/  UIADD3 UR5, UR10, 0x7f, URZ ;  /* 0x0000007f0a057890 */ /* 0x004fe2000fffe03f */
        /* <DEDUP_REMOVED lines=48> */
[----:B------:R-:W-:Y:S01]  /*11e0*/  UIADD3 UR24, -UR24, UR9, URZ ;  /* 0x0000000918187290 */ /* 0x000fe2000fffe13f */
[----:B------:R-:W-:Y:S01]  /*11f0*/  IMAD.U32 R4, RZ, RZ, UR13 ;  /* 0x0000000dff047e24 */ /* 0x000fe2000f8e00ff */
[----:B------:R-:W-:Y:S01]  /*1200*/  UIMAD UR28, UR13, UR5, UR4 ;  /* 0x000000050d1c72a4 */ /* 0x000fe2000f8e0204 */
[----:B------:R-:W-:Y:S01]  /*1210*/  SHF.R.S32.HI R29, RZ, 0x3, R8 ;  /* 0x00000003ff1d7819 */ /* 0x000fe20000011408 */
[----:B------:R-:W-:Y:S01]  /*1220*/  UMOV UR14, 0x6 ;  /* 0x00000006000e7882 */ /* 0x000fe20000000000 */
[----:B------:R-:W-:Y:S01]  /*1230*/  SHF.R.S32.HI R11, RZ, 0x1f, R10 ;  /* 0x0000001fff0b7819 */ /* 0x000fe2000001140a */
[----:B------:R-:W-:Y:S01]  /*1240*/  ULDC.64 UR4, c[0x0][0x238] ;  /* 0x00008e0000047ab9 */ /* 0x000fe20000000a00 */
[C---:B---3--:R-:W-:Y:S01]  /*1250*/  IADD3 R0, -R29.reuse, UR24, RZ ;  /* 0x000000181d007c10 */ /* 0x048fe2000fffe1ff */
[----:B------:R-:W-:Y:S01]  /*1260*/  ULDC.64 UR6, c[0x0][0x1d8] ;  /* 0x0000760000067ab9 */ /* 0x000fe20000000a00 */
[----:B------:R-:W-:Y:S01]  /*1270*/  SHF.R.S32.HI R21, RZ, 0x1f, R20 ;  /* 0x0000001fff157819 */ /* 0x000fe20000011414 */
[----:B------:R-:W-:Y:S01]  /*1280*/  UIMAD UR4, UR23, UR4, URZ ;  /* 0x00000004170472a4 */ /* 0x000fe2000f8e023f */
[C---:B------:R-:W-:Y:S01]  /*1290*/  ISETP.GE.AND P5, PT, R0.reuse, 0x1, PT ;  /* 0x000000010000780c */ /* 0x040fe20003fa6270 */
[----:B------:R-:W-:Y:S01]  /*12a0*/  USHF.L.U64.HI UR15, UR6, UR14, UR7 ;  /* 0x0000000e060f7299 */ /* 0x000fe20008010207 */
[C---:B------:R-:W-:Y:S01]  /*12b0*/  ISETP.GE.AND P4, PT, R0.reuse, 0x21, PT ;  /* 0x000000210000780c */ /* 0x040fe20003f86270 */
[----:B------:R-:W-:Y:S01]  /*12c0*/  USHF.L.U32 UR16, UR6, 0x6, URZ ;  /* 0x0000000606107899 */ /* 0x000fe2000800063f */
[C---:B------:R-:W-:Y:S01]  /*12d0*/  ISETP.GE.AND P3, PT, R0.reuse, 0x41, PT ;  /* 0x000000410000780c */ /* 0x040fe20003f66270 */
[----:B------:R-:W-:Y:S01]  /*12e0*/  UIMAD UR25, UR13, UR5, UR4 ;  /* 0x000000050d1972a4 */ /* 0x000fe2000f8e0204 */
[----:B------:R-:W-:Y:S01]  /*12f0*/  ISETP.GE.AND P2, PT, R0, 0x61, PT ;  /* 0x000000610000780c */ /* 0x000fe20003f46270 */
[----:B------:R-:W-:Y:S01]  /*1300*/  ULDC.64 UR6, c[0x0][0x288] ;  /* 0x0000a20000067ab9 */ /* 0x000fe20000000a00 */
[----:B------:R-:W-:Y:S01]  /*1310*/  LOP3.LUT R0, R8, 0xfffffff8, RZ, 0xc0, !PT ;  /* 0xfffffff808007812 */ /* 0x000fe200078ec0ff */
[----:B------:R-:W-:Y:S01]  /*1320*/  UIMAD UR6, UR23, UR6, URZ ;  /* 0x00000006170672a4 */ /* 0x000fe2000f8e023f */
[----:B------:R-:W-:Y:S01]  /*1330*/  IMAD.WIDE.U32 R4, R4, c[0x0][0x270], R10 ;  /* 0x00009c0004047a25 */ /* 0x000fe200078e000a */
[----:B------:R-:W-:Y:S01]  /*1340*/  ULDC.64 UR4, c[0x0][0x210] ;  /* 0x0000840000047ab9 */ /* 0x000fe20000000a00 */
[----:B------:R-:W-:Y:S01]  /*1350*/  SHF.R.S32.HI R24, RZ, 0x1f, R29 ;  /* 0x0000001fff187819 */ /* 0x000fe2000001141d */
[----:B------:R-:W-:Y:S01]  /*1360*/  UIMAD UR4, UR23, UR4, URZ ;  /* 0x00000004170472a4 */ /* 0x000fe2000f8e023f */
[----:B------:R-:W-:Y:S01]  /*1370*/  IMAD.IADD R28, R20, 0x1, -R0 ;  /* 0x00000001141c7824 */ /* 0x000fe200078e0a00 */
[----:B------:R-:W-:Y:S01]  /*1380*/  UIMAD UR32, UR13, UR7, UR6 ;  /* 0x000000070d2072a4 */ /* 0x000fe2000f8e0206 */
[----:B------:R-:W-:Y:S01]  /*1390*/  IMAD.SHL.U32 R0, R29, 0x40, RZ ;  /* 0x000000401d007824 */ /* 0x000fe200078e00ff */
[----:B------:R-:W-:Y:S01]  /*13a0*/  USHF.R.S32.HI UR29, URZ, 0x1f, UR11 ;  /* 0x0000001f3f1d7899 */ /* 0x000fe2000801140b */
[----:B------:R-:W-:Y:S01]  /*13b0*/  IMAD.U32 R2, RZ, RZ, UR13 ;  /* 0x0000000dff027e24 */ /* 0x000fe2000f8e00ff */
[----:B------:R-:W-:Y:S01]  /*13c0*/  ULDC.64 UR6, c[0x0][0x180] ;  /* 0x0000600000067ab9 */ /* 0x000fe20000000a00 */
[----:B-1----:R-:W-:Y:S01]  /*13d0*/  IMAD.U32 R6, RZ, RZ, UR13 ;  /* 0x0000000dff067e24 */ /* 0x002fe2000f8e00ff */
[----:B------:R-:W-:Y:S01]  /*13e0*/  UIMAD UR6, UR23, UR6, URZ ;  /* 0x00000006170672a4 */ /* 0x000fe2000f8e023f */
[----:B------:R-:W-:Y:S01]  /*13f0*/  IADD3 R5, R5, UR28, RZ ;  /* 0x0000001c05057c10 */ /* 0x000fe2000fffe0ff */
[----:B------:R-:W-:Y:S01]  /*1400*/  ULDC.64 UR26, c[0x0][0x248] ;  /* 0x00009200001a7ab9 */ /* 0x000fe20000000a00 */
[----:B------:R-:W-:Y:S01]  /*1410*/  IMAD.SHL.U32 R8, R28, 0x8, RZ ;  /* 0x000000081c087824 */ /* 0x000fe200078e00ff */
[----:B------:R-:W-:Y:S01]  /*1420*/  USEL UR23, UR29, URZ, !UP2 ;  /* 0x0000003f1d177287 */ /* 0x000fe2000d000000 */
[----:B------:R-:W-:Y:S01]  /*1430*/  LOP3.LUT R0, R0, 0x1c0, RZ, 0xc0, !PT ;  /* 0x000001c000007812 */ /* 0x000fe200078ec0ff */
[----:B------:R-:W-:Y:S01]  /*1440*/  UIMAD UR28, UR13, UR5, UR4 ;  /* 0x000000050d1c72a4 */ /* 0x000fe2000f8e0204 */
[----:B------:R-:W-:Y:S01]  /*1450*/  IMAD.WIDE.U32 R2, R2, c[0x0][0x238], R20 ;  /* 0x00008e0002027a25 */ /* 0x000fe200078e0014 */
[----:B------:R-:W-:Y:S01]  /*1460*/  UISETP.NE.AND UP0, UPT, UR26, 0x1, UPT ;  /* 0x000000011a00788c */ /* 0x000fe2000bf05270 */
[----:B------:R-:W-:Y:S01]  /*1470*/  LOP3.LUT R9, R0, 0x38, R8, 0xf8, !PT ;  /* 0x0000003800097812 */ /* 0x000fe200078ef808 */
[----:B------:R-:W-:Y:S01]  /*1480*/  ULDC.64 UR4, c[0x0][0x278] ;  /* 0x00009e0000047ab9 */ /* 0x000fe20000000a00 */
[----:B------:R-:W-:Y:S01]  /*1490*/  IMAD.WIDE.U32 R6, R6, c[0x0][0x288], R10 ;  /* 0x0000a20006067a25 */ /* 0x000fe200078e000a */
[----:B------:R-:W-:Y:S01]  /*14a0*/  UIMAD UR4, UR23, UR4, URZ ;  /* 0x00000004170472a4 */ /* 0x000fe2000f8e023f */
[----:B------:R-:W-:Y:S01]  /*14b0*/  SHF.R.U32.HI R0, RZ, 0x3, R0 ;  /* 0x00000003ff007819 */ /* 0x000fe20000011600 */
[----:B------:R-:W-:Y:S01]  /*14c0*/  USEL UR24, UR11, URZ, !UP2 ;  /* 0x0000003f0b187287 */ /* 0x000fe2000d000000 */
[----:B------:R-:W-:Y:S01]  /*14d0*/  IADD3 R23, R3, UR25, RZ ;  /* 0x0000001903177c10 */ /* 0x000fe2000fffe0ff */
[----:B------:R-:W-:Y:S01]  /*14e0*/  UIMAD.WIDE.U32 UR26, UR13, UR27, URZ ;  /* 0x0000001b0d1a72a5 */ /* 0x000fe2000f8e003f */
[----:B------:R-:W-:Y:S01]  /*14f0*/  IMAD.MOV.U32 R22, RZ, RZ, R2 ;  /* 0x000000ffff167224 */ /* 0x000fe200078e0002 */
[----:B------:R-:W-:Y:S01]  /*1500*/  IADD3 R3, R7, UR32, RZ ;  /* 0x0000002007037c10 */ /* 0x000fe2000fffe0ff */
[----:B------:R-:W-:Y:S01]  /*1510*/  IMAD.MOV.U32 R2, RZ, RZ, R6 ;  /* 0x000000ffff027224 */ /* 0x000fe200078e0006 */
[----:B------:R-:W-:Y:S01]  /*1520*/  UIMAD UR32, UR24, UR5, UR4 ;  /* 0x00000005182072a4 */ /* 0x000fe2000f8e0204 */
[----:B------:R-:W-:Y:S01]  /*1530*/  IADD3 R6, P0, R29, UR30, RZ ;  /* 0x0000001e1d067c10 */ /* 0x000fe2000ff1e0ff */
[----:B------:R-:W-:Y:S01]  /*1540*/  UMOV UR30, UR13 ;  /* 0x0000000d001e7c82 */ /* 0x000fe20008000000 */
[----:B------:R-:W-:Y:S01]  /*1550*/  LOP3.LUT R18, R9, R0, RZ, 0x3c, !PT ;  /* 0x0000000009127212 */ /* 0x000fe200078e3cff */
[----:B------:R-:W-:Y:S01]  /*1560*/  ULDC UR4, c[0x0][0x250] ;  /* 0x0000940000047ab9 */ /* 0x000fe20000000800 */
[----:B------:R-:W-:Y:S01]  /*1570*/  LEA.HI R0, R25, R20, RZ, 0x6 ;  /* 0x0000001419007211 */ /* 0x000fe200078f30ff */
[----:B------:R-:W-:Y:S01]  /*1580*/  @UP0 USHF.R.U32.HI UR30, URZ, UR4, UR27 ;  /* 0x000000043f1e0299 */ /* 0x000fe2000801161b */
[----:B------:R-:W-:Y:S01]  /*1590*/  IMAD.U32 R26, RZ, RZ, UR24 ;  /* 0x00000018ff1a7e24 */ /* 0x000fe2000f8e00ff */
[----:B------:R-:W-:Y:S01]  /*15a0*/  UIMAD UR25, UR13, UR7, UR6 ;  /* 0x000000070d1972a4 */ /* 0x000fe2000f8e0206 */
[----:B------:R-:W-:Y:S01]  /*15b0*/  IADD3.X R7, R24, UR31, RZ, P0, !PT ;  /* 0x0000001f18077c10 */ /* 0x000fe200087fe4ff */
[----:B------:R-:W-:Y:S01]  /*15c0*/  USHF.R.S32.HI UR27, URZ, 0x1f, UR30 ;  /* 0x0000001f3f1b7899 */ /* 0x000fe2000801141e */
[----:B------:R-:W-:Y:S01]  /*15d0*/  IMAD.SHL.U32 R0, R0, 0x8, RZ ;  /* 0x0000000800007824 */ /* 0x000fe200078e00ff */
[----:B------:R-:W-:Y:S01]  /*15e0*/  ULDC.64 UR6, c[0x0][0x290] ;  /* 0x0000a40000067ab9 */ /* 0x000fe20000000a00 */
[----:B------:R-:W-:Y:S01]  /*15f0*/  IMAD.U32 R12, RZ, RZ, UR12 ;  /* 0x0000000cff0c7e24 */ /* 0x000fe2000f8e00ff */
[----:B------:R-:W-:Y:S01]  /*1600*/  ULDC.64 UR4, c[0x0][0x1e0] ;  /* 0x0000780000047ab9 */ /* 0x000fe20000000a00 */
[----:B------:R-:W-:Y:S01]  /*1610*/  IMAD.WIDE.U32 R4, R26, c[0x0][0x278], R4 ;  /* 0x00009e001a047a25 */ /* 0x000fe200078e0004 */
[----:B------:R-:W-:Y:S01]  /*1620*/  UIMAD UR6, UR23, UR6, URZ ;  /* 0x00000006170672a4 */ /* 0x000fe2000f8e023f */
[----:B------:R-:W-:Y:S01]  /*1630*/  LOP3.LUT R27, R18, 0xfffffe00, R0, 0xf8, !PT ;  /* 0xfffffe00121b7812 */ /* 0x000fe200078ef800 */
[----:B------:R-:W-:Y:S01]  /*1640*/  UIMAD UR4, UR27, UR4, URZ ;  /* 0x000000041b0472a4 */ /* 0x000fe2000f8e023f */
[----:B------:R-:W-:Y:S01]  /*1650*/  IMAD.WIDE R12, R12, 0x80, R6 ;  /* 0x000000800c0c7825 */ /* 0x000fe200078e0206 */
[----:B------:R-:W-:Y:S01]  /*1660*/  USHF.R.S32.HI UR34, URZ, 0x1f, UR17 ;  /* 0x0000001f3f227899 */ /* 0x000fe20008011411 */
[----:B------:R-:W-:Y:S01]  /*1670*/  SHF.R.S32.HI R9, RZ, 0x1f, R8 ;  /* 0x0000001fff097819 */ /* 0x000fe20000011408 */
[----:B------:R-:W-:Y:S01]  /*1680*/  UIMAD UR31, UR24, UR7, UR6 ;  /* 0x00000007181f72a4 */ /* 0x000fe2000f8e0206 */
[----:B------:R-:W-:Y:S01]  /*1690*/  IMAD.U32 R0, RZ, RZ, UR32 ;  /* 0x00000020ff007e24 */ /* 0x000fe2000f8e00ff */
[----:B------:R-:W-:Y:S01]  /*16a0*/  IADD3 R35, P0, R4, UR17, RZ ;  /* 0x0000001104237c10 */ /* 0x000fe2000ff1e0ff */
[----:B------:R-:W-:Y:S01]  /*16b0*/  IMAD.U32 R6, RZ, RZ, UR13 ;  /* 0x0000000dff067e24 */ /* 0x000fe2000f8e00ff */
[----:B------:R-:W-:Y:S01]  /*16c0*/  USEL UR29, UR29, URZ, !UP1 ;  /* 0x0000003f1d1d7287 */ /* 0x000fe2000c800000 */
[----:B------:R-:W-:Y:S01]  /*16d0*/  IMAD.WIDE.U32 R2, R26, c[0x0][0x290], R2 ;  /* 0x0000a4001a027a25 */ /* 0x000fe200078e0002 */
[----:B------:R-:W-:Y:S01]  /*16e0*/  UIMAD UR33, UR30, UR5, UR4 ;  /* 0x000000051e2172a4 */ /* 0x000fe2000f8e0204 */
[----:B------:R-:W-:Y:S01]  /*16f0*/  IADD3.X R34, R5, UR34, R0, P0, !PT ;  /* 0x0000002205227c10 */ /* 0x000fe200087fe400 */
[----:B------:R-:W-:Y:S01]  /*1700*/  ULDC.64 UR6, c[0x0][0x1e8] ;  /* 0x00007a0000067ab9 */ /* 0x000fe20000000a00 */
[----:B------:R-:W-:Y:S01]  /*1710*/  IMAD.U32 R16, RZ, RZ, UR30 ;  /* 0x0000001eff107e24 */ /* 0x000fe2000f8e00ff */
[----:B------:R-:W-:Y:S01]  /*1720*/  ULDC.64 UR4, c[0x0][0x1b0] ;  /* 0x00006c0000047ab9 */ /* 0x000fe20000000a00 */
[----:B------:R-:W-:Y:S01]  /*1730*/  IMAD.WIDE.U32 R6, R6, c[0x0][0x180], R8 ;  /* 0x0000600006067a25 */ /* 0x000fe200078e0008 */
[----:B------:R1:W-:Y:S01]  /*1740*/  STL.64 [R1+0x8], R10 ;  /* 0x0000080a01007387 */ /* 0x0003e20000100a00 */
[----:B------:R-:W-:Y:S01]  /*1750*/  USEL UR26, UR11, URZ, !UP1 ;  /* 0x0000003f0b1a7287 */ /* 0x000fe2000c800000 */
[----:B------:R-:W-:Y:S01]  /*1760*/  IADD3 R31, P0, R2, UR17, RZ ;  /* 0x00000011021f7c10 */ /* 0x000fe2000ff1e0ff */
[----:B------:R-:W-:Y:S01]  /*1770*/  IMAD.U32 R0, RZ, RZ, UR31 ;  /* 0x0000001fff007e24 */ /* 0x000fe2000f8e00ff */
[----:B------:R-:W-:Y:S01]  /*1780*/  UIMAD UR4, UR27, UR4, URZ ;  /* 0x000000041b0472a4 */ /* 0x000fe2000f8e023f */
[----:B------:R-:W-:Y:S01]  /*1790*/  IADD3 R5, R7, UR25, RZ ;  /* 0x0000001907057c10 */ /* 0x000fe2000fffe0ff */
[----:B------:R-:W-:Y:S01]  /*17a0*/  UIMAD UR6, UR29, UR6, URZ ;  /* 0x000000061d0672a4 */ /* 0x000fe2000f8e023f */
[----:B------:R-:W-:Y:S01]  /*17b0*/  IMAD.MOV.U32 R4, RZ, RZ, R6 ;  /* 0x000000ffff047224 */ /* 0x000fe200078e0006 */
[----:B------:R-:W-:Y:S01]  /*17c0*/  IADD3.X R30, R3, UR34, R0, P0, !PT ;  /* 0x00000022031e7c10 */ /* 0x000fe200087fe400 */
[----:B------:R-:W-:Y:S01]  /*17d0*/  UIMAD UR25, UR30, UR5, UR4 ;  /* 0x000000051e1972a4 */ /* 0x000fe2000f8e0204 */
[----:B------:R-:W-:Y:S01]  /*17e0*/  IMAD.U32 R0, RZ, RZ, UR26 ;  /* 0x0000001aff007e24 */ /* 0x000fe2000f8e00ff */
[----:B------:R-:W-:Y:S01]  /*17f0*/  UIMAD UR27, UR26, UR7, UR6 ;  /* 0x000000071a1b72a4 */ /* 0x000fe2000f8e0206 */
[----:B------:R-:W-:Y:S01]  /*1800*/  IMAD.WIDE.U32 R4, R26, c[0x0][0x188], R4 ;  /* 0x000062001a047a25 */ /* 0x000fe200078e0004 */
[----:B------:R-:W-:Y:S01]  /*1810*/  ULDC.64 UR4, c[0x0][0x1b8] ;  /* 0x00006e0000047ab9 */ /* 0x000fe20000000a00 */
[----:B------:R-:W-:Y:S01]  /*1820*/  ISETP.GE.OR P1, PT, R8, c[0x0][0x1cc], !P5 ;  /* 0x0000730008007a0c */ /* 0x000fe20006f26670 */
[----:B------:R-:W-:Y:S01]  /*1830*/  ULDC.64 UR6, c[0x0][0x188] ;  /* 0x0000620000067ab9 */ /* 0x000fe20000000a00 */
[----:B------:R-:W-:Y:S01]  /*1840*/  IMAD.U32 R14, RZ, RZ, UR13 ;  /* 0x0000000dff0e7e24 */ /* 0x000fe2000f8e00ff */
[----:B------:R-:W-:Y:S01]  /*1850*/  UIMAD UR6, UR23, UR6, URZ ;  /* 0x00000006170672a4 */ /* 0x000fe2000f8e023f */
[----:B------:R-:W-:Y:S01]  /*1860*/  IMAD.SHL.U32 R27, R27, 0x2, RZ ;  /* 0x000000021b1b7824 */ /* 0x000fe200078e00ff */
[----:B------:R-:W-:Y:S01]  /*1870*/  UIMAD UR4, UR29, UR4, URZ ;  /* 0x000000041d0472a4 */ /* 0x000fe2000f8e023f */
[----:B------:R-:W-:Y:S01]  /*1880*/  IMAD.WIDE.U32 R14, R14, c[0x0][0x210], R8 ;  /* 0x000084000e0e7a25 */ /* 0x000fe200078e0008 */
[----:B------:R-:W-:Y:S01]  /*1890*/  UIMAD UR6, UR24, UR7, UR6 ;  /* 0x00000007180672a4 */ /* 0x000fe2000f8e0206 */
[----:B------:R-:W-:Y:S01]  /*18a0*/  ISETP.GE.OR P6, PT, R8, c[0x0][0x1cc], !P4 ;  /* 0x0000730008007a0c */ /* 0x000fe200067c6670 */
[----:B------:R-:W-:Y:S01]  /*18b0*/  UIMAD UR4, UR26, UR5, UR4 ;  /* 0x000000051a0472a4 */ /* 0x000fe2000f8e0204 */
[----:B------:R-:W-:Y:S01]  /*18c0*/  IMAD.MOV.U32 R18, RZ, RZ, R14 ;  /* 0x000000ffff127224 */ /* 0x000fe200078e000e */
[----:B------:R-:W-:Y:S01]  /*18d0*/  IADD3 R19, R15, UR28, RZ ;  /* 0x0000001c0f137c10 */ /* 0x000fe2000fffe0ff */
[----:B------:R-:W-:Y:S01]  /*18e0*/  STL [R1], R29 ;  /* 0x0000001d01007387 */ /* 0x000fe20000100800 */
[--C-:B-1----:R-:W-:Y:S01]  /*18f0*/  IMAD.WIDE.U32 R10, R16, c[0x0][0x1e0], R8.reuse ;  /* 0x00007800100a7a25 */ /* 0x102fe200078e0008 */
[C---:B------:R-:W-:Y:S01]  /*1900*/  ISETP.GE.OR P5, PT, R8.reuse, c[0x0][0x19c], !P5 ;  /* 0x0000670008007a0c */ /* 0x040fe20006fa6670 */
[----:B------:R-:W-:Y:S01]  /*1910*/  USHF.L.U32 UR17, UR17, 0x6, URZ ;  /* 0x0000000611117899 */ /* 0x000fe2000800063f */
[----:B------:R-:W-:Y:S01]  /*1920*/  ISETP.GE.OR P4, PT, R8, c[0x0][0x19c], !P4 ;  /* 0x0000670008007a0c */ /* 0x000fe20006786670 */
[----:B------:R-:W-:Y:S01]  /*1930*/  IMAD.WIDE.U32 R16, R16, c[0x0][0x1b0], R8 ;  /* 0x00006c0010107a25 */ /* 0x000fe200078e0008 */
[----:B------:R-:W-:Y:S01]  /*1940*/  IADD3 R3, R11, UR33, RZ ;  /* 0x000000210b037c10 */ /* 0x000fe2000fffe0ff */
[----:B------:R-:W-:Y:S01]  /*1950*/  STL [R1+0x4c], R35 ;  /* 0x00004c2301007387 */ /* 0x000fe20000100800 */
[----:B------:R-:W-:Y:S01]  /*1960*/  IADD3 R11, R5, UR6, RZ ;  /* 0x00000006050b7c10 */ /* 0x000fe2000fffe0ff */
[----:B------:R-:W-:Y:S01]  /*1970*/  IMAD.MOV.U32 R2, RZ, RZ, R10 ;  /* 0x000000ffff027224 */ /* 0x000fe200078e000a */
[----:B------:R-:W-:Y:S01]  /*1980*/  IADD3 R7, R17, UR25, RZ ;  /* 0x0000001911077c10 */ /* 0x000fe2000fffe0ff */
[----:B------:R-:W-:Y:S01]  /*1990*/  IMAD.MOV.U32 R6, RZ, RZ, R16 ;  /* 0x000000ffff067224 */ /* 0x000fe200078e0010 */
[----:B------:R-:W-:Y:S01]  /*19a0*/  USHF.R.S32.HI UR25, URZ, 0x1f, UR22 ;  /* 0x0000001f3f197899 */ /* 0x000fe20008011416 */
[C---:B------:R-:W-:Y:S01]  /*19b0*/  IMAD.WIDE.U32 R2, R0.reuse, c[0x0][0x1e8], R2 ;  /* 0x00007a0000027a25 */ /* 0x040fe200078e0002 */
[----:B------:R-:W-:Y:S01]  /*19c0*/  ULDC.64 UR6, c[0x0][0x218] ;  /* 0x0000860000067ab9 */ /* 0x000fe20000000a00 */
[----:B------:R-:W-:Y:S01]  /*19d0*/  STL [R1+0x3c], R34 ;  /* 0x00003c2201007387 */ /* 0x000fe20000100800 */
[----:B------:R-:W-:Y:S01]  /*19e0*/  UIMAD UR6, UR23, UR6, URZ ;  /* 0x00000006170672a4 */ /* 0x000fe2000f8e023f */
[----:B------:R-:W-:Y:S01]  /*19f0*/  IMAD.WIDE.U32 R6, R0, c[0x0][0x1b8], R6 ;  /* 0x00006e0000067a25 */ /* 0x000fe200078e0006 */
[----:B------:R-:W-:Y:S01]  /*1a00*/  IADD3 R3, R3, UR27, RZ ;  /* 0x0000001b03037c10 */ /* 0x000fe2000fffe0ff */
[----:B------:R-:W-:Y:S01]  /*1a10*/  STL [R1+0x30], R31 ;  /* 0x0000301f01007387 */ /* 0x000fe20000100800 */
[----:B------:R-:W-:Y:S01]  /*1a20*/  UIMAD UR6, UR24, UR7, UR6 ;  /* 0x00000007180672a4 */ /* 0x000fe2000f8e0206 */
[----:B------:R-:W-:Y:S01]  /*1a30*/  IMAD R0, R13, c[0x0][0x1d8], RZ ;  /* 0x000076000d007a24 */ /* 0x000fe200078e02ff */
[----:B------:R-:W-:Y:S01]  /*1a40*/  IADD3 R7, R7, UR4, RZ ;  /* 0x0000000407077c10 */ /* 0x000fe2000fffe0ff */
[----:B------:R-:W-:Y:S01]  /*1a50*/  IMAD.MOV.U32 R10, RZ, RZ, R4 ;  /* 0x000000ffff0a7224 */ /* 0x000fe200078e0004 */
[----:B------:R-:W-:Y:S01]  /*1a60*/  ULDC.64 UR4, c[0x0][0x178] ;  /* 0x00005e0000047ab9 */ /* 0x000fe20000000a00 */
[C---:B------:R-:W-:Y:S01]  /*1a70*/  IMAD R9, R12.reuse, c[0x0][0x1dc], R0 ;  /* 0x000077000c097a24 */ /* 0x040fe200078e0200 */
[----:B------:R-:W-:Y:S01]  /*1a80*/  UIMAD UR26, UR25, UR4, URZ ;  /* 0x00000004191a72a4 */ /* 0x000fe2000f8e023f */
[----:B------:R-:W-:Y:S01]  /*1a90*/  IMAD.WIDE.U32 R4, R12, c[0x0][0x1d8], R2 ;  /* 0x000076000c047a25 */ /* 0x000fe200078e0002 */
[----:B------:R-:W-:Y:S01]  /*1aa0*/  UIMAD.WIDE.U32 UR28, UR22, UR4, URZ ;  /* 0x00000004161c72a5 */ /* 0x000fe2000f8e003f */
[----:B------:R-:W-:Y:S02]  /*1ab0*/  STL [R1+0x14], R30 ;  /* 0x0000141e01007387 */ /* 0x000fe40000100800 */
[----:B------:R-:W-:Y:S01]  /*1ac0*/  IMAD.IADD R9, R5, 0x1, R9 ;  /* 0x0000000105097824 */ /* 0x000fe200078e0209 */
[----:B------:R-:W-:Y:S01]  /*1ad0*/  LEA R2, P0, R4, c[0x0][0x1c0], 0x1 ;  /* 0x0000700004027a11 */ /* 0x000fe200078008ff */
[----:B------:R-:W-:-:S02]  /*1ae0*/  IMAD R0, R13, c[0x0][0x1a8], RZ ;  /* 0x00006a000d007a24 */ /* 0x000fc400078e02ff */
[----:B------:R-:W-:Y:S01]  /*1af0*/  IMAD.WIDE.U32 R6, R12, c[0x0][0x1a8], R6 ;  /* 0x00006a000c067a25 */ /* 0x000fe200078e0006 */
[----:B------:R-:W-:-:S03]  /*1b00*/  LEA.HI.X R3, R4, c[0x0][0x1c4], R9, 0x1, P0 ;  /* 0x0000710004037a11 */ /* 0x000fc600000f0c09 */
[----:B------:R-:W-:Y:S01]  /*1b10*/  IMAD R17, R12, c[0x0][0x1ac], R0 ;  /* 0x00006b000c117a24 */ /* 0x000fe200078e0200 */
[----:B------:R-:W-:Y:S01]  /*1b20*/  IADD3 R0, P0, R29, UR20, RZ ;  /* 0x000000141d007c10 */ /* 0x000fe2000ff1e0ff */
[----:B------:R-:W-:Y:S01]  /*1b30*/  UIMAD UR20, UR22, UR5, UR26 ;  /* 0x00000005161472a4 */ /* 0x000fe2000f8e021a */
[----:B------:R-:W-:Y:S01]  /*1b40*/  @!PT LDS RZ, [RZ] ;  /* 0x00000000fffff984 */ /* 0x000fe20000000800 */
[----:B------:R-:W-:Y:S01]  /*1b50*/  @!PT LDS RZ, [RZ] ;  /* 0x00000000fffff984 */ /* 0x000fe20000000800 */
[----:B------:R-:W-:Y:S01]  /*1b60*/  @!PT LDS RZ, [RZ] ;  /* 0x00000000fffff984 */ /* 0x000fe20000000800 */
[----:B------:R1:W-:Y:S01]  /*1b70*/  LDGSTS.E.BYPASS.LTC128B.128 [R27+0x4080], [R2.64], !P1 ;  /* 0x04080000021b7fae */ /* 0x0003e2000c901d52 */
[----:B------:R-:W-:Y:S01]  /*1b80*/  IMAD.U32 R14, RZ, RZ, UR28 ;  /* 0x0000001cff0e7e24 */ /* 0x000fe2000f8e00ff */
[----:B------:R-:W-:Y:S01]  /*1b90*/  IADD3.X R9, R24, UR21, RZ, P0, !PT ;  /* 0x0000001518097c10 */ /* 0x000fe200087fe4ff */
[----:B------:R-:W-:Y:S01]  /*1ba0*/  UIADD3 UR20, UR29, UR20, URZ ;  /* 0x000000141d147290 */ /* 0x000fe2000fffe03f */
[----:B------:R-:W-:Y:S01]  /*1bb0*/  IMAD.WIDE.U32 R36, R0, c[0x0][0x178], R10 ;  /* 0x00005e0000247a25 */ /* 0x000fe200078e000a */
[----:B------:R-:W-:-:S03]  /*1bc0*/  LEA R10, P1, R6, c[0x0][0x190], 0x1 ;  /* 0x00006400060a7a11 */ /* 0x000fc600078208ff */
[----:B------:R-:W-:Y:S01]  /*1bd0*/  IMAD R4, R9, c[0x0][0x178], RZ ;  /* 0x00005e0009047a24 */ /* 0x000fe200078e02ff */
[----:B------:R-:W-:Y:S01]  /*1be0*/  STL.64 [R1+0x28], R36 ;  /* 0x0000282401007387 */ /* 0x000fe20000100a00 */
[----:B------:R-:W-:-:S04]  /*1bf0*/  IMAD.WIDE.U32 R12, R26, c[0x0][0x218], R18 ;  /* 0x000086001a0c7a25 */ /* 0x000fc800078e0012 */
[----:B------:R-:W-:Y:S01]  /*1c00*/  IMAD R5, R0, c[0x0][0x17c], R4 ;  /* 0x00005f0000057a24 */ /* 0x000fe200078e0204 */
[----:B------:R-:W-:Y:S01]  /*1c10*/  IADD3 R4, P0, R2, UR16, RZ ;  /* 0x0000001002047c10 */ /* 0x000fe2000ff1e0ff */
[----:B------:R-:W-:Y:S01]  /*1c20*/  IMAD.U32 R16, RZ, RZ, UR20 ;  /* 0x00000014ff107e24 */ /* 0x000fe2000f8e00ff */
[----:B------:R-:W-:Y:S01]  /*1c30*/  IADD3 R13, R13, UR6, RZ ;  /* 0x000000060d0d7c10 */ /* 0x000fe2000fffe0ff */
[----:B------:R-:W-:Y:S01]  /*1c40*/  IMAD.IADD R33, R37, 0x1, R5 ;  /* 0x0000000125217824 */ /* 0x000fe200078e0205 */
[----:B------:R-:W-:Y:S01]  /*1c50*/  IADD3.X R5, R3, UR15, RZ, P0, !PT ;  /* 0x0000000f03057c10 */ /* 0x000fe200087fe4ff */
[----:B------:R-:W-:Y:S01]  /*1c60*/  ULDC.64 UR6, c[0x0][0x1a8] ;  /* 0x00006a0000067ab9 */ /* 0x000fe20000000a00 */
[----:B------:R-:W-:Y:S01]  /*1c70*/  IMAD.U32 R15, RZ, RZ, UR29 ;  /* 0x0000001dff0f7e24 */ /* 0x000fe2000f8e00ff */
[----:B------:R-:W-:Y:S01]  /*1c80*/  USHF.L.U32 UR20, UR4, 0x6, URZ ;  /* 0x0000000604147899 */ /* 0x000fe2000800063f */
[----:B------:R-:W-:Y:S01]  /*1c90*/  IMAD.WIDE.U32 R12, R0, c[0x0][0x208], R12 ;  /* 0x00008200000c7a25 */ /* 0x000fe200078e000c */
[----:B------:R2:W-:Y:S01]  /*1ca0*/  LDGSTS.E.BYPASS.LTC128B.128 [R27+0x5080], [R4.64], !P6 ;  /* 0x05080000041b7fae */ /* 0x0005e2000f101d52 */
[----:B------:R-:W-:-:S02]  /*1cb0*/  ISETP.GE.OR P6, PT, R8, c[0x0][0x1cc], !P2 ;  /* 0x0000730008007a0c */ /* 0x000fc400057c6670 */
[----:B-1----:R-:W-:Y:S01]  /*1cc0*/  IMAD.IADD R2, R7, 0x1, R17 ;  /* 0x0000000107027824 */ /* 0x002fe200078e0211 */
[----:B------:R-:W-:Y:S01]  /*1cd0*/  LEA R7, P0, R14, R36, 0x7 ;  /* 0x000000240e077211 */ /* 0x000fe200078038ff */
[----:B------:R1:W-:Y:S01]  /*1ce0*/  STL [R1+0x38], R33 ;  /* 0x0000382101007387 */ /* 0x0003e20000100800 */
[----:B------:R-:W-:Y:S01]  /*1cf0*/  ISETP.GE.OR P2, PT, R8, c[0x0][0x19c], !P2 ;  /* 0x0000670008007a0c */ /* 0x000fe20005746670 */
[----:B------:R-:W-:Y:S01]  /*1d00*/  IMAD.MOV.U32 R32, RZ, RZ, R12 ;  /* 0x000000ffff207224 */ /* 0x000fe200078e000c */
[----:B------:R-:W-:Y:S01]  /*1d10*/  LEA.HI.X R11, R6, c[0x0][0x194], R2, 0x1, P1 ;  /* 0x00006500060b7a11 */ /* 0x000fe200008f0c02 */
[----:B------:R3:W-:Y:S01]  /*1d20*/  STL.64 [R1+0x20], R12 ;  /* 0x0000200c01007387 */ /* 0x0007e20000100a00 */
[----:B------:R-:W-:Y:S01]  /*1d30*/  IADD3 R2, P1, R4, UR16, RZ ;  /* 0x0000001004027c10 */ /* 0x000fe2000ff3e0ff */
[----:B------:R-:W-:Y:S01]  /*1d40*/  IMAD.WIDE.U32 R18, R26, c[0x0][0x240], R22 ;  /* 0x000090001a127a25 */ /* 0x000fe200078e0016 */
[----:B------:R-:W-:Y:S02]  /*1d50*/  LEA.HI.X R16, R14, R33, R16, 0x7, P0 ;  /* 0x000000210e107211 */ /* 0x000fe400000f3c10 */
[----:B------:R-:W-:-:S02]  /*1d60*/  IADD3.X R3, R5, UR15, RZ, P1, !PT ;  /* 0x0000000f05037c10 */ /* 0x000fc40008ffe4ff */
[----:B------:R-:W-:Y:S02]  /*1d70*/  ISETP.GE.OR P1, PT, R8, c[0x0][0x1cc], !P3 ;  /* 0x0000730008007a0c */ /* 0x000fe40005f26670 */
[----:B------:R-:W-:Y:S01]  /*1d80*/  IADD3 R14, P0, R2, UR16, RZ ;  /* 0x00000010020e7c10 */ /* 0x000fe2000ff1e0ff */
[----:B------:R-:W-:Y:S01]  /*1d90*/  USHF.L.U64.HI UR16, UR6, UR14, UR7 ;  /* 0x0000000e06107299 */ /* 0x000fe20008010207 */
[----:B------:R-:W-:Y:S01]  /*1da0*/  ISETP.GE.OR P3, PT, R8, c[0x0][0x19c], !P3 ;  /* 0x0000670008007a0c */ /* 0x000fe20005f66670 */
[----:B------:R-:W-:Y:S01]  /*1db0*/  USHF.L.U32 UR7, UR22, 0x7, URZ ;  /* 0x0000000716077899 */ /* 0x000fe2000800063f */
[----:B------:R-:W-:Y:S01]  /*1dc0*/  IADD3.X R15, R3, UR15, RZ, P0, !PT ;  /* 0x0000000f030f7c10 */ /* 0x000fe200087fe4ff */
[----:B------:R-:W-:Y:S01]  /*1dd0*/  USHF.L.U32 UR6, UR6, 0x6, URZ ;  /* 0x0000000606067899 */ /* 0x000fe2000800063f */
[----:B------:R-:W-:Y:S01]  /*1de0*/  LEA R6, P0, R7, c[0x0][0x160], 0x1 ;  /* 0x0000580007067a11 */ /* 0x000fe200078008ff */
[----:B------:R-:W-:Y:S01]  /*1df0*/  USHF.L.U64.HI UR15, UR4, UR14, UR5 ;  /* 0x0000000e040f7299 */ /* 0x000fe20008010205 */
[----:B--2---:R-:W-:-:S02]  /*1e00*/  IMAD R4, R9, c[0x0][0x208], RZ ;  /* 0x0000820009047a24 */ /* 0x004fc400078e02ff */
[----:B------:R-:W-:Y:S01]  /*1e10*/  LEA.HI.X R7, R7, c[0x0][0x164], R16, 0x1, P0 ;  /* 0x0000590007077a11 */ /* 0x000fe200000f0c10 */
[----:B------:R-:W-:Y:S01]  /*1e20*/  IMAD.U32 R9, RZ, RZ, UR7 ;  /* 0x00000007ff097e24 */ /* 0x000fe2000f8e00ff */
[----:B------:R2:W-:Y:S01]  /*1e30*/  LDGSTS.E.BYPASS.LTC128B.128 [R27+0x6080], [R2.64], !P1 ;  /* 0x06080000021b7fae */ /* 0x0005e2000c901d52 */
[----:B------:R-:W-:Y:S01]  /*1e40*/  IMAD R17, R0, c[0x0][0x20c], R4 ;  /* 0x0000830000117a24 */ /* 0x000fe200078e0204 */
[----:B------:R-:W-:Y:S01]  /*1e50*/  IADD3 R4, P0, R10, UR6, RZ ;  /* 0x000000060a047c10 */ /* 0x000fe2000ff1e0ff */
[----:B------:R-:W-:Y:S01]  /*1e60*/  ULDC.64 UR4, c[0x0][0x208] ;  /* 0x0000820000047ab9 */ /* 0x000fe20000000a00 */
[----:B------:R4:W-:Y:S01]  /*1e70*/  LDGSTS.E.BYPASS.LTC128B.128 [R27+0x7080], [R14.64], !P6 ;  /* 0x070800000e1b7fae */ /* 0x0009e2000f101d52 */
[----:B------:R-:W-:Y:S01]  /*1e80*/  IADD3 R9, -R29, UR10, -R9 ;  /* 0x0000000a1d097c10 */ /* 0x000fe2000fffe909 */
[----:B-1----:R-:W-:Y:S01]  /*1e90*/  IMAD.IADD R33, R13, 0x1, R17 ;  /* 0x000000010d217824 */ /* 0x002fe200078e0211 */
[----:B------:R-:W-:Y:S01]  /*1ea0*/  IADD3.X R5, R11, UR16, RZ, P0, !PT ;  /* 0x000000100b057c10 */ /* 0x000fe200087fe4ff */
[----:B------:R1:W-:Y:S01]  /*1eb0*/  LDGSTS.E.BYPASS.LTC128B.128 [R27+0x80], [R10.64], !P5 ;  /* 0x000800000a1b7fae */ /* 0x0003e2000e901d52 */
[----:B------:R-:W-:-:S02]  /*1ec0*/  ISETP.GE.AND P6, PT, R8, c[0x0][0x16c], PT ;  /* 0x00005b0008007a0c */ /* 0x000fc40003fc6270 */
[----:B------:R-:W-:Y:S01]  /*1ed0*/  LEA.HI R17, R25, R20, RZ, 0x5 ;  /* 0x0000001419117211 */ /* 0x000fe200078f28ff */
[----:B------:R5:W-:Y:S01]  /*1ee0*/  LDGSTS.E.BYPASS.LTC128B.128 [R27+0x1080], [R4.64], !P4 ;  /* 0x01080000041b7fae */ /* 0x000be2000e101d52 */
[----:B------:R-:W-:Y:S02]  /*1ef0*/  ISETP.LT.OR P1, PT, R9, 0x1, P6 ;  /* 0x000000010900780c */ /* 0x000fe40003721670 */
[----:B------:R-:W-:Y:S01]  /*1f00*/  ISETP.GT.AND P4, PT, R20, 0x1f, PT ;  /* 0x0000001f1400780c */ /* 0x000fe20003f84270 */
[----:B------:R-:W-:Y:S01]  /*1f10*/  STL.64 [R1+0x18], R32 ;  /* 0x0000182001007387 */ /* 0x000fe20000100a00 */
[----:B--2---:R-:W-:-:S04]  /*1f20*/  IADD3 R2, P0, R4, UR6, RZ ;  /* 0x0000000604027c10 */ /* 0x004fc8000ff1e0ff */
[----:B------:R-:W-:Y:S02]  /*1f30*/  IADD3.X R3, R5, UR16, RZ, P0, !PT ;  /* 0x0000001005037c10 */ /* 0x000fe400087fe4ff */
[----:B-1----:R-:W-:-:S03]  /*1f40*/  IADD3 R10, P0, R2, UR6, RZ ;  /* 0x00000006020a7c10 */ /* 0x002fc6000ff1e0ff */
[----:B------:R1:W-:Y:S01]  /*1f50*/  LDGSTS.E.BYPASS.LTC128B.128 [R27+0x2080], [R2.64], !P3 ;  /* 0x02080000021b7fae */ /* 0x0003e2000d901d52 */
        /* <DEDUP_REMOVED lines=11> */
[----:B------:R-:W-:-:S03]  /*2010*/  ISETP.LT.OR P2, PT, R9, 0x41, P6 ;  /* 0x000000410900780c */ /* 0x000fc60003741670 */
[----:B------:R1:W-:Y:S01]  /*2020*/  LDGSTS.E.BYPASS.LTC128B.128 [R27+0x8080], [R6.64], !P1 ;  /* 0x08080000061b7fae */ /* 0x0003e2000c901d52 */
[----:B--2---:R-:W-:-:S05]  /*2030*/  IMAD.WIDE.U32 R10, R24, UR22, R32 ;  /* 0x00000016180a7c25 */ /* 0x004fca000f8e0020 */
[----:B------:R-:W-:Y:S01]  /*2040*/  IADD3 R11, R11, UR21, RZ ;  /* 0x000000150b0b7c10 */ /* 0x000fe2000fffe0ff */
[----:B------:R-:W-:Y:S01]  /*2050*/  ULDC UR21, c[0x0][0x20c] ;  /* 0x0000830000157ab9 */ /* 0x000fe20000000800 */
[----:B-1----:R-:W-:Y:S01]  /*2060*/  IADD3 R6, P0, R6, UR20, RZ ;  /* 0x0000001406067c10 */ /* 0x002fe2000ff1e0ff */
[----:B------:R-:W-:-:S03]  /*2070*/  USHF.L.U64.HI UR14, UR4, UR14, UR21 ;  /* 0x0000000e040e7299 */ /* 0x000fc60008010215 */
[----:B------:R-:W-:Y:S02]  /*2080*/  IADD3.X R7, R7, UR15, RZ, P0, !PT ;  /* 0x0000000f07077c10 */ /* 0x000fe400087fe4ff */
[----:B-----5:R-:W-:Y:S02]  /*2090*/  IADD3 R4, P1, R6, UR20, RZ ;  /* 0x0000001406047c10 */ /* 0x020fe4000ff3e0ff */
[----:B------:R-:W-:Y:S01]  /*20a0*/  @!P4 IADD3 R0, P0, R35, UR7, RZ ;  /* 0x000000072300cc10 */ /* 0x000fe2000ff1e0ff */
[----:B------:R1:W-:Y:S01]  /*20b0*/  LDGSTS.E.BYPASS.LTC128B.128 [R27+0x9080], [R6.64], !P3 ;  /* 0x09080000061b7fae */ /* 0x0003e2000d901d52 */
[----:B------:R-:W-:Y:S02]  /*20c0*/  IADD3.X R5, R7, UR15, RZ, P1, !PT ;  /* 0x0000000f07057c10 */ /* 0x000fe40008ffe4ff */
[----:B---3--:R-:W-:Y:S01]  /*20d0*/  IADD3 R12, P5, R4, UR20, RZ ;  /* 0x00000014040c7c10 */ /* 0x008fe2000ffbe0ff */
        /* <DEDUP_REMOVED lines=30> */
[----:B-----5:R-:W-:Y:S01]  /*22c0*/  IADD3 R2, P0, R4, UR20, RZ ;  /* 0x0000001404027c10 */ /* 0x020fe2000ff1e0ff */
[----:B------:R-:W-:Y:S01]  /*22d0*/  IMAD.IADD R9, R20, 0x1, -R9 ;  /* 0x0000000114097824 */ /* 0x000fe200078e0a09 */
[----:B------:R-:W-:-:S02]  /*22e0*/  LEA.HI R11, R0, R12, RZ, 0x1 ;  /* 0x0000000c000b7211 */ /* 0x000fc400078f08ff */
[----:B------:R-:W-:Y:S02]  /*22f0*/  IADD3.X R3, R5, UR14, RZ, P0, !PT ;  /* 0x0000000e05037c10 */ /* 0x000fe400087fe4ff */
[----:B-1----:R-:W-:Y:S02]  /*2300*/  SHF.R.S32.HI R7, RZ, 0x1f, R9 ;  /* 0x0000001fff077819 */ /* 0x002fe40000011409 */
        /* <DEDUP_REMOVED lines=84> */
.L_x_1769:
[----:B---3--:R-:W-:Y:S05]  /*2850*/  BSYNC B0 ;  /* 0x0000000000007941 */ /* 0x008fea0003800000 */
.L_x_1768:
        /* <DEDUP_REMOVED lines=103> */
.L_x_1772:
        /* <DEDUP_REMOVED lines=174> */
.L_x_1770:
        /* <DEDUP_REMOVED lines=817> */
.L_x_1771:
        /* <DEDUP_REMOVED lines=280> */
.L_x_1767:
[----:B------:R-:W-:Y:S05]  /*7e40*/  @P1 EXIT ;  /* 0x000000000000194d */ /* 0x000fea0003800000 */
[----:B------:R-:W-:Y:S02]  /*7e50*/  ULDC.64 UR4, c[0x0][0x360] ;  /* 0x0000d80000047ab9 */ /* 0x000fe40000000a00 */
[----:B------:R-:W-:-:S02]  /*7e60*/  UISETP.NE.U32.AND UP2, UPT, URZ, UR4, UPT ;  /* 0x000000043f00728c */ /* 0x000fc4000bf45070 */
[----:B------:R-:W-:Y:S02]  /*7e70*/  ULDC.64 UR6, c[0x0][0x360] ;  /* 0x0000d80000067ab9 */ /* 0x000fe40000000a00 */
[----:B------:R-:W-:-:S06]  /*7e80*/  UISETP.NE.AND.EX UP2, UPT, URZ, UR5, UPT, UP2 ;  /* 0x000000053f00728c */ /* 0x000fcc000bf45320 */
[----:B------:R-:W-:-:S05]  /*7e90*/  PLOP3.LUT P0, PT, PT, PT, UP2, 0x80, 0x0 ;  /* 0x000000000000781c */ /* 0x000fca0003f0f028 */
[----:B------:R-:W-:Y:S02]  /*7ea0*/  @UP2 UMOV UR4, 0x4 ;  /* 0x0000000400042882 */ /* 0x000fe40000000000 */
[----:B------:R-:W-:-:S06]  /*7eb0*/  @UP2 UIMAD.WIDE UR4, UR11, UR4, UR6 ;  /* 0x000000040b0422a5 */ /* 0x000fcc000f8e0206 */
[----:B------:R-:W-:Y:S02]  /*7ec0*/  IMAD.U32 R2, RZ, RZ, UR4 ;  /* 0x00000004ff027e24 */ /* 0x000fe4000f8e00ff */
[----:B------:R-:W-:Y:S01]  /*7ed0*/  IMAD.U32 R3, RZ, RZ, UR5 ;  /* 0x00000005ff037e24 */ /* 0x000fe2000f8e00ff */
[----:B------:R-:W-:Y:S02]  /*7ee0*/  UMOV UR6, 0x1 ;  /* 0x0000000100067882 */ /* 0x000fe40000000000 */
[----:B------:R-:W-:Y:S02]  /*7ef0*/  ULDC.64 UR4, c[0x0][0x338] ;  /* 0x0000ce0000047ab9 */ /* 0x000fe40000000a00 */
[----:B---3--:R-:W2:Y:S01]  /*7f00*/  @P0 LDG.E R0, [R2.64] ;  /* 0x0000001202000981 */ /* 0x008ea2000c1e1900 */
[----:B------:R-:W-:Y:S01]  /*7f10*/  UISETP.NE.AND UP0, UPT, UR6, UR4, UPT ;  /* 0x000000040600728c */ /* 0x000fe2000bf05270 */
[----:B------:R-:W-:Y:S01]  /*7f20*/  BSSY B0, `(.L_x_1773) ;  /* 0x000002e000007945 */ /* 0x000fe20003800000 */
[----:B------:R-:W-:Y:S01]  /*7f30*/  UIMAD.WIDE.U32 UR8, UR13, UR5, URZ ;  /* 0x000000050d0872a5 */ /* 0x000fe2000f8e003f */
[----:B------:R-:W3:Y:S01]  /*7f40*/  S2R R9, SR_TID.X ;  /* 0x0000000000097919 */ /* 0x000ee20000002100 */
[----:B------:R-:W-:-:S02]  /*7f50*/  UMOV UR6, UR13 ;  /* 0x0000000d00067c82 */ /* 0x000fc40008000000 */
[----:B------:R-:W-:Y:S02]  /*7f60*/  ULDC UR5, c[0x0][0x340] ;  /* 0x0000d00000057ab9 */ /* 0x000fe40000000800 */
[----:B------:R-:W-:Y:S02]  /*7f70*/  ULDC UR15, c[0x0][0x358] ;  /* 0x0000d600000f7ab9 */ /* 0x000fe40000000800 */
[----:B------:R-:W-:Y:S02]  /*7f80*/  UIMAD UR15, UR12, UR15, URZ ;  /* 0x0000000f0c0f72a4 */ /* 0x000fe4000f8e023f */
[----:B------:R-:W-:Y:S02]  /*7f90*/  @UP0 UMOV UR7, UR9 ;  /* 0x0000000900070c82 */ /* 0x000fe40008000000 */
[----:B------:R-:W-:-:S04]  /*7fa0*/  @UP0 USHF.R.U32.HI UR6, URZ, UR5, UR7 ;  /* 0x000000053f060299 */ /* 0x000fc80008011607 */
[----:B------:R-:W-:Y:S02]  /*7fb0*/  UIADD3 UR10, -UR6, URZ, URZ ;  /* 0x0000003f060a7290 */ /* 0x000fe4000fffe13f */
[----:B------:R-:W-:Y:S02]  /*7fc0*/  USHF.R.S32.HI UR9, URZ, 0x1f, UR6 ;  /* 0x0000001f3f097899 */ /* 0x000fe40008011406 */
[----:B------:R-:W-:-:S03]  /*7fd0*/  UIMAD UR10, UR10, UR4, UR13 ;  /* 0x000000040a0a72a4 */ /* 0x000fc6000f8e020d */
[----:B------:R-:W-:Y:S02]  /*7fe0*/  ULDC UR4, c[0x0][0x2f4] ;  /* 0x0000bd0000047ab9 */ /* 0x000fe40000000800 */
[----:B------:R-:W-:Y:S01]  /*7ff0*/  UIMAD UR15, UR15, UR4, URZ ;  /* 0x000000040f0f72a4 */ /* 0x000fe2000f8e023f */
[----:B------:R-:W-:Y:S01]  /*8000*/  BAR.SYNC.DEFER_BLOCKING 0x1, 0x100 ;  /* 0x0044000000007b1d */ /* 0x000fe20000010000 */
[----:B------:R-:W-:Y:S01]  /*8010*/  UIMAD UR13, UR11, UR4, URZ ;  /* 0x000000040b0d72a4 */ /* 0x000fe2000f8e023f */
[----:B---3--:R-:W-:Y:S01]  /*8020*/  ISETP.NE.AND P2, PT, R9, RZ, PT ;  /* 0x000000ff0900720c */ /* 0x008fe20003f45270 */
[----:B------:R-:W-:Y:S02]  /*8030*/  USHF.R.S32.HI UR8, URZ, 0x1f, UR15 ;  /* 0x0000001f3f087899 */ /* 0x000fe4000801140f */
[----:B------:R-:W-:Y:S02]  /*8040*/  USHF.R.S32.HI UR7, URZ, 0x1f, UR13 ;  /* 0x0000001f3f077899 */ /* 0x000fe4000801140d */
[----:B------:R-:W-:-:S02]  /*8050*/  UIADD3 UR15, UP1, UP0, UR15, UR13, UR6 ;  /* 0x0000000d0f0f7290 */ /* 0x000fc4000f83e006 */
[----:B------:R-:W-:Y:S02]  /*8060*/  ULDC.64 UR4, c[0x0][0x350] ;  /* 0x0000d40000047ab9 */ /* 0x000fe40000000a00 */
[----:B------:R-:W-:Y:S02]  /*8070*/  UIADD3.X UR8, UR8, UR7, UR9, UP1, UP0 ;  /* 0x0000000708087290 */ /* 0x000fe40008fe0409 */
[----:B------:R-:W-:Y:S02]  /*8080*/  USHF.L.U32 UR7, UR15, 0x2, URZ ;  /* 0x000000020f077899 */ /* 0x000fe4000800063f */
[----:B------:R-:W-:Y:S02]  /*8090*/  USHF.L.U64.HI UR8, UR15, 0x2, UR8 ;  /* 0x000000020f087899 */ /* 0x000fe40008010208 */
[----:B------:R-:W-:Y:S02]  /*80a0*/  USHF.R.S32.HI UR15, URZ, 0x1f, UR11 ;  /* 0x0000001f3f0f7899 */ /* 0x000fe4000801140b */
[----:B------:R-:W-:-:S04]  /*80b0*/  UIADD3 UR4, UP0, UR7, UR4, URZ ;  /* 0x0000000407047290 */ /* 0x000fc8000ff1e03f */
[----:B------:R-:W-:Y:S02]  /*80c0*/  UIADD3.X UR5, UR8, UR5, URZ, UP0, !UPT ;  /* 0x0000000508057290 */ /* 0x000fe400087fe43f */
[----:B------:R-:W-:-:S04]  /*80d0*/  MOV R4, UR4 ;  /* 0x0000000400047c02 */ /* 0x000fc80008000f00 */
[----:B------:R-:W-:Y:S01]  /*80e0*/  IMAD.U32 R5, RZ, RZ, UR5 ;  /* 0x00000005ff057e24 */ /* 0x000fe2000f8e00ff */
[----:B--2---:R-:W2:Y:S02]  /*80f0*/  @P0 R2UR UR14, R0 ;  /* 0x00000000000e03c2 */ /* 0x004ea400000e0000 */
[----:B--2---:R-:W-:-:S04]  /*8100*/  @UP2 ULEA UR14, UR11, UR14, 0x7 ;  /* 0x0000000e0b0e2291 */ /* 0x004fc8000f8e383f */
[----:B------:R-:W-:-:S04]  /*8110*/  @UP2 USHF.R.S32.HI UR13, URZ, 0x1f, UR14 ;  /* 0x0000001f3f0d2899 */ /* 0x000fc8000801140e */
[----:B------:R-:W-:Y:S02]  /*8120*/  @UP2 ULEA.HI UR14, UR13, UR14, URZ, 0x7 ;  /* 0x0000000e0d0e2291 */ /* 0x000fe4000f8f383f */
[----:B------:R-:W-:Y:S02]  /*8130*/  USEL UR13, UR11, URZ, !UP2 ;  /* 0x0000003f0b0d7287 */ /* 0x000fe4000d000000 */
[----:B------:R-:W-:Y:S02]  /*8140*/  @UP2 USHF.L.U32 UR14, UR14, 0x6, URZ ;  /* 0x000000060e0e2899 */ /* 0x000fe4000800063f */
[----:B------:R-:W-:Y:S02]  /*8150*/  USEL UR11, UR15, URZ, !UP2 ;  /* 0x0000003f0f0b7287 */ /* 0x000fe4000d000000 */
[----:B------:R-:W-:-:S04]  /*8160*/  @UP2 ULOP3.LUT UR14, UR14, 0xffffe000, URZ, 0xc0, !UPT ;  /* 0xffffe0000e0e2892 */ /* 0x000fc8000f8ec03f */
[----:B------:R-:W-:-:S03]  /*8170*/  @UP2 USHF.R.S32.HI UR15, URZ, 0x1f, UR14 ;  /* 0x0000001f3f0f2899 */ /* 0x000fc6000801140e */
[----:B------:R-:W-:-:S04]  /*8180*/  @!UP2 UMOV UR14, URZ ;  /* 0x0000003f000eac82 */ /* 0x000fc80008000000 */
[----:B------:R-:W-:Y:S01]  /*8190*/  @!UP2 UMOV UR15, URZ ;  /* 0x0000003f000fac82 */ /* 0x000fe20008000000 */
[----:B------:R-:W-:Y:S05]  /*81a0*/  @P2 BRA `(.L_x_1774) ;  /* 0x0000005000002947 */ /* 0x000fea0003800000 */
.L_x_1775:
[----:B------:R-:W2:Y:S01]  /*81b0*/  LDG.E.STRONG.GPU R0, [R4.64] ;  /* 0x0000001204007981 */ /* 0x000ea2000c1ef900 */
[----:B------:R-:W-:Y:S01]  /*81c0*/  YIELD ;  /* 0x0000000000007946 */ /* 0x000fe20003800000 */
[----:B--2---:R-:W-:Y:S01]  /*81d0*/  ISETP.NE.AND P0, PT, R0, UR10, PT ;  /* 0x0000000a00007c0c */ /* 0x004fe2000bf05270 */
[----:B------:R-:W-:-:S12]  /*81e0*/  CCTL.IVALL ;  /* 0x00000000ff00798f */ /* 0x000fd80002000000 */
[----:B------:R-:W-:Y:S05]  /*81f0*/  @P0 BRA `(.L_x_1775) ;  /* 0xffffffb000000947 */ /* 0x000fea000383ffff */
.L_x_1774:
[----:B------:R-:W-:Y:S05]  /*8200*/  BSYNC B0 ;  /* 0x0000000000007941 */ /* 0x000fea0003800000 */
.L_x_1773:
[----:B------:R-:W-:Y:S01]  /*8210*/  MOV R11, 0xffffffff ;  /* 0xffffffff000b7802 */ /* 0x000fe20000000f00 */
[----:B------:R-:W-:Y:S05]  /*8220*/  BRA.CONV ~URZ, `(.L_x_1776) ;  /* 0x000000237f007947 */ /* 0x000fea000b800000 */
[----:B------:R-:W-:Y:S02]  /*8230*/  MOV R2, 0x8250 ;  /* 0x0000825000027802 */ /* 0x000fe40000000f00 */
[----:B-1----:R-:W-:Y:S05]  /*8240*/  CALL.REL.NOINC `($__internal_11_$__cuda_sm70_warpsync) ;  /* 0x0000095000007944 */ /* 0x002fea0003c00000 */
.L_x_1776:
[----:B------:R-:W-:Y:S01]  /*8250*/  USHF.L.U32 UR5, UR12, 0xd, URZ ;  /* 0x0000000d0c057899 */ /* 0x000fe2000800063f */
[----:B------:R-:W-:Y:S01]  /*8260*/  SHF.R.S32.HI R2, RZ, 0x1f, R9 ;  /* 0x0000001fff027819 */ /* 0x000fe20000011409 */
[----:B------:R-:W-:Y:S01]  /*8270*/  IMAD.U32 R10, RZ, RZ, UR13 ;  /* 0x0000000dff0a7e24 */ /* 0x000fe2000f8e00ff */
[----:B------:R-:W-:-:S06]  /*8280*/  NOP ;  /* 0x0000000000007918 */ /* 0x000fcc0000000000 */
[----:B------:R-:W-:Y:S01]  /*8290*/  USHF.R.S32.HI UR4, URZ, 0x1f, UR5 ;  /* 0x0000001f3f047899 */ /* 0x000fe20008011405 */
[----:B------:R-:W-:-:S05]  /*82a0*/  IMAD.U32 R8, RZ, RZ, UR5 ;  /* 0x00000005ff087e24 */ /* 0x000fca000f8e00ff */
[----:B------:R-:W-:Y:S01]  /*82b0*/  IMAD.U32 R0, RZ, RZ, UR4 ;  /* 0x00000004ff007e24 */ /* 0x000fe2000f8e00ff */
[----:B------:R-:W-:Y:S01]  /*82c0*/  IADD3 R8, P1, P0, R8, UR14, R9 ;  /* 0x0000000e08087c10 */ /* 0x000fe2000f83e009 */
[----:B------:R-:W-:Y:S02]  /*82d0*/  ULDC.64 UR4, c[0x0][0x328] ;  /* 0x0000ca0000047ab9 */ /* 0x000fe40000000a00 */
[----:B------:R-:W-:Y:S01]  /*82e0*/  UIMAD UR4, UR9, UR4, URZ ;  /* 0x00000004090472a4 */ /* 0x000fe2000f8e023f */
[----:B------:R-:W-:Y:S01]  /*82f0*/  IADD3.X R9, R0, UR15, R2, P1, P0 ;  /* 0x0000000f00097c10 */ /* 0x000fe20008fe0402 */
[----:B------:R-:W-:Y:S02]  /*8300*/  IMAD.U32 R2, RZ, RZ, UR6 ;  /* 0x00000006ff027e24 */ /* 0x000fe4000f8e00ff */
[----:B------:R-:W-:Y:S02]  /*8310*/  UIMAD UR16, UR6, UR5, UR4 ;  /* 0x00000005061072a4 */ /* 0x000fe4000f8e0204 */
[----:B------:R-:W-:Y:S01]  /*8320*/  IMAD.WIDE.U32 R2, R2, c[0x0][0x328], R8 ;  /* 0x0000ca0002027a25 */ /* 0x000fe200078e0008 */
[----:B------:R-:W-:-:S02]  /*8330*/  ULDC.64 UR4, c[0x0][0x330] ;  /* 0x0000cc0000047ab9 */ /* 0x000fc40000000a00 */
[----:B------:R-:W-:Y:S02]  /*8340*/  UIMAD UR4, UR11, UR4, URZ ;  /* 0x000000040b0472a4 */ /* 0x000fe4000f8e023f */
[----:B------:R-:W-:Y:S02]  /*8350*/  IADD3 R3, R3, UR16, RZ ;  /* 0x0000001003037c10 */ /* 0x000fe4000fffe0ff */
[----:B------:R-:W-:-:S03]  /*8360*/  UIMAD UR4, UR13, UR5, UR4 ;  /* 0x000000050d0472a4 */ /* 0x000fc6000f8e0204 */
[----:B-1----:R-:W-:-:S05]  /*8370*/  IMAD.WIDE.U32 R6, R10, c[0x0][0x330], R2 ;  /* 0x0000cc000a067a25 */ /* 0x002fca00078e0002 */
        /* <DEDUP_REMOVED lines=37> */
[----:B------:R-:W-:Y:S05]  /*85d0*/  CALL.REL.NOINC `($__internal_11_$__cuda_sm70_warpsync) ;  /* 0x000005c000007944 */ /* 0x000fea0003c00000 */
.L_x_1777:
        /* <DEDUP_REMOVED lines=12> */
.L_x_1779:
[----:B------:R-:W-:Y:S05]  /*86a0*/  BSYNC B0 ;  /* 0x0000000000007941 */ /* 0x000fea0003800000 */
.L_x_1778:
[----:B------:R-:W-:Y:S01]  /*86b0*/  ULDC.64 UR4, c[0x0][0x348] ;  /* 0x0000d20000047ab9 */ /* 0x000fe20000000a00 */
[----:B------:R-:W-:Y:S01]  /*86c0*/  BSSY B0, `(.L_x_1780) ;  /* 0x000000b000007945 */ /* 0x000fe20003800000 */
[----:B------:R-:W-:-:S04]  /*86d0*/  UIADD3 UR4, UP0, UR7, UR4, URZ ;  /* 0x0000000407047290 */ /* 0x000fc8000ff1e03f */
[----:B------:R-:W-:Y:S02]  /*86e0*/  UIADD3.X UR5, UR8, UR5, URZ, UP0, !UPT ;  /* 0x0000000508057290 */ /* 0x000fe400087fe43f */
[----:B--2---:R-:W-:-:S04]  /*86f0*/  MOV R4, UR4 ;  /* 0x0000000400047c02 */ /* 0x004fc80008000f00 */
[----:B------:R-:W-:Y:S01]  /*8700*/  MOV R5, UR5 ;  /* 0x0000000500057c02 */ /* 0x000fe20008000f00 */
[----:B------:R-:W-:Y:S05]  /*8710*/  @P2 BRA `(.L_x_1781) ;  /* 0x0000005000002947 */ /* 0x000fea0003800000 */
.L_x_1782:
[----:B------:R-:W2:Y:S01]  /*8720*/  LDG.E.STRONG.GPU R0, [R4.64] ;  /* 0x0000001204007981 */ /* 0x000ea2000c1ef900 */
[----:B------:R-:W-:Y:S01]  /*8730*/  YIELD ;  /* 0x0000000000007946 */ /* 0x000fe20003800000 */
[----:B--2---:R-:W-:Y:S01]  /*8740*/  ISETP.NE.AND P0, PT, R0, UR10, PT ;  /* 0x0000000a00007c0c */ /* 0x004fe2000bf05270 */
[----:B------:R-:W-:-:S12]  /*8750*/  CCTL.IVALL ;  /* 0x00000000ff00798f */ /* 0x000fd80002000000 */
[----:B------:R-:W-:Y:S05]  /*8760*/  @P0 BRA `(.L_x_1782) ;  /* 0xffffffb000000947 */ /* 0x000fea000383ffff */
.L_x_1781:
[----:B------:R-:W-:Y:S05]  /*8770*/  BSYNC B0 ;  /* 0x0000000000007941 */ /* 0x000fea0003800000 */
.L_x_1780:
[----:B------:R-:W-:Y:S05]  /*8780*/  BRA.CONV ~URZ, `(.L_x_1783) ;  /* 0x000000237f007947 */ /* 0x000fea000b800000 */
[----:B-1----:R-:W-:Y:S02]  /*8790*/  MOV R2, 0x87b0 ;  /* 0x000087b000027802 */ /* 0x002fe40000000f00 */
[----:B------:R-:W-:Y:S05]  /*87a0*/  CALL.REL.NOINC `($__internal_11_$__cuda_sm70_warpsync) ;  /* 0x000003f000007944 */ /* 0x000fea0003c00000 */
.L_x_1783:
[----:B------:R-:W-:Y:S01]  /*87b0*/  ULDC.64 UR4, c[0x0][0x300] ;  /* 0x0000c00000047ab9 */ /* 0x000fe20000000a00 */
[----:B-1----:R-:W-:Y:S01]  /*87c0*/  MOV R2, R8 ;  /* 0x0000000800027202 */ /* 0x002fe20000000f00 */
[----:B------:R-:W-:Y:S01]  /*87d0*/  UIMAD UR4, UR9, UR4, URZ ;  /* 0x00000004090472a4 */ /* 0x000fe2000f8e023f */
[----:B------:R-:W-:Y:S02]  /*87e0*/  IMAD.U32 R0, RZ, RZ, UR6 ;  /* 0x00000006ff007e24 */ /* 0x000fe4000f8e00ff */
[----:B------:R-:W-:Y:S01]  /*87f0*/  IMAD.MOV.U32 R3, RZ, RZ, R9 ;  /* 0x000000ffff037224 */ /* 0x000fe200078e0009 */
[----:B------:R-:W-:-:S03]  /*8800*/  UIMAD UR16, UR6, UR5, UR4 ;  /* 0x00000005061072a4 */ /* 0x000fc6000f8e0204 */
[----:B------:R-:W-:Y:S01]  /*8810*/  IMAD.WIDE.U32 R2, R0, c[0x0][0x300], R2 ;  /* 0x0000c00000027a25 */ /* 0x000fe200078e0002 */
[----:B------:R-:W-:Y:S02]  /*8820*/  ULDC.64 UR4, c[0x0][0x308] ;  /* 0x0000c20000047ab9 */ /* 0x000fe40000000a00 */
        /* <DEDUP_REMOVED lines=43> */
.L_x_1784:
        /* <DEDUP_REMOVED lines=12> */
        .weak           $__internal_11_$__cuda_sm70_warpsync
        .type           $__internal_11_$__cuda_sm70_warpsync,@function
        .size           $__internal_11_$__cuda_sm70_warpsync,(.L_x_1855 - $__internal_11_$__cuda_sm70_warpsync)
$__internal_11_$__cuda_sm70_warpsync:
[----:B------:R-:W-:Y:S01]  /*8ba0*/  MOV R3, 0x0 ;  /* 0x0000000000037802 */ /* 0x000fe20000000f00 */
[----:B------:R-:W-:Y:S04]  /*8bb0*/  WARPSYNC R11 ;  /* 0x0000000b00007348 */ /* 0x000fe80003800000 */
[----:B------:R-:W-:Y:S05]  /*8bc0*/  RET.REL.NODEC R2 `(_ZN7cutlass13device_kernelIN5flash19enable_sm80_to_sm89INS1_16FlashAttnBwdSm80INS1_25CollectiveMainloopBwdSm80ILi2ELi2EN4cute5tupleIJNS5_1CILi128EEES8_NS7_ILi64EEEEEENS_6half_tEfNS_4arch4Sm80ELb1ELb0ELb0ELb1ELb1ELb0ELb0ELb0ELi2ELi4ELi4ELi4ELb0EEENS1_24CollectiveEpilogueBwdGQAISA_fSD_Li256ELb1ELb1EEENS1_25SingleTileBwdLPTSchedulerILb1ELi128ELb1EEEEEEEEEvNT_6ParamsE) ;  /* 0xffff743002007950 */ /* 0x000fea0003c3ffff */
.L_x_1785:
        /* <DEDUP_REMOVED lines=11> */
.L_x_1855:


//--------------------- .text._ZN7cutlass13device_kernelIN5flash22FlashAttnBwdPreprocessIN4cute5tupleIJNS3_1CILi128EEENS5_ILi64EEEEEENS_6half_tEfNS_4arch4Sm80ELb1ELb1EEEEEvNT_6ParamsE --------------------------
	.section	.text._ZN7cutlass13device_kernelIN5flash22FlashAttnBwdPreprocessIN4cute5tupleIJNS3_1CILi128EEENS5_ILi64EEEEEENS_6half_tEfNS_4arch4Sm80ELb1ELb1EEEEEvNT_6ParamsE,"ax",@progbits
	.sectioninfo	@"SHI_REGISTERS=64"
	.align	128
.text._ZN7cutlass13device_kernelIN5flash22FlashAttnBwdPreprocessIN4cute5tupleIJNS3_1CILi128EEENS5_ILi64EEEEEENS_6half_tEfNS_4arch4Sm80ELb1ELb1EEEEEvNT_6ParamsE:
        .type           _ZN7cutlass13device_kernelIN5flash22FlashAttnBwdPreprocessIN4cute5tupleIJNS3_1CILi128EEENS5_ILi64EEEEEENS_6half_tEfNS_4arch4Sm80ELb1ELb1EEEEEvNT_6ParamsE,@function
        .size           _ZN7cutlass13device_kernelIN5flash22FlashAttnBwdPreprocessIN4cute5tupleIJNS3_1CILi128EEENS5_ILi64EEEEEENS_6half_tEfNS_4arch4Sm80ELb1ELb1EEEEEvNT_6ParamsE,(.L_x_1857 - _ZN7cutlass13device_kernelIN5flash22FlashAttnBwdPreprocessIN4cute5tupleIJNS3_1CILi128EEENS5_ILi64EEEEEENS_6half_tEfNS_4arch4Sm80ELb1ELb1EEEEEvNT_6ParamsE)
        .other          _ZN7cutlass13device_kernelIN5flash22FlashAttnBwdPreprocessIN4cute5tupleIJNS3_1CILi128EEENS5_ILi64EEEEEENS_6half_tEfNS_4arch4Sm80ELb1ELb1EEEEEvNT_6ParamsE,@"STO_CUDA_ENTRY STV_DEFAULT"
_ZN7cutlass13device_kernelIN5flash22FlashAttnBwdPreprocessIN4cute5tupleIJNS3_1CILi128EEENS5_ILi64EEEEEENS_6half_tEfNS_4arch4Sm80ELb1ELb1EEEEEvNT_6ParamsE:
[----:B------:R-:W-:Y:S02]  /*0000*/  MOV R1, c[0x0][0x28] ;  /* 0x00000a0000017a02 */ /* 0x000fe40000000f00 */
[----:B------:R-:W0:Y:S01]  /*0010*/  S2R R0, SR_CTAID.Z ;  /* 0x0000000000007919 */ /* 0x000e220000002700 */
[----:B------:R-:W-:Y:S01]  /*0020*/  ISETP.NE.U32.AND P1, PT, RZ, c[0x0][0x248], PT ;  /* 0x00009200ff007a0c */ /* 0x000fe20003f25070 */
[----:B------:R-:W-:Y:S01]  /*0030*/  IMAD.MOV.U32 R3, RZ, RZ, 0x4 ;  /* 0x00000004ff037424 */ /* 0x000fe200078e00ff */
[----:B------:R-:W-:Y:S01]  /*0040*/  ISETP.NE.U32.AND P0, PT, RZ, c[0x0][0x240], PT ;  /* 0x00009000ff007a0c */ /* 0x000fe20003f05070 */
[----:B------:R-:W-:Y:S01]  /*0050*/  ULDC.64 UR4, c[0x0][0x118] ;  /* 0x0000460000047ab9 */ /* 0x000fe20000000a00 */
[----:B------:R-:W-:Y:S02]  /*0060*/  ISETP.NE.AND.EX P1, PT, RZ, c[0x0][0x24c], PT, P1 ;  /* 0x00009300ff007a0c */ /* 0x000fe40003f25310 */
[----:B------:R-:W-:Y:S02]  /*0070*/  ISETP.NE.AND.EX P0, PT, RZ, c[0x0][0x244], PT, P0 ;  /* 0x00009100ff007a0c */ /* 0x000fe40003f05300 */
[----:B------:R-:W-:Y:S01]  /*0080*/  MOV R2, c[0x0][0x168] ;  /* 0x00005a0000027a02 */ /* 0x000fe20000000f00 */
        /* <DEDUP_REMOVED lines=11> */
[----:B--2---:R-:W-:-:S02]  /*0140*/  IADD3 R2, -R11, R2, RZ ;  /* 0x000000020b027210 */ /* 0x004fc40007ffe1ff */
.L_x_1786:
[----:B0-----:R-:W0:Y:S01]  /*0150*/  S2R R4, SR_TID.X ;  /* 0x0000000000047919 */ /* 0x001e220000002100 */
[----:B------:R-:W-:-:S02]  /*0160*/  ISETP.NE.AND.EX P3, PT, RZ, c[0x0][0x244], PT, P3 ;  /* 0x00009100ff007a0c */ /* 0x000fc40003f65330 */
[----:B-----5:R-:W-:-:S13]  /*0170*/  ISETP.LE.AND P1, PT, R2, R7, PT ;  /* 0x000000070200720c */ /* 0x020fda0003f23270 */
[----:B------:R-:W-:Y:S05]  /*0180*/  @P3 EXIT P1 ;  /* 0x000000000000394d */ /* 0x000fea0000800000 */
[----:B------:R-:W1:Y:S01]  /*0190*/  S2R R6, SR_CTAID.Y ;  /* 0x0000000000067919 */ /* 0x000e620000002600 */
[----:B0-----:R-:W-:Y:S01]  /*01a0*/  SHF.R.S32.HI R9, RZ, 0x1f, R4 ;  /* 0x0000001fff097819 */ /* 0x001fe20000011404 */
[----:B------:R-:W-:Y:S01]  /*01b0*/  CS2R R44, SRZ ;  /* 0x00000000002c7805 */ /* 0x000fe2000001ff00 */
[----:B------:R-:W-:Y:S01]  /*01c0*/  IMAD.IADD R51, R2, 0x1, -R7 ;  /* 0x0000000102337824 */ /* 0x000fe200078e0a07 */
[----:B------:R-:W-:Y:S02]  /*01d0*/  @P0 MOV R44, R57 ;  /* 0x00000039002c0202 */ /* 0x000fe40000000f00 */
[----:B------:R-:W-:Y:S02]  /*01e0*/  LEA.HI R9, R9, R4, RZ, 0x3 ;  /* 0x0000000409097211 */ /* 0x000fe400078f18ff */
[----:B------:R-:W-:Y:S02]  /*01f0*/  @P0 SHF.R.S32.HI R45, RZ, 0x1f, R57 ;  /* 0x0000001fff2d0819 */ /* 0x000fe40000011439 */
[----:B------:R-:W-:-:S02]  /*0200*/  LOP3.LUT R55, R9, 0xfffffff8, RZ, 0xc0, !PT ;  /* 0xfffffff809377812 */ /* 0x000fc400078ec0ff */
[----:B------:R-:W-:Y:S02]  /*0210*/  SHF.R.S32.HI R41, RZ, 0x3, R9 ;  /* 0x00000003ff297819 */ /* 0x000fe40000011409 */
[----:B------:R-:W-:Y:S01]  /*0220*/  SHF.R.S32.HI R43, RZ, 0x1f, R0 ;  /* 0x0000001fff2b7819 */ /* 0x000fe20000011400 */
[----:B------:R-:W-:Y:S01]  /*0230*/  IMAD.IADD R55, R4, 0x1, -R55 ;  /* 0x0000000104377824 */ /* 0x000fe200078e0a37 */
[----:B------:R-:W-:Y:S02]  /*0240*/  IADD3 R58, R41, 0x20, RZ ;  /* 0x00000020293a7810 */ /* 0x000fe40007ffe0ff */
[----:B------:R-:W-:Y:S02]  /*0250*/  SHF.R.S32.HI R42, RZ, 0x1f, R41 ;  /* 0x0000001fff2a7819 */ /* 0x000fe40000011429 */
[----:B------:R-:W-:Y:S02]  /*0260*/  SHF.L.U32 R10, R55, 0x3, RZ ;  /* 0x00000003370a7819 */ /* 0x000fe400000006ff */
[----:B------:R-:W-:-:S02]  /*0270*/  IADD3 R8, P5, R41, R44, RZ ;  /* 0x0000002c29087210 */ /* 0x000fc40007fbe0ff */
[----:B-1----:R-:W-:Y:S02]  /*0280*/  SHF.R.S32.HI R40, RZ, 0x1f, R6 ;  /* 0x0000001fff287819 */ /* 0x002fe40000011406 */
[----:B------:R-:W-:Y:S02]  /*0290*/  ISETP.GE.AND P1, PT, R10, c[0x0][0x16c], PT ;  /* 0x00005b000a007a0c */ /* 0x000fe40003f26270 */
[--C-:B------:R-:W-:Y:S01]  /*02a0*/  SHF.R.S32.HI R11, RZ, 0x1f, R10.reuse ;  /* 0x0000001fff0b7819 */ /* 0x100fe2000001140a */
[----:B------:R-:W-:Y:S01]  /*02b0*/  IMAD R9, R40, c[0x0][0x1a0], RZ ;  /* 0x0000680028097a24 */ /* 0x000fe200078e02ff */
[-C--:B------:R-:W-:Y:S01]  /*02c0*/  ISETP.LT.AND P4, PT, R58, R51.reuse, !P1 ;  /* 0x000000333a00720c */ /* 0x080fe20004f81270 */
[----:B------:R-:W-:Y:S01]  /*02d0*/  IMAD R13, R40, c[0x0][0x180], RZ ;  /* 0x00006000280d7a24 */ /* 0x000fe200078e02ff */
[----:B------:R-:W-:Y:S01]  /*02e0*/  ISETP.GE.AND P2, PT, R41, R51, PT ;  /* 0x000000332900720c */ /* 0x000fe20003f46270 */
[----:B------:R-:W-:Y:S01]  /*02f0*/  IMAD R15, R6, c[0x0][0x1a4], R9 ;  /* 0x00006900060f7a24 */ /* 0x000fe200078e0209 */
[----:B------:R-:W-:Y:S01]  /*0300*/  IADD3.X R9, R42, R45, RZ, P5, !PT ;  /* 0x0000002d2a097210 */ /* 0x000fe20002ffe4ff */
[C---:B------:R-:W-:Y:S01]  /*0310*/  IMAD R13, R6.reuse, c[0x0][0x184], R13 ;  /* 0x00006100060d7a24 */ /* 0x040fe200078e020d */
[----:B------:R-:W-:Y:S01]  /*0320*/  SEL R43, R43, RZ, !P3 ;  /* 0x000000ff2b2b7207 */ /* 0x000fe20005800000 */
[----:B------:R-:W-:Y:S01]  /*0330*/  IMAD.WIDE.U32 R28, R6, c[0x0][0x180], R10 ;  /* 0x00006000061c7a25 */ /* 0x000fe200078e000a */
[----:B------:R-:W-:-:S02]  /*0340*/  ISETP.LT.AND P5, PT, R10, c[0x0][0x16c], !P2 ;  /* 0x00005b000a007a0c */ /* 0x000fc400057a1270 */
[----:B------:R-:W-:Y:S01]  /*0350*/  SEL R50, R0, RZ, !P3 ;  /* 0x000000ff00327207 */ /* 0x000fe20005800000 */
[----:B------:R-:W-:Y:S01]  /*0360*/  IMAD.WIDE R8, R5, 0x80, R8 ;  /* 0x0000008005087825 */ /* 0x000fe200078e0208 */
[C---:B------:R-:W-:Y:S02]  /*0370*/  IADD3 R56, R41.reuse, 0x40, RZ ;  /* 0x0000004029387810 */ /* 0x040fe40007ffe0ff */
[----:B------:R-:W-:Y:S01]  /*0380*/  IADD3 R54, R41, 0x60, RZ ;  /* 0x0000006029367810 */ /* 0x000fe20007ffe0ff */
[----:B------:R-:W-:Y:S01]  /*0390*/  IMAD.IADD R29, R29, 0x1, R13 ;  /* 0x000000011d1d7824 */ /* 0x000fe200078e020d */
[----:B------:R-:W-:Y:S01]  /*03a0*/  @P4 IADD3 R17, P3, R8, 0x20, RZ ;  /* 0x0000002008114810 */ /* 0x000fe20007f7e0ff */
[----:B------:R-:W-:-:S03]  /*03b0*/  IMAD.WIDE.U32 R12, R6, c[0x0][0x1a0], R10 ;  /* 0x00006800060c7a25 */ /* 0x000fc600078e000a */
[----:B------:R-:W-:Y:S01]  /*03c0*/  @P4 IADD3.X R10, RZ, R9, RZ, P3, !PT ;  /* 0x00000009ff0a4210 */ /* 0x000fe20001ffe4ff */
[----:B------:R-:W-:Y:S01]  /*03d0*/  IMAD R11, R43, c[0x0][0x188], RZ ;  /* 0x000062002b0b7a24 */ /* 0x000fe200078e02ff */
[----:B------:R-:W-:Y:S01]  /*03e0*/  @P4 IADD3 R16, P3, R8, 0x20, RZ ;  /* 0x0000002008104810 */ /* 0x000fe20007f7e0ff */
[----:B------:R-:W-:Y:S02]  /*03f0*/  IMAD.IADD R13, R13, 0x1, R15 ;  /* 0x000000010d0d7824 */ /* 0x000fe400078e020f */
[----:B------:R-:W-:Y:S02]  /*0400*/  IMAD R15, R43, c[0x0][0x1a8], RZ ;  /* 0x00006a002b0f7a24 */ /* 0x000fe400078e02ff */
[C---:B------:R-:W-:Y:S02]  /*0410*/  IMAD R11, R50.reuse, c[0x0][0x18c], R11 ;  /* 0x00006300320b7a24 */ /* 0x040fe400078e020b */
[----:B------:R-:W-:-:S04]  /*0420*/  IMAD.WIDE.U32 R28, R50, c[0x0][0x188], R28 ;  /* 0x00006200321c7a25 */ /* 0x000fc800078e001c */
[C---:B------:R-:W-:Y:S02]  /*0430*/  IMAD R19, R50.reuse, c[0x0][0x1ac], R15 ;  /* 0x00006b0032137a24 */ /* 0x040fe400078e020f */
[----:B------:R-:W-:-:S04]  /*0440*/  IMAD.WIDE.U32 R30, R50, c[0x0][0x1a8], R12 ;  /* 0x00006a00321e7a25 */ /* 0x000fc800078e000c */
[----:B------:R-:W-:Y:S01]  /*0450*/  IMAD.IADD R29, R29, 0x1, R11 ;  /* 0x000000011d1d7824 */ /* 0x000fe200078e020b */
[----:B------:R-:W-:Y:S01]  /*0460*/  IADD3 R31, R31, R19, RZ ;  /* 0x000000131f1f7210 */ /* 0x000fe20007ffe0ff */
[C---:B------:R-:W-:Y:S02]  /*0470*/  @P5 IMAD R13, R9.reuse, c[0x0][0x198], RZ ;  /* 0x00006600090d5a24 */ /* 0x040fe400078e02ff */
[----:B------:R-:W-:Y:S01]  /*0480*/  @P4 IMAD R10, R10, c[0x0][0x178], RZ ;  /* 0x00005e000a0a4a24 */ /* 0x000fe200078e02ff */
[----:B------:R-:W-:Y:S01]  /*0490*/  @P4 MOV R11, R29 ;  /* 0x0000001d000b4202 */ /* 0x000fe20000000f00 */
[----:B------:R-:W-:Y:S02]  /*04a0*/  @P5 IMAD R15, R9, c[0x0][0x178], RZ ;  /* 0x00005e00090f5a24 */ /* 0x000fe400078e02ff */
[----:B------:R-:W-:Y:S02]  /*04b0*/  @P5 IMAD R23, R8, c[0x0][0x19c], R13 ;  /* 0x0000670008175a24 */ /* 0x000fe400078e020d */
[----:B------:R-:W-:-:S02]  /*04c0*/  @P4 IMAD R21, R17, c[0x0][0x17c], R10 ;  /* 0x00005f0011154a24 */ /* 0x000fc400078e020a */
[C---:B------:R-:W-:Y:S02]  /*04d0*/  @P5 IMAD R19, R8.reuse, c[0x0][0x17c], R15 ;  /* 0x00005f0008135a24 */ /* 0x040fe400078e020f */
[----:B------:R-:W-:-:S04]  /*04e0*/  @P5 IMAD.WIDE.U32 R12, R8, c[0x0][0x178], R28 ;  /* 0x00005e00080c5a25 */ /* 0x000fc800078e001c */
[----:B------:R-:W-:Y:S02]  /*04f0*/  @P4 IMAD.MOV.U32 R10, RZ, RZ, R28 ;  /* 0x000000ffff0a4224 */ /* 0x000fe400078e001c */
[----:B------:R-:W-:-:S04]  /*0500*/  @P5 IMAD.WIDE.U32 R14, R8, c[0x0][0x198], R30 ;  /* 0x00006600080e5a25 */ /* 0x000fc800078e001e */
[----:B------:R-:W-:Y:S01]  /*0510*/  @P4 IMAD.WIDE.U32 R10, R17, c[0x0][0x178], R10 ;  /* 0x00005e00110a4a25 */ /* 0x000fe200078e000a */
[----:B------:R-:W-:Y:S02]  /*0520*/  @P5 IADD3 R17, R13, R19, RZ ;  /* 0x000000130d115210 */ /* 0x000fe40007ffe0ff */
[----:B------:R-:W-:Y:S01]  /*0530*/  @P5 LEA R24, P6, R14, c[0x0][0x190], 0x1 ;  /* 0x000064000e185a11 */ /* 0x000fe200078c08ff */
[----:B------:R-:W-:Y:S01]  /*0540*/  @P4 IMAD.X R18, RZ, RZ, R9, P3 ;  /* 0x000000ffff124224 */ /* 0x000fe200018e0609 */
[----:B------:R-:W-:Y:S01]  /*0550*/  @P5 LEA R26, P3, R12, c[0x0][0x160], 0x1 ;  /* 0x000058000c1a5a11 */ /* 0x000fe200078608ff */
[----:B------:R-:W-:Y:S01]  /*0560*/  @P5 IMAD.IADD R13, R15, 0x1, R23 ;  /* 0x000000010f0d5824 */ /* 0x000fe200078e0217 */
[----:B------:R-:W-:Y:S01]  /*0570*/  @P4 IADD3 R11, R11, R21, RZ ;  /* 0x000000150b0b4210 */ /* 0x000fe20007ffe0ff */
[----:B------:R-:W-:Y:S01]  /*0580*/  @P4 IMAD R15, R18, c[0x0][0x198], RZ ;  /* 0x00006600120f4a24 */ /* 0x000fe200078e02ff */
[----:B------:R-:W-:Y:S02]  /*0590*/  @P5 LEA.HI.X R27, R12, c[0x0][0x164], R17, 0x1, P3 ;  /* 0x000059000c1b5a11 */ /* 0x000fe400018f0c11 */
[----:B------:R-:W-:Y:S01]  /*05a0*/  @P5 LEA.HI.X R25, R14, c[0x0][0x194], R13, 0x1, P6 ;  /* 0x000065000e195a11 */ /* 0x000fe200030f0c0d */
[----:B------:R-:W-:Y:S01]  /*05b0*/  @P4 IMAD.MOV.U32 R13, RZ, RZ, R31 ;  /* 0x000000ffff0d4224 */ /* 0x000fe200078e001f */
[----:B------:R-:W-:Y:S01]  /*05c0*/  @P4 MOV R12, R30 ;  /* 0x0000001e000c4202 */ /* 0x000fe20000000f00 */
[----:B------:R-:W-:Y:S01]  /*05d0*/  @P4 IMAD R15, R16, c[0x0][0x19c], R15 ;  /* 0x00006700100f4a24 */ /* 0x000fe200078e020f */
[----:B------:R-:W-:-:S02]  /*05e0*/  ISETP.LT.AND P3, PT, R56, R51, !P1 ;  /* 0x000000333800720c */ /* 0x000fc40004f61270 */
[----:B------:R-:W-:Y:S01]  /*05f0*/  @P4 LEA R34, P6, R10, c[0x0][0x160], 0x1 ;  /* 0x000058000a224a11 */ /* 0x000fe200078c08ff */
[----:B------:R-:W-:Y:S01]  /*0600*/  @P4 IMAD.WIDE.U32 R12, R16, c[0x0][0x198], R12 ;  /* 0x00006600100c4a25 */ /* 0x000fe200078e000c */
[----:B------:R-:W-:Y:S02]  /*0610*/  ISETP.LT.AND P1, PT, R54, R51, !P1 ;  /* 0x000000333600720c */ /* 0x000fe40004f21270 */
[----:B------:R-:W-:Y:S02]  /*0620*/  @P4 LEA.HI.X R35, R10, c[0x0][0x164], R11, 0x1, P6 ;  /* 0x000059000a234a11 */ /* 0x000fe400030f0c0b */
[----:B------:R-:W-:Y:S02]  /*0630*/  @P4 IADD3 R11, R13, R15, RZ ;  /* 0x0000000f0d0b4210 */ /* 0x000fe40007ffe0ff */
[----:B------:R-:W-:Y:S01]  /*0640*/  @P4 LEA R32, P6, R12, c[0x0][0x190], 0x1 ;  /* 0x000064000c204a11 */ /* 0x000fe200078c08ff */
[----:B------:R-:W-:-:S03]  /*0650*/  CS2R R14, SRZ ;  /* 0x00000000000e7805 */ /* 0x000fc6000001ff00 */
[----:B------:R-:W-:Y:S02]  /*0660*/  @P4 LEA.HI.X R33, R12, c[0x0][0x194], R11, 0x1, P6 ;  /* 0x000065000c214a11 */ /* 0x000fe400030f0c0b */
[----:B------:R-:W-:Y:S01]  /*0670*/  @P3 IADD3 R47, P6, R8, 0x40, RZ ;  /* 0x00000040082f3810 */ /* 0x000fe20007fde0ff */
[----:B------:R-:W-:Y:S01]  /*0680*/  CS2R R10, SRZ ;  /* 0x00000000000a7805 */ /* 0x000fe2000001ff00 */
[----:B------:R-:W-:-:S03]  /*0690*/  CS2R R12, SRZ ;  /* 0x00000000000c7805 */ /* 0x000fc6000001ff00 */
[----:B------:R-:W-:Y:S01]  /*06a0*/  @P3 IMAD.X R48, RZ, RZ, R9, P6 ;  /* 0x000000ffff303224 */ /* 0x000fe200030e0609 */
[C---:B------:R-:W-:Y:S01]  /*06b0*/  @P3 IADD3 R39, P6, R8.reuse, 0x40, RZ ;  /* 0x0000004008273810 */ /* 0x040fe20007fde0ff */
[----:B------:R-:W-:Y:S01]  /*06c0*/  CS2R R16, SRZ ;  /* 0x0000000000107805 */ /* 0x000fe2000001ff00 */
[----:B------:R-:W-:Y:S01]  /*06d0*/  CS2R R18, SRZ ;  /* 0x0000000000127805 */ /* 0x000fe2000001ff00 */
[----:B------:R-:W-:Y:S01]  /*06e0*/  CS2R R20, SRZ ;  /* 0x0000000000147805 */ /* 0x000fe2000001ff00 */
[-C--:B------:R-:W-:Y:S01]  /*06f0*/  @P3 IADD3.X R49, RZ, R9.reuse, RZ, P6, !PT ;  /* 0x00000009ff313210 */ /* 0x080fe200037fe4ff */
[----:B------:R-:W-:Y:S01]  /*0700*/  CS2R R22, SRZ ;  /* 0x0000000000167805 */ /* 0x000fe2000001ff00 */
[C---:B------:R-:W-:Y:S01]  /*0710*/  @P1 IADD3 R37, P6, R8.reuse, 0x60, RZ ;  /* 0x0000006008251810 */ /* 0x040fe20007fde0ff */
[----:B------:R0:W2:Y:S03]  /*0720*/  @P5 LDG.E.128 R12, [R24.64] ;  /* 0x00000004180c5981 */ /* 0x0000a6000c1e1d00 */
[----:B------:R-:W-:Y:S01]  /*0730*/  @P1 IADD3.X R46, RZ, R9, RZ, P6, !PT ;  /* 0x00000009ff2e1210 */ /* 0x000fe200037fe4ff */
[----:B------:R1:W3:Y:S01]  /*0740*/  @P4 LDG.E.128 R16, [R34.64] ;  /* 0x0000000422104981 */ /* 0x0002e2000c1e1d00 */
[----:B------:R-:W-:-:S03]  /*0750*/  @P1 IADD3 R36, P6, R8, 0x60, RZ ;  /* 0x0000006008241810 */ /* 0x000fc60007fde0ff */
[----:B------:R4:W3:Y:S02]  /*0760*/  @P4 LDG.E.128 R20, [R32.64] ;  /* 0x0000000420144981 */ /* 0x0008e4000c1e1d00 */
[----:B------:R-:W-:Y:S02]  /*0770*/  @P1 IMAD.X R38, RZ, RZ, R9, P6 ;  /* 0x000000ffff261224 */ /* 0x000fe400030e0609 */
[----:B------:R-:W-:-:S06]  /*0780*/  CS2R R8, SRZ ;  /* 0x0000000000087805 */ /* 0x000fcc000001ff00 */
[----:B------:R1:W3:Y:S01]  /*0790*/  @P5 LDG.E.128 R8, [R26.64] ;  /* 0x000000041a085981 */ /* 0x0002e2000c1e1d00 */
[----:B------:R-:W-:Y:S02]  /*07a0*/  @P3 IMAD R48, R48, c[0x0][0x178], RZ ;  /* 0x00005e0030303a24 */ /* 0x000fe400078e02ff */
[----:B0-----:R-:W-:Y:S01]  /*07b0*/  @P3 IMAD R24, R49, c[0x0][0x198], RZ ;  /* 0x0000660031183a24 */ /* 0x001fe200078e02ff */
[----:B------:R-:W-:Y:S01]  /*07c0*/  @P3 MOV R25, R31 ;  /* 0x0000001f00193202 */ /* 0x000fe20000000f00 */
[----:B------:R-:W-:Y:S01]  /*07d0*/  @P3 IMAD R49, R47, c[0x0][0x17c], R48 ;  /* 0x00005f002f313a24 */ /* 0x000fe200078e0230 */
[----:B-1----:R-:W-:Y:S02]  /*07e0*/  @P3 MOV R26, R28 ;  /* 0x0000001c001a3202 */ /* 0x002fe40000000f00 */
[----:B------:R-:W-:Y:S01]  /*07f0*/  @P3 MOV R27, R29 ;  /* 0x0000001d001b3202 */ /* 0x000fe20000000f00 */
[----:B------:R-:W-:-:S04]  /*0800*/  @P1 IMAD R46, R46, c[0x0][0x178], RZ ;  /* 0x00005e002e2e1a24 */ /* 0x000fc800078e02ff */
[----:B------:R-:W-:-:S04]  /*0810*/  @P3 IMAD.WIDE.U32 R26, R47, c[0x0][0x178], R26 ;  /* 0x00005e002f1a3a25 */ /* 0x000fc800078e001a */
[C---:B------:R-:W-:Y:S02]  /*0820*/  @P3 IMAD R47, R39.reuse, c[0x0][0x19c], R24 ;  /* 0x00006700272f3a24 */ /* 0x040fe400078e0218 */
[----:B------:R-:W-:Y:S02]  /*0830*/  @P3 IMAD.MOV.U32 R24, RZ, RZ, R30 ;  /* 0x000000ffff183224 */ /* 0x000fe400078e001e */
[----:B------:R-:W-:Y:S02]  /*0840*/  @P1 IMAD R53, R38, c[0x0][0x198], RZ ;  /* 0x0000660026351a24 */ /* 0x000fe400078e02ff */
[----:B------:R-:W-:Y:S01]  /*0850*/  @P3 IMAD.WIDE.U32 R24, R39, c[0x0][0x198], R24 ;  /* 0x0000660027183a25 */ /* 0x000fe200078e0018 */
[----:B------:R-:W-:-:S03]  /*0860*/  @P3 IADD3 R49, R27, R49, RZ ;  /* 0x000000311b313210 */ /* 0x000fc60007ffe0ff */
[C---:B------:R-:W-:Y:S02]  /*0870*/  @P1 IMAD R39, R37.reuse, c[0x0][0x17c], R46 ;  /* 0x00005f0025271a24 */ /* 0x040fe400078e022e */
[----:B------:R-:W-:Y:S01]  /*0880*/  @P1 IMAD.WIDE.U32 R28, R37, c[0x0][0x178], R28 ;  /* 0x00005e00251c1a25 */ /* 0x000fe200078e001c */
[----:B------:R-:W-:Y:S02]  /*0890*/  @P3 LEA R60, P4, R26, c[0x0][0x160], 0x1 ;  /* 0x000058001a3c3a11 */ /* 0x000fe400078808ff */
[----:B------:R-:W-:Y:S01]  /*08a0*/  @P3 LEA R52, P6, R24, c[0x0][0x190], 0x1 ;  /* 0x0000640018343a11 */ /* 0x000fe200078c08ff */
[C---:B------:R-:W-:Y:S02]  /*08b0*/  @P1 IMAD R35, R36.reuse, c[0x0][0x19c], R53 ;  /* 0x0000670024231a24 */ /* 0x040fe400078e0235 */
[----:B------:R-:W-:Y:S02]  /*08c0*/  @P3 IMAD.IADD R47, R25, 0x1, R47 ;  /* 0x00000001192f3824 */ /* 0x000fe400078e022f */
[----:B----4-:R-:W-:Y:S01]  /*08d0*/  @P1 IMAD.WIDE.U32 R32, R36, c[0x0][0x198], R30 ;  /* 0x0000660024201a25 */ /* 0x010fe200078e001e */
[----:B------:R-:W-:-:S02]  /*08e0*/  @P1 IADD3 R25, R29, R39, RZ ;  /* 0x000000271d191210 */ /* 0x000fc40007ffe0ff */
[----:B------:R-:W-:Y:S02]  /*08f0*/  @P1 LEA R46, P5, R28, c[0x0][0x160], 0x1 ;  /* 0x000058001c2e1a11 */ /* 0x000fe400078a08ff */
[----:B------:R-:W-:Y:S02]  /*0900*/  @P3 LEA.HI.X R61, R26, c[0x0][0x164], R49, 0x1, P4 ;  /* 0x000059001a3d3a11 */ /* 0x000fe400020f0c31 */
[----:B------:R-:W-:Y:S02]  /*0910*/  @P3 LEA.HI.X R53, R24, c[0x0][0x194], R47, 0x1, P6 ;  /* 0x0000650018353a11 */ /* 0x000fe400030f0c2f */
[----:B------:R-:W-:Y:S02]  /*0920*/  @P1 IADD3 R35, R33, R35, RZ ;  /* 0x0000002321231210 */ /* 0x000fe40007ffe0ff */
[----:B------:R-:W-:Y:S01]  /*0930*/  @P1 LEA R48, P4, R32, c[0x0][0x190], 0x1 ;  /* 0x0000640020301a11 */ /* 0x000fe200078808ff */
[----:B------:R-:W-:Y:S01]  /*0940*/  CS2R R26, SRZ ;  /* 0x00000000001a7805 */ /* 0x000fe2000001ff00 */
[----:B------:R-:W-:Y:S01]  /*0950*/  @P1 LEA.HI.X R47, R28, c[0x0][0x164], R25, 0x1, P5 ;  /* 0x000059001c2f1a11 */ /* 0x000fe200028f0c19 */
[----:B------:R-:W-:Y:S01]  /*0960*/  CS2R R30, SRZ ;  /* 0x00000000001e7805 */ /* 0x000fe2000001ff00 */
[----:B------:R-:W-:Y:S01]  /*0970*/  CS2R R24, SRZ ;  /* 0x0000000000187805 */ /* 0x000fe2000001ff00 */
[----:B------:R-:W-:Y:S01]  /*0980*/  CS2R R28, SRZ ;  /* 0x00000000001c7805 */ /* 0x000fe2000001ff00 */
[----:B------:R-:W-:Y:S01]  /*0990*/  @P1 LEA.HI.X R49, R32, c[0x0][0x194], R35, 0x1, P4 ;  /* 0x0000650020311a11 */ /* 0x000fe200020f0c23 */
[----:B------:R-:W-:Y:S01]  /*09a0*/  CS2R R36, SRZ ;  /* 0x0000000000247805 */ /* 0x000fe2000001ff00 */
        /* <DEDUP_REMOVED lines=13> */
[----:B------:R-:W-:-:S04]  /*0a80*/  @!P3 IMAD R53, R40, c[0x0][0x1e0], RZ ;  /* 0x000078002835ba24 */ /* 0x000fc800078e02ff */
[----:B------:R-:W-:-:S04]  /*0a90*/  @!P3 IMAD.WIDE.U32 R44, R6, c[0x0][0x1e0], R44 ;  /* 0x00007800062cba25 */ /* 0x000fc800078e002c */
[----:B------:R-:W-:Y:S01]  /*0aa0*/  @!P3 IMAD R53, R6, c[0x0][0x1e4], R53 ;  /* 0x000079000635ba24 */ /* 0x000fe200078e0235 */
[----:B-1----:R-:W-:-:S03]  /*0ab0*/  @!P3 MOV R46, R44 ;  /* 0x0000002c002eb202 */ /* 0x002fc60000000f00 */
[----:B------:R-:W-:Y:S02]  /*0ac0*/  @!P3 IMAD.IADD R47, R45, 0x1, R53 ;  /* 0x000000012d2fb824 */ /* 0x000fe400078e0235 */
[----:B------:R-:W-:Y:S02]  /*0ad0*/  @!P3 IMAD R45, R43, c[0x0][0x1e8], RZ ;  /* 0x00007a002b2dba24 */ /* 0x000fe400078e02ff */
[----:B------:R-:W-:-:S04]  /*0ae0*/  @!P3 IMAD.WIDE.U32 R46, R50, c[0x0][0x1e8], R46 ;  /* 0x00007a00322eba25 */ /* 0x000fc800078e002e */
[----:B------:R-:W-:Y:S01]  /*0af0*/  @!P3 IMAD R45, R50, c[0x0][0x1ec], R45 ;  /* 0x00007b00322dba24 */ /* 0x000fe200078e022d */
[----:B------:R-:W-:-:S04]  /*0b00*/  @!P3 LEA R44, P4, R46, c[0x0][0x1d8], 0x2 ;  /* 0x000076002e2cba11 */ /* 0x000fc800078810ff */
[----:B------:R-:W-:-:S04]  /*0b10*/  @!P3 IADD3 R45, R47, R45, RZ ;  /* 0x0000002d2f2db210 */ /* 0x000fc80007ffe0ff */
[----:B------:R-:W-:Y:S01]  /*0b20*/  @!P3 LEA.HI.X R45, R46, c[0x0][0x1dc], R45, 0x2, P4 ;  /* 0x000077002e2dba11 */ /* 0x000fe200020f142d */
[----:B------:R-:W-:-:S06]  /*0b30*/  IMAD.MOV.U32 R52, RZ, RZ, 0x7f800000 ;  /* 0x7f800000ff347424 */ /* 0x000fcc00078e00ff */
[----:B------:R0:W5:Y:S01]  /*0b40*/  @!P3 LDG.E R52, [R44.64] ;  /* 0x000000042c34b981 */ /* 0x000162000c1e1900 */
[----:B------:R-:W-:Y:S01]  /*0b50*/  @P0 LEA R57, R0, R57, 0x7 ;  /* 0x0000003900390211 */ /* 0x000fe200078e38ff */
[--C-:B--2---:R-:W-:Y:S02]  /*0b60*/  HADD2.F32 R59, -RZ, R12.reuse.H1_H1 ;  /* 0x3000000cff3b7230 */ /* 0x104fe40000004100 */
[----:B------:R-:W-:Y:S02]  /*0b70*/  HADD2.F32 R53, -RZ, R12.H0_H0 ;  /* 0x2000000cff357230 */ /* 0x000fe40000004100 */
[----:B---3--:R-:W-:Y:S02]  /*0b80*/  HADD2.F32 R61, -RZ, R16.H1_H1 ;  /* 0x30000010ff3d7230 */ /* 0x008fe40000004100 */
[----:B------:R-:W-:Y:S02]  /*0b90*/  HADD2.F32 R60, -RZ, R20.H1_H1 ;  /* 0x30000014ff3c7230 */ /* 0x000fe40000004100 */
[----:B------:R-:W-:-:S02]  /*0ba0*/  HADD2.F32 R16, -RZ, R16.H0_H0 ;  /* 0x20000010ff107230 */ /* 0x000fc40000004100 */
[--C-:B------:R-:W-:Y:S02]  /*0bb0*/  HADD2.F32 R46, -RZ, R8.reuse.H0_H0 ;  /* 0x20000008ff2e7230 */ /* 0x100fe40000004100 */
[----:B------:R-:W-:Y:S01]  /*0bc0*/  HADD2.F32 R8, -RZ, R8.H1_H1 ;  /* 0x30000008ff087230 */ /* 0x000fe20000004100 */
[----:B------:R-:W-:Y:S01]  /*0bd0*/  FMUL.FTZ R60, R61, R60 ;  /* 0x0000003c3d3c7220 */ /* 0x000fe20000410000 */
[----:B------:R-:W-:-:S03]  /*0be0*/  HADD2.F32 R47, -RZ, R9.H0_H0 ;  /* 0x20000009ff2f7230 */ /* 0x000fc60000004100 */
[----:B------:R-:W-:Y:S01]  /*0bf0*/  FMUL.FTZ R8, R8, R59 ;  /* 0x0000003b08087220 */ /* 0x000fe20000410000 */
[----:B------:R-:W-:Y:S02]  /*0c00*/  HADD2.F32 R59, -RZ, R20.H0_H0 ;  /* 0x20000014ff3b7230 */ /* 0x000fe40000004100 */
[----:B------:R-:W-:Y:S01]  /*0c10*/  HADD2.F32 R12, -RZ, R13.H0_H0 ;  /* 0x2000000dff0c7230 */ /* 0x000fe20000004100 */
[----:B------:R-:W-:Y:S01]  /*0c20*/  FFMA.FTZ R46, R46, R53, R8 ;  /* 0x000000352e2e7223 */ /* 0x000fe20000010008 */
[----:B------:R-:W-:Y:S01]  /*0c30*/  HADD2.F32 R8, -RZ, R17.H0_H0 ;  /* 0x20000011ff087230 */ /* 0x000fe20000004100 */
[----:B------:R-:W-:Y:S01]  /*0c40*/  FFMA.FTZ R16, R16, R59, R60 ;  /* 0x0000003b10107223 */ /* 0x000fe2000001003c */
        /* <DEDUP_REMOVED lines=9> */
[----:B0-----:R-:W-:Y:S01]  /*0ce0*/  HADD2.F32 R44, -RZ, R14.H0_H0 ;  /* 0x2000000eff2c7230 */ /* 0x001fe20000004100 */
        /* <DEDUP_REMOVED lines=13> */
[----:B------:R-:W-:-:S02]  /*0dc0*/  HADD2.F32 R8, -RZ, R19.H0_H0 ;  /* 0x20000013ff087230 */ /* 0x000fc40000004100 */
[----:B------:R-:W-:Y:S01]  /*0dd0*/  HADD2.F32 R13, -RZ, R23.H0_H0 ;  /* 0x20000017ff0d7230 */ /* 0x000fe20000004100 */
[----:B------:R-:W-:Y:S01]  /*0de0*/  FFMA.FTZ R14, R10, R45, R14 ;  /* 0x0000002d0a0e7223 */ /* 0x000fe2000001000e */
[----:B------:R-:W-:Y:S02]  /*0df0*/  HADD2.F32 R19, -RZ, R19.H1_H1 ;  /* 0x30000013ff137230 */ /* 0x000fe40000004100 */
[----:B------:R-:W-:Y:S01]  /*0e00*/  HADD2.F32 R10, -RZ, R23.H1_H1 ;  /* 0x30000017ff0a7230 */ /* 0x000fe20000004100 */
[----:B------:R-:W-:-:S04]  /*0e10*/  FFMA.FTZ R8, R8, R13, R9 ;  /* 0x0000000d08087223 */ /* 0x000fc80000010009 */
[----:B------:R-:W-:Y:S01]  /*0e20*/  FFMA.FTZ R8, R19, R10, R8 ;  /* 0x0000000a13087223 */ /* 0x000fe20000010008 */
[--C-:B----4-:R-:W-:Y:S02]  /*0e30*/  HADD2.F32 R17, -RZ, R24.reuse.H0_H0 ;  /* 0x20000018ff117230 */ /* 0x110fe40000004100 */
[----:B------:R-:W-:Y:S02]  /*0e40*/  HADD2.F32 R24, -RZ, R24.H1_H1 ;  /* 0x30000018ff187230 */ /* 0x000fe40000004100 */
[--C-:B------:R-:W-:Y:S02]  /*0e50*/  HADD2.F32 R19, -RZ, R28.reuse.H1_H1 ;  /* 0x3000001cff137230 */ /* 0x100fe40000004100 */
[----:B------:R-:W-:Y:S02]  /*0e60*/  HADD2.F32 R20, -RZ, R28.H0_H0 ;  /* 0x2000001cff147230 */ /* 0x000fe40000004100 */
[----:B------:R-:W-:Y:S01]  /*0e70*/  HADD2.F32 R18, -RZ, R32.H1_H1 ;  /* 0x30000020ff127230 */ /* 0x000fe20000004100 */
[----:B------:R-:W-:Y:S01]  /*0e80*/  FMUL.FTZ R24, R24, R19 ;  /* 0x0000001318187220 */ /* 0x000fe20000410000 */
[----:B------:R-:W-:-:S02]  /*0e90*/  HADD2.F32 R21, -RZ, R36.H1_H1 ;  /* 0x30000024ff157230 */ /* 0x000fc40000004100 */
[----:B------:R-:W-:Y:S02]  /*0ea0*/  HADD2.F32 R32, -RZ, R32.H0_H0 ;  /* 0x20000020ff207230 */ /* 0x000fe40000004100 */
[----:B------:R-:W-:Y:S01]  /*0eb0*/  HADD2.F32 R19, -RZ, R36.H0_H0 ;  /* 0x20000024ff137230 */ /* 0x000fe20000004100 */
[----:B------:R-:W-:Y:S01]  /*0ec0*/  FMUL.FTZ R21, R18, R21 ;  /* 0x0000001512157220 */ /* 0x000fe20000410000 */
[----:B------:R-:W-:Y:S01]  /*0ed0*/  HADD2.F32 R16, -RZ, R25.H0_H0 ;  /* 0x20000019ff107230 */ /* 0x000fe20000004100 */
[----:B------:R-:W-:Y:S01]  /*0ee0*/  FFMA.FTZ R20, R17, R20, R24 ;  /* 0x0000001411147223 */ /* 0x000fe20000010018 */
[----:B------:R-:W-:Y:S01]  /*0ef0*/  HADD2.F32 R23, -RZ, R29.H0_H0 ;  /* 0x2000001dff177230 */ /* 0x000fe20000004100 */
[----:B------:R-:W-:Y:S01]  /*0f00*/  FFMA.FTZ R19, R32, R19, R21 ;  /* 0x0000001320137223 */ /* 0x000fe20000010015 */
[----:B------:R-:W-:Y:S02]  /*0f10*/  HADD2.F32 R11, -RZ, R11.H1_H1 ;  /* 0x3000000bff0b7230 */ /* 0x000fe40000004100 */
[----:B------:R-:W-:-:S02]  /*0f20*/  HADD2.F32 R15, -RZ, R15.H1_H1 ;  /* 0x3000000fff0f7230 */ /* 0x000fc40000004100 */
        /* <DEDUP_REMOVED lines=33> */
[----:B------:R-:W-:Y:S02]  /*1140*/  FFMA.FTZ R27, R27, R10, R9 ;  /* 0x0000000a1b1b7223 */ /* 0x000fe40000010009 */
[----:B------:R-:W0:Y:S02]  /*1150*/  SHFL.BFLY PT, R10, R11, 0x4, 0x1f ;  /* 0x0c801f000b0a7f89 */ /* 0x000e2400000e0000 */
[----:B------:R-:W-:Y:S02]  /*1160*/  FFMA.FTZ R35, R35, R14, R12 ;  /* 0x0000000e23237223 */ /* 0x000fe4000001000c */
[----:B------:R-:W1:Y:S04]  /*1170*/  SHFL.BFLY PT, R9, R8, 0x4, 0x1f ;  /* 0x0c801f0008097f89 */ /* 0x000e6800000e0000 */
[----:B------:R-:W2:Y:S04]  /*1180*/  SHFL.BFLY PT, R14, R27, 0x4, 0x1f ;  /* 0x0c801f001b0e7f89 */ /* 0x000ea800000e0000 */
[----:B------:R-:W3:Y:S01]  /*1190*/  SHFL.BFLY PT, R16, R35, 0x4, 0x1f ;  /* 0x0c801f0023107f89 */ /* 0x000ee200000e0000 */
[----:B0-----:R-:W-:-:S02]  /*11a0*/  FADD.FTZ R10, R11, R10 ;  /* 0x0000000a0b0a7221 */ /* 0x001fc40000010000 */
[----:B-1----:R-:W-:-:S03]  /*11b0*/  FADD.FTZ R12, R8, R9 ;  /* 0x00000009080c7221 */ /* 0x002fc60000010000 */
[----:B------:R-:W0:Y:S01]  /*11c0*/  SHFL.BFLY PT, R9, R10, 0x2, 0x1f ;  /* 0x0c401f000a097f89 */ /* 0x000e2200000e0000 */
[----:B--2---:R-:W-:Y:S02]  /*11d0*/  FADD.FTZ R14, R27, R14 ;  /* 0x0000000e1b0e7221 */ /* 0x004fe40000010000 */
[----:B---3--:R-:W-:Y:S01]  /*11e0*/  FADD.FTZ R16, R35, R16 ;  /* 0x0000001023107221 */ /* 0x008fe20000010000 */
[----:B------:R-:W1:Y:S04]  /*11f0*/  SHFL.BFLY PT, R13, R12, 0x2, 0x1f ;  /* 0x0c401f000c0d7f89 */ /* 0x000e6800000e0000 */
[----:B------:R-:W2:Y:S04]  /*1200*/  SHFL.BFLY PT, R11, R14, 0x2, 0x1f ;  /* 0x0c401f000e0b7f89 */ /* 0x000ea800000e0000 */
[----:B------:R-:W3:Y:S01]  /*1210*/  SHFL.BFLY PT, R17, R16, 0x2, 0x1f ;  /* 0x0c401f0010117f89 */ /* 0x000ee200000e0000 */
[----:B------:R-:W-:Y:S01]  /*1220*/  @P0 SHF.R.S32.HI R8, RZ, 0x1f, R57 ;  /* 0x0000001fff080819 */ /* 0x000fe20000011439 */
[----:B0-----:R-:W-:-:S03]  /*1230*/  FADD.FTZ R9, R10, R9 ;  /* 0x000000090a097221 */ /* 0x001fc60000010000 */
[----:B------:R-:W-:Y:S01]  /*1240*/  @P0 LEA.HI R57, R8, R57, RZ, 0x7 ;  /* 0x0000003908390211 */ /* 0x000fe200078f38ff */
[----:B------:R-:W-:Y:S01]  /*1250*/  HFMA2.MMA R8, -RZ, RZ, 0, 0 ;  /* 0x00000000ff087435 */ /* 0x000fe200000001ff */
[----:B-1----:R-:W-:Y:S02]  /*1260*/  FADD.FTZ R13, R12, R13 ;  /* 0x0000000d0c0d7221 */ /* 0x002fe40000010000 */
[----:B------:R-:W0:Y:S01]  /*1270*/  SHFL.BFLY PT, R12, R9, 0x1, 0x1f ;  /* 0x0c201f00090c7f89 */ /* 0x000e2200000e0000 */
[----:B--2---:R-:W-:Y:S02]  /*1280*/  FADD.FTZ R15, R14, R11 ;  /* 0x0000000b0e0f7221 */ /* 0x004fe40000010000 */
[----:B---3--:R-:W-:Y:S01]  /*1290*/  FADD.FTZ R17, R16, R17 ;  /* 0x0000001110117221 */ /* 0x008fe20000010000 */
[----:B------:R-:W1:Y:S01]  /*12a0*/  SHFL.BFLY PT, R14, R13, 0x1, 0x1f ;  /* 0x0c201f000d0e7f89 */ /* 0x000e6200000e0000 */
[----:B------:R-:W-:-:S03]  /*12b0*/  @P0 LOP3.LUT R8, R57, 0xffffff80, RZ, 0xc0, !PT ;  /* 0xffffff8039080812 */ /* 0x000fc600078ec0ff */
[----:B------:R-:W2:Y:S04]  /*12c0*/  SHFL.BFLY PT, R16, R15, 0x1, 0x1f ;  /* 0x0c201f000f107f89 */ /* 0x000ea800000e0000 */
[----:B------:R-:W3:Y:S01]  /*12d0*/  SHFL.BFLY PT, R18, R17, 0x1, 0x1f ;  /* 0x0c201f0011127f89 */ /* 0x000ee200000e0000 */
[----:B------:R-:W-:Y:S01]  /*12e0*/  IMAD.SHL.U32 R10, R8, 0x40, RZ ;  /* 0x00000040080a7824 */ /* 0x000fe200078e00ff */
[----:B------:R-:W-:Y:S02]  /*12f0*/  SHF.L.U32 R11, R5, 0xd, RZ ;  /* 0x0000000d050b7819 */ /* 0x000fe400000006ff */
[----:B------:R-:W-:Y:S02]  /*1300*/  SHF.L.U32 R19, R4, 0x2, RZ ;  /* 0x0000000204137819 */ /* 0x000fe400000006ff */
[----:B------:R-:W-:-:S02]  /*1310*/  ISETP.NE.AND P5, PT, R55, RZ, PT ;  /* 0x000000ff3700720c */ /* 0x000fc40003fa5270 */
[----:B------:R-:W-:Y:S02]  /*1320*/  SHF.R.S32.HI R20, RZ, 0x1f, R10 ;  /* 0x0000001fff147819 */ /* 0x000fe4000001140a */
[--C-:B------:R-:W-:Y:S02]  /*1330*/  IADD3 R10, P0, P3, R10, R19, R11.reuse ;  /* 0x000000130a0a7210 */ /* 0x100fe40007b1e00b */
[----:B------:R-:W-:Y:S02]  /*1340*/  SHF.R.S32.HI R11, RZ, 0x1f, R11 ;  /* 0x0000001fff0b7819 */ /* 0x000fe4000001140b */
[----:B------:R-:W-:Y:S01]  /*1350*/  SHF.R.S32.HI R19, RZ, 0x1f, R19 ;  /* 0x0000001fff137819 */ /* 0x000fe20000011413 */
[----:B------:R-:W-:Y:S03]  /*1360*/  BSSY B0, `(.L_x_1787) ;  /* 0x0000023000007945 */ /* 0x000fe60003800000 */
[----:B------:R-:W-:Y:S01]  /*1370*/  IADD3.X R11, R20, R19, R11, P0, P3 ;  /* 0x00000013140b7210 */ /* 0x000fe200007e640b */
[----:B0-----:R-:W-:-:S02]  /*1380*/  FADD.FTZ R19, R9, R12 ;  /* 0x0000000c09137221 */ /* 0x001fc40000010000 */
[----:B------:R-:W-:Y:S01]  /*1390*/  IMAD R9, R40, c[0x0][0x220], RZ ;  /* 0x0000880028097a24 */ /* 0x000fe200078e02ff */
[-C--:B------:R-:W-:Y:S01]  /*13a0*/  ISETP.GE.AND P4, PT, R58, R51.reuse, PT ;  /* 0x000000333a00720c */ /* 0x080fe20003f86270 */
[----:B-1----:R-:W-:Y:S01]  /*13b0*/  FADD.FTZ R20, R13, R14 ;  /* 0x0000000e0d147221 */ /* 0x002fe20000010000 */
[-C--:B------:R-:W-:Y:S01]  /*13c0*/  ISETP.GE.AND P3, PT, R56, R51.reuse, PT ;  /* 0x000000333800720c */ /* 0x080fe20003f66270 */
[----:B--2---:R-:W-:Y:S01]  /*13d0*/  FADD.FTZ R16, R15, R16 ;  /* 0x000000100f107221 */ /* 0x004fe20000010000 */
[----:B------:R-:W-:Y:S01]  /*13e0*/  ISETP.GE.AND P0, PT, R54, R51, PT ;  /* 0x000000333600720c */ /* 0x000fe20003f06270 */
[C---:B------:R-:W-:Y:S02]  /*13f0*/  IMAD R21, R6.reuse, c[0x0][0x224], R9 ;  /* 0x0000890006157a24 */ /* 0x040fe400078e0209 */
[----:B------:R-:W-:-:S04]  /*1400*/  IMAD.WIDE.U32 R10, R6, c[0x0][0x220], R10 ;  /* 0x00008800060a7a25 */ /* 0x000fc800078e000a */
[----:B---3--:R-:W-:Y:S01]  /*1410*/  FADD.FTZ R18, R17, R18 ;  /* 0x0000001211127221 */ /* 0x008fe20000010000 */
[----:B------:R-:W-:Y:S05]  /*1420*/  @P5 BRA `(.L_x_1788) ;  /* 0x0000016000005947 */ /* 0x000fea0003800000 */
[----:B------:R-:W-:Y:S01]  /*1430*/  SHF.R.S32.HI R14, RZ, 0x1f, R8 ;  /* 0x0000001fff0e7819 */ /* 0x000fe20000011408 */
[----:B------:R-:W-:Y:S01]  /*1440*/  IMAD R9, R40, c[0x0][0x1c8], RZ ;  /* 0x0000720028097a24 */ /* 0x000fe200078e02ff */
[C---:B------:R-:W-:Y:S02]  /*1450*/  IADD3 R12, P5, R7.reuse, R8, RZ ;  /* 0x00000008070c7210 */ /* 0x040fe40007fbe0ff */
[----:B------:R-:W-:Y:S01]  /*1460*/  FSEL R15, R20, RZ, !P4 ;  /* 0x000000ff140f7208 */ /* 0x000fe20006000000 */
[----:B------:R-:W-:Y:S01]  /*1470*/  IMAD R9, R6, c[0x0][0x1cc], R9 ;  /* 0x0000730006097a24 */ /* 0x000fe200078e0209 */
[----:B------:R-:W-:Y:S02]  /*1480*/  LEA.HI.X.SX32 R13, R7, R14, 0x1, P5 ;  /* 0x0000000e070d7211 */ /* 0x000fe400028f0eff */
[----:B------:R-:W-:-:S03]  /*1490*/  FSEL R17, R16, RZ, !P3 ;  /* 0x000000ff10117208 */ /* 0x000fc60005800000 */
[----:B------:R-:W-:-:S04]  /*14a0*/  IMAD.WIDE.U32 R12, R6, c[0x0][0x1c8], R12 ;  /* 0x00007200060c7a25 */ /* 0x000fc800078e000c */
[----:B------:R-:W-:Y:S02]  /*14b0*/  IMAD.IADD R13, R13, 0x1, R9 ;  /* 0x000000010d0d7824 */ /* 0x000fe400078e0209 */
[----:B------:R-:W-:Y:S02]  /*14c0*/  IMAD R9, R43, c[0x0][0x1d0], RZ ;  /* 0x000074002b097a24 */ /* 0x000fe400078e02ff */
[----:B------:R-:W-:-:S04]  /*14d0*/  IMAD.WIDE.U32 R12, R50, c[0x0][0x1d0], R12 ;  /* 0x00007400320c7a25 */ /* 0x000fc800078e000c */
[----:B------:R-:W-:Y:S01]  /*14e0*/  IMAD R9, R50, c[0x0][0x1d4], R9 ;  /* 0x0000750032097a24 */ /* 0x000fe200078e0209 */
[----:B------:R-:W-:-:S04]  /*14f0*/  IADD3 R41, P5, R41, R12, RZ ;  /* 0x0000000c29297210 */ /* 0x000fc80007fbe0ff */
[----:B------:R-:W-:Y:S02]  /*1500*/  IADD3.X R42, R42, R13, R9, P5, !PT ;  /* 0x0000000d2a2a7210 */ /* 0x000fe40002ffe409 */
[----:B------:R-:W-:Y:S02]  /*1510*/  LEA R12, P5, R41, c[0x0][0x1b0], 0x2 ;  /* 0x00006c00290c7a11 */ /* 0x000fe400078a10ff */
[----:B------:R-:W-:Y:S02]  /*1520*/  FSEL R9, R19, RZ, !P2 ;  /* 0x000000ff13097208 */ /* 0x000fe40005000000 */
[----:B------:R-:W-:Y:S02]  /*1530*/  LEA.HI.X R13, R41, c[0x0][0x1b4], R42, 0x2, P5 ;  /* 0x00006d00290d7a11 */ /* 0x000fe400028f142a */
[----:B------:R-:W-:-:S03]  /*1540*/  FSEL R19, R18, RZ, !P0 ;  /* 0x000000ff12137208 */ /* 0x000fc60004000000 */
[----:B------:R0:W-:Y:S04]  /*1550*/  STG.E [R12.64], R9 ;  /* 0x000000090c007986 */ /* 0x0001e8000c101904 */
[----:B------:R0:W-:Y:S04]  /*1560*/  STG.E [R12.64+0x80], R15 ;  /* 0x0000800f0c007986 */ /* 0x0001e8000c101904 */
[----:B------:R0:W-:Y:S04]  /*1570*/  STG.E [R12.64+0x100], R17 ;  /* 0x000100110c007986 */ /* 0x0001e8000c101904 */
[----:B------:R0:W-:Y:S02]  /*1580*/  STG.E [R12.64+0x180], R19 ;  /* 0x000180130c007986 */ /* 0x0001e4000c101904 */
.L_x_1788:
[----:B------:R-:W-:Y:S05]  /*1590*/  BSYNC B0 ;  /* 0x0000000000007941 */ /* 0x000fea0003800000 */
.L_x_1787:
[----:B------:R-:W-:Y:S01]  /*15a0*/  IADD3 R2, R2, 0x7f, RZ ;  /* 0x0000007f02027810 */ /* 0x000fe20007ffe0ff */
[----:B0-----:R-:W-:Y:S01]  /*15b0*/  IMAD R13, R43, c[0x0][0x228], RZ ;  /* 0x00008a002b0d7a24 */ /* 0x001fe200078e02ff */
[----:B------:R-:W-:Y:S01]  /*15c0*/  IADD3 R11, R11, R21, RZ ;  /* 0x000000150b0b7210 */ /* 0x000fe20007ffe0ff */
[----:B------:R-:W-:Y:S01]  /*15d0*/  BSSY B0, `(.L_x_1789) ;  /* 0x0000022000007945 */ /* 0x000fe20003800000 */
[----:B------:R-:W-:Y:S01]  /*15e0*/  SHF.R.S32.HI R9, RZ, 0x1f, R2 ;  /* 0x0000001fff097819 */ /* 0x000fe20000011402 */
[C---:B------:R-:W-:Y:S01]  /*15f0*/  IMAD R13, R50.reuse, c[0x0][0x22c], R13 ;  /* 0x00008b00320d7a24 */ /* 0x040fe200078e020d */
[----:B------:R-:W-:Y:S01]  /*1600*/  ISETP.NE.U32.AND P0, PT, RZ, c[0x0][0x238], PT ;  /* 0x00008e00ff007a0c */ /* 0x000fe20003f05070 */
[----:B------:R-:W-:Y:S01]  /*1610*/  IMAD.WIDE.U32 R10, R50, c[0x0][0x228], R10 ;  /* 0x00008a00320a7a25 */ /* 0x000fe200078e000a */
[----:B------:R-:W-:-:S02]  /*1620*/  LEA.HI R9, R9, R2, RZ, 0x7 ;  /* 0x0000000209097211 */ /* 0x000fc400078f38ff */
[----:B------:R-:W-:Y:S01]  /*1630*/  ISETP.NE.AND.EX P0, PT, RZ, c[0x0][0x23c], PT, P0 ;  /* 0x00008f00ff007a0c */ /* 0x000fe20003f05300 */
[----:B------:R-:W-:Y:S01]  /*1640*/  IMAD.IADD R11, R11, 0x1, R13 ;  /* 0x000000010b0b7824 */ /* 0x000fe200078e020d */
[----:B------:R-:W-:Y:S02]  /*1650*/  LOP3.LUT R2, R9, 0xffffff80, RZ, 0xc0, !PT ;  /* 0xffffff8009027812 */ /* 0x000fe400078ec0ff */
[----:B------:R-:W-:Y:S02]  /*1660*/  LEA R12, P2, R10, c[0x0][0x208], 0x2 ;  /* 0x000082000a0c7a11 */ /* 0x000fe400078410ff */
[----:B------:R-:W-:Y:S02]  /*1670*/  IADD3 R9, -R7, R2, RZ ;  /* 0x0000000207097210 */ /* 0x000fe40007ffe1ff */
[C---:B------:R-:W-:Y:S02]  /*1680*/  ISETP.NE.OR P0, PT, R4.reuse, RZ, !P0 ;  /* 0x000000ff0400720c */ /* 0x040fe40004705670 */
[----:B------:R-:W-:-:S02]  /*1690*/  ISETP.GE.OR P1, PT, R4, R9, P1 ;  /* 0x000000090400720c */ /* 0x000fc40000f26670 */
[----:B------:R-:W-:-:S11]  /*16a0*/  LEA.HI.X R13, R10, c[0x0][0x20c], R11, 0x2, P2 ;  /* 0x000083000a0d7a11 */ /* 0x000fd600010f140b */
[----:B------:R-:W-:Y:S05]  /*16b0*/  @P1 BRA `(.L_x_1790) ;  /* 0x0000013000001947 */ /* 0x000fea0003800000 */
[--C-:B------:R-:W-:Y:S01]  /*16c0*/  IADD3 R10, P1, P2, R8, R7, R4.reuse ;  /* 0x00000007080a7210 */ /* 0x100fe20007a3e004 */
[----:B------:R-:W-:Y:S01]  /*16d0*/  IMAD R43, R43, c[0x0][0x200], RZ ;  /* 0x000080002b2b7a24 */ /* 0x000fe200078e02ff */
[----:B------:R-:W-:Y:S01]  /*16e0*/  SHF.R.S32.HI R2, RZ, 0x1f, R7 ;  /* 0x0000001fff027819 */ /* 0x000fe20000011407 */
[----:B------:R-:W-:Y:S01]  /*16f0*/  IMAD R7, R40, c[0x0][0x1f8], RZ ;  /* 0x00007e0028077a24 */ /* 0x000fe200078e02ff */
[----:B------:R-:W-:Y:S02]  /*1700*/  SHF.R.S32.HI R9, RZ, 0x1f, R4 ;  /* 0x0000001fff097819 */ /* 0x000fe40000011404 */
[----:B------:R-:W-:Y:S01]  /*1710*/  SHF.R.S32.HI R8, RZ, 0x1f, R8 ;  /* 0x0000001fff087819 */ /* 0x000fe20000011408 */
[----:B------:R-:W-:-:S03]  /*1720*/  IMAD R7, R6, c[0x0][0x1fc], R7 ;  /* 0x00007f0006077a24 */ /* 0x000fc600078e0207 */
[----:B------:R-:W-:Y:S01]  /*1730*/  IADD3.X R11, R8, R2, R9, P1, P2 ;  /* 0x00000002080b7210 */ /* 0x000fe20000fe4409 */
[C---:B-----5:R-:W-:Y:S01]  /*1740*/  FMUL.FTZ R2, R52.reuse, 1.4426950216293334961 ;  /* 0x3fb8aa3b34027820 */ /* 0x060fe20000410000 */
        /* <DEDUP_REMOVED lines=10> */
.L_x_1790:
[----:B------:R-:W-:Y:S05]  /*17f0*/  BSYNC B0 ;  /* 0x0000000000007941 */ /* 0x000fea0003800000 */
.L_x_1789:
        /* <DEDUP_REMOVED lines=14> */
.L_x_1791:
        /* <DEDUP_REMOVED lines=10> */
.L_x_1857:


//--------------------- .nv.shared._ZN7cutlass13device_kernelIN5flash19enable_sm80_to_sm89INS1_16FlashAttnBwdSm80INS1_25CollectiveMainloopBwdSm80ILi2ELi2EN4cute5tupleIJNS5_1CILi64EEENS7_ILi128EEES8_EEENS_6half_tEfNS_4arch4Sm80ELb0ELb0ELb0ELb0ELb0ELb0ELb0ELb0ELi2ELi2ELi4ELi2ELb1EEENS1_21CollectiveEpilogueBwdISA_SB_SD_Li256ELb0ELb0ELi2EEENS1_19SingleTileSchedulerILb0ELb0ELb0ELi128EEEEEEEEEvNT_6ParamsE --------------------------
	.section	.nv.shared._ZN7cutlass13device_kernelIN5flash19enable_sm80_to_sm89INS1_16FlashAttnBwdSm80INS1_25CollectiveMainloopBwdSm80ILi2ELi2EN4cute5tupleIJNS5_1CILi64EEENS7_ILi128EEES8_EEENS_6half_tEfNS_4arch4Sm80ELb0ELb0ELb0ELb0ELb0ELb0ELb0ELb0ELi2ELi2ELi4ELi2ELb1EEENS1_21CollectiveEpilogueBwdISA_SB_SD_Li256ELb0ELb0ELi2EEENS1_19SingleTileSchedulerILb0ELb0ELb0ELi128EEEEEEEEEvNT_6ParamsE,"aw",@nobits
	.sectionflags	@""
	.align	16


//--------------------- .nv.global                --------------------------
	.section	.nv.global,"aw",@nobits
.nv.global:
	.type		_ZN65_INTERNAL_aefb61c1_29_flash_bwd_hdim64_fp16_sm80_cu_3fbc093a_28144cute1_E,@object
	.size		_ZN65_INTERNAL_aefb61c1_29_flash_bwd_hdim64_fp16_sm80_cu_3fbc093a_28144cute1_E,(_ZN65_INTERNAL_aefb61c1_29_flash_bwd_hdim64_fp16_sm80_cu_3fbc093a_28144cuda3std3__45__cpo6cbeginE - _ZN65_INTERNAL_aefb61c1_29_flash_bwd_hdim64_fp16_sm80_cu_3fbc093a_28144cute1_E)
_ZN65_INTERNAL_aefb61c1_29_flash_bwd_hdim64_fp16_sm80_cu_3fbc093a_28144cute1_E:
	.zero		1
	.type		_ZN65_INTERNAL_aefb61c1_29_flash_bwd_hdim64_fp16_sm80_cu_3fbc093a_28144cuda3std3__45__cpo6cbeginE,@object
	.size		_ZN65_INTERNAL_aefb61c1_29_flash_bwd_hdim64_fp16_sm80_cu_3fbc093a_28144cuda3std3__45__cpo6cbeginE,(_ZN65_INTERNAL_aefb61c1_29_flash_bwd_hdim64_fp16_sm80_cu_3fbc093a_28144cuda3std3__48in_placeE - _ZN65_INTERNAL_aefb61c1_29_flash_bwd_hdim64_fp16_sm80_cu_3fbc093a_28144cuda3std3__45__cpo6cbeginE)
_ZN65_INTERNAL_aefb61c1_29_flash_bwd_hdim64_fp16_sm80_cu_3fbc093a_28144cuda3std3__45__cpo6cbeginE:
	.zero		1
	.type		_ZN65_INTERNAL_aefb61c1_29_flash_bwd_hdim64_fp16_sm80_cu_3fbc093a_28144cuda3std3__48in_placeE,@object
	.size		_ZN65_INTERNAL_aefb61c1_29_flash_bwd_hdim64_fp16_sm80_cu_3fbc093a_28144cuda3std3__48in_placeE,(_ZN65_INTERNAL_aefb61c1_29_flash_bwd_hdim64_fp16_sm80_cu_3fbc093a_28144cuda3std6ranges3__45__cpo9iter_moveE - _ZN65_INTERNAL_aefb61c1_29_flash_bwd_hdim64_fp16_sm80_cu_3fbc093a_28144cuda3std3__48in_placeE)
_ZN65_INTERNAL_aefb61c1_29_flash_bwd_hdim64_fp16_sm80_cu_3fbc093a_28144cuda3std3__48in_placeE:
	.zero		1
	.type		_ZN65_INTERNAL_aefb61c1_29_flash_bwd_hdim64_fp16_sm80_cu_3fbc093a_28144cuda3std6ranges3__45__cpo9iter_moveE,@object
	.size		_ZN65_INTERNAL_aefb61c1_29_flash_bwd_hdim64_fp16_sm80_cu_3fbc093a_28144cuda3std6ranges3__45__cpo9iter_moveE,(_ZN65_INTERNAL_aefb61c1_29_flash_bwd_hdim64_fp16_sm80_cu_3fbc093a_28144cuda3std3__45__cpo5beginE - _ZN65_INTERNAL_aefb61c1_29_flash_bwd_hdim64_fp16_sm80_cu_3fbc093a_28144cuda3std6ranges3__45__cpo9iter_moveE)
_ZN65_INTERNAL_aefb61c1_29_flash_bwd_hdim64_fp16_sm80_cu_3fbc093a_28144cuda3std6ranges3__45__cpo9iter_moveE:
	.zero		1
	.type		_ZN65_INTERNAL_aefb61c1_29_flash_bwd_hdim64_fp16_sm80_cu_3fbc093a_28144cuda3std3__45__cpo5beginE,@object
	.size		_ZN65_INTERNAL_aefb61c1_29_flash_bwd_hdim64_fp16_sm80_cu_3fbc093a_28144cuda3std3__45__cpo5beginE,(_ZN65_INTERNAL_aefb61c1_29_flash_bwd_hdim64_fp16_sm80_cu_3fbc093a_28144cuda3std3__467_GLOBAL__N__aefb61c1_29_flash_bwd_hdim64_fp16_sm80_cu_3fbc093a_28146ignoreE - _ZN65_INTERNAL_aefb61c1_29_flash_bwd_hdim64_fp16_sm80_cu_3fbc093a_28144cuda3std3__45__cpo5beginE)
_ZN65_INTERNAL_aefb61c1_29_flash_bwd_hdim64_fp16_sm80_cu_3fbc093a_28144cuda3std3__45__cpo5beginE:
	.zero		1
	.type		_ZN65_INTERNAL_aefb61c1_29_flash_bwd_hdim64_fp16_sm80_cu_3fbc093a_28144cuda3std3__467_GLOBAL__N__aefb61c1_29_flash_bwd_hdim64_fp16_sm80_cu_3fbc093a_28146ignoreE,@object
	.size		_ZN65_INTERNAL_aefb61c1_29_flash_bwd_hdim64_fp16_sm80_cu_3fbc093a_28144cuda3std3__467_GLOBAL__N__aefb61c1_29_flash_bwd_hdim64_fp16_sm80_cu_3fbc093a_28146ignoreE,(_ZN65_INTERNAL_aefb61c1_29_flash_bwd_hdim64_fp16_sm80_cu_3fbc093a_28144cute7productE - _ZN65_INTERNAL_aefb61c1_29_flash_bwd_hdim64_fp16_sm80_cu_3fbc093a_28144cuda3std3__467_GLOBAL__N__aefb61c1_29_flash_bwd_hdim64_fp16_sm80_cu_3fbc093a_28146ignoreE)
_ZN65_INTERNAL_aefb61c1_29_flash_bwd_hdim64_fp16_sm80_cu_3fbc093a_28144cuda3std3__467_GLOBAL__N__aefb61c1_29_flash_bwd_hdim64_fp16_sm80_cu_3fbc093a_28146ignoreE:
	.zero		1
	.type		_ZN65_INTERNAL_aefb61c1_29_flash_bwd_hdim64_fp16_sm80_cu_3fbc093a_28144cute7productE,@object
	.size		_ZN65_INTERNAL_aefb61c1_29_flash_bwd_hdim64_fp16_sm80_cu_3fbc093a_28144cute7productE,(_ZN65_INTERNAL_aefb61c1_29_flash_bwd_hdim64_fp16_sm80_cu_3fbc093a_28144cuda3std3__45__cpo3endE - _ZN65_INTERNAL_aefb61c1_29_flash_bwd_hdim64_fp16_sm80_cu_3fbc093a_28144cute7productE)
_ZN65_INTERNAL_aefb61c1_29_flash_bwd_hdim64_fp16_sm80_cu_3fbc093a_28144cute7productE:
	.zero		1
	.type		_ZN65_INTERNAL_aefb61c1_29_flash_bwd_hdim64_fp16_sm80_cu_3fbc093a_28144cuda3std3__45__cpo3endE,@object
	.size		_ZN65_INTERNAL_aefb61c1_29_flash_bwd_hdim64_fp16_sm80_cu_3fbc093a_28144cuda3std3__45__cpo3endE,(_ZN65_INTERNAL_aefb61c1_29_flash_bwd_hdim64_fp16_sm80_cu_3fbc093a_28144cuda3std3__419piecewise_constructE - _ZN65_INTERNAL_aefb61c1_29_flash_bwd_hdim64_fp16_sm80_cu_3fbc093a_28144cuda3std3__45__cpo3endE)
_ZN65_INTERNAL_aefb61c1_29_flash_bwd_hdim64_fp16_sm80_cu_3fbc093a_28144cuda3std3__45__cpo3endE:
	.zero		1
	.type		_ZN65_INTERNAL_aefb61c1_29_flash_bwd_hdim64_fp16_sm80_cu_3fbc093a_28144cuda3std3__419piecewise_constructE,@object
	.size		_ZN65_INTERNAL_aefb61c1_29_flash_bwd_hdim64_fp16_sm80_cu_3fbc093a_28144cuda3std3__419piecewise_constructE,(_ZN65_INTERNAL_aefb61c1_29_flash_bwd_hdim64_fp16_sm80_cu_3fbc093a_28144cuda3std3__45__cpo4cendE - _ZN65_INTERNAL_aefb61c1_29_flash_bwd_hdim64_fp16_sm80_cu_3fbc093a_28144cuda3std3__419piecewise_constructE)
_ZN65_INTERNAL_aefb61c1_29_flash_bwd_hdim64_fp16_sm80_cu_3fbc093a_28144cuda3std3__419piecewise_constructE:
	.zero		1
	.type		_ZN65_INTERNAL_aefb61c1_29_flash_bwd_hdim64_fp16_sm80_cu_3fbc093a_28144cuda3std3__45__cpo4cendE,@object
	.size		_ZN65_INTERNAL_aefb61c1_29_flash_bwd_hdim64_fp16_sm80_cu_3fbc093a_28144cuda3std3__45__cpo4cendE,(_ZN65_INTERNAL_aefb61c1_29_flash_bwd_hdim64_fp16_sm80_cu_3fbc093a_28144cuda3std6ranges3__45__cpo4swapE - _ZN65_INTERNAL_aefb61c1_29_flash_bwd_hdim64_fp16_sm80_cu_3fbc093a_28144cuda3std3__45__cpo4cendE)
_ZN65_INTERNAL_aefb61c1_29_flash_bwd_hdim64_fp16_sm80_cu_3fbc093a_28144cuda3std3__45__cpo4cendE:
	.zero		1
	.type		_ZN65_INTERNAL_aefb61c1_29_flash_bwd_hdim64_fp16_sm80_cu_3fbc093a_28144cuda3std6ranges3__45__cpo4swapE,@object
	.size		_ZN65_INTERNAL_aefb61c1_29_flash_bwd_hdim64_fp16_sm80_cu_3fbc093a_28144cuda3std6ranges3__45__cpo4swapE,(.L_7 - _ZN65_INTERNAL_aefb61c1_29_flash_bwd_hdim64_fp16_sm80_cu_3fbc093a_28144cuda3std6ranges3__45__cpo4swapE)
_ZN65_INTERNAL_aefb61c1_29_flash_bwd_hdim64_fp16_sm80_cu_3fbc093a_28144cuda3std6ranges3__45__cpo4swapE:
	.zero		1
.L_7:


//--------------------- .nv.shared._ZN7cutlass13device_kernelIN5flash19enable_sm80_to_sm89INS1_16FlashAttnBwdSm80INS1_25CollectiveMainloopBwdSm80ILi2ELi2EN4cute5tupleIJNS5_1CILi64EEENS7_ILi128EEES8_EEENS_6half_tEfNS_4arch4Sm80ELb0ELb0ELb0ELb0ELb1ELb0ELb0ELb0ELi2ELi2ELi4ELi2ELb1EEENS1_21CollectiveEpilogueBwdISA_SB_SD_Li256ELb0ELb0ELi2EEENS1_19SingleTileSchedulerILb0ELb0ELb0ELi128EEEEEEEEEvNT_6ParamsE --------------------------
	.section	.nv.shared._ZN7cutlass13device_kernelIN5flash19enable_sm80_to_sm89INS1_16FlashAttnBwdSm80INS1_25CollectiveMainloopBwdSm80ILi2ELi2EN4cute5tupleIJNS5_1CILi64EEENS7_ILi128EEES8_EEENS_6half_tEfNS_4arch4Sm80ELb0ELb0ELb0ELb0ELb1ELb0ELb0ELb0ELi2ELi2ELi4ELi2ELb1EEENS1_21CollectiveEpilogueBwdISA_SB_SD_Li256ELb0ELb0ELi2EEENS1_19SingleTileSchedulerILb0ELb0ELb0ELi128EEEEEEEEEvNT_6ParamsE,"aw",@nobits
	.sectionflags	@""
	.align	16


//--------------------- .nv.shared._ZN7cutlass13device_kernelIN5flash19enable_sm80_to_sm89INS1_16FlashAttnBwdSm80INS1_25CollectiveMainloopBwdSm80ILi2ELi2EN4cute5tupleIJNS5_1CILi64EEENS7_ILi128EEES8_EEENS_6half_tEfNS_4arch4Sm80ELb0ELb0ELb0ELb0ELb0ELb0ELb0ELb0ELi2ELi2ELi4ELi2ELb1EEENS1_24CollectiveEpilogueBwdGQAISA_fSD_Li256ELb0ELb0EEENS1_19SingleTileSchedulerILb0ELb0ELb0ELi128EEEEEEEEEvNT_6ParamsE --------------------------
	.section	.nv.shared._ZN7cutlass13device_kernelIN5flash19enable_sm80_to_sm89INS1_16FlashAttnBwdSm80INS1_25CollectiveMainloopBwdSm80ILi2ELi2EN4cute5tupleIJNS5_1CILi64EEENS7_ILi128EEES8_EEENS_6half_tEfNS_4arch4Sm80ELb0ELb0ELb0ELb0ELb0ELb0ELb0ELb0ELi2ELi2ELi4ELi2ELb1EEENS1_24CollectiveEpilogueBwdGQAISA_fSD_Li256ELb0ELb0EEENS1_19SingleTileSchedulerILb0ELb0ELb0ELi128EEEEEEEEEvNT_6ParamsE,"aw",@nobits
	.sectionflags	@""
	.align	16


//--------------------- .nv.shared._ZN7cutlass13device_kernelIN5flash19enable_sm80_to_sm89INS1_16FlashAttnBwdSm80INS1_25CollectiveMainloopBwdSm80ILi2ELi2EN4cute5tupleIJNS5_1CILi64EEENS7_ILi128EEES8_EEENS_6half_tEfNS_4arch4Sm80ELb0ELb0ELb0ELb0ELb1ELb0ELb0ELb0ELi2ELi2ELi4ELi2ELb1EEENS1_24CollectiveEpilogueBwdGQAISA_fSD_Li256ELb0ELb1EEENS1_19SingleTileSchedulerILb0ELb0ELb0ELi128EEEEEEEEEvNT_6ParamsE --------------------------
	.section	.nv.shared._ZN7cutlass13device_kernelIN5flash19enable_sm80_to_sm89INS1_16FlashAttnBwdSm80INS1_25CollectiveMainloopBwdSm80ILi2ELi2EN4cute5tupleIJNS5_1CILi64EEENS7_ILi128EEES8_EEENS_6half_tEfNS_4arch4Sm80ELb0ELb0ELb0ELb0ELb1ELb0ELb0ELb0ELi2ELi2ELi4ELi2ELb1EEENS1_24CollectiveEpilogueBwdGQAISA_fSD_Li256ELb0ELb1EEENS1_19SingleTileSchedulerILb0ELb0ELb0ELi128EEEEEEEEEvNT_6ParamsE,"aw",@nobits
	.sectionflags	@""
	.align	16


//--------------------- .nv.shared._ZN7cutlass13device_kernelIN5flash19enable_sm80_to_sm89INS1_16FlashAttnBwdSm80INS1_25CollectiveMainloopBwdSm80ILi2ELi2EN4cute5tupleIJNS5_1CILi64EEENS7_ILi128EEES8_EEENS_6half_tEfNS_4arch4Sm80ELb0ELb0ELb0ELb1ELb0ELb0ELb0ELb0ELi2ELi2ELi4ELi2ELb1EEENS1_21CollectiveEpilogueBwdISA_SB_SD_Li256ELb1ELb0ELi2EEENS1_19SingleTileSchedulerILb1ELb0ELb0ELi128EEEEEEEEEvNT_6ParamsE --------------------------
	.section	.nv.shared._ZN7cutlass13device_kernelIN5flash19enable_sm80_to_sm89INS1_16FlashAttnBwdSm80INS1_25CollectiveMainloopBwdSm80ILi2ELi2EN4cute5tupleIJNS5_1CILi64EEENS7_ILi128EEES8_EEENS_6half_tEfNS_4arch4Sm80ELb0ELb0ELb0ELb1ELb0ELb0ELb0ELb0ELi2ELi2ELi4ELi2ELb1EEENS1_21CollectiveEpilogueBwdISA_SB_SD_Li256ELb1ELb0ELi2EEENS1_19SingleTileSchedulerILb1ELb0ELb0ELi128EEEEEEEEEvNT_6ParamsE,"aw",@nobits
	.sectionflags	@""
	.align	16


//--------------------- .nv.shared._ZN7cutlass13device_kernelIN5flash19enable_sm80_to_sm89INS1_16FlashAttnBwdSm80INS1_25CollectiveMainloopBwdSm80ILi2ELi2EN4cute5tupleIJNS5_1CILi64EEENS7_ILi128EEES8_EEENS_6half_tEfNS_4arch4Sm80ELb0ELb0ELb0ELb1ELb1ELb0ELb0ELb0ELi2ELi2ELi4ELi2ELb1EEENS1_21CollectiveEpilogueBwdISA_SB_SD_Li256ELb1ELb0ELi2EEENS1_19SingleTileSchedulerILb1ELb0ELb0ELi128EEEEEEEEEvNT_6ParamsE --------------------------
	.section	.nv.shared._ZN7cutlass13device_kernelIN5flash19enable_sm80_to_sm89INS1_16FlashAttnBwdSm80INS1_25CollectiveMainloopBwdSm80ILi2ELi2EN4cute5tupleIJNS5_1CILi64EEENS7_ILi128EEES8_EEENS_6half_tEfNS_4arch4Sm80ELb0ELb0ELb0ELb1ELb1ELb0ELb0ELb0ELi2ELi2ELi4ELi2ELb1EEENS1_21CollectiveEpilogueBwdISA_SB_SD_Li256ELb1ELb0ELi2EEENS1_19SingleTileSchedulerILb1ELb0ELb0ELi128EEEEEEEEEvNT_6ParamsE,"aw",@nobits
	.sectionflags	@""
	.align	16


//--------------------- .nv.shared._ZN7cutlass13device_kernelIN5flash19enable_sm80_to_sm89INS1_16FlashAttnBwdSm80INS1_25CollectiveMainloopBwdSm80ILi2ELi2EN4cute5tupleIJNS5_1CILi64EEENS7_ILi128EEES8_EEENS_6half_tEfNS_4arch4Sm80ELb0ELb0ELb0ELb1ELb0ELb0ELb0ELb0ELi2ELi2ELi4ELi2ELb1EEENS1_24CollectiveEpilogueBwdGQAISA_fSD_Li256ELb1ELb0EEENS1_19SingleTileSchedulerILb1ELb0ELb0ELi128EEEEEEEEEvNT_6ParamsE --------------------------
	.section	.nv.shared._ZN7cutlass13device_kernelIN5flash19enable_sm80_to_sm89INS1_16FlashAttnBwdSm80INS1_25CollectiveMainloopBwdSm80ILi2ELi2EN4cute5tupleIJNS5_1CILi64EEENS7_ILi128EEES8_EEENS_6half_tEfNS_4arch4Sm80ELb0ELb0ELb0ELb1ELb0ELb0ELb0ELb0ELi2ELi2ELi4ELi2ELb1EEENS1_24CollectiveEpilogueBwdGQAISA_fSD_Li256ELb1ELb0EEENS1_19SingleTileSchedulerILb1ELb0ELb0ELi128EEEEEEEEEvNT_6ParamsE,"aw",@nobits
	.sectionflags	@""
	.align	16


//--------------------- .nv.shared._ZN7cutlass13device_kernelIN5flash19enable_sm80_to_sm89INS1_16FlashAttnBwdSm80INS1_25CollectiveMainloopBwdSm80ILi2ELi2EN4cute5tupleIJNS5_1CILi64EEENS7_ILi128EEES8_EEENS_6half_tEfNS_4arch4Sm80ELb0ELb0ELb0ELb1ELb1ELb0ELb0ELb0ELi2ELi2ELi4ELi2ELb1EEENS1_24CollectiveEpilogueBwdGQAISA_fSD_Li256ELb1ELb1EEENS1_19SingleTileSchedulerILb1ELb0ELb0ELi128EEEEEEEEEvNT_6ParamsE --------------------------
	.section	.nv.shared._ZN7cutlass13device_kernelIN5flash19enable_sm80_to_sm89INS1_16FlashAttnBwdSm80INS1_25CollectiveMainloopBwdSm80ILi2ELi2EN4cute5tupleIJNS5_1CILi64EEENS7_ILi128EEES8_EEENS_6half_tEfNS_4arch4Sm80ELb0ELb0ELb0ELb1ELb1ELb0ELb0ELb0ELi2ELi2ELi4ELi2ELb1EEENS1_24CollectiveEpilogueBwdGQAISA_fSD_Li256ELb1ELb1EEENS1_19SingleTileSchedulerILb1ELb0ELb0ELi128EEEEEEEEEvNT_6ParamsE,"aw",@nobits
	.sectionflags	@""
	.align	16


//--------------------- .nv.shared._ZN7cutlass13device_kernelIN5flash19enable_sm80_to_sm89INS1_16FlashAttnBwdSm80INS1_25CollectiveMainloopBwdSm80ILi2ELi2EN4cute5tupleIJNS5_1CILi64EEENS7_ILi128EEES8_EEENS_6half_tEfNS_4arch4Sm80ELb0ELb1ELb0ELb0ELb0ELb0ELb0ELb0ELi2ELi2ELi4ELi2ELb1EEENS1_21CollectiveEpilogueBwdISA_SB_SD_Li256ELb0ELb0ELi2EEENS1_19SingleTileSchedulerILb0ELb0ELb0ELi128EEEEEEEEEvNT_6ParamsE --------------------------
	.section	.nv.shared._ZN7cutlass13device_kernelIN5flash19enable_sm80_to_sm89INS1_16FlashAttnBwdSm80INS1_25CollectiveMainloopBwdSm80ILi2ELi2EN4cute5tupleIJNS5_1CILi64EEENS7_ILi128EEES8_EEENS_6half_tEfNS_4arch4Sm80ELb0ELb1ELb0ELb0ELb0ELb0ELb0ELb0ELi2ELi2ELi4ELi2ELb1EEENS1_21CollectiveEpilogueBwdISA_SB_SD_Li256ELb0ELb0ELi2EEENS1_19SingleTileSchedulerILb0ELb0ELb0ELi128EEEEEEEEEvNT_6ParamsE,"aw",@nobits
	.sectionflags	@""
	.align	16


//--------------------- .nv.shared._ZN7cutlass13device_kernelIN5flash19enable_sm80_to_sm89INS1_16FlashAttnBwdSm80INS1_25CollectiveMainloopBwdSm80ILi2ELi2EN4cute5tupleIJNS5_1CILi64EEENS7_ILi128EEES8_EEENS_6half_tEfNS_4arch4Sm80ELb0ELb1ELb0ELb0ELb1ELb0ELb0ELb0ELi2ELi2ELi4ELi2ELb1EEENS1_21CollectiveEpilogueBwdISA_SB_SD_Li256ELb0ELb0ELi2EEENS1_19SingleTileSchedulerILb0ELb0ELb0ELi128EEEEEEEEEvNT_6ParamsE --------------------------
	.section	.nv.shared._ZN7cutlass13device_kernelIN5flash19enable_sm80_to_sm89INS1_16FlashAttnBwdSm80INS1_25CollectiveMainloopBwdSm80ILi2ELi2EN4cute5tupleIJNS5_1CILi64EEENS7_ILi128EEES8_EEENS_6half_tEfNS_4arch4Sm80ELb0ELb1ELb0ELb0ELb1ELb0ELb0ELb0ELi2ELi2ELi4ELi2ELb1EEENS1_21CollectiveEpilogueBwdISA_SB_SD_Li256ELb0ELb0ELi2EEENS1_19SingleTileSchedulerILb0ELb0ELb0ELi128EEEEEEEEEvNT_6ParamsE,"aw",@nobits
	.sectionflags	@""
	.align	16


//--------------------- .nv.shared._ZN7cutlass13device_kernelIN5flash19enable_sm80_to_sm89INS1_16FlashAttnBwdSm80INS1_25CollectiveMainloopBwdSm80ILi2ELi2EN4cute5tupleIJNS5_1CILi64EEENS7_ILi128EEES8_EEENS_6half_tEfNS_4arch4Sm80ELb0ELb1ELb0ELb0ELb0ELb0ELb0ELb0ELi2ELi2ELi4ELi2ELb1EEENS1_24CollectiveEpilogueBwdGQAISA_fSD_Li256ELb0ELb0EEENS1_19SingleTileSchedulerILb0ELb0ELb0ELi128EEEEEEEEEvNT_6ParamsE --------------------------
	.section	.nv.shared._ZN7cutlass13device_kernelIN5flash19enable_sm80_to_sm89INS1_16FlashAttnBwdSm80INS1_25CollectiveMainloopBwdSm80ILi2ELi2EN4cute5tupleIJNS5_1CILi64EEENS7_ILi128EEES8_EEENS_6half_tEfNS_4arch4Sm80ELb0ELb1ELb0ELb0ELb0ELb0ELb0ELb0ELi2ELi2ELi4ELi2ELb1EEENS1_24CollectiveEpilogueBwdGQAISA_fSD_Li256ELb0ELb0EEENS1_19SingleTileSchedulerILb0ELb0ELb0ELi128EEEEEEEEEvNT_6ParamsE,"aw",@nobits
	.sectionflags	@""
	.align	16


//--------------------- .nv.shared._ZN7cutlass13device_kernelIN5flash19enable_sm80_to_sm89INS1_16FlashAttnBwdSm80INS1_25CollectiveMainloopBwdSm80ILi2ELi2EN4cute5tupleIJNS5_1CILi64EEENS7_ILi128EEES8_EEENS_6half_tEfNS_4arch4Sm80ELb0ELb1ELb0ELb0ELb1ELb0ELb0ELb0ELi2ELi2ELi4ELi2ELb1EEENS1_24CollectiveEpilogueBwdGQAISA_fSD_Li256ELb0ELb1EEENS1_19SingleTileSchedulerILb0ELb0ELb0ELi128EEEEEEEEEvNT_6ParamsE --------------------------
	.section	.nv.shared._ZN7cutlass13device_kernelIN5flash19enable_sm80_to_sm89INS1_16FlashAttnBwdSm80INS1_25CollectiveMainloopBwdSm80ILi2ELi2EN4cute5tupleIJNS5_1CILi64EEENS7_ILi128EEES8_EEENS_6half_tEfNS_4arch4Sm80ELb0ELb1ELb0ELb0ELb1ELb0ELb0ELb0ELi2ELi2ELi4ELi2ELb1EEENS1_24CollectiveEpilogueBwdGQAISA_fSD_Li256ELb0ELb1EEENS1_19SingleTileSchedulerILb0ELb0ELb0ELi128EEEEEEEEEvNT_6ParamsE,"aw",@nobits
	.sectionflags	@""
	.align	16


//--------------------- .nv.shared._ZN7cutlass13device_kernelIN5flash19enable_sm80_to_sm89INS1_16FlashAttnBwdSm80INS1_25CollectiveMainloopBwdSm80ILi2ELi2EN4cute5tupleIJNS5_1CILi64EEENS7_ILi128EEES8_EEENS_6half_tEfNS_4arch4Sm80ELb0ELb1ELb0ELb1ELb0ELb0ELb0ELb0ELi2ELi2ELi4ELi2ELb1EEENS1_21CollectiveEpilogueBwdISA_SB_SD_Li256ELb1ELb0ELi2EEENS1_19SingleTileSchedulerILb1ELb0ELb0ELi128EEEEEEEEEvNT_6ParamsE --------------------------
	.section	.nv.shared._ZN7cutlass13device_kernelIN5flash19enable_sm80_to_sm89INS1_16FlashAttnBwdSm80INS1_25CollectiveMainloopBwdSm80ILi2ELi2EN4cute5tupleIJNS5_1CILi64EEENS7_ILi128EEES8_EEENS_6half_tEfNS_4arch4Sm80ELb0ELb1ELb0ELb1ELb0ELb0ELb0ELb0ELi2ELi2ELi4ELi2ELb1EEENS1_21CollectiveEpilogueBwdISA_SB_SD_Li256ELb1ELb0ELi2EEENS1_19SingleTileSchedulerILb1ELb0ELb0ELi128EEEEEEEEEvNT_6ParamsE,"aw",@nobits
	.sectionflags	@""
	.align	16


//--------------------- .nv.shared._ZN7cutlass13device_kernelIN5flash19enable_sm80_to_sm89INS1_16FlashAttnBwdSm80INS1_25CollectiveMainloopBwdSm80ILi2ELi2EN4cute5tupleIJNS5_1CILi64EEENS7_ILi128EEES8_EEENS_6half_tEfNS_4arch4Sm80ELb0ELb1ELb0ELb1ELb1ELb0ELb0ELb0ELi2ELi2ELi4ELi2ELb1EEENS1_21CollectiveEpilogueBwdISA_SB_SD_Li256ELb1ELb0ELi2EEENS1_19SingleTileSchedulerILb1ELb0ELb0ELi128EEEEEEEEEvNT_6ParamsE --------------------------
	.section	.nv.shared._ZN7cutlass13device_kernelIN5flash19enable_sm80_to_sm89INS1_16FlashAttnBwdSm80INS1_25CollectiveMainloopBwdSm80ILi2ELi2EN4cute5tupleIJNS5_1CILi64EEENS7_ILi128EEES8_EEENS_6half_tEfNS_4arch4Sm80ELb0ELb1ELb0ELb1ELb1ELb0ELb0ELb0ELi2ELi2ELi4ELi2ELb1EEENS1_21CollectiveEpilogueBwdISA_SB_SD_Li256ELb1ELb0ELi2EEENS1_19SingleTileSchedulerILb1ELb0ELb0ELi128EEEEEEEEEvNT_6ParamsE,"aw",@nobits
	.sectionflags	@""
	.align	16


//--------------------- .nv.shared._ZN7cutlass13device_kernelIN5flash19enable_sm80_to_sm89INS1_16FlashAttnBwdSm80INS1_25CollectiveMainloopBwdSm80ILi2ELi2EN4cute5tupleIJNS5_1CILi64EEENS7_ILi128EEES8_EEENS_6half_tEfNS_4arch4Sm80ELb0ELb1ELb0ELb1ELb0ELb0ELb0ELb0ELi2ELi2ELi4ELi2ELb1EEENS1_24CollectiveEpilogueBwdGQAISA_fSD_Li256ELb1ELb0EEENS1_19SingleTileSchedulerILb1ELb0ELb0ELi128EEEEEEEEEvNT_6ParamsE --------------------------
	.section	.nv.shared._ZN7cutlass13device_kernelIN5flash19enable_sm80_to_sm89INS1_16FlashAttnBwdSm80INS1_25CollectiveMainloopBwdSm80ILi2ELi2EN4cute5tupleIJNS5_1CILi64EEENS7_ILi128EEES8_EEENS_6half_tEfNS_4arch4Sm80ELb0ELb1ELb0ELb1ELb0ELb0ELb0ELb0ELi2ELi2ELi4ELi2ELb1EEENS1_24CollectiveEpilogueBwdGQAISA_fSD_Li256ELb1ELb0EEENS1_19SingleTileSchedulerILb1ELb0ELb0ELi128EEEEEEEEEvNT_6ParamsE,"aw",@nobits
	.sectionflags	@""
	.align	16


//--------------------- .nv.shared._ZN7cutlass13device_kernelIN5flash19enable_sm80_to_sm89INS1_16FlashAttnBwdSm80INS1_25CollectiveMainloopBwdSm80ILi2ELi2EN4cute5tupleIJNS5_1CILi64EEENS7_ILi128EEES8_EEENS_6half_tEfNS_4arch4Sm80ELb0ELb1ELb0ELb1ELb1ELb0ELb0ELb0ELi2ELi2ELi4ELi2ELb1EEENS1_24CollectiveEpilogueBwdGQAISA_fSD_Li256ELb1ELb1EEENS1_19SingleTileSchedulerILb1ELb0ELb0ELi128EEEEEEEEEvNT_6ParamsE --------------------------
	.section	.nv.shared._ZN7cutlass13device_kernelIN5flash19enable_sm80_to_sm89INS1_16FlashAttnBwdSm80INS1_25CollectiveMainloopBwdSm80ILi2ELi2EN4cute5tupleIJNS5_1CILi64EEENS7_ILi128EEES8_EEENS_6half_tEfNS_4arch4Sm80ELb0ELb1ELb0ELb1ELb1ELb0ELb0ELb0ELi2ELi2ELi4ELi2ELb1EEENS1_24CollectiveEpilogueBwdGQAISA_fSD_Li256ELb1ELb1EEENS1_19SingleTileSchedulerILb1ELb0ELb0ELi128EEEEEEEEEvNT_6ParamsE,"aw",@nobits
	.sectionflags	@""
	.align	16


//--------------------- .nv.shared._ZN7cutlass13device_kernelIN5flash19enable_sm80_to_sm89INS1_16FlashAttnBwdSm80INS1_25CollectiveMainloopBwdSm80ILi2ELi2EN4cute5tupleIJNS5_1CILi64EEENS7_ILi128EEES8_EEENS_6half_tEfNS_4arch4Sm80ELb1ELb0ELb0ELb0ELb0ELb0ELb0ELb0ELi2ELi2ELi4ELi2ELb1EEENS1_21CollectiveEpilogueBwdISA_SB_SD_Li256ELb0ELb0ELi2EEENS1_25SingleTileBwdLPTSchedulerILb0ELi128ELb0EEEEEEEEEvNT_6ParamsE --------------------------
	.section	.nv.shared._ZN7cutlass13device_kernelIN5flash19enable_sm80_to_sm89INS1_16FlashAttnBwdSm80INS1_25CollectiveMainloopBwdSm80ILi2ELi2EN4cute5tupleIJNS5_1CILi64EEENS7_ILi128EEES8_EEENS_6half_tEfNS_4arch4Sm80ELb1ELb0ELb0ELb0ELb0ELb0ELb0ELb0ELi2ELi2ELi4ELi2ELb1EEENS1_21CollectiveEpilogueBwdISA_SB_SD_Li256ELb0ELb0ELi2EEENS1_25SingleTileBwdLPTSchedulerILb0ELi128ELb0EEEEEEEEEvNT_6ParamsE,"aw",@nobits
	.sectionflags	@""
	.align	16


//--------------------- .nv.shared._ZN7cutlass13device_kernelIN5flash19enable_sm80_to_sm89INS1_16FlashAttnBwdSm80INS1_25CollectiveMainloopBwdSm80ILi2ELi2EN4cute5tupleIJNS5_1CILi64EEENS7_ILi128EEES8_EEENS_6half_tEfNS_4arch4Sm80ELb1ELb0ELb0ELb0ELb1ELb0ELb0ELb0ELi2ELi2ELi4ELi2ELb1EEENS1_21CollectiveEpilogueBwdISA_SB_SD_Li256ELb0ELb0ELi2EEENS1_25SingleTileBwdLPTSchedulerILb0ELi128ELb1EEEEEEEEEvNT_6ParamsE --------------------------
	.section	.nv.shared._ZN7cutlass13device_kernelIN5flash19enable_sm80_to_sm89INS1_16FlashAttnBwdSm80INS1_25CollectiveMainloopBwdSm80ILi2ELi2EN4cute5tupleIJNS5_1CILi64EEENS7_ILi128EEES8_EEENS_6half_tEfNS_4arch4Sm80ELb1ELb0ELb0ELb0ELb1ELb0ELb0ELb0ELi2ELi2ELi4ELi2ELb1EEENS1_21CollectiveEpilogueBwdISA_SB_SD_Li256ELb0ELb0ELi2EEENS1_25SingleTileBwdLPTSchedulerILb0ELi128ELb1EEEEEEEEEvNT_6ParamsE,"aw",@nobits
	.sectionflags	@""
	.align	16


//--------------------- .nv.shared._ZN7cutlass13device_kernelIN5flash19enable_sm80_to_sm89INS1_16FlashAttnBwdSm80INS1_25CollectiveMainloopBwdSm80ILi2ELi2EN4cute5tupleIJNS5_1CILi64EEENS7_ILi128EEES8_EEENS_6half_tEfNS_4arch4Sm80ELb1ELb0ELb0ELb0ELb0ELb0ELb0ELb0ELi2ELi2ELi4ELi2ELb1EEENS1_24CollectiveEpilogueBwdGQAISA_fSD_Li256ELb0ELb0EEENS1_25SingleTileBwdLPTSchedulerILb0ELi128ELb0EEEEEEEEEvNT_6ParamsE --------------------------
	.section	.nv.shared._ZN7cutlass13device_kernelIN5flash19enable_sm80_to_sm89INS1_16FlashAttnBwdSm80INS1_25CollectiveMainloopBwdSm80ILi2ELi2EN4cute5tupleIJNS5_1CILi64EEENS7_ILi128EEES8_EEENS_6half_tEfNS_4arch4Sm80ELb1ELb0ELb0ELb0ELb0ELb0ELb0ELb0ELi2ELi2ELi4ELi2ELb1EEENS1_24CollectiveEpilogueBwdGQAISA_fSD_Li256ELb0ELb0EEENS1_25SingleTileBwdLPTSchedulerILb0ELi128ELb0EEEEEEEEEvNT_6ParamsE,"aw",@nobits
	.sectionflags	@""
	.align	16


//--------------------- .nv.shared._ZN7cutlass13device_kernelIN5flash19enable_sm80_to_sm89INS1_16FlashAttnBwdSm80INS1_25CollectiveMainloopBwdSm80ILi2ELi2EN4cute5tupleIJNS5_1CILi64EEENS7_ILi128EEES8_EEENS_6half_tEfNS_4arch4Sm80ELb1ELb0ELb0ELb0ELb1ELb0ELb0ELb0ELi2ELi2ELi4ELi2ELb1EEENS1_24CollectiveEpilogueBwdGQAISA_fSD_Li256ELb0ELb1EEENS1_25SingleTileBwdLPTSchedulerILb0ELi128ELb1EEEEEEEEEvNT_6ParamsE --------------------------
	.section	.nv.shared._ZN7cutlass13device_kernelIN5flash19enable_sm80_to_sm89INS1_16FlashAttnBwdSm80INS1_25CollectiveMainloopBwdSm80ILi2ELi2EN4cute5tupleIJNS5_1CILi64EEENS7_ILi128EEES8_EEENS_6half_tEfNS_4arch4Sm80ELb1ELb0ELb0ELb0ELb1ELb0ELb0ELb0ELi2ELi2ELi4ELi2ELb1EEENS1_24CollectiveEpilogueBwdGQAISA_fSD_Li256ELb0ELb1EEENS1_25SingleTileBwdLPTSchedulerILb0ELi128ELb1EEEEEEEEEvNT_6ParamsE,"aw",@nobits
	.sectionflags	@""
	.align	16


//--------------------- .nv.shared._ZN7cutlass13device_kernelIN5flash22FlashAttnBwdPreprocessIN4cute5tupleIJNS3_1CILi64EEES6_EEENS_6half_tEfNS_4arch4Sm80ELb1ELb0EEEEEvNT_6ParamsE --------------------------
	.section	.nv.shared._ZN7cutlass13device_kernelIN5flash22FlashAttnBwdPreprocessIN4cute5tupleIJNS3_1CILi64EEES6_EEENS_6half_tEfNS_4arch4Sm80ELb1ELb0EEEEEvNT_6ParamsE,"aw",@nobits
	.sectionflags	@""
	.align	16


//--------------------- .nv.shared._ZN7cutlass13device_kernelIN5flash19enable_sm80_to_sm89INS1_16FlashAttnBwdSm80INS1_25CollectiveMainloopBwdSm80ILi2ELi2EN4cute5tupleIJNS5_1CILi64EEENS7_ILi128EEES8_EEENS_6half_tEfNS_4arch4Sm80ELb1ELb0ELb0ELb1ELb0ELb0ELb0ELb0ELi2ELi2ELi4ELi2ELb1EEENS1_21CollectiveEpilogueBwdISA_SB_SD_Li256ELb1ELb0ELi2EEENS1_25SingleTileBwdLPTSchedulerILb1ELi128ELb0EEEEEEEEEvNT_6ParamsE --------------------------
	.section	.nv.shared._ZN7cutlass13device_kernelIN5flash19enable_sm80_to_sm89INS1_16FlashAttnBwdSm80INS1_25CollectiveMainloopBwdSm80ILi2ELi2EN4cute5tupleIJNS5_1CILi64EEENS7_ILi128EEES8_EEENS_6half_tEfNS_4arch4Sm80ELb1ELb0ELb0ELb1ELb0ELb0ELb0ELb0ELi2ELi2ELi4ELi2ELb1EEENS1_21CollectiveEpilogueBwdISA_SB_SD_Li256ELb1ELb0ELi2EEENS1_25SingleTileBwdLPTSchedulerILb1ELi128ELb0EEEEEEEEEvNT_6ParamsE,"aw",@nobits
	.sectionflags	@""
	.align	16


//--------------------- .nv.shared._ZN7cutlass13device_kernelIN5flash19enable_sm80_to_sm89INS1_16FlashAttnBwdSm80INS1_25CollectiveMainloopBwdSm80ILi2ELi2EN4cute5tupleIJNS5_1CILi64EEENS7_ILi128EEES8_EEENS_6half_tEfNS_4arch4Sm80ELb1ELb0ELb0ELb1ELb1ELb0ELb0ELb0ELi2ELi2ELi4ELi2ELb1EEENS1_21CollectiveEpilogueBwdISA_SB_SD_Li256ELb1ELb0ELi2EEENS1_25SingleTileBwdLPTSchedulerILb1ELi128ELb1EEEEEEEEEvNT_6ParamsE --------------------------
	.section	.nv.shared._ZN7cutlass13device_kernelIN5flash19enable_sm80_to_sm89INS1_16FlashAttnBwdSm80INS1_25CollectiveMainloopBwdSm80ILi2ELi2EN4cute5tupleIJNS5_1CILi64EEENS7_ILi128EEES8_EEENS_6half_tEfNS_4arch4Sm80ELb1ELb0ELb0ELb1ELb1ELb0ELb0ELb0ELi2ELi2ELi4ELi2ELb1EEENS1_21CollectiveEpilogueBwdISA_SB_SD_Li256ELb1ELb0ELi2EEENS1_25SingleTileBwdLPTSchedulerILb1ELi128ELb1EEEEEEEEEvNT_6ParamsE,"aw",@nobits
	.sectionflags	@""
	.align	16


//--------------------- .nv.shared._ZN7cutlass13device_kernelIN5flash19enable_sm80_to_sm89INS1_16FlashAttnBwdSm80INS1_25CollectiveMainloopBwdSm80ILi2ELi2EN4cute5tupleIJNS5_1CILi64EEENS7_ILi128EEES8_EEENS_6half_tEfNS_4arch4Sm80ELb1ELb0ELb0ELb1ELb0ELb0ELb0ELb0ELi2ELi2ELi4ELi2ELb1EEENS1_24CollectiveEpilogueBwdGQAISA_fSD_Li256ELb1ELb0EEENS1_25SingleTileBwdLPTSchedulerILb1ELi128ELb0EEEEEEEEEvNT_6ParamsE --------------------------
	.section	.nv.shared._ZN7cutlass13device_kernelIN5flash19enable_sm80_to_sm89INS1_16FlashAttnBwdSm80INS1_25CollectiveMainloopBwdSm80ILi2ELi2EN4cute5tupleIJNS5_1CILi64EEENS7_ILi128EEES8_EEENS_6half_tEfNS_4arch4Sm80ELb1ELb0ELb0ELb1ELb0ELb0ELb0ELb0ELi2ELi2ELi4ELi2ELb1EEENS1_24CollectiveEpilogueBwdGQAISA_fSD_Li256ELb1ELb0EEENS1_25SingleTileBwdLPTSchedulerILb1ELi128ELb0EEEEEEEEEvNT_6ParamsE,"aw",@nobits
	.sectionflags	@""
	.align	16


//--------------------- .nv.shared._ZN7cutlass13device_kernelIN5flash32FlashAttnBwdPostprocessConvertdQIN4cute5tupleIJNS3_1CILi64EEES6_EEENS_6half_tEfNS_4arch4Sm80ELi256ENS3_8TiledMMAINS3_8MMA_AtomIJNS3_28SM80_16x8x16_F32F16F16F32_TNEEEENS3_6LayoutINS4_IJNS5_ILi2EEENS5_ILi4EEENS5_ILi1EEEEEENS4_IJSI_SG_NS5_ILi0EEEEEEEENS4_IJNS5_ILi32EEES6_NS5_ILi16EEEEEEEELb0EEEEEvNT_6ParamsE --------------------------
	.section	.nv.shared._ZN7cutlass13device_kernelIN5flash32FlashAttnBwdPostprocessConvertdQIN4cute5tupleIJNS3_1CILi64EEES6_EEENS_6half_tEfNS_4arch4Sm80ELi256ENS3_8TiledMMAINS3_8MMA_AtomIJNS3_28SM80_16x8x16_F32F16F16F32_TNEEEENS3_6LayoutINS4_IJNS5_ILi2EEENS5_ILi4EEENS5_ILi1EEEEEENS4_IJSI_SG_NS5_ILi0EEEEEEEENS4_IJNS5_ILi32EEES6_NS5_ILi16EEEEEEEELb0EEEEEvNT_6ParamsE,"aw",@nobits
	.sectionflags	@""
	.align	16


//--------------------- .nv.shared._ZN7cutlass13device_kernelIN5flash19enable_sm80_to_sm89INS1_16FlashAttnBwdSm80INS1_25CollectiveMainloopBwdSm80ILi2ELi2EN4cute5tupleIJNS5_1CILi64EEENS7_ILi128EEES8_EEENS_6half_tEfNS_4arch4Sm80ELb1ELb0ELb0ELb1ELb1ELb0ELb0ELb0ELi2ELi2ELi4ELi2ELb1EEENS1_24CollectiveEpilogueBwdGQAISA_fSD_Li256ELb1ELb1EEENS1_25SingleTileBwdLPTSchedulerILb1ELi128ELb1EEEEEEEEEvNT_6ParamsE --------------------------
	.section	.nv.shared._ZN7cutlass13device_kernelIN5flash19enable_sm80_to_sm89INS1_16FlashAttnBwdSm80INS1_25CollectiveMainloopBwdSm80ILi2ELi2EN4cute5tupleIJNS5_1CILi64EEENS7_ILi128EEES8_EEENS_6half_tEfNS_4arch4Sm80ELb1ELb0ELb0ELb1ELb1ELb0ELb0ELb0ELi2ELi2ELi4ELi2ELb1EEENS1_24CollectiveEpilogueBwdGQAISA_fSD_Li256ELb1ELb1EEENS1_25SingleTileBwdLPTSchedulerILb1ELi128ELb1EEEEEEEEEvNT_6ParamsE,"aw",@nobits
	.sectionflags	@""
	.align	16


//--------------------- .nv.shared._ZN7cutlass13device_kernelIN5flash22FlashAttnBwdPreprocessIN4cute5tupleIJNS3_1CILi64EEES6_EEENS_6half_tEfNS_4arch4Sm80ELb1ELb1EEEEEvNT_6ParamsE --------------------------
	.section	.nv.shared._ZN7cutlass13device_kernelIN5flash22FlashAttnBwdPreprocessIN4cute5tupleIJNS3_1CILi64EEES6_EEENS_6half_tEfNS_4arch4Sm80ELb1ELb1EEEEEvNT_6ParamsE,"aw",@nobits
	.sectionflags	@""
	.align	16


//--------------------- .nv.shared._ZN7cutlass13device_kernelIN5flash19enable_sm80_to_sm89INS1_16FlashAttnBwdSm80INS1_25CollectiveMainloopBwdSm80ILi2ELi2EN4cute5tupleIJNS5_1CILi128EEES8_NS7_ILi64EEEEEENS_6half_tEfNS_4arch4Sm80ELb0ELb0ELb0ELb0ELb0ELb0ELb0ELb0ELi2ELi4ELi4ELi4ELb0EEENS1_21CollectiveEpilogueBwdISA_SB_SD_Li256ELb0ELb0ELi2EEENS1_19SingleTileSchedulerILb0ELb0ELb0ELi128EEEEEEEEEvNT_6ParamsE --------------------------
	.section	.nv.shared._ZN7cutlass13device_kernelIN5flash19enable_sm80_to_sm89INS1_16FlashAttnBwdSm80INS1_25CollectiveMainloopBwdSm80ILi2ELi2EN4cute5tupleIJNS5_1CILi128EEES8_NS7_ILi64EEEEEENS_6half_tEfNS_4arch4Sm80ELb0ELb0ELb0ELb0ELb0ELb0ELb0ELb0ELi2ELi4ELi4ELi4ELb0EEENS1_21CollectiveEpilogueBwdISA_SB_SD_Li256ELb0ELb0ELi2EEENS1_19SingleTileSchedulerILb0ELb0ELb0ELi128EEEEEEEEEvNT_6ParamsE,"aw",@nobits
	.sectionflags	@""
	.align	16


//--------------------- .nv.shared._ZN7cutlass13device_kernelIN5flash19enable_sm80_to_sm89INS1_16FlashAttnBwdSm80INS1_25CollectiveMainloopBwdSm80ILi2ELi2EN4cute5tupleIJNS5_1CILi128EEES8_NS7_ILi64EEEEEENS_6half_tEfNS_4arch4Sm80ELb0ELb0ELb0ELb0ELb1ELb0ELb0ELb0ELi2ELi4ELi4ELi4ELb0EEENS1_21CollectiveEpilogueBwdISA_SB_SD_Li256ELb0ELb0ELi2EEENS1_19SingleTileSchedulerILb0ELb0ELb0ELi128EEEEEEEEEvNT_6ParamsE --------------------------
	.section	.nv.shared._ZN7cutlass13device_kernelIN5flash19enable_sm80_to_sm89INS1_16FlashAttnBwdSm80INS1_25CollectiveMainloopBwdSm80ILi2ELi2EN4cute5tupleIJNS5_1CILi128EEES8_NS7_ILi64EEEEEENS_6half_tEfNS_4arch4Sm80ELb0ELb0ELb0ELb0ELb1ELb0ELb0ELb0ELi2ELi4ELi4ELi4ELb0EEENS1_21CollectiveEpilogueBwdISA_SB_SD_Li256ELb0ELb0ELi2EEENS1_19SingleTileSchedulerILb0ELb0ELb0ELi128EEEEEEEEEvNT_6ParamsE,"aw",@nobits
	.sectionflags	@""
	.align	16


//--------------------- .nv.shared._ZN7cutlass13device_kernelIN5flash19enable_sm80_to_sm89INS1_16FlashAttnBwdSm80INS1_25CollectiveMainloopBwdSm80ILi2ELi2EN4cute5tupleIJNS5_1CILi128EEES8_NS7_ILi64EEEEEENS_6half_tEfNS_4arch4Sm80ELb0ELb0ELb0ELb0ELb0ELb0ELb0ELb0ELi2ELi4ELi4ELi4ELb0EEENS1_24CollectiveEpilogueBwdGQAISA_fSD_Li256ELb0ELb0EEENS1_19SingleTileSchedulerILb0ELb0ELb0ELi128EEEEEEEEEvNT_6ParamsE --------------------------
	.section	.nv.shared._ZN7cutlass13device_kernelIN5flash19enable_sm80_to_sm89INS1_16FlashAttnBwdSm80INS1_25CollectiveMainloopBwdSm80ILi2ELi2EN4cute5tupleIJNS5_1CILi128EEES8_NS7_ILi64EEEEEENS_6half_tEfNS_4arch4Sm80ELb0ELb0ELb0ELb0ELb0ELb0ELb0ELb0ELi2ELi4ELi4ELi4ELb0EEENS1_24CollectiveEpilogueBwdGQAISA_fSD_Li256ELb0ELb0EEENS1_19SingleTileSchedulerILb0ELb0ELb0ELi128EEEEEEEEEvNT_6ParamsE,"aw",@nobits
	.sectionflags	@""
	.align	16


//--------------------- .nv.shared._ZN7cutlass13device_kernelIN5flash19enable_sm80_to_sm89INS1_16FlashAttnBwdSm80INS1_25CollectiveMainloopBwdSm80ILi2ELi2EN4cute5tupleIJNS5_1CILi128EEES8_NS7_ILi64EEEEEENS_6half_tEfNS_4arch4Sm80ELb0ELb0ELb0ELb0ELb1ELb0ELb0ELb0ELi2ELi4ELi4ELi4ELb0EEENS1_24CollectiveEpilogueBwdGQAISA_fSD_Li256ELb0ELb1EEENS1_19SingleTileSchedulerILb0ELb0ELb0ELi128EEEEEEEEEvNT_6ParamsE --------------------------
	.section	.nv.shared._ZN7cutlass13device_kernelIN5flash19enable_sm80_to_sm89INS1_16FlashAttnBwdSm80INS1_25CollectiveMainloopBwdSm80ILi2ELi2EN4cute5tupleIJNS5_1CILi128EEES8_NS7_ILi64EEEEEENS_6half_tEfNS_4arch4Sm80ELb0ELb0ELb0ELb0ELb1ELb0ELb0ELb0ELi2ELi4ELi4ELi4ELb0EEENS1_24CollectiveEpilogueBwdGQAISA_fSD_Li256ELb0ELb1EEENS1_19SingleTileSchedulerILb0ELb0ELb0ELi128EEEEEEEEEvNT_6ParamsE,"aw",@nobits
	.sectionflags	@""
	.align	16


//--------------------- .nv.shared._ZN7cutlass13device_kernelIN5flash19enable_sm80_to_sm89INS1_16FlashAttnBwdSm80INS1_25CollectiveMainloopBwdSm80ILi2ELi2EN4cute5tupleIJNS5_1CILi128EEES8_NS7_ILi64EEEEEENS_6half_tEfNS_4arch4Sm80ELb0ELb0ELb0ELb1ELb0ELb0ELb0ELb0ELi2ELi4ELi4ELi4ELb0EEENS1_21CollectiveEpilogueBwdISA_SB_SD_Li256ELb1ELb0ELi2EEENS1_19SingleTileSchedulerILb1ELb0ELb0ELi128EEEEEEEEEvNT_6ParamsE --------------------------
	.section	.nv.shared._ZN7cutlass13device_kernelIN5flash19enable_sm80_to_sm89INS1_16FlashAttnBwdSm80INS1_25CollectiveMainloopBwdSm80ILi2ELi2EN4cute5tupleIJNS5_1CILi128EEES8_NS7_ILi64EEEEEENS_6half_tEfNS_4arch4Sm80ELb0ELb0ELb0ELb1ELb0ELb0ELb0ELb0ELi2ELi4ELi4ELi4ELb0EEENS1_21CollectiveEpilogueBwdISA_SB_SD_Li256ELb1ELb0ELi2EEENS1_19SingleTileSchedulerILb1ELb0ELb0ELi128EEEEEEEEEvNT_6ParamsE,"aw",@nobits
	.sectionflags	@""
	.align	16


//--------------------- .nv.shared._ZN7cutlass13device_kernelIN5flash19enable_sm80_to_sm89INS1_16FlashAttnBwdSm80INS1_25CollectiveMainloopBwdSm80ILi2ELi2EN4cute5tupleIJNS5_1CILi128EEES8_NS7_ILi64EEEEEENS_6half_tEfNS_4arch4Sm80ELb0ELb0ELb0ELb1ELb1ELb0ELb0ELb0ELi2ELi4ELi4ELi4ELb0EEENS1_21CollectiveEpilogueBwdISA_SB_SD_Li256ELb1ELb0ELi2EEENS1_19SingleTileSchedulerILb1ELb0ELb0ELi128EEEEEEEEEvNT_6ParamsE --------------------------
	.section	.nv.shared._ZN7cutlass13device_kernelIN5flash19enable_sm80_to_sm89INS1_16FlashAttnBwdSm80INS1_25CollectiveMainloopBwdSm80ILi2ELi2EN4cute5tupleIJNS5_1CILi128EEES8_NS7_ILi64EEEEEENS_6half_tEfNS_4arch4Sm80ELb0ELb0ELb0ELb1ELb1ELb0ELb0ELb0ELi2ELi4ELi4ELi4ELb0EEENS1_21CollectiveEpilogueBwdISA_SB_SD_Li256ELb1ELb0ELi2EEENS1_19SingleTileSchedulerILb1ELb0ELb0ELi128EEEEEEEEEvNT_6ParamsE,"aw",@nobits
	.sectionflags	@""
	.align	16


//--------------------- .nv.shared._ZN7cutlass13device_kernelIN5flash19enable_sm80_to_sm89INS1_16FlashAttnBwdSm80INS1_25CollectiveMainloopBwdSm80ILi2ELi2EN4cute5tupleIJNS5_1CILi128EEES8_NS7_ILi64EEEEEENS_6half_tEfNS_4arch4Sm80ELb0ELb0ELb0ELb1ELb0ELb0ELb0ELb0ELi2ELi4ELi4ELi4ELb0EEENS1_24CollectiveEpilogueBwdGQAISA_fSD_Li256ELb1ELb0EEENS1_19SingleTileSchedulerILb1ELb0ELb0ELi128EEEEEEEEEvNT_6ParamsE --------------------------
	.section	.nv.shared._ZN7cutlass13device_kernelIN5flash19enable_sm80_to_sm89INS1_16FlashAttnBwdSm80INS1_25CollectiveMainloopBwdSm80ILi2ELi2EN4cute5tupleIJNS5_1CILi128EEES8_NS7_ILi64EEEEEENS_6half_tEfNS_4arch4Sm80ELb0ELb0ELb0ELb1ELb0ELb0ELb0ELb0ELi2ELi4ELi4ELi4ELb0EEENS1_24CollectiveEpilogueBwdGQAISA_fSD_Li256ELb1ELb0EEENS1_19SingleTileSchedulerILb1ELb0ELb0ELi128EEEEEEEEEvNT_6ParamsE,"aw",@nobits
	.sectionflags	@""
	.align	16


//--------------------- .nv.shared._ZN7cutlass13device_kernelIN5flash19enable_sm80_to_sm89INS1_16FlashAttnBwdSm80INS1_25CollectiveMainloopBwdSm80ILi2ELi2EN4cute5tupleIJNS5_1CILi128EEES8_NS7_ILi64EEEEEENS_6half_tEfNS_4arch4Sm80ELb0ELb0ELb0ELb1ELb1ELb0ELb0ELb0ELi2ELi4ELi4ELi4ELb0EEENS1_24CollectiveEpilogueBwdGQAISA_fSD_Li256ELb1ELb1EEENS1_19SingleTileSchedulerILb1ELb0ELb0ELi128EEEEEEEEEvNT_6ParamsE --------------------------
	.section	.nv.shared._ZN7cutlass13device_kernelIN5flash19enable_sm80_to_sm89INS1_16FlashAttnBwdSm80INS1_25CollectiveMainloopBwdSm80ILi2ELi2EN4cute5tupleIJNS5_1CILi128EEES8_NS7_ILi64EEEEEENS_6half_tEfNS_4arch4Sm80ELb0ELb0ELb0ELb1ELb1ELb0ELb0ELb0ELi2ELi4ELi4ELi4ELb0EEENS1_24CollectiveEpilogueBwdGQAISA_fSD_Li256ELb1ELb1EEENS1_19SingleTileSchedulerILb1ELb0ELb0ELi128EEEEEEEEEvNT_6ParamsE,"aw",@nobits
	.sectionflags	@""
	.align	16


//--------------------- .nv.shared._ZN7cutlass13device_kernelIN5flash19enable_sm80_to_sm89INS1_16FlashAttnBwdSm80INS1_25CollectiveMainloopBwdSm80ILi2ELi2EN4cute5tupleIJNS5_1CILi128EEES8_NS7_ILi64EEEEEENS_6half_tEfNS_4arch4Sm80ELb0ELb1ELb0ELb0ELb0ELb0ELb0ELb0ELi2ELi4ELi4ELi4ELb0EEENS1_21CollectiveEpilogueBwdISA_SB_SD_Li256ELb0ELb0ELi2EEENS1_19SingleTileSchedulerILb0ELb0ELb0ELi128EEEEEEEEEvNT_6ParamsE --------------------------
	.section	.nv.shared._ZN7cutlass13device_kernelIN5flash19enable_sm80_to_sm89INS1_16FlashAttnBwdSm80INS1_25CollectiveMainloopBwdSm80ILi2ELi2EN4cute5tupleIJNS5_1CILi128EEES8_NS7_ILi64EEEEEENS_6half_tEfNS_4arch4Sm80ELb0ELb1ELb0ELb0ELb0ELb0ELb0ELb0ELi2ELi4ELi4ELi4ELb0EEENS1_21CollectiveEpilogueBwdISA_SB_SD_Li256ELb0ELb0ELi2EEENS1_19SingleTileSchedulerILb0ELb0ELb0ELi128EEEEEEEEEvNT_6ParamsE,"aw",@nobits
	.sectionflags	@""
	.align	16


//--------------------- .nv.shared._ZN7cutlass13device_kernelIN5flash19enable_sm80_to_sm89INS1_16FlashAttnBwdSm80INS1_25CollectiveMainloopBwdSm80ILi2ELi2EN4cute5tupleIJNS5_1CILi128EEES8_NS7_ILi64EEEEEENS_6half_tEfNS_4arch4Sm80ELb0ELb1ELb0ELb0ELb1ELb0ELb0ELb0ELi2ELi4ELi4ELi4ELb0EEENS1_21CollectiveEpilogueBwdISA_SB_SD_Li256ELb0ELb0ELi2EEENS1_19SingleTileSchedulerILb0ELb0ELb0ELi128EEEEEEEEEvNT_6ParamsE --------------------------
	.section	.nv.shared._ZN7cutlass13device_kernelIN5flash19enable_sm80_to_sm89INS1_16FlashAttnBwdSm80INS1_25CollectiveMainloopBwdSm80ILi2ELi2EN4cute5tupleIJNS5_1CILi128EEES8_NS7_ILi64EEEEEENS_6half_tEfNS_4arch4Sm80ELb0ELb1ELb0ELb0ELb1ELb0ELb0ELb0ELi2ELi4ELi4ELi4ELb0EEENS1_21CollectiveEpilogueBwdISA_SB_SD_Li256ELb0ELb0ELi2EEENS1_19SingleTileSchedulerILb0ELb0ELb0ELi128EEEEEEEEEvNT_6ParamsE,"aw",@nobits
	.sectionflags	@""
	.align	16


//--------------------- .nv.shared._ZN7cutlass13device_kernelIN5flash19enable_sm80_to_sm89INS1_16FlashAttnBwdSm80INS1_25CollectiveMainloopBwdSm80ILi2ELi2EN4cute5tupleIJNS5_1CILi128EEES8_NS7_ILi64EEEEEENS_6half_tEfNS_4arch4Sm80ELb0ELb1ELb0ELb0ELb0ELb0ELb0ELb0ELi2ELi4ELi4ELi4ELb0EEENS1_24CollectiveEpilogueBwdGQAISA_fSD_Li256ELb0ELb0EEENS1_19SingleTileSchedulerILb0ELb0ELb0ELi128EEEEEEEEEvNT_6ParamsE --------------------------
	.section	.nv.shared._ZN7cutlass13device_kernelIN5flash19enable_sm80_to_sm89INS1_16FlashAttnBwdSm80INS1_25CollectiveMainloopBwdSm80ILi2ELi2EN4cute5tupleIJNS5_1CILi128EEES8_NS7_ILi64EEEEEENS_6half_tEfNS_4arch4Sm80ELb0ELb1ELb0ELb0ELb0ELb0ELb0ELb0ELi2ELi4ELi4ELi4ELb0EEENS1_24CollectiveEpilogueBwdGQAISA_fSD_Li256ELb0ELb0EEENS1_19SingleTileSchedulerILb0ELb0ELb0ELi128EEEEEEEEEvNT_6ParamsE,"aw",@nobits
	.sectionflags	@""
	.align	16


//--------------------- .nv.shared._ZN7cutlass13device_kernelIN5flash19enable_sm80_to_sm89INS1_16FlashAttnBwdSm80INS1_25CollectiveMainloopBwdSm80ILi2ELi2EN4cute5tupleIJNS5_1CILi128EEES8_NS7_ILi64EEEEEENS_6half_tEfNS_4arch4Sm80ELb0ELb1ELb0ELb0ELb1ELb0ELb0ELb0ELi2ELi4ELi4ELi4ELb0EEENS1_24CollectiveEpilogueBwdGQAISA_fSD_Li256ELb0ELb1EEENS1_19SingleTileSchedulerILb0ELb0ELb0ELi128EEEEEEEEEvNT_6ParamsE --------------------------
	.section	.nv.shared._ZN7cutlass13device_kernelIN5flash19enable_sm80_to_sm89INS1_16FlashAttnBwdSm80INS1_25CollectiveMainloopBwdSm80ILi2ELi2EN4cute5tupleIJNS5_1CILi128EEES8_NS7_ILi64EEEEEENS_6half_tEfNS_4arch4Sm80ELb0ELb1ELb0ELb0ELb1ELb0ELb0ELb0ELi2ELi4ELi4ELi4ELb0EEENS1_24CollectiveEpilogueBwdGQAISA_fSD_Li256ELb0ELb1EEENS1_19SingleTileSchedulerILb0ELb0ELb0ELi128EEEEEEEEEvNT_6ParamsE,"aw",@nobits
	.sectionflags	@""
	.align	16


//--------------------- .nv.shared._ZN7cutlass13device_kernelIN5flash19enable_sm80_to_sm89INS1_16FlashAttnBwdSm80INS1_25CollectiveMainloopBwdSm80ILi2ELi2EN4cute5tupleIJNS5_1CILi128EEES8_NS7_ILi64EEEEEENS_6half_tEfNS_4arch4Sm80ELb0ELb1ELb0ELb1ELb0ELb0ELb0ELb0ELi2ELi4ELi4ELi4ELb0EEENS1_21CollectiveEpilogueBwdISA_SB_SD_Li256ELb1ELb0ELi2EEENS1_19SingleTileSchedulerILb1ELb0ELb0ELi128EEEEEEEEEvNT_6ParamsE --------------------------
	.section	.nv.shared._ZN7cutlass13device_kernelIN5flash19enable_sm80_to_sm89INS1_16FlashAttnBwdSm80INS1_25CollectiveMainloopBwdSm80ILi2ELi2EN4cute5tupleIJNS5_1CILi128EEES8_NS7_ILi64EEEEEENS_6half_tEfNS_4arch4Sm80ELb0ELb1ELb0ELb1ELb0ELb0ELb0ELb0ELi2ELi4ELi4ELi4ELb0EEENS1_21CollectiveEpilogueBwdISA_SB_SD_Li256ELb1ELb0ELi2EEENS1_19SingleTileSchedulerILb1ELb0ELb0ELi128EEEEEEEEEvNT_6ParamsE,"aw",@nobits
	.sectionflags	@""
	.align	16


//--------------------- .nv.shared._ZN7cutlass13device_kernelIN5flash19enable_sm80_to_sm89INS1_16FlashAttnBwdSm80INS1_25CollectiveMainloopBwdSm80ILi2ELi2EN4cute5tupleIJNS5_1CILi128EEES8_NS7_ILi64EEEEEENS_6half_tEfNS_4arch4Sm80ELb0ELb1ELb0ELb1ELb1ELb0ELb0ELb0ELi2ELi4ELi4ELi4ELb0EEENS1_21CollectiveEpilogueBwdISA_SB_SD_Li256ELb1ELb0ELi2EEENS1_19SingleTileSchedulerILb1ELb0ELb0ELi128EEEEEEEEEvNT_6ParamsE --------------------------
	.section	.nv.shared._ZN7cutlass13device_kernelIN5flash19enable_sm80_to_sm89INS1_16FlashAttnBwdSm80INS1_25CollectiveMainloopBwdSm80ILi2ELi2EN4cute5tupleIJNS5_1CILi128EEES8_NS7_ILi64EEEEEENS_6half_tEfNS_4arch4Sm80ELb0ELb1ELb0ELb1ELb1ELb0ELb0ELb0ELi2ELi4ELi4ELi4ELb0EEENS1_21CollectiveEpilogueBwdISA_SB_SD_Li256ELb1ELb0ELi2EEENS1_19SingleTileSchedulerILb1ELb0ELb0ELi128EEEEEEEEEvNT_6ParamsE,"aw",@nobits
	.sectionflags	@""
	.align	16


//--------------------- .nv.shared._ZN7cutlass13device_kernelIN5flash19enable_sm80_to_sm89INS1_16FlashAttnBwdSm80INS1_25CollectiveMainloopBwdSm80ILi2ELi2EN4cute5tupleIJNS5_1CILi128EEES8_NS7_ILi64EEEEEENS_6half_tEfNS_4arch4Sm80ELb0ELb1ELb0ELb1ELb0ELb0ELb0ELb0ELi2ELi4ELi4ELi4ELb0EEENS1_24CollectiveEpilogueBwdGQAISA_fSD_Li256ELb1ELb0EEENS1_19SingleTileSchedulerILb1ELb0ELb0ELi128EEEEEEEEEvNT_6ParamsE --------------------------
	.section	.nv.shared._ZN7cutlass13device_kernelIN5flash19enable_sm80_to_sm89INS1_16FlashAttnBwdSm80INS1_25CollectiveMainloopBwdSm80ILi2ELi2EN4cute5tupleIJNS5_1CILi128EEES8_NS7_ILi64EEEEEENS_6half_tEfNS_4arch4Sm80ELb0ELb1ELb0ELb1ELb0ELb0ELb0ELb0ELi2ELi4ELi4ELi4ELb0EEENS1_24CollectiveEpilogueBwdGQAISA_fSD_Li256ELb1ELb0EEENS1_19SingleTileSchedulerILb1ELb0ELb0ELi128EEEEEEEEEvNT_6ParamsE,"aw",@nobits
	.sectionflags	@""
	.align	16


//--------------------- .nv.shared._ZN7cutlass13device_kernelIN5flash19enable_sm80_to_sm89INS1_16FlashAttnBwdSm80INS1_25CollectiveMainloopBwdSm80ILi2ELi2EN4cute5tupleIJNS5_1CILi128EEES8_NS7_ILi64EEEEEENS_6half_tEfNS_4arch4Sm80ELb0ELb1ELb0ELb1ELb1ELb0ELb0ELb0ELi2ELi4ELi4ELi4ELb0EEENS1_24CollectiveEpilogueBwdGQAISA_fSD_Li256ELb1ELb1EEENS1_19SingleTileSchedulerILb1ELb0ELb0ELi128EEEEEEEEEvNT_6ParamsE --------------------------
	.section	.nv.shared._ZN7cutlass13device_kernelIN5flash19enable_sm80_to_sm89INS1_16FlashAttnBwdSm80INS1_25CollectiveMainloopBwdSm80ILi2ELi2EN4cute5tupleIJNS5_1CILi128EEES8_NS7_ILi64EEEEEENS_6half_tEfNS_4arch4Sm80ELb0ELb1ELb0ELb1ELb1ELb0ELb0ELb0ELi2ELi4ELi4ELi4ELb0EEENS1_24CollectiveEpilogueBwdGQAISA_fSD_Li256ELb1ELb1EEENS1_19SingleTileSchedulerILb1ELb0ELb0ELi128EEEEEEEEEvNT_6ParamsE,"aw",@nobits
	.sectionflags	@""
	.align	16


//--------------------- .nv.shared._ZN7cutlass13device_kernelIN5flash19enable_sm80_to_sm89INS1_16FlashAttnBwdSm80INS1_25CollectiveMainloopBwdSm80ILi2ELi2EN4cute5tupleIJNS5_1CILi128EEES8_NS7_ILi64EEEEEENS_6half_tEfNS_4arch4Sm80ELb1ELb0ELb0ELb0ELb0ELb0ELb0ELb0ELi2ELi4ELi4ELi4ELb0EEENS1_21CollectiveEpilogueBwdISA_SB_SD_Li256ELb0ELb0ELi2EEENS1_25SingleTileBwdLPTSchedulerILb0ELi128ELb0EEEEEEEEEvNT_6ParamsE --------------------------
	.section	.nv.shared._ZN7cutlass13device_kernelIN5flash19enable_sm80_to_sm89INS1_16FlashAttnBwdSm80INS1_25CollectiveMainloopBwdSm80ILi2ELi2EN4cute5tupleIJNS5_1CILi128EEES8_NS7_ILi64EEEEEENS_6half_tEfNS_4arch4Sm80ELb1ELb0ELb0ELb0ELb0ELb0ELb0ELb0ELi2ELi4ELi4ELi4ELb0EEENS1_21CollectiveEpilogueBwdISA_SB_SD_Li256ELb0ELb0ELi2EEENS1_25SingleTileBwdLPTSchedulerILb0ELi128ELb0EEEEEEEEEvNT_6ParamsE,"aw",@nobits
	.sectionflags	@""
	.align	16


//--------------------- .nv.shared._ZN7cutlass13device_kernelIN5flash19enable_sm80_to_sm89INS1_16FlashAttnBwdSm80INS1_25CollectiveMainloopBwdSm80ILi2ELi2EN4cute5tupleIJNS5_1CILi128EEES8_NS7_ILi64EEEEEENS_6half_tEfNS_4arch4Sm80ELb1ELb0ELb0ELb0ELb1ELb0ELb0ELb0ELi2ELi4ELi4ELi4ELb0EEENS1_21CollectiveEpilogueBwdISA_SB_SD_Li256ELb0ELb0ELi2EEENS1_25SingleTileBwdLPTSchedulerILb0ELi128ELb1EEEEEEEEEvNT_6ParamsE --------------------------
	.section	.nv.shared._ZN7cutlass13device_kernelIN5flash19enable_sm80_to_sm89INS1_16FlashAttnBwdSm80INS1_25CollectiveMainloopBwdSm80ILi2ELi2EN4cute5tupleIJNS5_1CILi128EEES8_NS7_ILi64EEEEEENS_6half_tEfNS_4arch4Sm80ELb1ELb0ELb0ELb0ELb1ELb0ELb0ELb0ELi2ELi4ELi4ELi4ELb0EEENS1_21CollectiveEpilogueBwdISA_SB_SD_Li256ELb0ELb0ELi2EEENS1_25SingleTileBwdLPTSchedulerILb0ELi128ELb1EEEEEEEEEvNT_6ParamsE,"aw",@nobits
	.sectionflags	@""
	.align	16


//--------------------- .nv.shared._ZN7cutlass13device_kernelIN5flash19enable_sm80_to_sm89INS1_16FlashAttnBwdSm80INS1_25CollectiveMainloopBwdSm80ILi2ELi2EN4cute5tupleIJNS5_1CILi128EEES8_NS7_ILi64EEEEEENS_6half_tEfNS_4arch4Sm80ELb1ELb0ELb0ELb0ELb0ELb0ELb0ELb0ELi2ELi4ELi4ELi4ELb0EEENS1_24CollectiveEpilogueBwdGQAISA_fSD_Li256ELb0ELb0EEENS1_25SingleTileBwdLPTSchedulerILb0ELi128ELb0EEEEEEEEEvNT_6ParamsE --------------------------
	.section	.nv.shared._ZN7cutlass13device_kernelIN5flash19enable_sm80_to_sm89INS1_16FlashAttnBwdSm80INS1_25CollectiveMainloopBwdSm80ILi2ELi2EN4cute5tupleIJNS5_1CILi128EEES8_NS7_ILi64EEEEEENS_6half_tEfNS_4arch4Sm80ELb1ELb0ELb0ELb0ELb0ELb0ELb0ELb0ELi2ELi4ELi4ELi4ELb0EEENS1_24CollectiveEpilogueBwdGQAISA_fSD_Li256ELb0ELb0EEENS1_25SingleTileBwdLPTSchedulerILb0ELi128ELb0EEEEEEEEEvNT_6ParamsE,"aw",@nobits
	.sectionflags	@""
	.align	16


//--------------------- .nv.shared._ZN7cutlass13device_kernelIN5flash19enable_sm80_to_sm89INS1_16FlashAttnBwdSm80INS1_25CollectiveMainloopBwdSm80ILi2ELi2EN4cute5tupleIJNS5_1CILi128EEES8_NS7_ILi64EEEEEENS_6half_tEfNS_4arch4Sm80ELb1ELb0ELb0ELb0ELb1ELb0ELb0ELb0ELi2ELi4ELi4ELi4ELb0EEENS1_24CollectiveEpilogueBwdGQAISA_fSD_Li256ELb0ELb1EEENS1_25SingleTileBwdLPTSchedulerILb0ELi128ELb1EEEEEEEEEvNT_6ParamsE --------------------------
	.section	.nv.shared._ZN7cutlass13device_kernelIN5flash19enable_sm80_to_sm89INS1_16FlashAttnBwdSm80INS1_25CollectiveMainloopBwdSm80ILi2ELi2EN4cute5tupleIJNS5_1CILi128EEES8_NS7_ILi64EEEEEENS_6half_tEfNS_4arch4Sm80ELb1ELb0ELb0ELb0ELb1ELb0ELb0ELb0ELi2ELi4ELi4ELi4ELb0EEENS1_24CollectiveEpilogueBwdGQAISA_fSD_Li256ELb0ELb1EEENS1_25SingleTileBwdLPTSchedulerILb0ELi128ELb1EEEEEEEEEvNT_6ParamsE,"aw",@nobits
	.sectionflags	@""
	.align	16


//--------------------- .nv.shared._ZN7cutlass13device_kernelIN5flash22FlashAttnBwdPreprocessIN4cute5tupleIJNS3_1CILi128EEENS5_ILi64EEEEEENS_6half_tEfNS_4arch4Sm80ELb1ELb0EEEEEvNT_6ParamsE --------------------------
	.section	.nv.shared._ZN7cutlass13device_kernelIN5flash22FlashAttnBwdPreprocessIN4cute5tupleIJNS3_1CILi128EEENS5_ILi64EEEEEENS_6half_tEfNS_4arch4Sm80ELb1ELb0EEEEEvNT_6ParamsE,"aw",@nobits
	.sectionflags	@""
	.align	16


//--------------------- .nv.shared._ZN7cutlass13device_kernelIN5flash19enable_sm80_to_sm89INS1_16FlashAttnBwdSm80INS1_25CollectiveMainloopBwdSm80ILi2ELi2EN4cute5tupleIJNS5_1CILi128EEES8_NS7_ILi64EEEEEENS_6half_tEfNS_4arch4Sm80ELb1ELb0ELb0ELb1ELb0ELb0ELb0ELb0ELi2ELi4ELi4ELi4ELb0EEENS1_21CollectiveEpilogueBwdISA_SB_SD_Li256ELb1ELb0ELi2EEENS1_25SingleTileBwdLPTSchedulerILb1ELi128ELb0EEEEEEEEEvNT_6ParamsE --------------------------
	.section	.nv.shared._ZN7cutlass13device_kernelIN5flash19enable_sm80_to_sm89INS1_16FlashAttnBwdSm80INS1_25CollectiveMainloopBwdSm80ILi2ELi2EN4cute5tupleIJNS5_1CILi128EEES8_NS7_ILi64EEEEEENS_6half_tEfNS_4arch4Sm80ELb1ELb0ELb0ELb1ELb0ELb0ELb0ELb0ELi2ELi4ELi4ELi4ELb0EEENS1_21CollectiveEpilogueBwdISA_SB_SD_Li256ELb1ELb0ELi2EEENS1_25SingleTileBwdLPTSchedulerILb1ELi128ELb0EEEEEEEEEvNT_6ParamsE,"aw",@nobits
	.sectionflags	@""
	.align	16


//--------------------- .nv.shared._ZN7cutlass13device_kernelIN5flash19enable_sm80_to_sm89INS1_16FlashAttnBwdSm80INS1_25CollectiveMainloopBwdSm80ILi2ELi2EN4cute5tupleIJNS5_1CILi128EEES8_NS7_ILi64EEEEEENS_6half_tEfNS_4arch4Sm80ELb1ELb0ELb0ELb1ELb1ELb0ELb0ELb0ELi2ELi4ELi4ELi4ELb0EEENS1_21CollectiveEpilogueBwdISA_SB_SD_Li256ELb1ELb0ELi2EEENS1_25SingleTileBwdLPTSchedulerILb1ELi128ELb1EEEEEEEEEvNT_6ParamsE --------------------------
	.section	.nv.shared._ZN7cutlass13device_kernelIN5flash19enable_sm80_to_sm89INS1_16FlashAttnBwdSm80INS1_25CollectiveMainloopBwdSm80ILi2ELi2EN4cute5tupleIJNS5_1CILi128EEES8_NS7_ILi64EEEEEENS_6half_tEfNS_4arch4Sm80ELb1ELb0ELb0ELb1ELb1ELb0ELb0ELb0ELi2ELi4ELi4ELi4ELb0EEENS1_21CollectiveEpilogueBwdISA_SB_SD_Li256ELb1ELb0ELi2EEENS1_25SingleTileBwdLPTSchedulerILb1ELi128ELb1EEEEEEEEEvNT_6ParamsE,"aw",@nobits
	.sectionflags	@""
	.align	16


//--------------------- .nv.shared._ZN7cutlass13device_kernelIN5flash19enable_sm80_to_sm89INS1_16FlashAttnBwdSm80INS1_25CollectiveMainloopBwdSm80ILi2ELi2EN4cute5tupleIJNS5_1CILi128EEES8_NS7_ILi64EEEEEENS_6half_tEfNS_4arch4Sm80ELb1ELb0ELb0ELb1ELb0ELb0ELb0ELb0ELi2ELi4ELi4ELi4ELb0EEENS1_24CollectiveEpilogueBwdGQAISA_fSD_Li256ELb1ELb0EEENS1_25SingleTileBwdLPTSchedulerILb1ELi128ELb0EEEEEEEEEvNT_6ParamsE --------------------------
	.section	.nv.shared._ZN7cutlass13device_kernelIN5flash19enable_sm80_to_sm89INS1_16FlashAttnBwdSm80INS1_25CollectiveMainloopBwdSm80ILi2ELi2EN4cute5tupleIJNS5_1CILi128EEES8_NS7_ILi64EEEEEENS_6half_tEfNS_4arch4Sm80ELb1ELb0ELb0ELb1ELb0ELb0ELb0ELb0ELi2ELi4ELi4ELi4ELb0EEENS1_24CollectiveEpilogueBwdGQAISA_fSD_Li256ELb1ELb0EEENS1_25SingleTileBwdLPTSchedulerILb1ELi128ELb0EEEEEEEEEvNT_6ParamsE,"aw",@nobits
	.sectionflags	@""
	.align	16


//--------------------- .nv.shared._ZN7cutlass13device_kernelIN5flash32FlashAttnBwdPostprocessConvertdQIN4cute5tupleIJNS3_1CILi128EEENS5_ILi64EEEEEENS_6half_tEfNS_4arch4Sm80ELi256ENS3_8TiledMMAINS3_8MMA_AtomIJNS3_28SM80_16x8x16_F32F16F16F32_TNEEEENS3_6LayoutINS4_IJNS5_ILi4EEENS5_ILi2EEENS5_ILi1EEEEEENS4_IJSJ_SH_NS5_ILi0EEEEEEEENS4_IJS7_NS5_ILi32EEENS5_ILi16EEEEEEEELb0EEEEEvNT_6ParamsE --------------------------
	.section	.nv.shared._ZN7cutlass13device_kernelIN5flash32FlashAttnBwdPostprocessConvertdQIN4cute5tupleIJNS3_1CILi128EEENS5_ILi64EEEEEENS_6half_tEfNS_4arch4Sm80ELi256ENS3_8TiledMMAINS3_8MMA_AtomIJNS3_28SM80_16x8x16_F32F16F16F32_TNEEEENS3_6LayoutINS4_IJNS5_ILi4EEENS5_ILi2EEENS5_ILi1EEEEEENS4_IJSJ_SH_NS5_ILi0EEEEEEEENS4_IJS7_NS5_ILi32EEENS5_ILi16EEEEEEEELb0EEEEEvNT_6ParamsE,"aw",@nobits
	.sectionflags	@""
	.align	16


//--------------------- .nv.shared._ZN7cutlass13device_kernelIN5flash19enable_sm80_to_sm89INS1_16FlashAttnBwdSm80INS1_25CollectiveMainloopBwdSm80ILi2ELi2EN4cute5tupleIJNS5_1CILi128EEES8_NS7_ILi64EEEEEENS_6half_tEfNS_4arch4Sm80ELb1ELb0ELb0ELb1ELb1ELb0ELb0ELb0ELi2ELi4ELi4ELi4ELb0EEENS1_24CollectiveEpilogueBwdGQAISA_fSD_Li256ELb1ELb1EEENS1_25SingleTileBwdLPTSchedulerILb1ELi128ELb1EEEEEEEEEvNT_6ParamsE --------------------------
	.section	.nv.shared._ZN7cutlass13device_kernelIN5flash19enable_sm80_to_sm89INS1_16FlashAttnBwdSm80INS1_25CollectiveMainloopBwdSm80ILi2ELi2EN4cute5tupleIJNS5_1CILi128EEES8_NS7_ILi64EEEEEENS_6half_tEfNS_4arch4Sm80ELb1ELb0ELb0ELb1ELb1ELb0ELb0ELb0ELi2ELi4ELi4ELi4ELb0EEENS1_24CollectiveEpilogueBwdGQAISA_fSD_Li256ELb1ELb1EEENS1_25SingleTileBwdLPTSchedulerILb1ELi128ELb1EEEEEEEEEvNT_6ParamsE,"aw",@nobits
	.sectionflags	@""
	.align	16


//--------------------- .nv.shared._ZN7cutlass13device_kernelIN5flash22FlashAttnBwdPreprocessIN4cute5tupleIJNS3_1CILi128EEENS5_ILi64EEEEEENS_6half_tEfNS_4arch4Sm80ELb1ELb1EEEEEvNT_6ParamsE --------------------------
	.section	.nv.shared._ZN7cutlass13device_kernelIN5flash22FlashAttnBwdPreprocessIN4cute5tupleIJNS3_1CILi128EEENS5_ILi64EEEEEENS_6half_tEfNS_4arch4Sm80ELb1ELb1EEEEEvNT_6ParamsE,"aw",@nobits
	.sectionflags	@""
	.align	16
